	.target	sm_90a

	.elftype	@"ET_EXEC"


//--------------------- .note.nv.tkinfo           --------------------------
	.section	.note.nv.tkinfo,"",@"SHT_NOTE"
	.sectionflags	@"SHF_NOTE_NV_TKINFO"
	.tkinfo
        /*0018*/ 	.word	0x00000002
        /*0030*/ 	.string	""
        /*0030*/ 	.string	"ptxas"
        /*0030*/ 	.string	"Cuda compilation tools, release 13.0, V13.0.88"
        /*0030*/ 	.string	"Build cuda_13.0.r13.0/compiler.36424714_0"
        /*0030*/ 	.string	"-arch sm_90a -m 64 "



//--------------------- .note.nv.cuinfo           --------------------------
	.section	.note.nv.cuinfo,"",@"SHT_NOTE"
	.sectionflags	@"SHF_NOTE_NV_CUINFO"
        /*0018*/ 	.short	0x0002
        /*001a*/ 	.short	0x005a
        /*001c*/ 	.short	0x0082
	.zero		2


//--------------------- .nv.info                  --------------------------
	.section	.nv.info,"",@"SHT_CUDA_INFO"
	.align	4


	//----- nvinfo : EIATTR_REGCOUNT
	.align		4
        /*0000*/ 	.byte	0x04, 0x2f
        /*0002*/ 	.short	(.L_27 - .L_26)
	.align		4
.L_26:
        /*0004*/ 	.word	index@(_ZN4mmha33masked_multihead_attention_kernelIfLi144ELi256ELi4ELi64ELi64ELb0ELb0EEEv26Multihead_attention_paramsIT_XT5_EE)
        /*0008*/ 	.word	0x000000a7


	//----- nvinfo : EIATTR_FRAME_SIZE
	.align		4
.L_27:
        /*000c*/ 	.byte	0x04, 0x11
        /*000e*/ 	.short	(.L_29 - .L_28)
	.align		4
.L_28:
        /*0010*/ 	.word	index@(_ZN4mmha33masked_multihead_attention_kernelIfLi144ELi256ELi4ELi64ELi64ELb0ELb0EEEv26Multihead_attention_paramsIT_XT5_EE)
        /*0014*/ 	.word	0x00000000


	//----- nvinfo : EIATTR_REGCOUNT
	.align		4
.L_29:
        /*0018*/ 	.byte	0x04, 0x2f
        /*001a*/ 	.short	(.L_31 - .L_30)
	.align		4
.L_30:
        /*001c*/ 	.word	index@(_ZN4mmha33masked_multihead_attention_kernelIfLi144ELi256ELi2ELi64ELi128ELb0ELb0EEEv26Multihead_attention_paramsIT_XT5_EE)
        /*0020*/ 	.word	0x000000ff


	//----- nvinfo : EIATTR_FRAME_SIZE
	.align		4
.L_31:
        /*0024*/ 	.byte	0x04, 0x11
        /*0026*/ 	.short	(.L_33 - .L_32)
	.align		4
.L_32:
        /*0028*/ 	.word	index@(_ZN4mmha33masked_multihead_attention_kernelIfLi144ELi256ELi2ELi64ELi128ELb0ELb0EEEv26Multihead_attention_paramsIT_XT5_EE)
        /*002c*/ 	.word	0x00000090


	//----- nvinfo : EIATTR_REGCOUNT
	.align		4
.L_33:
        /*0030*/ 	.byte	0x04, 0x2f
        /*0032*/ 	.short	(.L_35 - .L_34)
	.align		4
.L_34:
        /*0034*/ 	.word	index@(_ZN4mmha33masked_multihead_attention_kernelIfLi144ELi256ELi1ELi64ELi256ELb0ELb0EEEv26Multihead_attention_paramsIT_XT5_EE)
        /*0038*/ 	.word	0x000000ff


	//----- nvinfo : EIATTR_FRAME_SIZE
	.align		4
.L_35:
        /*003c*/ 	.byte	0x04, 0x11
        /*003e*/ 	.short	(.L_37 - .L_36)
	.align		4
.L_36:
        /*0040*/ 	.word	index@(_ZN4mmha33masked_multihead_attention_kernelIfLi144ELi256ELi1ELi64ELi256ELb0ELb0EEEv26Multihead_attention_paramsIT_XT5_EE)
        /*0044*/ 	.word	0x00000498


	//----- nvinfo : EIATTR_REGCOUNT
	.align		4
.L_37:
        /*0048*/ 	.byte	0x04, 0x2f
        /*004a*/ 	.short	(.L_39 - .L_38)
	.align		4
.L_38:
        /*004c*/ 	.word	index@(_ZN4mmha33masked_multihead_attention_kernelIfLi144ELi256ELi4ELi64ELi64ELb0ELb1EEEv26Multihead_attention_paramsIT_XT5_EE)
        /*0050*/ 	.word	0x000000a8


	//----- nvinfo : EIATTR_FRAME_SIZE
	.align		4
.L_39:
        /*0054*/ 	.byte	0x04, 0x11
        /*0056*/ 	.short	(.L_41 - .L_40)
	.align		4
.L_40:
        /*0058*/ 	.word	index@(_ZN4mmha33masked_multihead_attention_kernelIfLi144ELi256ELi4ELi64ELi64ELb0ELb1EEEv26Multihead_attention_paramsIT_XT5_EE)
        /*005c*/ 	.word	0x00000000


	//----- nvinfo : EIATTR_REGCOUNT
	.align		4
.L_41:
        /*0060*/ 	.byte	0x04, 0x2f
        /*0062*/ 	.short	(.L_43 - .L_42)
	.align		4
.L_42:
        /*0064*/ 	.word	index@(_ZN4mmha33masked_multihead_attention_kernelIfLi144ELi256ELi2ELi64ELi128ELb0ELb1EEEv26Multihead_attention_paramsIT_XT5_EE)
        /*0068*/ 	.word	0x000000ff


	//----- nvinfo : EIATTR_FRAME_SIZE
	.align		4
.L_43:
        /*006c*/ 	.byte	0x04, 0x11
        /*006e*/ 	.short	(.L_45 - .L_44)
	.align		4
.L_44:
        /*0070*/ 	.word	index@(_ZN4mmha33masked_multihead_attention_kernelIfLi144ELi256ELi2ELi64ELi128ELb0ELb1EEEv26Multihead_attention_paramsIT_XT5_EE)
        /*0074*/ 	.word	0x00000098


	//----- nvinfo : EIATTR_REGCOUNT
	.align		4
.L_45:
        /*0078*/ 	.byte	0x04, 0x2f
        /*007a*/ 	.short	(.L_47 - .L_46)
	.align		4
.L_46:
        /*007c*/ 	.word	index@(_ZN4mmha33masked_multihead_attention_kernelIfLi144ELi256ELi1ELi64ELi256ELb0ELb1EEEv26Multihead_attention_paramsIT_XT5_EE)
        /*0080*/ 	.word	0x000000ff


	//----- nvinfo : EIATTR_FRAME_SIZE
	.align		4
.L_47:
        /*0084*/ 	.byte	0x04, 0x11
        /*0086*/ 	.short	(.L_49 - .L_48)
	.align		4
.L_48:
        /*0088*/ 	.word	index@(_ZN4mmha33masked_multihead_attention_kernelIfLi144ELi256ELi1ELi64ELi256ELb0ELb1EEEv26Multihead_attention_paramsIT_XT5_EE)
        /*008c*/ 	.word	0x000004a8


	//----- nvinfo : EIATTR_REGCOUNT
	.align		4
.L_49:
        /*0090*/ 	.byte	0x04, 0x2f
        /*0092*/ 	.short	(.L_51 - .L_50)
	.align		4
.L_50:
        /*0094*/ 	.word	index@(_ZN4mmha33masked_multihead_attention_kernelItLi144ELi256ELi4ELi32ELi64ELb0ELb0EEEv26Multihead_attention_paramsIT_XT5_EE)
        /*0098*/ 	.word	0x0000005f


	//----- nvinfo : EIATTR_FRAME_SIZE
	.align		4
.L_51:
        /*009c*/ 	.byte	0x04, 0x11
        /*009e*/ 	.short	(.L_53 - .L_52)
	.align		4
.L_52:
        /*00a0*/ 	.word	index@(_ZN4mmha33masked_multihead_attention_kernelItLi144ELi256ELi4ELi32ELi64ELb0ELb0EEEv26Multihead_attention_paramsIT_XT5_EE)
        /*00a4*/ 	.word	0x00000000


	//----- nvinfo : EIATTR_REGCOUNT
	.align		4
.L_53:
        /*00a8*/ 	.byte	0x04, 0x2f
        /*00aa*/ 	.short	(.L_55 - .L_54)
	.align		4
.L_54:
        /*00ac*/ 	.word	index@(_ZN4mmha33masked_multihead_attention_kernelItLi144ELi256ELi2ELi32ELi128ELb0ELb0EEEv26Multihead_attention_paramsIT_XT5_EE)
        /*00b0*/ 	.word	0x000000a8


	//----- nvinfo : EIATTR_FRAME_SIZE
	.align		4
.L_55:
        /*00b4*/ 	.byte	0x04, 0x11
        /*00b6*/ 	.short	(.L_57 - .L_56)
	.align		4
.L_56:
        /*00b8*/ 	.word	index@(_ZN4mmha33masked_multihead_attention_kernelItLi144ELi256ELi2ELi32ELi128ELb0ELb0EEEv26Multihead_attention_paramsIT_XT5_EE)
        /*00bc*/ 	.word	0x00000000


	//----- nvinfo : EIATTR_REGCOUNT
	.align		4
.L_57:
        /*00c0*/ 	.byte	0x04, 0x2f
        /*00c2*/ 	.short	(.L_59 - .L_58)
	.align		4
.L_58:
        /*00c4*/ 	.word	index@(_ZN4mmha33masked_multihead_attention_kernelItLi144ELi256ELi1ELi32ELi256ELb0ELb0EEEv26Multihead_attention_paramsIT_XT5_EE)
        /*00c8*/ 	.word	0x000000ff


	//----- nvinfo : EIATTR_FRAME_SIZE
	.align		4
.L_59:
        /*00cc*/ 	.byte	0x04, 0x11
        /*00ce*/ 	.short	(.L_61 - .L_60)
	.align		4
.L_60:
        /*00d0*/ 	.word	index@(_ZN4mmha33masked_multihead_attention_kernelItLi144ELi256ELi1ELi32ELi256ELb0ELb0EEEv26Multihead_attention_paramsIT_XT5_EE)
        /*00d4*/ 	.word	0x00000048


	//----- nvinfo : EIATTR_REGCOUNT
	.align		4
.L_61:
        /*00d8*/ 	.byte	0x04, 0x2f
        /*00da*/ 	.short	(.L_63 - .L_62)
	.align		4
.L_62:
        /*00dc*/ 	.word	index@(_ZN4mmha33masked_multihead_attention_kernelItLi144ELi256ELi4ELi32ELi64ELb0ELb1EEEv26Multihead_attention_paramsIT_XT5_EE)
        /*00e0*/ 	.word	0x00000060


	//----- nvinfo : EIATTR_FRAME_SIZE
	.align		4
.L_63:
        /*00e4*/ 	.byte	0x04, 0x11
        /*00e6*/ 	.short	(.L_65 - .L_64)
	.align		4
.L_64:
        /*00e8*/ 	.word	index@(_ZN4mmha33masked_multihead_attention_kernelItLi144ELi256ELi4ELi32ELi64ELb0ELb1EEEv26Multihead_attention_paramsIT_XT5_EE)
        /*00ec*/ 	.word	0x00000000


	//----- nvinfo : EIATTR_REGCOUNT
	.align		4
.L_65:
        /*00f0*/ 	.byte	0x04, 0x2f
        /*00f2*/ 	.short	(.L_67 - .L_66)
	.align		4
.L_66:
        /*00f4*/ 	.word	index@(_ZN4mmha33masked_multihead_attention_kernelItLi144ELi256ELi2ELi32ELi128ELb0ELb1EEEv26Multihead_attention_paramsIT_XT5_EE)
        /*00f8*/ 	.word	0x000000a7


	//----- nvinfo : EIATTR_FRAME_SIZE
	.align		4
.L_67:
        /*00fc*/ 	.byte	0x04, 0x11
        /*00fe*/ 	.short	(.L_69 - .L_68)
	.align		4
.L_68:
        /*0100*/ 	.word	index@(_ZN4mmha33masked_multihead_attention_kernelItLi144ELi256ELi2ELi32ELi128ELb0ELb1EEEv26Multihead_attention_paramsIT_XT5_EE)
        /*0104*/ 	.word	0x00000000


	//----- nvinfo : EIATTR_REGCOUNT
	.align		4
.L_69:
        /*0108*/ 	.byte	0x04, 0x2f
        /*010a*/ 	.short	(.L_71 - .L_70)
	.align		4
.L_70:
        /*010c*/ 	.word	index@(_ZN4mmha33masked_multihead_attention_kernelItLi144ELi256ELi1ELi32ELi256ELb0ELb1EEEv26Multihead_attention_paramsIT_XT5_EE)
        /*0110*/ 	.word	0x000000ff


	//----- nvinfo : EIATTR_FRAME_SIZE
	.align		4
.L_71:
        /*0114*/ 	.byte	0x04, 0x11
        /*0116*/ 	.short	(.L_73 - .L_72)
	.align		4
.L_72:
        /*0118*/ 	.word	index@(_ZN4mmha33masked_multihead_attention_kernelItLi144ELi256ELi1ELi32ELi256ELb0ELb1EEEv26Multihead_attention_paramsIT_XT5_EE)
        /*011c*/ 	.word	0x00000040


	//----- nvinfo : EIATTR_REGCOUNT
	.align		4
.L_73:
        /*0120*/ 	.byte	0x04, 0x2f
        /*0122*/ 	.short	(.L_75 - .L_74)
	.align		4
.L_74:
        /*0124*/ 	.word	index@(_ZN4mmha33masked_multihead_attention_kernelIfLi144ELi256ELi4ELi64ELi64ELb1ELb0EEEv26Multihead_attention_paramsIT_XT5_EE)
        /*0128*/ 	.word	0x000000e7


	//----- nvinfo : EIATTR_FRAME_SIZE
	.align		4
.L_75:
        /*012c*/ 	.byte	0x04, 0x11
        /*012e*/ 	.short	(.L_77 - .L_76)
	.align		4
.L_76:
        /*0130*/ 	.word	index@(_ZN4mmha33masked_multihead_attention_kernelIfLi144ELi256ELi4ELi64ELi64ELb1ELb0EEEv26Multihead_attention_paramsIT_XT5_EE)
        /*0134*/ 	.word	0x00000000


	//----- nvinfo : EIATTR_REGCOUNT
	.align		4
.L_77:
        /*0138*/ 	.byte	0x04, 0x2f
        /*013a*/ 	.short	(.L_79 - .L_78)
	.align		4
.L_78:
        /*013c*/ 	.word	index@(_ZN4mmha33masked_multihead_attention_kernelIfLi144ELi256ELi2ELi64ELi128ELb1ELb0EEEv26Multihead_attention_paramsIT_XT5_EE)
        /*0140*/ 	.word	0x000000ff


	//----- nvinfo : EIATTR_FRAME_SIZE
	.align		4
.L_79:
        /*0144*/ 	.byte	0x04, 0x11
        /*0146*/ 	.short	(.L_81 - .L_80)
	.align		4
.L_80:
        /*0148*/ 	.word	index@(_ZN4mmha33masked_multihead_attention_kernelIfLi144ELi256ELi2ELi64ELi128ELb1ELb0EEEv26Multihead_attention_paramsIT_XT5_EE)
        /*014c*/ 	.word	0x000002e0


	//----- nvinfo : EIATTR_REGCOUNT
	.align		4
.L_81:
        /*0150*/ 	.byte	0x04, 0x2f
        /*0152*/ 	.short	(.L_83 - .L_82)
	.align		4
.L_82:
        /*0154*/ 	.word	index@(_ZN4mmha33masked_multihead_attention_kernelIfLi144ELi256ELi1ELi64ELi256ELb1ELb0EEEv26Multihead_attention_paramsIT_XT5_EE)
        /*0158*/ 	.word	0x000000ff


	//----- nvinfo : EIATTR_FRAME_SIZE
	.align		4
.L_83:
        /*015c*/ 	.byte	0x04, 0x11
        /*015e*/ 	.short	(.L_85 - .L_84)
	.align		4
.L_84:
        /*0160*/ 	.word	index@(_ZN4mmha33masked_multihead_attention_kernelIfLi144ELi256ELi1ELi64ELi256ELb1ELb0EEEv26Multihead_attention_paramsIT_XT5_EE)
        /*0164*/ 	.word	0x00000828


	//----- nvinfo : EIATTR_REGCOUNT
	.align		4
.L_85:
        /*0168*/ 	.byte	0x04, 0x2f
        /*016a*/ 	.short	(.L_87 - .L_86)
	.align		4
.L_86:
        /*016c*/ 	.word	index@(_ZN4mmha33masked_multihead_attention_kernelIfLi144ELi256ELi4ELi64ELi64ELb1ELb1EEEv26Multihead_attention_paramsIT_XT5_EE)
        /*0170*/ 	.word	0x000000e5


	//----- nvinfo : EIATTR_FRAME_SIZE
	.align		4
.L_87:
        /*0174*/ 	.byte	0x04, 0x11
        /*0176*/ 	.short	(.L_89 - .L_88)
	.align		4
.L_88:
        /*0178*/ 	.word	index@(_ZN4mmha33masked_multihead_attention_kernelIfLi144ELi256ELi4ELi64ELi64ELb1ELb1EEEv26Multihead_attention_paramsIT_XT5_EE)
        /*017c*/ 	.word	0x00000000


	//----- nvinfo : EIATTR_REGCOUNT
	.align		4
.L_89:
        /*0180*/ 	.byte	0x04, 0x2f
        /*0182*/ 	.short	(.L_91 - .L_90)
	.align		4
.L_90:
        /*0184*/ 	.word	index@(_ZN4mmha33masked_multihead_attention_kernelIfLi144ELi256ELi2ELi64ELi128ELb1ELb1EEEv26Multihead_attention_paramsIT_XT5_EE)
        /*0188*/ 	.word	0x000000ff


	//----- nvinfo : EIATTR_FRAME_SIZE
	.align		4
.L_91:
        /*018c*/ 	.byte	0x04, 0x11
        /*018e*/ 	.short	(.L_93 - .L_92)
	.align		4
.L_92:
        /*0190*/ 	.word	index@(_ZN4mmha33masked_multihead_attention_kernelIfLi144ELi256ELi2ELi64ELi128ELb1ELb1EEEv26Multihead_attention_paramsIT_XT5_EE)
        /*0194*/ 	.word	0x000002e0


	//----- nvinfo : EIATTR_REGCOUNT
	.align		4
.L_93:
        /*0198*/ 	.byte	0x04, 0x2f
        /*019a*/ 	.short	(.L_95 - .L_94)
	.align		4
.L_94:
        /*019c*/ 	.word	index@(_ZN4mmha33masked_multihead_attention_kernelIfLi144ELi256ELi1ELi64ELi256ELb1ELb1EEEv26Multihead_attention_paramsIT_XT5_EE)
        /*01a0*/ 	.word	0x000000ff


	//----- nvinfo : EIATTR_FRAME_SIZE
	.align		4
.L_95:
        /*01a4*/ 	.byte	0x04, 0x11
        /*01a6*/ 	.short	(.L_97 - .L_96)
	.align		4
.L_96:
        /*01a8*/ 	.word	index@(_ZN4mmha33masked_multihead_attention_kernelIfLi144ELi256ELi1ELi64ELi256ELb1ELb1EEEv26Multihead_attention_paramsIT_XT5_EE)
        /*01ac*/ 	.word	0x00000830


	//----- nvinfo : EIATTR_REGCOUNT
	.align		4
.L_97:
        /*01b0*/ 	.byte	0x04, 0x2f
        /*01b2*/ 	.short	(.L_99 - .L_98)
	.align		4
.L_98:
        /*01b4*/ 	.word	index@(_ZN4mmha33masked_multihead_attention_kernelItLi144ELi256ELi4ELi32ELi64ELb1ELb0EEEv26Multihead_attention_paramsIT_XT5_EE)
        /*01b8*/ 	.word	0x00000089


	//----- nvinfo : EIATTR_FRAME_SIZE
	.align		4
.L_99:
        /*01bc*/ 	.byte	0x04, 0x11
        /*01be*/ 	.short	(.L_101 - .L_100)
	.align		4
.L_100:
        /*01c0*/ 	.word	index@(_ZN4mmha33masked_multihead_attention_kernelItLi144ELi256ELi4ELi32ELi64ELb1ELb0EEEv26Multihead_attention_paramsIT_XT5_EE)
        /*01c4*/ 	.word	0x00000000


	//----- nvinfo : EIATTR_REGCOUNT
	.align		4
.L_101:
        /*01c8*/ 	.byte	0x04, 0x2f
        /*01ca*/ 	.short	(.L_103 - .L_102)
	.align		4
.L_102:
        /*01cc*/ 	.word	index@(_ZN4mmha33masked_multihead_attention_kernelItLi144ELi256ELi2ELi32ELi128ELb1ELb0EEEv26Multihead_attention_paramsIT_XT5_EE)
        /*01d0*/ 	.word	0x000000ea


	//----- nvinfo : EIATTR_FRAME_SIZE
	.align		4
.L_103:
        /*01d4*/ 	.byte	0x04, 0x11
        /*01d6*/ 	.short	(.L_105 - .L_104)
	.align		4
.L_104:
        /*01d8*/ 	.word	index@(_ZN4mmha33masked_multihead_attention_kernelItLi144ELi256ELi2ELi32ELi128ELb1ELb0EEEv26Multihead_attention_paramsIT_XT5_EE)
        /*01dc*/ 	.word	0x00000000


	//----- nvinfo : EIATTR_REGCOUNT
	.align		4
.L_105:
        /*01e0*/ 	.byte	0x04, 0x2f
        /*01e2*/ 	.short	(.L_107 - .L_106)
	.align		4
.L_106:
        /*01e4*/ 	.word	index@(_ZN4mmha33masked_multihead_attention_kernelItLi144ELi256ELi1ELi32ELi256ELb1ELb0EEEv26Multihead_attention_paramsIT_XT5_EE)
        /*01e8*/ 	.word	0x000000ff


	//----- nvinfo : EIATTR_FRAME_SIZE
	.align		4
.L_107:
        /*01ec*/ 	.byte	0x04, 0x11
        /*01ee*/ 	.short	(.L_109 - .L_108)
	.align		4
.L_108:
        /*01f0*/ 	.word	index@(_ZN4mmha33masked_multihead_attention_kernelItLi144ELi256ELi1ELi32ELi256ELb1ELb0EEEv26Multihead_attention_paramsIT_XT5_EE)
        /*01f4*/ 	.word	0x000002c8


	//----- nvinfo : EIATTR_REGCOUNT
	.align		4
.L_109:
        /*01f8*/ 	.byte	0x04, 0x2f
        /*01fa*/ 	.short	(.L_111 - .L_110)
	.align		4
.L_110:
        /*01fc*/ 	.word	index@(_ZN4mmha33masked_multihead_attention_kernelItLi144ELi256ELi4ELi32ELi64ELb1ELb1EEEv26Multihead_attention_paramsIT_XT5_EE)
        /*0200*/ 	.word	0x0000008b


	//----- nvinfo : EIATTR_FRAME_SIZE
	.align		4
.L_111:
        /*0204*/ 	.byte	0x04, 0x11
        /*0206*/ 	.short	(.L_113 - .L_112)
	.align		4
.L_112:
        /*0208*/ 	.word	index@(_ZN4mmha33masked_multihead_attention_kernelItLi144ELi256ELi4ELi32ELi64ELb1ELb1EEEv26Multihead_attention_paramsIT_XT5_EE)
        /*020c*/ 	.word	0x00000000


	//----- nvinfo : EIATTR_REGCOUNT
	.align		4
.L_113:
        /*0210*/ 	.byte	0x04, 0x2f
        /*0212*/ 	.short	(.L_115 - .L_114)
	.align		4
.L_114:
        /*0214*/ 	.word	index@(_ZN4mmha33masked_multihead_attention_kernelItLi144ELi256ELi2ELi32ELi128ELb1ELb1EEEv26Multihead_attention_paramsIT_XT5_EE)
        /*0218*/ 	.word	0x000000ec


	//----- nvinfo : EIATTR_FRAME_SIZE
	.align		4
.L_115:
        /*021c*/ 	.byte	0x04, 0x11
        /*021e*/ 	.short	(.L_117 - .L_116)
	.align		4
.L_116:
        /*0220*/ 	.word	index@(_ZN4mmha33masked_multihead_attention_kernelItLi144ELi256ELi2ELi32ELi128ELb1ELb1EEEv26Multihead_attention_paramsIT_XT5_EE)
        /*0224*/ 	.word	0x00000000


	//----- nvinfo : EIATTR_REGCOUNT
	.align		4
.L_117:
        /*0228*/ 	.byte	0x04, 0x2f
        /*022a*/ 	.short	(.L_119 - .L_118)
	.align		4
.L_118:
        /*022c*/ 	.word	index@(_ZN4mmha33masked_multihead_attention_kernelItLi144ELi256ELi1ELi32ELi256ELb1ELb1EEEv26Multihead_attention_paramsIT_XT5_EE)
        /*0230*/ 	.word	0x000000ff


	//----- nvinfo : EIATTR_FRAME_SIZE
	.align		4
.L_119:
        /*0234*/ 	.byte	0x04, 0x11
        /*0236*/ 	.short	(.L_121 - .L_120)
	.align		4
.L_120:
        /*0238*/ 	.word	index@(_ZN4mmha33masked_multihead_attention_kernelItLi144ELi256ELi1ELi32ELi256ELb1ELb1EEEv26Multihead_attention_paramsIT_XT5_EE)
        /*023c*/ 	.word	0x000002c0


	//----- nvinfo : EIATTR_MIN_STACK_SIZE
	.align		4
.L_121:
        /*0240*/ 	.byte	0x04, 0x12
        /*0242*/ 	.short	(.L_123 - .L_122)
	.align		4
.L_122:
        /*0244*/ 	.word	index@(_ZN4mmha33masked_multihead_attention_kernelItLi144ELi256ELi1ELi32ELi256ELb1ELb1EEEv26Multihead_attention_paramsIT_XT5_EE)
        /*0248*/ 	.word	0x000002c0


	//----- nvinfo : EIATTR_MIN_STACK_SIZE
	.align		4
.L_123:
        /*024c*/ 	.byte	0x04, 0x12
        /*024e*/ 	.short	(.L_125 - .L_124)
	.align		4
.L_124:
        /*0250*/ 	.word	index@(_ZN4mmha33masked_multihead_attention_kernelItLi144ELi256ELi2ELi32ELi128ELb1ELb1EEEv26Multihead_attention_paramsIT_XT5_EE)
        /*0254*/ 	.word	0x00000000


	//----- nvinfo : EIATTR_MIN_STACK_SIZE
	.align		4
.L_125:
        /*0258*/ 	.byte	0x04, 0x12
        /*025a*/ 	.short	(.L_127 - .L_126)
	.align		4
.L_126:
        /*025c*/ 	.word	index@(_ZN4mmha33masked_multihead_attention_kernelItLi144ELi256ELi4ELi32ELi64ELb1ELb1EEEv26Multihead_attention_paramsIT_XT5_EE)
        /*0260*/ 	.word	0x00000000


	//----- nvinfo : EIATTR_MIN_STACK_SIZE
	.align		4
.L_127:
        /*0264*/ 	.byte	0x04, 0x12
        /*0266*/ 	.short	(.L_129 - .L_128)
	.align		4
.L_128:
        /*0268*/ 	.word	index@(_ZN4mmha33masked_multihead_attention_kernelItLi144ELi256ELi1ELi32ELi256ELb1ELb0EEEv26Multihead_attention_paramsIT_XT5_EE)
        /*026c*/ 	.word	0x000002c8


	//----- nvinfo : EIATTR_MIN_STACK_SIZE
	.align		4
.L_129:
        /*0270*/ 	.byte	0x04, 0x12
        /*0272*/ 	.short	(.L_131 - .L_130)
	.align		4
.L_130:
        /*0274*/ 	.word	index@(_ZN4mmha33masked_multihead_attention_kernelItLi144ELi256ELi2ELi32ELi128ELb1ELb0EEEv26Multihead_attention_paramsIT_XT5_EE)
        /*0278*/ 	.word	0x00000000


	//----- nvinfo : EIATTR_MIN_STACK_SIZE
	.align		4
.L_131:
        /*027c*/ 	.byte	0x04, 0x12
        /*027e*/ 	.short	(.L_133 - .L_132)
	.align		4
.L_132:
        /*0280*/ 	.word	index@(_ZN4mmha33masked_multihead_attention_kernelItLi144ELi256ELi4ELi32ELi64ELb1ELb0EEEv26Multihead_attention_paramsIT_XT5_EE)
        /*0284*/ 	.word	0x00000000


	//----- nvinfo : EIATTR_MIN_STACK_SIZE
	.align		4
.L_133:
        /*0288*/ 	.byte	0x04, 0x12
        /*028a*/ 	.short	(.L_135 - .L_134)
	.align		4
.L_134:
        /*028c*/ 	.word	index@(_ZN4mmha33masked_multihead_attention_kernelIfLi144ELi256ELi1ELi64ELi256ELb1ELb1EEEv26Multihead_attention_paramsIT_XT5_EE)
        /*0290*/ 	.word	0x00000830


	//----- nvinfo : EIATTR_MIN_STACK_SIZE
	.align		4
.L_135:
        /*0294*/ 	.byte	0x04, 0x12
        /*0296*/ 	.short	(.L_137 - .L_136)
	.align		4
.L_136:
        /*0298*/ 	.word	index@(_ZN4mmha33masked_multihead_attention_kernelIfLi144ELi256ELi2ELi64ELi128ELb1ELb1EEEv26Multihead_attention_paramsIT_XT5_EE)
        /*029c*/ 	.word	0x000002e0


	//----- nvinfo : EIATTR_MIN_STACK_SIZE
	.align		4
.L_137:
        /*02a0*/ 	.byte	0x04, 0x12
        /*02a2*/ 	.short	(.L_139 - .L_138)
	.align		4
.L_138:
        /*02a4*/ 	.word	index@(_ZN4mmha33masked_multihead_attention_kernelIfLi144ELi256ELi4ELi64ELi64ELb1ELb1EEEv26Multihead_attention_paramsIT_XT5_EE)
        /*02a8*/ 	.word	0x00000000


	//----- nvinfo : EIATTR_MIN_STACK_SIZE
	.align		4
.L_139:
        /*02ac*/ 	.byte	0x04, 0x12
        /*02ae*/ 	.short	(.L_141 - .L_140)
	.align		4
.L_140:
        /*02b0*/ 	.word	index@(_ZN4mmha33masked_multihead_attention_kernelIfLi144ELi256ELi1ELi64ELi256ELb1ELb0EEEv26Multihead_attention_paramsIT_XT5_EE)
        /*02b4*/ 	.word	0x00000828


	//----- nvinfo : EIATTR_MIN_STACK_SIZE
	.align		4
.L_141:
        /*02b8*/ 	.byte	0x04, 0x12
        /*02ba*/ 	.short	(.L_143 - .L_142)
	.align		4
.L_142:
        /*02bc*/ 	.word	index@(_ZN4mmha33masked_multihead_attention_kernelIfLi144ELi256ELi2ELi64ELi128ELb1ELb0EEEv26Multihead_attention_paramsIT_XT5_EE)
        /*02c0*/ 	.word	0x000002e0


	//----- nvinfo : EIATTR_MIN_STACK_SIZE
	.align		4
.L_143:
        /*02c4*/ 	.byte	0x04, 0x12
        /*02c6*/ 	.short	(.L_145 - .L_144)
	.align		4
.L_144:
        /*02c8*/ 	.word	index@(_ZN4mmha33masked_multihead_attention_kernelIfLi144ELi256ELi4ELi64ELi64ELb1ELb0EEEv26Multihead_attention_paramsIT_XT5_EE)
        /*02cc*/ 	.word	0x00000000


	//----- nvinfo : EIATTR_MIN_STACK_SIZE
	.align		4
.L_145:
        /*02d0*/ 	.byte	0x04, 0x12
        /*02d2*/ 	.short	(.L_147 - .L_146)
	.align		4
.L_146:
        /*02d4*/ 	.word	index@(_ZN4mmha33masked_multihead_attention_kernelItLi144ELi256ELi1ELi32ELi256ELb0ELb1EEEv26Multihead_attention_paramsIT_XT5_EE)
        /*02d8*/ 	.word	0x00000040


	//----- nvinfo : EIATTR_MIN_STACK_SIZE
	.align		4
.L_147:
        /*02dc*/ 	.byte	0x04, 0x12
        /*02de*/ 	.short	(.L_149 - .L_148)
	.align		4
.L_148:
        /*02e0*/ 	.word	index@(_ZN4mmha33masked_multihead_attention_kernelItLi144ELi256ELi2ELi32ELi128ELb0ELb1EEEv26Multihead_attention_paramsIT_XT5_EE)
        /*02e4*/ 	.word	0x00000000


	//----- nvinfo : EIATTR_MIN_STACK_SIZE
	.align		4
.L_149:
        /*02e8*/ 	.byte	0x04, 0x12
        /*02ea*/ 	.short	(.L_151 - .L_150)
	.align		4
.L_150:
        /*02ec*/ 	.word	index@(_ZN4mmha33masked_multihead_attention_kernelItLi144ELi256ELi4ELi32ELi64ELb0ELb1EEEv26Multihead_attention_paramsIT_XT5_EE)
        /*02f0*/ 	.word	0x00000000


	//----- nvinfo : EIATTR_MIN_STACK_SIZE
	.align		4
.L_151:
        /*02f4*/ 	.byte	0x04, 0x12
        /*02f6*/ 	.short	(.L_153 - .L_152)
	.align		4
.L_152:
        /*02f8*/ 	.word	index@(_ZN4mmha33masked_multihead_attention_kernelItLi144ELi256ELi1ELi32ELi256ELb0ELb0EEEv26Multihead_attention_paramsIT_XT5_EE)
        /*02fc*/ 	.word	0x00000048


	//----- nvinfo : EIATTR_MIN_STACK_SIZE
	.align		4
.L_153:
        /*0300*/ 	.byte	0x04, 0x12
        /*0302*/ 	.short	(.L_155 - .L_154)
	.align		4
.L_154:
        /*0304*/ 	.word	index@(_ZN4mmha33masked_multihead_attention_kernelItLi144ELi256ELi2ELi32ELi128ELb0ELb0EEEv26Multihead_attention_paramsIT_XT5_EE)
        /*0308*/ 	.word	0x00000000


	//----- nvinfo : EIATTR_MIN_STACK_SIZE
	.align		4
.L_155:
        /*030c*/ 	.byte	0x04, 0x12
        /*030e*/ 	.short	(.L_157 - .L_156)
	.align		4
.L_156:
        /*0310*/ 	.word	index@(_ZN4mmha33masked_multihead_attention_kernelItLi144ELi256ELi4ELi32ELi64ELb0ELb0EEEv26Multihead_attention_paramsIT_XT5_EE)
        /*0314*/ 	.word	0x00000000


	//----- nvinfo : EIATTR_MIN_STACK_SIZE
	.align		4
.L_157:
        /*0318*/ 	.byte	0x04, 0x12
        /*031a*/ 	.short	(.L_159 - .L_158)
	.align		4
.L_158:
        /*031c*/ 	.word	index@(_ZN4mmha33masked_multihead_attention_kernelIfLi144ELi256ELi1ELi64ELi256ELb0ELb1EEEv26Multihead_attention_paramsIT_XT5_EE)
        /*0320*/ 	.word	0x000004a8


	//----- nvinfo : EIATTR_MIN_STACK_SIZE
	.align		4
.L_159:
        /*0324*/ 	.byte	0x04, 0x12
        /*0326*/ 	.short	(.L_161 - .L_160)
	.align		4
.L_160:
        /*0328*/ 	.word	index@(_ZN4mmha33masked_multihead_attention_kernelIfLi144ELi256ELi2ELi64ELi128ELb0ELb1EEEv26Multihead_attention_paramsIT_XT5_EE)
        /*032c*/ 	.word	0x00000098


	//----- nvinfo : EIATTR_MIN_STACK_SIZE
	.align		4
.L_161:
        /*0330*/ 	.byte	0x04, 0x12
        /*0332*/ 	.short	(.L_163 - .L_162)
	.align		4
.L_162:
        /*0334*/ 	.word	index@(_ZN4mmha33masked_multihead_attention_kernelIfLi144ELi256ELi4ELi64ELi64ELb0ELb1EEEv26Multihead_attention_paramsIT_XT5_EE)
        /*0338*/ 	.word	0x00000000


	//----- nvinfo : EIATTR_MIN_STACK_SIZE
	.align		4
.L_163:
        /*033c*/ 	.byte	0x04, 0x12
        /*033e*/ 	.short	(.L_165 - .L_164)
	.align		4
.L_164:
        /*0340*/ 	.word	index@(_ZN4mmha33masked_multihead_attention_kernelIfLi144ELi256ELi1ELi64ELi256ELb0ELb0EEEv26Multihead_attention_paramsIT_XT5_EE)
        /*0344*/ 	.word	0x00000498


	//----- nvinfo : EIATTR_MIN_STACK_SIZE
	.align		4
.L_165:
        /*0348*/ 	.byte	0x04, 0x12
        /*034a*/ 	.short	(.L_167 - .L_166)
	.align		4
.L_166:
        /*034c*/ 	.word	index@(_ZN4mmha33masked_multihead_attention_kernelIfLi144ELi256ELi2ELi64ELi128ELb0ELb0EEEv26Multihead_attention_paramsIT_XT5_EE)
        /*0350*/ 	.word	0x00000090


	//----- nvinfo : EIATTR_MIN_STACK_SIZE
	.align		4
.L_167:
        /*0354*/ 	.byte	0x04, 0x12
        /*0356*/ 	.short	(.L_169 - .L_168)
	.align		4
.L_168:
        /*0358*/ 	.word	index@(_ZN4mmha33masked_multihead_attention_kernelIfLi144ELi256ELi4ELi64ELi64ELb0ELb0EEEv26Multihead_attention_paramsIT_XT5_EE)
        /*035c*/ 	.word	0x00000000
.L_169:


//--------------------- .nv.compat                --------------------------
	.section	.nv.compat,"",@"SHT_CUDA_COMPAT_INFO"
	.align	4
        /*0000*/ 	.byte	0x02, 0x09, 0x01, 0x00, 0x02, 0x02, 0x01, 0x00, 0x02, 0x05, 0x05, 0x00, 0x03, 0x07, 0x01, 0x01
        /*0010*/ 	.byte	0x02, 0x03, 0x00, 0x00, 0x02, 0x06, 0x01, 0x00, 0x04, 0x0b, 0x08, 0x00, 0x00, 0x00, 0x00, 0x00
        /*0020*/ 	.byte	0x00, 0x00, 0x00, 0x00


//--------------------- .nv.info._ZN4mmha33masked_multihead_attention_kernelItLi144ELi256ELi1ELi32ELi256ELb1ELb1EEEv26Multihead_attention_paramsIT_XT5_EE --------------------------
	.section	.nv.info._ZN4mmha33masked_multihead_attention_kernelItLi144ELi256ELi1ELi32ELi256ELb1ELb1EEEv26Multihead_attention_paramsIT_XT5_EE,"",@"SHT_CUDA_INFO"
	.sectionflags	@""
	.align	4


	//----- nvinfo : EIATTR_CUDA_API_VERSION
	.align		4
        /*0000*/ 	.byte	0x04, 0x37
        /*0002*/ 	.short	(.L_171 - .L_170)
.L_170:
        /*0004*/ 	.word	0x00000082


	//----- nvinfo : EIATTR_KPARAM_INFO
	.align		4
.L_171:
        /*0008*/ 	.byte	0x04, 0x17
        /*000a*/ 	.short	(.L_173 - .L_172)
.L_172:
        /*000c*/ 	.word	0x00000000
        /*0010*/ 	.short	0x0000
        /*0012*/ 	.short	0x0000
        /*0014*/ 	.byte	0x00, 0xf0, 0xa1, 0x04


	//----- nvinfo : EIATTR_SPARSE_MMA_MASK
	.align		4
.L_173:
        /*0018*/ 	.byte	0x03, 0x50
        /*001a*/ 	.short	0x0000


	//----- nvinfo : EIATTR_MAXREG_COUNT
	.align		4
        /*001c*/ 	.byte	0x03, 0x1b
        /*001e*/ 	.short	0x00ff


	//----- nvinfo : EIATTR_NUM_BARRIERS
	.align		4
        /*0020*/ 	.byte	0x02, 0x4c
        /*0022*/ 	.byte	0x01
	.zero		1


	//----- nvinfo : EIATTR_EXTERNS
	.align		4
        /*0024*/ 	.byte	0x04, 0x0f
        /*0026*/ 	.short	(.L_175 - .L_174)


	//   ....[0]....
	.align		4
.L_174:
        /*0028*/ 	.word	index@(__assertfail)


	//----- nvinfo : EIATTR_ANNOTATIONS
	.align		4
.L_175:
        /*002c*/ 	.byte	0x04, 0x55
        /*002e*/ 	.short	(.L_177 - .L_176)


	//   ....[0]....
.L_176:
        /*0030*/ 	.word	0x00000001
        /*0034*/ 	.byte	0x10, 0x0b, 0x00, 0x00, 0x01, 0x00, 0x00, 0x00, 0x20, 0x0b, 0x00, 0x00, 0x01, 0x00, 0x00, 0x00
        /* <DEDUP_REMOVED lines=135> */
        /*08b4*/ 	.byte	0xc0, 0xde, 0x00, 0x00, 0x01, 0x00, 0x00, 0x00, 0xc0, 0xdf, 0x00, 0x00


	//----- nvinfo : EIATTR_MERCURY_ISA_VERSION
	.align		4
.L_177:
        /*08c0*/ 	.byte	0x03, 0x5f
        /*08c2*/ 	.short	0x0101


	//----- nvinfo : EIATTR_COOP_GROUP_MASK_REGIDS
	.align		4
        /*08c4*/ 	.byte	0x04, 0x29
        /*08c6*/ 	.short	(.L_179 - .L_178)


	//   ....[0]....
.L_178:
        /*08c8*/ 	.word	0xffffffff


	//   ....[1]....
        /*08cc*/ 	.word	0xffffffff


	//   ....[2]....
        /*08d0*/ 	.word	0xffffffff


	//   ....[3]....
        /*08d4*/ 	.word	0xffffffff


	//   ....[4]....
        /*08d8*/ 	.word	0xffffffff


	//   ....[5]....
        /*08dc*/ 	.word	0xffffffff


	//   ....[6]....
        /*08e0*/ 	.word	0xffffffff


	//   ....[7]....
        /*08e4*/ 	.word	0xffffffff


	//   ....[8]....
        /*08e8*/ 	.word	0xffffffff


	//   ....[9]....
        /*08ec*/ 	.word	0xffffffff


	//   ....[10]....
        /*08f0*/ 	.word	0xffffffff


	//   ....[11]....
        /*08f4*/ 	.word	0xffffffff


	//   ....[12]....
        /*08f8*/ 	.word	0xffffffff


	//   ....[13]....
        /*08fc*/ 	.word	0xffffffff


	//   ....[14]....
        /*0900*/ 	.word	0xffffffff


	//   ....[15]....
        /*0904*/ 	.word	0xffffffff


	//   ....[16]....
        /*0908*/ 	.word	0xffffffff


	//   ....[17]....
        /*090c*/ 	.word	0xffffffff


	//   ....[18]....
        /*0910*/ 	.word	0xffffffff


	//   ....[19]....
        /*0914*/ 	.word	0xffffffff


	//   ....[20]....
        /*0918*/ 	.word	0xffffffff


	//   ....[21]....
        /*091c*/ 	.word	0xffffffff


	//   ....[22]....
        /*0920*/ 	.word	0xffffffff


	//   ....[23]....
        /*0924*/ 	.word	0x0500000f


	//   ....[24]....
        /*0928*/ 	.word	0x0500000f


	//   ....[25]....
        /*092c*/ 	.word	0x0500000f


	//   ....[26]....
        /*0930*/ 	.word	0x0500000f


	//   ....[27]....
        /*0934*/ 	.word	0x0500000f


	//----- nvinfo : EIATTR_COOP_GROUP_INSTR_OFFSETS
	.align		4
.L_179:
        /*0938*/ 	.byte	0x04, 0x28
        /*093a*/ 	.short	(.L_181 - .L_180)


	//   ....[0]....
.L_180:
        /*093c*/ 	.word	0x00002db0


	//   ....[1]....
        /*0940*/ 	.word	0x00002dd0


	//   ....[2]....
        /*0944*/ 	.word	0x00002df0


	//   ....[3]....
        /*0948*/ 	.word	0x00002e10


	//   ....[4]....
        /*094c*/ 	.word	0x00002e30


	//   ....[5]....
        /*0950*/ 	.word	0x0000ab40


	//   ....[6]....
        /*0954*/ 	.word	0x0000abf0


	//   ....[7]....
        /*0958*/ 	.word	0x0000ac60


	//   ....[8]....
        /*095c*/ 	.word	0x0000ac90


	//   ....[9]....
        /*0960*/ 	.word	0x0000ad10


	//   ....[10]....
        /*0964*/ 	.word	0x0000adf0


	//   ....[11]....
        /*0968*/ 	.word	0x0000ae10


	//   ....[12]....
        /*096c*/ 	.word	0x0000ae30


	//   ....[13]....
        /*0970*/ 	.word	0x0000ae50


	//   ....[14]....
        /*0974*/ 	.word	0x0000b570


	//   ....[15]....
        /*0978*/ 	.word	0x0000b660


	//   ....[16]....
        /*097c*/ 	.word	0x0000b6a0


	//   ....[17]....
        /*0980*/ 	.word	0x0000b6f0


	//   ....[18]....
        /*0984*/ 	.word	0x0000b730


	//   ....[19]....
        /*0988*/ 	.word	0x0000b790


	//   ....[20]....
        /*098c*/ 	.word	0x0000b7b0


	//   ....[21]....
        /*0990*/ 	.word	0x0000b7d0


	//   ....[22]....
        /*0994*/ 	.word	0x0000b7f0


	//   ....[23]....
        /*0998*/ 	.word	0x0000ed90


	//   ....[24]....
        /*099c*/ 	.word	0x0000edf0


	//   ....[25]....
        /*09a0*/ 	.word	0x0000ee50


	//   ....[26]....
        /*09a4*/ 	.word	0x0000eeb0


	//   ....[27]....
        /*09a8*/ 	.word	0x0000ef10


	//----- nvinfo : EIATTR_SYSCALL_OFFSETS
	.align		4
.L_181:
        /*09ac*/ 	.byte	0x04, 0x46
        /*09ae*/ 	.short	(.L_183 - .L_182)


	//   ....[0]....
.L_182:
        /*09b0*/ 	.word	0x00001040


	//----- nvinfo : EIATTR_EXIT_INSTR_OFFSETS
	.align		4
.L_183:
        /*09b4*/ 	.byte	0x04, 0x1c
        /*09b6*/ 	.short	(.L_185 - .L_184)


	//   ....[0]....
.L_184:
        /*09b8*/ 	.word	0x000000c0


	//   ....[1]....
        /*09bc*/ 	.word	0x0000e8b0


	//   ....[2]....
        /*09c0*/ 	.word	0x0000e9a0


	//   ....[3]....
        /*09c4*/ 	.word	0x0000ed40


	//----- nvinfo : EIATTR_CRS_STACK_SIZE
	.align		4
.L_185:
        /*09c8*/ 	.byte	0x04, 0x1e
        /*09ca*/ 	.short	(.L_187 - .L_186)
.L_186:
        /*09cc*/ 	.word	0x00000000


	//----- nvinfo : EIATTR_CBANK_PARAM_SIZE
	.align		4
.L_187:
        /*09d0*/ 	.byte	0x03, 0x19
        /*09d2*/ 	.short	0x0128


	//----- nvinfo : EIATTR_PARAM_CBANK
	.align		4
        /*09d4*/ 	.byte	0x04, 0x0a
        /*09d6*/ 	.short	(.L_189 - .L_188)
	.align		4
.L_188:
        /*09d8*/ 	.word	index@(.nv.constant0._ZN4mmha33masked_multihead_attention_kernelItLi144ELi256ELi1ELi32ELi256ELb1ELb1EEEv26Multihead_attention_paramsIT_XT5_EE)
        /*09dc*/ 	.short	0x0210
        /*09de*/ 	.short	0x0128


	//----- nvinfo : EIATTR_SW_WAR
	.align		4
.L_189:
        /*09e0*/ 	.byte	0x04, 0x36
        /*09e2*/ 	.short	(.L_191 - .L_190)
.L_190:
        /*09e4*/ 	.word	0x00000008
.L_191:


//--------------------- .nv.info._ZN4mmha33masked_multihead_attention_kernelItLi144ELi256ELi2ELi32ELi128ELb1ELb1EEEv26Multihead_attention_paramsIT_XT5_EE --------------------------
	.section	.nv.info._ZN4mmha33masked_multihead_attention_kernelItLi144ELi256ELi2ELi32ELi128ELb1ELb1EEEv26Multihead_attention_paramsIT_XT5_EE,"",@"SHT_CUDA_INFO"
	.sectionflags	@""
	.align	4


	//----- nvinfo : EIATTR_CUDA_API_VERSION
	.align		4
        /*0000*/ 	.byte	0x04, 0x37
        /*0002*/ 	.short	(.L_193 - .L_192)
.L_192:
        /*0004*/ 	.word	0x00000082


	//----- nvinfo : EIATTR_KPARAM_INFO
	.align		4
.L_193:
        /*0008*/ 	.byte	0x04, 0x17
        /*000a*/ 	.short	(.L_195 - .L_194)
.L_194:
        /*000c*/ 	.word	0x00000000
        /*0010*/ 	.short	0x0000
        /*0012*/ 	.short	0x0000
        /*0014*/ 	.byte	0x00, 0xf0, 0xa1, 0x04


	//----- nvinfo : EIATTR_SPARSE_MMA_MASK
	.align		4
.L_195:
        /*0018*/ 	.byte	0x03, 0x50
        /*001a*/ 	.short	0x0000


	//----- nvinfo : EIATTR_MAXREG_COUNT
	.align		4
        /*001c*/ 	.byte	0x03, 0x1b
        /*001e*/ 	.short	0x00ff


	//----- nvinfo : EIATTR_NUM_BARRIERS
	.align		4
        /*0020*/ 	.byte	0x02, 0x4c
        /*0022*/ 	.byte	0x01
	.zero		1


	//----- nvinfo : EIATTR_EXTERNS
	.align		4
        /*0024*/ 	.byte	0x04, 0x0f
        /*0026*/ 	.short	(.L_197 - .L_196)


	//   ....[0]....
	.align		4
.L_196:
        /*0028*/ 	.word	index@(__assertfail)


	//----- nvinfo : EIATTR_MERCURY_ISA_VERSION
	.align		4
.L_197:
        /*002c*/ 	.byte	0x03, 0x5f
        /*002e*/ 	.short	0x0101


	//----- nvinfo : EIATTR_COOP_GROUP_MASK_REGIDS
	.align		4
        /*0030*/ 	.byte	0x04, 0x29
        /*0032*/ 	.short	(.L_199 - .L_198)


	//   ....[0]....
.L_198:
        /*0034*/ 	.word	0xffffffff


	//   ....[1]....
        /*0038*/ 	.word	0xffffffff


	//   ....[2]....
        /*003c*/ 	.word	0xffffffff


	//   ....[3]....
        /*0040*/ 	.word	0xffffffff


	//   ....[4]....
        /*0044*/ 	.word	0xffffffff


	//   ....[5]....
        /*0048*/ 	.word	0xffffffff


	//   ....[6]....
        /*004c*/ 	.word	0xffffffff


	//   ....[7]....
        /*0050*/ 	.word	0xffffffff


	//   ....[8]....
        /*0054*/ 	.word	0xffffffff


	//   ....[9]....
        /*0058*/ 	.word	0xffffffff


	//   ....[10]....
        /*005c*/ 	.word	0xffffffff


	//   ....[11]....
        /*0060*/ 	.word	0xffffffff


	//   ....[12]....
        /*0064*/ 	.word	0xffffffff


	//   ....[13]....
        /*0068*/ 	.word	0xffffffff


	//   ....[14]....
        /*006c*/ 	.word	0xffffffff


	//   ....[15]....
        /*0070*/ 	.word	0xffffffff


	//   ....[16]....
        /*0074*/ 	.word	0xffffffff


	//   ....[17]....
        /*0078*/ 	.word	0xffffffff


	//   ....[18]....
        /*007c*/ 	.word	0xffffffff


	//   ....[19]....
        /*0080*/ 	.word	0xffffffff


	//   ....[20]....
        /*0084*/ 	.word	0xffffffff


	//   ....[21]....
        /*0088*/ 	.word	0x0500000f


	//   ....[22]....
        /*008c*/ 	.word	0x0500000f


	//   ....[23]....
        /*0090*/ 	.word	0x0500000f


	//   ....[24]....
        /*0094*/ 	.word	0x0500000f


	//   ....[25]....
        /*0098*/ 	.word	0x0500000f


	//   ....[26]....
        /*009c*/ 	.word	0x0500000f


	//   ....[27]....
        /*00a0*/ 	.word	0x0500000f


	//   ....[28]....
        /*00a4*/ 	.word	0x0500000f


	//   ....[29]....
        /*00a8*/ 	.word	0x0500000f


	//   ....[30]....
        /*00ac*/ 	.word	0x0500000f


	//----- nvinfo : EIATTR_COOP_GROUP_INSTR_OFFSETS
	.align		4
.L_199:
        /*00b0*/ 	.byte	0x04, 0x28
        /*00b2*/ 	.short	(.L_201 - .L_200)


	//   ....[0]....
.L_200:
        /*00b4*/ 	.word	0x00002dd0


	//   ....[1]....
        /*00b8*/ 	.word	0x00002df0


	//   ....[2]....
        /*00bc*/ 	.word	0x00002e10


	//   ....[3]....
        /*00c0*/ 	.word	0x00002e30


	//   ....[4]....
        /*00c4*/ 	.word	0x00002e50


	//   ....[5]....
        /*00c8*/ 	.word	0x00007fe0


	//   ....[6]....
        /*00cc*/ 	.word	0x00008270


	//   ....[7]....
        /*00d0*/ 	.word	0x00008290


	//   ....[8]....
        /*00d4*/ 	.word	0x000082b0


	//   ....[9]....
        /*00d8*/ 	.word	0x000082d0


	//   ....[10]....
        /*00dc*/ 	.word	0x000084a0


	//   ....[11]....
        /*00e0*/ 	.word	0x000084c0


	//   ....[12]....
        /*00e4*/ 	.word	0x000084e0


	//   ....[13]....
        /*00e8*/ 	.word	0x00008bb0


	//   ....[14]....
        /*00ec*/ 	.word	0x00008c30


	//   ....[15]....
        /*00f0*/ 	.word	0x00008c60


	//   ....[16]....
        /*00f4*/ 	.word	0x00008cb0


	//   ....[17]....
        /*00f8*/ 	.word	0x00008d00


	//   ....[18]....
        /*00fc*/ 	.word	0x00008d70


	//   ....[19]....
        /*0100*/ 	.word	0x00008d90


	//   ....[20]....
        /*0104*/ 	.word	0x00008db0


	//   ....[21]....
        /*0108*/ 	.word	0x0000c000


	//   ....[22]....
        /*010c*/ 	.word	0x0000c060


	//   ....[23]....
        /*0110*/ 	.word	0x0000c0c0


	//   ....[24]....
        /*0114*/ 	.word	0x0000c120


	//   ....[25]....
        /*0118*/ 	.word	0x0000c180


	//   ....[26]....
        /*011c*/ 	.word	0x0000c200


	//   ....[27]....
        /*0120*/ 	.word	0x0000c2a0


	//   ....[28]....
        /*0124*/ 	.word	0x0000c320


	//   ....[29]....
        /*0128*/ 	.word	0x0000c380


	//   ....[30]....
        /*012c*/ 	.word	0x0000c3e0


	//----- nvinfo : EIATTR_SYSCALL_OFFSETS
	.align		4
.L_201:
        /*0130*/ 	.byte	0x04, 0x46
        /*0132*/ 	.short	(.L_203 - .L_202)


	//   ....[0]....
.L_202:
        /*0134*/ 	.word	0x00001060


	//----- nvinfo : EIATTR_EXIT_INSTR_OFFSETS
	.align		4
.L_203:
        /*0138*/ 	.byte	0x04, 0x1c
        /*013a*/ 	.short	(.L_205 - .L_204)


	//   ....[0]....
.L_204:
        /*013c*/ 	.word	0x000000b0


	//   ....[1]....
        /*0140*/ 	.word	0x0000bb20


	//   ....[2]....
        /*0144*/ 	.word	0x0000bc10


	//   ....[3]....
        /*0148*/ 	.word	0x0000bfb0


	//----- nvinfo : EIATTR_CRS_STACK_SIZE
	.align		4
.L_205:
        /*014c*/ 	.byte	0x04, 0x1e
        /*014e*/ 	.short	(.L_207 - .L_206)
.L_206:
        /*0150*/ 	.word	0x00000000


	//----- nvinfo : EIATTR_CBANK_PARAM_SIZE
	.align		4
.L_207:
        /*0154*/ 	.byte	0x03, 0x19
        /*0156*/ 	.short	0x0128


	//----- nvinfo : EIATTR_PARAM_CBANK
	.align		4
        /*0158*/ 	.byte	0x04, 0x0a
        /*015a*/ 	.short	(.L_209 - .L_208)
	.align		4
.L_208:
        /*015c*/ 	.word	index@(.nv.constant0._ZN4mmha33masked_multihead_attention_kernelItLi144ELi256ELi2ELi32ELi128ELb1ELb1EEEv26Multihead_attention_paramsIT_XT5_EE)
        /*0160*/ 	.short	0x0210
        /*0162*/ 	.short	0x0128


	//----- nvinfo : EIATTR_SW_WAR
	.align		4
.L_209:
        /*0164*/ 	.byte	0x04, 0x36
        /*0166*/ 	.short	(.L_211 - .L_210)
.L_210:
        /*0168*/ 	.word	0x00000008
.L_211:


//--------------------- .nv.info._ZN4mmha33masked_multihead_attention_kernelItLi144ELi256ELi4ELi32ELi64ELb1ELb1EEEv26Multihead_attention_paramsIT_XT5_EE --------------------------
	.section	.nv.info._ZN4mmha33masked_multihead_attention_kernelItLi144ELi256ELi4ELi32ELi64ELb1ELb1EEEv26Multihead_attention_paramsIT_XT5_EE,"",@"SHT_CUDA_INFO"
	.sectionflags	@""
	.align	4


	//----- nvinfo : EIATTR_CUDA_API_VERSION
	.align		4
        /*0000*/ 	.byte	0x04, 0x37
        /*0002*/ 	.short	(.L_213 - .L_212)
.L_212:
        /*0004*/ 	.word	0x00000082


	//----- nvinfo : EIATTR_KPARAM_INFO
	.align		4
.L_213:
        /*0008*/ 	.byte	0x04, 0x17
        /*000a*/ 	.short	(.L_215 - .L_214)
.L_214:
        /*000c*/ 	.word	0x00000000
        /*0010*/ 	.short	0x0000
        /*0012*/ 	.short	0x0000
        /*0014*/ 	.byte	0x00, 0xf0, 0xa1, 0x04


	//----- nvinfo : EIATTR_SPARSE_MMA_MASK
	.align		4
.L_215:
        /*0018*/ 	.byte	0x03, 0x50
        /*001a*/ 	.short	0x0000


	//----- nvinfo : EIATTR_MAXREG_COUNT
	.align		4
        /*001c*/ 	.byte	0x03, 0x1b
        /*001e*/ 	.short	0x00ff


	//----- nvinfo : EIATTR_NUM_BARRIERS
	.align		4
        /*0020*/ 	.byte	0x02, 0x4c
        /*0022*/ 	.byte	0x01
	.zero		1


	//----- nvinfo : EIATTR_EXTERNS
	.align		4
        /*0024*/ 	.byte	0x04, 0x0f
        /*0026*/ 	.short	(.L_217 - .L_216)


	//   ....[0]....
	.align		4
.L_216:
        /*0028*/ 	.word	index@(__assertfail)


	//----- nvinfo : EIATTR_MERCURY_ISA_VERSION
	.align		4
.L_217:
        /*002c*/ 	.byte	0x03, 0x5f
        /*002e*/ 	.short	0x0101


	//----- nvinfo : EIATTR_COOP_GROUP_MASK_REGIDS
	.align		4
        /*0030*/ 	.byte	0x04, 0x29
        /*0032*/ 	.short	(.L_219 - .L_218)


	//   ....[0]....
.L_218:
        /*0034*/ 	.word	0xffffffff


	//   ....[1]....
        /*0038*/ 	.word	0xffffffff


	//   ....[2]....
        /*003c*/ 	.word	0xffffffff


	//   ....[3]....
        /*0040*/ 	.word	0xffffffff


	//   ....[4]....
        /*0044*/ 	.word	0xffffffff


	//   ....[5]....
        /*0048*/ 	.word	0xffffffff


	//   ....[6]....
        /*004c*/ 	.word	0xffffffff


	//   ....[7]....
        /*0050*/ 	.word	0xffffffff


	//   ....[8]....
        /*0054*/ 	.word	0xffffffff


	//   ....[9]....
        /*0058*/ 	.word	0xffffffff


	//   ....[10]....
        /*005c*/ 	.word	0xffffffff


	//   ....[11]....
        /*0060*/ 	.word	0xffffffff


	//   ....[12]....
        /*0064*/ 	.word	0xffffffff


	//   ....[13]....
        /*0068*/ 	.word	0xffffffff


	//   ....[14]....
        /*006c*/ 	.word	0xffffffff


	//   ....[15]....
        /*0070*/ 	.word	0xffffffff


	//   ....[16]....
        /*0074*/ 	.word	0xffffffff


	//   ....[17]....
        /*0078*/ 	.word	0xffffffff


	//   ....[18]....
        /*007c*/ 	.word	0xffffffff


	//   ....[19]....
        /*0080*/ 	.word	0x0500000f


	//   ....[20]....
        /*0084*/ 	.word	0x0500000f


	//   ....[21]....
        /*0088*/ 	.word	0x0500000f


	//   ....[22]....
        /*008c*/ 	.word	0x0500000f


	//   ....[23]....
        /*0090*/ 	.word	0x0500000f


	//   ....[24]....
        /*0094*/ 	.word	0x0500000f


	//   ....[25]....
        /*0098*/ 	.word	0x0500000f


	//   ....[26]....
        /*009c*/ 	.word	0x0500000f


	//   ....[27]....
        /*00a0*/ 	.word	0x0500000f


	//   ....[28]....
        /*00a4*/ 	.word	0x0500000f


	//----- nvinfo : EIATTR_COOP_GROUP_INSTR_OFFSETS
	.align		4
.L_219:
        /*00a8*/ 	.byte	0x04, 0x28
        /*00aa*/ 	.short	(.L_221 - .L_220)


	//   ....[0]....
.L_220:
        /*00ac*/ 	.word	0x00002dc0


	//   ....[1]....
        /*00b0*/ 	.word	0x00002de0


	//   ....[2]....
        /*00b4*/ 	.word	0x00002e00


	//   ....[3]....
        /*00b8*/ 	.word	0x00002e20


	//   ....[4]....
        /*00bc*/ 	.word	0x00002e40


	//   ....[5]....
        /*00c0*/ 	.word	0x00007bf0


	//   ....[6]....
        /*00c4*/ 	.word	0x00007c10


	//   ....[7]....
        /*00c8*/ 	.word	0x00007eb0


	//   ....[8]....
        /*00cc*/ 	.word	0x00007ed0


	//   ....[9]....
        /*00d0*/ 	.word	0x00007ef0


	//   ....[10]....
        /*00d4*/ 	.word	0x000080b0


	//   ....[11]....
        /*00d8*/ 	.word	0x000080d0


	//   ....[12]....
        /*00dc*/ 	.word	0x000087b0


	//   ....[13]....
        /*00e0*/ 	.word	0x00008830


	//   ....[14]....
        /*00e4*/ 	.word	0x00008860


	//   ....[15]....
        /*00e8*/ 	.word	0x000088b0


	//   ....[16]....
        /*00ec*/ 	.word	0x00008900


	//   ....[17]....
        /*00f0*/ 	.word	0x00008960


	//   ....[18]....
        /*00f4*/ 	.word	0x00008990


	//   ....[19]....
        /*00f8*/ 	.word	0x0000b990


	//   ....[20]....
        /*00fc*/ 	.word	0x0000b9f0


	//   ....[21]....
        /*0100*/ 	.word	0x0000ba50


	//   ....[22]....
        /*0104*/ 	.word	0x0000bab0


	//   ....[23]....
        /*0108*/ 	.word	0x0000bb10


	//   ....[24]....
        /*010c*/ 	.word	0x0000bb90


	//   ....[25]....
        /*0110*/ 	.word	0x0000bc10


	//   ....[26]....
        /*0114*/ 	.word	0x0000bca0


	//   ....[27]....
        /*0118*/ 	.word	0x0000bd20


	//   ....[28]....
        /*011c*/ 	.word	0x0000bd80


	//----- nvinfo : EIATTR_SYSCALL_OFFSETS
	.align		4
.L_221:
        /*0120*/ 	.byte	0x04, 0x46
        /*0122*/ 	.short	(.L_223 - .L_222)


	//   ....[0]....
.L_222:
        /*0124*/ 	.word	0x00001050


	//----- nvinfo : EIATTR_EXIT_INSTR_OFFSETS
	.align		4
.L_223:
        /*0128*/ 	.byte	0x04, 0x1c
        /*012a*/ 	.short	(.L_225 - .L_224)


	//   ....[0]....
.L_224:
        /*012c*/ 	.word	0x000000b0


	//   ....[1]....
        /*0130*/ 	.word	0x0000b4b0


	//   ....[2]....
        /*0134*/ 	.word	0x0000b5a0


	//   ....[3]....
        /*0138*/ 	.word	0x0000b940


	//----- nvinfo : EIATTR_CRS_STACK_SIZE
	.align		4
.L_225:
        /*013c*/ 	.byte	0x04, 0x1e
        /*013e*/ 	.short	(.L_227 - .L_226)
.L_226:
        /*0140*/ 	.word	0x00000000


	//----- nvinfo : EIATTR_CBANK_PARAM_SIZE
	.align		4
.L_227:
        /*0144*/ 	.byte	0x03, 0x19
        /*0146*/ 	.short	0x0128


	//----- nvinfo : EIATTR_PARAM_CBANK
	.align		4
        /*0148*/ 	.byte	0x04, 0x0a
        /*014a*/ 	.short	(.L_229 - .L_228)
	.align		4
.L_228:
        /*014c*/ 	.word	index@(.nv.constant0._ZN4mmha33masked_multihead_attention_kernelItLi144ELi256ELi4ELi32ELi64ELb1ELb1EEEv26Multihead_attention_paramsIT_XT5_EE)
        /*0150*/ 	.short	0x0210
        /*0152*/ 	.short	0x0128


	//----- nvinfo : EIATTR_SW_WAR
	.align		4
.L_229:
        /*0154*/ 	.byte	0x04, 0x36
        /*0156*/ 	.short	(.L_231 - .L_230)
.L_230:
        /*0158*/ 	.word	0x00000008
.L_231:


//--------------------- .nv.info._ZN4mmha33masked_multihead_attention_kernelItLi144ELi256ELi1ELi32ELi256ELb1ELb0EEEv26Multihead_attention_paramsIT_XT5_EE --------------------------
	.section	.nv.info._ZN4mmha33masked_multihead_attention_kernelItLi144ELi256ELi1ELi32ELi256ELb1ELb0EEEv26Multihead_attention_paramsIT_XT5_EE,"",@"SHT_CUDA_INFO"
	.sectionflags	@""
	.align	4


	//----- nvinfo : EIATTR_CUDA_API_VERSION
	.align		4
        /*0000*/ 	.byte	0x04, 0x37
        /*0002*/ 	.short	(.L_233 - .L_232)
.L_232:
        /*0004*/ 	.word	0x00000082


	//----- nvinfo : EIATTR_KPARAM_INFO
	.align		4
.L_233:
        /*0008*/ 	.byte	0x04, 0x17
        /*000a*/ 	.short	(.L_235 - .L_234)
.L_234:
        /*000c*/ 	.word	0x00000000
        /*0010*/ 	.short	0x0000
        /*0012*/ 	.short	0x0000
        /*0014*/ 	.byte	0x00, 0xf0, 0xa1, 0x04


	//----- nvinfo : EIATTR_SPARSE_MMA_MASK
	.align		4
.L_235:
        /*0018*/ 	.byte	0x03, 0x50
        /*001a*/ 	.short	0x0000


	//----- nvinfo : EIATTR_MAXREG_COUNT
	.align		4
        /*001c*/ 	.byte	0x03, 0x1b
        /*001e*/ 	.short	0x00ff


	//----- nvinfo : EIATTR_NUM_BARRIERS
	.align		4
        /*0020*/ 	.byte	0x02, 0x4c
        /*0022*/ 	.byte	0x01
	.zero		1


	//----- nvinfo : EIATTR_EXTERNS
	.align		4
        /*0024*/ 	.byte	0x04, 0x0f
        /*0026*/ 	.short	(.L_237 - .L_236)


	//   ....[0]....
	.align		4
.L_236:
        /*0028*/ 	.word	index@(__assertfail)


	//----- nvinfo : EIATTR_ANNOTATIONS
	.align		4
.L_237:
        /*002c*/ 	.byte	0x04, 0x55
        /*002e*/ 	.short	(.L_239 - .L_238)


	//   ....[0]....
.L_238:
        /* <DEDUP_REMOVED lines=140> */


	//----- nvinfo : EIATTR_MERCURY_ISA_VERSION
	.align		4
.L_239:
        /*08e0*/ 	.byte	0x03, 0x5f
        /*08e2*/ 	.short	0x0101


	//----- nvinfo : EIATTR_COOP_GROUP_MASK_REGIDS
	.align		4
        /*08e4*/ 	.byte	0x04, 0x29
        /*08e6*/ 	.short	(.L_241 - .L_240)


	//   ....[0]....
.L_240:
        /*08e8*/ 	.word	0xffffffff


	//   ....[1]....
        /*08ec*/ 	.word	0xffffffff


	//   ....[2]....
        /*08f0*/ 	.word	0xffffffff


	//   ....[3]....
        /*08f4*/ 	.word	0xffffffff


	//   ....[4]....
        /*08f8*/ 	.word	0xffffffff


	//   ....[5]....
        /*08fc*/ 	.word	0xffffffff


	//   ....[6]....
        /*0900*/ 	.word	0xffffffff


	//   ....[7]....
        /*0904*/ 	.word	0xffffffff


	//   ....[8]....
        /*0908*/ 	.word	0xffffffff


	//   ....[9]....
        /*090c*/ 	.word	0xffffffff


	//   ....[10]....
        /*0910*/ 	.word	0xffffffff


	//   ....[11]....
        /*0914*/ 	.word	0xffffffff


	//   ....[12]....
        /*0918*/ 	.word	0xffffffff


	//   ....[13]....
        /*091c*/ 	.word	0xffffffff


	//   ....[14]....
        /*0920*/ 	.word	0xffffffff


	//   ....[15]....
        /*0924*/ 	.word	0xffffffff


	//   ....[16]....
        /*0928*/ 	.word	0xffffffff


	//   ....[17]....
        /*092c*/ 	.word	0xffffffff


	//   ....[18]....
        /*0930*/ 	.word	0xffffffff


	//   ....[19]....
        /*0934*/ 	.word	0xffffffff


	//   ....[20]....
        /*0938*/ 	.word	0xffffffff


	//   ....[21]....
        /*093c*/ 	.word	0xffffffff


	//   ....[22]....
        /*0940*/ 	.word	0xffffffff


	//   ....[23]....
        /*0944*/ 	.word	0x0500000f


	//   ....[24]....
        /*0948*/ 	.word	0x0500000f


	//   ....[25]....
        /*094c*/ 	.word	0x0500000f


	//   ....[26]....
        /*0950*/ 	.word	0x0500000f


	//   ....[27]....
        /*0954*/ 	.word	0x0500000f


	//----- nvinfo : EIATTR_COOP_GROUP_INSTR_OFFSETS
	.align		4
.L_241:
        /*0958*/ 	.byte	0x04, 0x28
        /*095a*/ 	.short	(.L_243 - .L_242)


	//   ....[0]....
.L_242:
        /*095c*/ 	.word	0x00002dc0


	//   ....[1]....
        /*0960*/ 	.word	0x00002de0


	//   ....[2]....
        /*0964*/ 	.word	0x00002e00


	//   ....[3]....
        /*0968*/ 	.word	0x00002e20


	//   ....[4]....
        /*096c*/ 	.word	0x00002e40


	//   ....[5]....
        /*0970*/ 	.word	0x000099e0


	//   ....[6]....
        /*0974*/ 	.word	0x00009a70


	//   ....[7]....
        /*0978*/ 	.word	0x00009ac0


	//   ....[8]....
        /*097c*/ 	.word	0x00009af0


	//   ....[9]....
        /*0980*/ 	.word	0x00009b70


	//   ....[10]....
        /*0984*/ 	.word	0x00009c50


	//   ....[11]....
        /*0988*/ 	.word	0x00009c70


	//   ....[12]....
        /*098c*/ 	.word	0x00009c90


	//   ....[13]....
        /*0990*/ 	.word	0x00009cb0


	//   ....[14]....
        /*0994*/ 	.word	0x0000a3c0


	//   ....[15]....
        /*0998*/ 	.word	0x0000a4b0


	//   ....[16]....
        /*099c*/ 	.word	0x0000a4f0


	//   ....[17]....
        /*09a0*/ 	.word	0x0000a540


	//   ....[18]....
        /*09a4*/ 	.word	0x0000a580


	//   ....[19]....
        /*09a8*/ 	.word	0x0000a5e0


	//   ....[20]....
        /*09ac*/ 	.word	0x0000a600


	//   ....[21]....
        /*09b0*/ 	.word	0x0000a630


	//   ....[22]....
        /*09b4*/ 	.word	0x0000a650


	//   ....[23]....
        /*09b8*/ 	.word	0x0000d780


	//   ....[24]....
        /*09bc*/ 	.word	0x0000d7e0


	//   ....[25]....
        /*09c0*/ 	.word	0x0000d840


	//   ....[26]....
        /*09c4*/ 	.word	0x0000d8a0


	//   ....[27]....
        /*09c8*/ 	.word	0x0000d900


	//----- nvinfo : EIATTR_SYSCALL_OFFSETS
	.align		4
.L_243:
        /*09cc*/ 	.byte	0x04, 0x46
        /*09ce*/ 	.short	(.L_245 - .L_244)


	//   ....[0]....
.L_244:
        /*09d0*/ 	.word	0x00001050


	//----- nvinfo : EIATTR_EXIT_INSTR_OFFSETS
	.align		4
.L_245:
        /*09d4*/ 	.byte	0x04, 0x1c
        /*09d6*/ 	.short	(.L_247 - .L_246)


	//   ....[0]....
.L_246:
        /*09d8*/ 	.word	0x000000c0


	//   ....[1]....
        /*09dc*/ 	.word	0x0000d2a0


	//   ....[2]....
        /*09e0*/ 	.word	0x0000d390


	//   ....[3]....
        /*09e4*/ 	.word	0x0000d730


	//----- nvinfo : EIATTR_CRS_STACK_SIZE
	.align		4
.L_247:
        /*09e8*/ 	.byte	0x04, 0x1e
        /*09ea*/ 	.short	(.L_249 - .L_248)
.L_248:
        /*09ec*/ 	.word	0x00000000


	//----- nvinfo : EIATTR_CBANK_PARAM_SIZE
	.align		4
.L_249:
        /*09f0*/ 	.byte	0x03, 0x19
        /*09f2*/ 	.short	0x0128


	//----- nvinfo : EIATTR_PARAM_CBANK
	.align		4
        /*09f4*/ 	.byte	0x04, 0x0a
        /*09f6*/ 	.short	(.L_251 - .L_250)
	.align		4
.L_250:
        /*09f8*/ 	.word	index@(.nv.constant0._ZN4mmha33masked_multihead_attention_kernelItLi144ELi256ELi1ELi32ELi256ELb1ELb0EEEv26Multihead_attention_paramsIT_XT5_EE)
        /*09fc*/ 	.short	0x0210
        /*09fe*/ 	.short	0x0128


	//----- nvinfo : EIATTR_SW_WAR
	.align		4
.L_251:
        /*0a00*/ 	.byte	0x04, 0x36
        /*0a02*/ 	.short	(.L_253 - .L_252)
.L_252:
        /*0a04*/ 	.word	0x00000008
.L_253:


//--------------------- .nv.info._ZN4mmha33masked_multihead_attention_kernelItLi144ELi256ELi2ELi32ELi128ELb1ELb0EEEv26Multihead_attention_paramsIT_XT5_EE --------------------------
	.section	.nv.info._ZN4mmha33masked_multihead_attention_kernelItLi144ELi256ELi2ELi32ELi128ELb1ELb0EEEv26Multihead_attention_paramsIT_XT5_EE,"",@"SHT_CUDA_INFO"
	.sectionflags	@""
	.align	4


	//----- nvinfo : EIATTR_CUDA_API_VERSION
	.align		4
        /*0000*/ 	.byte	0x04, 0x37
        /*0002*/ 	.short	(.L_255 - .L_254)
.L_254:
        /*0004*/ 	.word	0x00000082


	//----- nvinfo : EIATTR_KPARAM_INFO
	.align		4
.L_255:
        /*0008*/ 	.byte	0x04, 0x17
        /*000a*/ 	.short	(.L_257 - .L_256)
.L_256:
        /*000c*/ 	.word	0x00000000
        /*0010*/ 	.short	0x0000
        /*0012*/ 	.short	0x0000
        /*0014*/ 	.byte	0x00, 0xf0, 0xa1, 0x04


	//----- nvinfo : EIATTR_SPARSE_MMA_MASK
	.align		4
.L_257:
        /*0018*/ 	.byte	0x03, 0x50
        /*001a*/ 	.short	0x0000


	//----- nvinfo : EIATTR_MAXREG_COUNT
	.align		4
        /*001c*/ 	.byte	0x03, 0x1b
        /*001e*/ 	.short	0x00ff


	//----- nvinfo : EIATTR_NUM_BARRIERS
	.align		4
        /*0020*/ 	.byte	0x02, 0x4c
        /*0022*/ 	.byte	0x01
	.zero		1


	//----- nvinfo : EIATTR_EXTERNS
	.align		4
        /*0024*/ 	.byte	0x04, 0x0f
        /*0026*/ 	.short	(.L_259 - .L_258)


	//   ....[0]....
	.align		4
.L_258:
        /*0028*/ 	.word	index@(__assertfail)


	//----- nvinfo : EIATTR_MERCURY_ISA_VERSION
	.align		4
.L_259:
        /*002c*/ 	.byte	0x03, 0x5f
        /*002e*/ 	.short	0x0101


	//----- nvinfo : EIATTR_COOP_GROUP_MASK_REGIDS
	.align		4
        /*0030*/ 	.byte	0x04, 0x29
        /*0032*/ 	.short	(.L_261 - .L_260)


	//   ....[0]....
.L_260:
        /*0034*/ 	.word	0xffffffff


	//   ....[1]....
        /*0038*/ 	.word	0xffffffff


	//   ....[2]....
        /*003c*/ 	.word	0xffffffff


	//   ....[3]....
        /*0040*/ 	.word	0xffffffff


	//   ....[4]....
        /*0044*/ 	.word	0xffffffff


	//   ....[5]....
        /*0048*/ 	.word	0xffffffff


	//   ....[6]....
        /*004c*/ 	.word	0xffffffff


	//   ....[7]....
        /*0050*/ 	.word	0xffffffff


	//   ....[8]....
        /*0054*/ 	.word	0xffffffff


	//   ....[9]....
        /*0058*/ 	.word	0xffffffff


	//   ....[10]....
        /*005c*/ 	.word	0xffffffff


	//   ....[11]....
        /*0060*/ 	.word	0xffffffff


	//   ....[12]....
        /*0064*/ 	.word	0xffffffff


	//   ....[13]....
        /*0068*/ 	.word	0xffffffff


	//   ....[14]....
        /*006c*/ 	.word	0xffffffff


	//   ....[15]....
        /*0070*/ 	.word	0xffffffff


	//   ....[16]....
        /*0074*/ 	.word	0xffffffff


	//   ....[17]....
        /*0078*/ 	.word	0xffffffff


	//   ....[18]....
        /*007c*/ 	.word	0xffffffff


	//   ....[19]....
        /*0080*/ 	.word	0xffffffff


	//   ....[20]....
        /*0084*/ 	.word	0xffffffff


	//   ....[21]....
        /*0088*/ 	.word	0x0500000f


	//   ....[22]....
        /*008c*/ 	.word	0x0500000f


	//   ....[23]....
        /*0090*/ 	.word	0x0500000f


	//   ....[24]....
        /*0094*/ 	.word	0x0500000f


	//   ....[25]....
        /*0098*/ 	.word	0x0500000f


	//   ....[26]....
        /*009c*/ 	.word	0x0500000f


	//   ....[27]....
        /*00a0*/ 	.word	0x0500000f


	//   ....[28]....
        /*00a4*/ 	.word	0x0500000f


	//   ....[29]....
        /*00a8*/ 	.word	0x0500000f


	//   ....[30]....
        /*00ac*/ 	.word	0x0500000f


	//----- nvinfo : EIATTR_COOP_GROUP_INSTR_OFFSETS
	.align		4
.L_261:
        /*00b0*/ 	.byte	0x04, 0x28
        /*00b2*/ 	.short	(.L_263 - .L_262)


	//   ....[0]....
.L_262:
        /*00b4*/ 	.word	0x00002dd0


	//   ....[1]....
        /*00b8*/ 	.word	0x00002df0


	//   ....[2]....
        /*00bc*/ 	.word	0x00002e10


	//   ....[3]....
        /*00c0*/ 	.word	0x00002e30


	//   ....[4]....
        /*00c4*/ 	.word	0x00002e50


	//   ....[5]....
        /*00c8*/ 	.word	0x00007990


	//   ....[6]....
        /*00cc*/ 	.word	0x00007c20


	//   ....[7]....
        /*00d0*/ 	.word	0x00007c40


	//   ....[8]....
        /*00d4*/ 	.word	0x00007c60


	//   ....[9]....
        /*00d8*/ 	.word	0x00007c80


	//   ....[10]....
        /*00dc*/ 	.word	0x00007e50


	//   ....[11]....
        /*00e0*/ 	.word	0x00007e70


	//   ....[12]....
        /*00e4*/ 	.word	0x00007e90


	//   ....[13]....
        /*00e8*/ 	.word	0x00008560


	//   ....[14]....
        /*00ec*/ 	.word	0x000085e0


	//   ....[15]....
        /*00f0*/ 	.word	0x00008610


	//   ....[16]....
        /*00f4*/ 	.word	0x00008660


	//   ....[17]....
        /*00f8*/ 	.word	0x000086b0


	//   ....[18]....
        /*00fc*/ 	.word	0x00008720


	//   ....[19]....
        /*0100*/ 	.word	0x00008740


	//   ....[20]....
        /*0104*/ 	.word	0x00008760


	//   ....[21]....
        /*0108*/ 	.word	0x0000b4f0


	//   ....[22]....
        /*010c*/ 	.word	0x0000b550


	//   ....[23]....
        /*0110*/ 	.word	0x0000b5b0


	//   ....[24]....
        /*0114*/ 	.word	0x0000b610


	//   ....[25]....
        /*0118*/ 	.word	0x0000b670


	//   ....[26]....
        /*011c*/ 	.word	0x0000b6f0


	//   ....[27]....
        /*0120*/ 	.word	0x0000b790


	//   ....[28]....
        /*0124*/ 	.word	0x0000b810


	//   ....[29]....
        /*0128*/ 	.word	0x0000b870


	//   ....[30]....
        /*012c*/ 	.word	0x0000b8d0


	//----- nvinfo : EIATTR_SYSCALL_OFFSETS
	.align		4
.L_263:
        /*0130*/ 	.byte	0x04, 0x46
        /*0132*/ 	.short	(.L_265 - .L_264)


	//   ....[0]....
.L_264:
        /*0134*/ 	.word	0x00001060


	//----- nvinfo : EIATTR_EXIT_INSTR_OFFSETS
	.align		4
.L_265:
        /*0138*/ 	.byte	0x04, 0x1c
        /*013a*/ 	.short	(.L_267 - .L_266)


	//   ....[0]....
.L_266:
        /*013c*/ 	.word	0x000000b0


	//   ....[1]....
        /*0140*/ 	.word	0x0000b010


	//   ....[2]....
        /*0144*/ 	.word	0x0000b100


	//   ....[3]....
        /*0148*/ 	.word	0x0000b4a0


	//----- nvinfo : EIATTR_CRS_STACK_SIZE
	.align		4
.L_267:
        /*014c*/ 	.byte	0x04, 0x1e
        /*014e*/ 	.short	(.L_269 - .L_268)
.L_268:
        /*0150*/ 	.word	0x00000000


	//----- nvinfo : EIATTR_CBANK_PARAM_SIZE
	.align		4
.L_269:
        /*0154*/ 	.byte	0x03, 0x19
        /*0156*/ 	.short	0x0128


	//----- nvinfo : EIATTR_PARAM_CBANK
	.align		4
        /*0158*/ 	.byte	0x04, 0x0a
        /*015a*/ 	.short	(.L_271 - .L_270)
	.align		4
.L_270:
        /*015c*/ 	.word	index@(.nv.constant0._ZN4mmha33masked_multihead_attention_kernelItLi144ELi256ELi2ELi32ELi128ELb1ELb0EEEv26Multihead_attention_paramsIT_XT5_EE)
        /*0160*/ 	.short	0x0210
        /*0162*/ 	.short	0x0128


	//----- nvinfo : EIATTR_SW_WAR
	.align		4
.L_271:
        /*0164*/ 	.byte	0x04, 0x36
        /*0166*/ 	.short	(.L_273 - .L_272)
.L_272:
        /*0168*/ 	.word	0x00000008
.L_273:


//--------------------- .nv.info._ZN4mmha33masked_multihead_attention_kernelItLi144ELi256ELi4ELi32ELi64ELb1ELb0EEEv26Multihead_attention_paramsIT_XT5_EE --------------------------
	.section	.nv.info._ZN4mmha33masked_multihead_attention_kernelItLi144ELi256ELi4ELi32ELi64ELb1ELb0EEEv26Multihead_attention_paramsIT_XT5_EE,"",@"SHT_CUDA_INFO"
	.sectionflags	@""
	.align	4


	//----- nvinfo : EIATTR_CUDA_API_VERSION
	.align		4
        /*0000*/ 	.byte	0x04, 0x37
        /*0002*/ 	.short	(.L_275 - .L_274)
.L_274:
        /*0004*/ 	.word	0x00000082


	//----- nvinfo : EIATTR_KPARAM_INFO
	.align		4
.L_275:
        /*0008*/ 	.byte	0x04, 0x17
        /*000a*/ 	.short	(.L_277 - .L_276)
.L_276:
        /*000c*/ 	.word	0x00000000
        /*0010*/ 	.short	0x0000
        /*0012*/ 	.short	0x0000
        /*0014*/ 	.byte	0x00, 0xf0, 0xa1, 0x04


	//----- nvinfo : EIATTR_SPARSE_MMA_MASK
	.align		4
.L_277:
        /*0018*/ 	.byte	0x03, 0x50
        /*001a*/ 	.short	0x0000


	//----- nvinfo : EIATTR_MAXREG_COUNT
	.align		4
        /*001c*/ 	.byte	0x03, 0x1b
        /*001e*/ 	.short	0x00ff


	//----- nvinfo : EIATTR_NUM_BARRIERS
	.align		4
        /*0020*/ 	.byte	0x02, 0x4c
        /*0022*/ 	.byte	0x01
	.zero		1


	//----- nvinfo : EIATTR_EXTERNS
	.align		4
        /*0024*/ 	.byte	0x04, 0x0f
        /*0026*/ 	.short	(.L_279 - .L_278)


	//   ....[0]....
	.align		4
.L_278:
        /*0028*/ 	.word	index@(__assertfail)


	//----- nvinfo : EIATTR_MERCURY_ISA_VERSION
	.align		4
.L_279:
        /*002c*/ 	.byte	0x03, 0x5f
        /*002e*/ 	.short	0x0101


	//----- nvinfo : EIATTR_COOP_GROUP_MASK_REGIDS
	.align		4
        /*0030*/ 	.byte	0x04, 0x29
        /*0032*/ 	.short	(.L_281 - .L_280)


	//   ....[0]....
.L_280:
        /*0034*/ 	.word	0xffffffff


	//   ....[1]....
        /*0038*/ 	.word	0xffffffff


	//   ....[2]....
        /*003c*/ 	.word	0xffffffff


	//   ....[3]....
        /*0040*/ 	.word	0xffffffff


	//   ....[4]....
        /*0044*/ 	.word	0xffffffff


	//   ....[5]....
        /*0048*/ 	.word	0xffffffff


	//   ....[6]....
        /*004c*/ 	.word	0xffffffff


	//   ....[7]....
        /*0050*/ 	.word	0xffffffff


	//   ....[8]....
        /*0054*/ 	.word	0xffffffff


	//   ....[9]....
        /*0058*/ 	.word	0xffffffff


	//   ....[10]....
        /*005c*/ 	.word	0xffffffff


	//   ....[11]....
        /*0060*/ 	.word	0xffffffff


	//   ....[12]....
        /*0064*/ 	.word	0xffffffff


	//   ....[13]....
        /*0068*/ 	.word	0xffffffff


	//   ....[14]....
        /*006c*/ 	.word	0xffffffff


	//   ....[15]....
        /*0070*/ 	.word	0xffffffff


	//   ....[16]....
        /*0074*/ 	.word	0xffffffff


	//   ....[17]....
        /*0078*/ 	.word	0xffffffff


	//   ....[18]....
        /*007c*/ 	.word	0xffffffff


	//   ....[19]....
        /*0080*/ 	.word	0x0500000f


	//   ....[20]....
        /*0084*/ 	.word	0x0500000f


	//   ....[21]....
        /*0088*/ 	.word	0x0500000f


	//   ....[22]....
        /*008c*/ 	.word	0x0500000f


	//   ....[23]....
        /*0090*/ 	.word	0x0500000f


	//   ....[24]....
        /*0094*/ 	.word	0x0500000f


	//   ....[25]....
        /*0098*/ 	.word	0x0500000f


	//   ....[26]....
        /*009c*/ 	.word	0x0500000f


	//   ....[27]....
        /*00a0*/ 	.word	0x0500000f


	//   ....[28]....
        /*00a4*/ 	.word	0x0500000f


	//----- nvinfo : EIATTR_COOP_GROUP_INSTR_OFFSETS
	.align		4
.L_281:
        /*00a8*/ 	.byte	0x04, 0x28
        /*00aa*/ 	.short	(.L_283 - .L_282)


	//   ....[0]....
.L_282:
        /*00ac*/ 	.word	0x00002dc0


	//   ....[1]....
        /*00b0*/ 	.word	0x00002de0


	//   ....[2]....
        /*00b4*/ 	.word	0x00002e00


	//   ....[3]....
        /*00b8*/ 	.word	0x00002e20


	//   ....[4]....
        /*00bc*/ 	.word	0x00002e40


	//   ....[5]....
        /*00c0*/ 	.word	0x00007380


	//   ....[6]....
        /*00c4*/ 	.word	0x000073a0


	//   ....[7]....
        /*00c8*/ 	.word	0x00007640


	//   ....[8]....
        /*00cc*/ 	.word	0x00007660


	//   ....[9]....
        /*00d0*/ 	.word	0x00007680


	//   ....[10]....
        /*00d4*/ 	.word	0x00007840


	//   ....[11]....
        /*00d8*/ 	.word	0x00007860


	//   ....[12]....
        /*00dc*/ 	.word	0x00007f40


	//   ....[13]....
        /*00e0*/ 	.word	0x00007fc0


	//   ....[14]....
        /*00e4*/ 	.word	0x00007ff0


	//   ....[15]....
        /*00e8*/ 	.word	0x00008040


	//   ....[16]....
        /*00ec*/ 	.word	0x00008090


	//   ....[17]....
        /*00f0*/ 	.word	0x000080f0


	//   ....[18]....
        /*00f4*/ 	.word	0x00008120


	//   ....[19]....
        /*00f8*/ 	.word	0x0000ace0


	//   ....[20]....
        /*00fc*/ 	.word	0x0000ad40


	//   ....[21]....
        /*0100*/ 	.word	0x0000ada0


	//   ....[22]....
        /*0104*/ 	.word	0x0000ae00


	//   ....[23]....
        /*0108*/ 	.word	0x0000ae60


	//   ....[24]....
        /*010c*/ 	.word	0x0000aee0


	//   ....[25]....
        /*0110*/ 	.word	0x0000af60


	//   ....[26]....
        /*0114*/ 	.word	0x0000aff0


	//   ....[27]....
        /*0118*/ 	.word	0x0000b070


	//   ....[28]....
        /*011c*/ 	.word	0x0000b0d0


	//----- nvinfo : EIATTR_SYSCALL_OFFSETS
	.align		4
.L_283:
        /*0120*/ 	.byte	0x04, 0x46
        /*0122*/ 	.short	(.L_285 - .L_284)


	//   ....[0]....
.L_284:
        /*0124*/ 	.word	0x00001050


	//----- nvinfo : EIATTR_EXIT_INSTR_OFFSETS
	.align		4
.L_285:
        /*0128*/ 	.byte	0x04, 0x1c
        /*012a*/ 	.short	(.L_287 - .L_286)


	//   ....[0]....
.L_286:
        /*012c*/ 	.word	0x000000b0


	//   ....[1]....
        /*0130*/ 	.word	0x0000a800


	//   ....[2]....
        /*0134*/ 	.word	0x0000a8f0


	//   ....[3]....
        /*0138*/ 	.word	0x0000ac90


	//----- nvinfo : EIATTR_CRS_STACK_SIZE
	.align		4
.L_287:
        /*013c*/ 	.byte	0x04, 0x1e
        /*013e*/ 	.short	(.L_289 - .L_288)
.L_288:
        /*0140*/ 	.word	0x00000000


	//----- nvinfo : EIATTR_CBANK_PARAM_SIZE
	.align		4
.L_289:
        /*0144*/ 	.byte	0x03, 0x19
        /*0146*/ 	.short	0x0128


	//----- nvinfo : EIATTR_PARAM_CBANK
	.align		4
        /*0148*/ 	.byte	0x04, 0x0a
        /*014a*/ 	.short	(.L_291 - .L_290)
	.align		4
.L_290:
        /*014c*/ 	.word	index@(.nv.constant0._ZN4mmha33masked_multihead_attention_kernelItLi144ELi256ELi4ELi32ELi64ELb1ELb0EEEv26Multihead_attention_paramsIT_XT5_EE)
        /*0150*/ 	.short	0x0210
        /*0152*/ 	.short	0x0128


	//----- nvinfo : EIATTR_SW_WAR
	.align		4
.L_291:
        /*0154*/ 	.byte	0x04, 0x36
        /*0156*/ 	.short	(.L_293 - .L_292)
.L_292:
        /*0158*/ 	.word	0x00000008
.L_293:


//--------------------- .nv.info._ZN4mmha33masked_multihead_attention_kernelIfLi144ELi256ELi1ELi64ELi256ELb1ELb1EEEv26Multihead_attention_paramsIT_XT5_EE --------------------------
	.section	.nv.info._ZN4mmha33masked_multihead_attention_kernelIfLi144ELi256ELi1ELi64ELi256ELb1ELb1EEEv26Multihead_attention_paramsIT_XT5_EE,"",@"SHT_CUDA_INFO"
	.sectionflags	@""
	.align	4


	//----- nvinfo : EIATTR_CUDA_API_VERSION
	.align		4
        /*0000*/ 	.byte	0x04, 0x37
        /*0002*/ 	.short	(.L_295 - .L_294)
.L_294:
        /*0004*/ 	.word	0x00000082


	//----- nvinfo : EIATTR_KPARAM_INFO
	.align		4
.L_295:
        /*0008*/ 	.byte	0x04, 0x17
        /*000a*/ 	.short	(.L_297 - .L_296)
.L_296:
        /*000c*/ 	.word	0x00000000
        /*0010*/ 	.short	0x0000
        /*0012*/ 	.short	0x0000
        /*0014*/ 	.byte	0x00, 0xf0, 0xa1, 0x04


	//----- nvinfo : EIATTR_SPARSE_MMA_MASK
	.align		4
.L_297:
        /*0018*/ 	.byte	0x03, 0x50
        /*001a*/ 	.short	0x0000


	//----- nvinfo : EIATTR_MAXREG_COUNT
	.align		4
        /*001c*/ 	.byte	0x03, 0x1b
        /*001e*/ 	.short	0x00ff


	//----- nvinfo : EIATTR_NUM_BARRIERS
	.align		4
        /*0020*/ 	.byte	0x02, 0x4c
        /*0022*/ 	.byte	0x01
	.zero		1


	//----- nvinfo : EIATTR_EXTERNS
	.align		4
        /*0024*/ 	.byte	0x04, 0x0f
        /*0026*/ 	.short	(.L_299 - .L_298)


	//   ....[0]....
	.align		4
.L_298:
        /*0028*/ 	.word	index@(__assertfail)


	//----- nvinfo : EIATTR_ANNOTATIONS
	.align		4
.L_299:
        /*002c*/ 	.byte	0x04, 0x55
        /*002e*/ 	.short	(.L_301 - .L_300)


	//   ....[0]....
.L_300:
        /* <DEDUP_REMOVED lines=1327> */


	//----- nvinfo : EIATTR_MERCURY_ISA_VERSION
	.align		4
.L_301:
        /*5310*/ 	.byte	0x03, 0x5f
        /*5312*/ 	.short	0x0101


	//----- nvinfo : EIATTR_INT_WARP_WIDE_INSTR_OFFSETS
	.align		4
        /*5314*/ 	.byte	0x04, 0x31
        /*5316*/ 	.short	(.L_303 - .L_302)


	//   ....[0]....
.L_302:
        /*5318*/ 	.word	0x00001d80


	//   ....[1]....
        /*531c*/ 	.word	0x00001f00


	//----- nvinfo : EIATTR_COOP_GROUP_MASK_REGIDS
	.align		4
.L_303:
        /*5320*/ 	.byte	0x04, 0x29
        /*5322*/ 	.short	(.L_305 - .L_304)


	//   ....[0]....
.L_304:
        /*5324*/ 	.word	0xffffffff


	//   ....[1]....
        /*5328*/ 	.word	0xffffffff


	//   ....[2]....
        /*532c*/ 	.word	0xffffffff


	//   ....[3]....
        /*5330*/ 	.word	0xffffffff


	//   ....[4]....
        /*5334*/ 	.word	0xffffffff


	//   ....[5]....
        /*5338*/ 	.word	0xffffffff


	//   ....[6]....
        /*533c*/ 	.word	0xffffffff


	//   ....[7]....
        /*5340*/ 	.word	0xffffffff


	//   ....[8]....
        /*5344*/ 	.word	0xffffffff


	//   ....[9]....
        /*5348*/ 	.word	0xffffffff


	//   ....[10]....
        /*534c*/ 	.word	0xffffffff


	//   ....[11]....
        /*5350*/ 	.word	0xffffffff


	//   ....[12]....
        /*5354*/ 	.word	0xffffffff


	//   ....[13]....
        /*5358*/ 	.word	0xffffffff


	//   ....[14]....
        /*535c*/ 	.word	0xffffffff


	//   ....[15]....
        /*5360*/ 	.word	0xffffffff


	//   ....[16]....
        /*5364*/ 	.word	0xffffffff


	//   ....[17]....
        /*5368*/ 	.word	0xffffffff


	//   ....[18]....
        /*536c*/ 	.word	0xffffffff


	//   ....[19]....
        /*5370*/ 	.word	0xffffffff


	//   ....[20]....
        /*5374*/ 	.word	0xffffffff


	//   ....[21]....
        /*5378*/ 	.word	0xffffffff


	//   ....[22]....
        /*537c*/ 	.word	0xffffffff


	//   ....[23]....
        /*5380*/ 	.word	0xffffffff


	//   ....[24]....
        /*5384*/ 	.word	0xffffffff


	//----- nvinfo : EIATTR_COOP_GROUP_INSTR_OFFSETS
	.align		4
.L_305:
        /*5388*/ 	.byte	0x04, 0x28
        /*538a*/ 	.short	(.L_307 - .L_306)


	//   ....[0]....
.L_306:
        /*538c*/ 	.word	0x00001ea0


	//   ....[1]....
        /*5390*/ 	.word	0x00001f50


	//   ....[2]....
        /*5394*/ 	.word	0x00001f90


	//   ....[3]....
        /*5398*/ 	.word	0x00001fd0


	//   ....[4]....
        /*539c*/ 	.word	0x00001ff0


	//   ....[5]....
        /*53a0*/ 	.word	0x00002110


	//   ....[6]....
        /*53a4*/ 	.word	0x00002130


	//   ....[7]....
        /*53a8*/ 	.word	0x0001b600


	//   ....[8]....
        /*53ac*/ 	.word	0x0001b630


	//   ....[9]....
        /*53b0*/ 	.word	0x0001b660


	//   ....[10]....
        /*53b4*/ 	.word	0x0001b700


	//   ....[11]....
        /*53b8*/ 	.word	0x0001b750


	//   ....[12]....
        /*53bc*/ 	.word	0x0001b810


	//   ....[13]....
        /*53c0*/ 	.word	0x0001b830


	//   ....[14]....
        /*53c4*/ 	.word	0x0001b850


	//   ....[15]....
        /*53c8*/ 	.word	0x0001b870


	//   ....[16]....
        /*53cc*/ 	.word	0x0001c000


	//   ....[17]....
        /*53d0*/ 	.word	0x0001c0a0


	//   ....[18]....
        /*53d4*/ 	.word	0x0001c0e0


	//   ....[19]....
        /*53d8*/ 	.word	0x0001c110


	//   ....[20]....
        /*53dc*/ 	.word	0x0001c160


	//   ....[21]....
        /*53e0*/ 	.word	0x0001c1e0


	//   ....[22]....
        /*53e4*/ 	.word	0x0001c200


	//   ....[23]....
        /*53e8*/ 	.word	0x0001c220


	//   ....[24]....
        /*53ec*/ 	.word	0x0001c250


	//----- nvinfo : EIATTR_SYSCALL_OFFSETS
	.align		4
.L_307:
        /*53f0*/ 	.byte	0x04, 0x46
        /*53f2*/ 	.short	(.L_309 - .L_308)


	//   ....[0]....
.L_308:
        /*53f4*/ 	.word	0x00000f30


	//----- nvinfo : EIATTR_EXIT_INSTR_OFFSETS
	.align		4
.L_309:
        /*53f8*/ 	.byte	0x04, 0x1c
        /*53fa*/ 	.short	(.L_311 - .L_310)


	//   ....[0]....
.L_310:
        /*53fc*/ 	.word	0x000000c0


	//   ....[1]....
        /*5400*/ 	.word	0x0001e800


	//   ....[2]....
        /*5404*/ 	.word	0x0001e870


	//   ....[3]....
        /*5408*/ 	.word	0x0001ea30


	//----- nvinfo : EIATTR_CRS_STACK_SIZE
	.align		4
.L_311:
        /*540c*/ 	.byte	0x04, 0x1e
        /*540e*/ 	.short	(.L_313 - .L_312)
.L_312:
        /*5410*/ 	.word	0x00000000


	//----- nvinfo : EIATTR_CBANK_PARAM_SIZE
	.align		4
.L_313:
        /*5414*/ 	.byte	0x03, 0x19
        /*5416*/ 	.short	0x0128


	//----- nvinfo : EIATTR_PARAM_CBANK
	.align		4
        /*5418*/ 	.byte	0x04, 0x0a
        /*541a*/ 	.short	(.L_315 - .L_314)
	.align		4
.L_314:
        /*541c*/ 	.word	index@(.nv.constant0._ZN4mmha33masked_multihead_attention_kernelIfLi144ELi256ELi1ELi64ELi256ELb1ELb1EEEv26Multihead_attention_paramsIT_XT5_EE)
        /*5420*/ 	.short	0x0210
        /*5422*/ 	.short	0x0128


	//----- nvinfo : EIATTR_SW_WAR
	.align		4
.L_315:
        /*5424*/ 	.byte	0x04, 0x36
        /*5426*/ 	.short	(.L_317 - .L_316)
.L_316:
        /*5428*/ 	.word	0x00000008
.L_317:


//--------------------- .nv.info._ZN4mmha33masked_multihead_attention_kernelIfLi144ELi256ELi2ELi64ELi128ELb1ELb1EEEv26Multihead_attention_paramsIT_XT5_EE --------------------------
	.section	.nv.info._ZN4mmha33masked_multihead_attention_kernelIfLi144ELi256ELi2ELi64ELi128ELb1ELb1EEEv26Multihead_attention_paramsIT_XT5_EE,"",@"SHT_CUDA_INFO"
	.sectionflags	@""
	.align	4


	//----- nvinfo : EIATTR_CUDA_API_VERSION
	.align		4
        /*0000*/ 	.byte	0x04, 0x37
        /*0002*/ 	.short	(.L_319 - .L_318)
.L_318:
        /*0004*/ 	.word	0x00000082


	//----- nvinfo : EIATTR_KPARAM_INFO
	.align		4
.L_319:
        /*0008*/ 	.byte	0x04, 0x17
        /*000a*/ 	.short	(.L_321 - .L_320)
.L_320:
        /*000c*/ 	.word	0x00000000
        /*0010*/ 	.short	0x0000
        /*0012*/ 	.short	0x0000
        /*0014*/ 	.byte	0x00, 0xf0, 0xa1, 0x04


	//----- nvinfo : EIATTR_SPARSE_MMA_MASK
	.align		4
.L_321:
        /*0018*/ 	.byte	0x03, 0x50
        /*001a*/ 	.short	0x0000


	//----- nvinfo : EIATTR_MAXREG_COUNT
	.align		4
        /*001c*/ 	.byte	0x03, 0x1b
        /*001e*/ 	.short	0x00ff


	//----- nvinfo : EIATTR_NUM_BARRIERS
	.align		4
        /*0020*/ 	.byte	0x02, 0x4c
        /*0022*/ 	.byte	0x01
	.zero		1


	//----- nvinfo : EIATTR_EXTERNS
	.align		4
        /*0024*/ 	.byte	0x04, 0x0f
        /*0026*/ 	.short	(.L_323 - .L_322)


	//   ....[0]....
	.align		4
.L_322:
        /*0028*/ 	.word	index@(__assertfail)


	//----- nvinfo : EIATTR_ANNOTATIONS
	.align		4
.L_323:
        /*002c*/ 	.byte	0x04, 0x55
        /*002e*/ 	.short	(.L_325 - .L_324)


	//   ....[0]....
.L_324:
        /* <DEDUP_REMOVED lines=153> */
        /*09b4*/ 	.byte	0x50, 0x14, 0x01, 0x00


	//----- nvinfo : EIATTR_MERCURY_ISA_VERSION
	.align		4
.L_325:
        /*09b8*/ 	.byte	0x03, 0x5f
        /*09ba*/ 	.short	0x0101


	//----- nvinfo : EIATTR_INT_WARP_WIDE_INSTR_OFFSETS
	.align		4
        /*09bc*/ 	.byte	0x04, 0x31
        /*09be*/ 	.short	(.L_327 - .L_326)


	//   ....[0]....
.L_326:
        /*09c0*/ 	.word	0x00001eb0


	//----- nvinfo : EIATTR_COOP_GROUP_MASK_REGIDS
	.align		4
.L_327:
        /*09c4*/ 	.byte	0x04, 0x29
        /*09c6*/ 	.short	(.L_329 - .L_328)


	//   ....[0]....
.L_328:
        /*09c8*/ 	.word	0xffffffff


	//   ....[1]....
        /*09cc*/ 	.word	0xffffffff


	//   ....[2]....
        /*09d0*/ 	.word	0xffffffff


	//   ....[3]....
        /*09d4*/ 	.word	0xffffffff


	//   ....[4]....
        /*09d8*/ 	.word	0xffffffff


	//   ....[5]....
        /*09dc*/ 	.word	0xffffffff


	//   ....[6]....
        /*09e0*/ 	.word	0xffffffff


	//   ....[7]....
        /*09e4*/ 	.word	0xffffffff


	//   ....[8]....
        /*09e8*/ 	.word	0xffffffff


	//   ....[9]....
        /*09ec*/ 	.word	0xffffffff


	//   ....[10]....
        /*09f0*/ 	.word	0xffffffff


	//   ....[11]....
        /*09f4*/ 	.word	0xffffffff


	//   ....[12]....
        /*09f8*/ 	.word	0xffffffff


	//   ....[13]....
        /*09fc*/ 	.word	0xffffffff


	//   ....[14]....
        /*0a00*/ 	.word	0xffffffff


	//   ....[15]....
        /*0a04*/ 	.word	0xffffffff


	//   ....[16]....
        /*0a08*/ 	.word	0xffffffff


	//   ....[17]....
        /*0a0c*/ 	.word	0xffffffff


	//   ....[18]....
        /*0a10*/ 	.word	0xffffffff


	//   ....[19]....
        /*0a14*/ 	.word	0xffffffff


	//   ....[20]....
        /*0a18*/ 	.word	0xffffffff


	//   ....[21]....
        /*0a1c*/ 	.word	0xffffffff


	//   ....[22]....
        /*0a20*/ 	.word	0xffffffff


	//   ....[23]....
        /*0a24*/ 	.word	0x0500000f


	//   ....[24]....
        /*0a28*/ 	.word	0x0500000f


	//   ....[25]....
        /*0a2c*/ 	.word	0x0500000f


	//   ....[26]....
        /*0a30*/ 	.word	0x0500000f


	//   ....[27]....
        /*0a34*/ 	.word	0x0500000f


	//----- nvinfo : EIATTR_COOP_GROUP_INSTR_OFFSETS
	.align		4
.L_329:
        /*0a38*/ 	.byte	0x04, 0x28
        /*0a3a*/ 	.short	(.L_331 - .L_330)


	//   ....[0]....
.L_330:
        /*0a3c*/ 	.word	0x00001e30


	//   ....[1]....
        /*0a40*/ 	.word	0x00001f00


	//   ....[2]....
        /*0a44*/ 	.word	0x00001f30


	//   ....[3]....
        /*0a48*/ 	.word	0x00001f80


	//   ....[4]....
        /*0a4c*/ 	.word	0x00001fa0


	//   ....[5]....
        /*0a50*/ 	.word	0x00002030


	//   ....[6]....
        /*0a54*/ 	.word	0x00002060


	//   ....[7]....
        /*0a58*/ 	.word	0x0000e150


	//   ....[8]....
        /*0a5c*/ 	.word	0x0000e440


	//   ....[9]....
        /*0a60*/ 	.word	0x0000e460


	//   ....[10]....
        /*0a64*/ 	.word	0x0000e480


	//   ....[11]....
        /*0a68*/ 	.word	0x0000e4a0


	//   ....[12]....
        /*0a6c*/ 	.word	0x0000e630


	//   ....[13]....
        /*0a70*/ 	.word	0x0000e650


	//   ....[14]....
        /*0a74*/ 	.word	0x0000e670


	//   ....[15]....
        /*0a78*/ 	.word	0x0000ee30


	//   ....[16]....
        /*0a7c*/ 	.word	0x0000eed0


	//   ....[17]....
        /*0a80*/ 	.word	0x0000ef20


	//   ....[18]....
        /*0a84*/ 	.word	0x0000ef50


	//   ....[19]....
        /*0a88*/ 	.word	0x0000ef90


	//   ....[20]....
        /*0a8c*/ 	.word	0x0000f010


	//   ....[21]....
        /*0a90*/ 	.word	0x0000f030


	//   ....[22]....
        /*0a94*/ 	.word	0x0000f060


	//   ....[23]....
        /*0a98*/ 	.word	0x000117e0


	//   ....[24]....
        /*0a9c*/ 	.word	0x00011880


	//   ....[25]....
        /*0aa0*/ 	.word	0x00011900


	//   ....[26]....
        /*0aa4*/ 	.word	0x00011960


	//   ....[27]....
        /*0aa8*/ 	.word	0x000119c0


	//----- nvinfo : EIATTR_SYSCALL_OFFSETS
	.align		4
.L_331:
        /*0aac*/ 	.byte	0x04, 0x46
        /*0aae*/ 	.short	(.L_333 - .L_332)


	//   ....[0]....
.L_332:
        /*0ab0*/ 	.word	0x00000ed0


	//----- nvinfo : EIATTR_EXIT_INSTR_OFFSETS
	.align		4
.L_333:
        /*0ab4*/ 	.byte	0x04, 0x1c
        /*0ab6*/ 	.short	(.L_335 - .L_334)


	//   ....[0]....
.L_334:
        /*0ab8*/ 	.word	0x000000c0


	//   ....[1]....
        /*0abc*/ 	.word	0x00011540


	//   ....[2]....
        /*0ac0*/ 	.word	0x000115b0


	//   ....[3]....
        /*0ac4*/ 	.word	0x00011770


	//----- nvinfo : EIATTR_CRS_STACK_SIZE
	.align		4
.L_335:
        /*0ac8*/ 	.byte	0x04, 0x1e
        /*0aca*/ 	.short	(.L_337 - .L_336)
.L_336:
        /*0acc*/ 	.word	0x00000000


	//----- nvinfo : EIATTR_CBANK_PARAM_SIZE
	.align		4
.L_337:
        /*0ad0*/ 	.byte	0x03, 0x19
        /*0ad2*/ 	.short	0x0128


	//----- nvinfo : EIATTR_PARAM_CBANK
	.align		4
        /*0ad4*/ 	.byte	0x04, 0x0a
        /*0ad6*/ 	.short	(.L_339 - .L_338)
	.align		4
.L_338:
        /*0ad8*/ 	.word	index@(.nv.constant0._ZN4mmha33masked_multihead_attention_kernelIfLi144ELi256ELi2ELi64ELi128ELb1ELb1EEEv26Multihead_attention_paramsIT_XT5_EE)
        /*0adc*/ 	.short	0x0210
        /*0ade*/ 	.short	0x0128


	//----- nvinfo : EIATTR_SW_WAR
	.align		4
.L_339:
        /*0ae0*/ 	.byte	0x04, 0x36
        /*0ae2*/ 	.short	(.L_341 - .L_340)
.L_340:
        /*0ae4*/ 	.word	0x00000008
.L_341:


//--------------------- .nv.info._ZN4mmha33masked_multihead_attention_kernelIfLi144ELi256ELi4ELi64ELi64ELb1ELb1EEEv26Multihead_attention_paramsIT_XT5_EE --------------------------
	.section	.nv.info._ZN4mmha33masked_multihead_attention_kernelIfLi144ELi256ELi4ELi64ELi64ELb1ELb1EEEv26Multihead_attention_paramsIT_XT5_EE,"",@"SHT_CUDA_INFO"
	.sectionflags	@""
	.align	4


	//----- nvinfo : EIATTR_CUDA_API_VERSION
	.align		4
        /*0000*/ 	.byte	0x04, 0x37
        /*0002*/ 	.short	(.L_343 - .L_342)
.L_342:
        /*0004*/ 	.word	0x00000082


	//----- nvinfo : EIATTR_KPARAM_INFO
	.align		4
.L_343:
        /*0008*/ 	.byte	0x04, 0x17
        /*000a*/ 	.short	(.L_345 - .L_344)
.L_344:
        /*000c*/ 	.word	0x00000000
        /*0010*/ 	.short	0x0000
        /*0012*/ 	.short	0x0000
        /*0014*/ 	.byte	0x00, 0xf0, 0xa1, 0x04


	//----- nvinfo : EIATTR_SPARSE_MMA_MASK
	.align		4
.L_345:
        /*0018*/ 	.byte	0x03, 0x50
        /*001a*/ 	.short	0x0000


	//----- nvinfo : EIATTR_MAXREG_COUNT
	.align		4
        /*001c*/ 	.byte	0x03, 0x1b
        /*001e*/ 	.short	0x00ff


	//----- nvinfo : EIATTR_NUM_BARRIERS
	.align		4
        /*0020*/ 	.byte	0x02, 0x4c
        /*0022*/ 	.byte	0x01
	.zero		1


	//----- nvinfo : EIATTR_EXTERNS
	.align		4
        /*0024*/ 	.byte	0x04, 0x0f
        /*0026*/ 	.short	(.L_347 - .L_346)


	//   ....[0]....
	.align		4
.L_346:
        /*0028*/ 	.word	index@(__assertfail)


	//----- nvinfo : EIATTR_MERCURY_ISA_VERSION
	.align		4
.L_347:
        /*002c*/ 	.byte	0x03, 0x5f
        /*002e*/ 	.short	0x0101


	//----- nvinfo : EIATTR_INT_WARP_WIDE_INSTR_OFFSETS
	.align		4
        /*0030*/ 	.byte	0x04, 0x31
        /*0032*/ 	.short	(.L_349 - .L_348)


	//   ....[0]....
.L_348:
        /*0034*/ 	.word	0x00001e90


	//----- nvinfo : EIATTR_COOP_GROUP_MASK_REGIDS
	.align		4
.L_349:
        /*0038*/ 	.byte	0x04, 0x29
        /*003a*/ 	.short	(.L_351 - .L_350)


	//   ....[0]....
.L_350:
        /*003c*/ 	.word	0xffffffff


	//   ....[1]....
        /*0040*/ 	.word	0xffffffff


	//   ....[2]....
        /*0044*/ 	.word	0xffffffff


	//   ....[3]....
        /*0048*/ 	.word	0xffffffff


	//   ....[4]....
        /*004c*/ 	.word	0xffffffff


	//   ....[5]....
        /*0050*/ 	.word	0xffffffff


	//   ....[6]....
        /*0054*/ 	.word	0xffffffff


	//   ....[7]....
        /*0058*/ 	.word	0xffffffff


	//   ....[8]....
        /*005c*/ 	.word	0xffffffff


	//   ....[9]....
        /*0060*/ 	.word	0xffffffff


	//   ....[10]....
        /*0064*/ 	.word	0xffffffff


	//   ....[11]....
        /*0068*/ 	.word	0xffffffff


	//   ....[12]....
        /*006c*/ 	.word	0xffffffff


	//   ....[13]....
        /*0070*/ 	.word	0xffffffff


	//   ....[14]....
        /*0074*/ 	.word	0xffffffff


	//   ....[15]....
        /*0078*/ 	.word	0xffffffff


	//   ....[16]....
        /*007c*/ 	.word	0xffffffff


	//   ....[17]....
        /*0080*/ 	.word	0xffffffff


	//   ....[18]....
        /*0084*/ 	.word	0xffffffff


	//   ....[19]....
        /*0088*/ 	.word	0xffffffff


	//   ....[20]....
        /*008c*/ 	.word	0xffffffff


	//   ....[21]....
        /*0090*/ 	.word	0x0500000f


	//   ....[22]....
        /*0094*/ 	.word	0x0500000f


	//   ....[23]....
        /*0098*/ 	.word	0x0500000f


	//   ....[24]....
        /*009c*/ 	.word	0x0500000f


	//   ....[25]....
        /*00a0*/ 	.word	0x0500000f


	//----- nvinfo : EIATTR_COOP_GROUP_INSTR_OFFSETS
	.align		4
.L_351:
        /*00a4*/ 	.byte	0x04, 0x28
        /*00a6*/ 	.short	(.L_353 - .L_352)


	//   ....[0]....
.L_352:
        /*00a8*/ 	.word	0x00001e10


	//   ....[1]....
        /*00ac*/ 	.word	0x00001ee0


	//   ....[2]....
        /*00b0*/ 	.word	0x00001f20


	//   ....[3]....
        /*00b4*/ 	.word	0x00001f70


	//   ....[4]....
        /*00b8*/ 	.word	0x00001fa0


	//   ....[5]....
        /*00bc*/ 	.word	0x00002030


	//   ....[6]....
        /*00c0*/ 	.word	0x00002050


	//   ....[7]....
        /*00c4*/ 	.word	0x0000c690


	//   ....[8]....
        /*00c8*/ 	.word	0x0000c6b0


	//   ....[9]....
        /*00cc*/ 	.word	0x0000c930


	//   ....[10]....
        /*00d0*/ 	.word	0x0000c950


	//   ....[11]....
        /*00d4*/ 	.word	0x0000c970


	//   ....[12]....
        /*00d8*/ 	.word	0x0000cb00


	//   ....[13]....
        /*00dc*/ 	.word	0x0000cb20


	//   ....[14]....
        /*00e0*/ 	.word	0x0000d270


	//   ....[15]....
        /*00e4*/ 	.word	0x0000d310


	//   ....[16]....
        /*00e8*/ 	.word	0x0000d350


	//   ....[17]....
        /*00ec*/ 	.word	0x0000d380


	//   ....[18]....
        /*00f0*/ 	.word	0x0000d3d0


	//   ....[19]....
        /*00f4*/ 	.word	0x0000d460


	//   ....[20]....
        /*00f8*/ 	.word	0x0000d480


	//   ....[21]....
        /*00fc*/ 	.word	0x0000f980


	//   ....[22]....
        /*0100*/ 	.word	0x0000fa00


	//   ....[23]....
        /*0104*/ 	.word	0x0000fa90


	//   ....[24]....
        /*0108*/ 	.word	0x0000fb10


	//   ....[25]....
        /*010c*/ 	.word	0x0000fb70


	//----- nvinfo : EIATTR_SYSCALL_OFFSETS
	.align		4
.L_353:
        /*0110*/ 	.byte	0x04, 0x46
        /*0112*/ 	.short	(.L_355 - .L_354)


	//   ....[0]....
.L_354:
        /*0114*/ 	.word	0x00000eb0


	//----- nvinfo : EIATTR_EXIT_INSTR_OFFSETS
	.align		4
.L_355:
        /*0118*/ 	.byte	0x04, 0x1c
        /*011a*/ 	.short	(.L_357 - .L_356)


	//   ....[0]....
.L_356:
        /*011c*/ 	.word	0x000000b0


	//   ....[1]....
        /*0120*/ 	.word	0x0000f6f0


	//   ....[2]....
        /*0124*/ 	.word	0x0000f760


	//   ....[3]....
        /*0128*/ 	.word	0x0000f920


	//----- nvinfo : EIATTR_CRS_STACK_SIZE
	.align		4
.L_357:
        /*012c*/ 	.byte	0x04, 0x1e
        /*012e*/ 	.short	(.L_359 - .L_358)
.L_358:
        /*0130*/ 	.word	0x00000000


	//----- nvinfo : EIATTR_CBANK_PARAM_SIZE
	.align		4
.L_359:
        /*0134*/ 	.byte	0x03, 0x19
        /*0136*/ 	.short	0x0128


	//----- nvinfo : EIATTR_PARAM_CBANK
	.align		4
        /*0138*/ 	.byte	0x04, 0x0a
        /*013a*/ 	.short	(.L_361 - .L_360)
	.align		4
.L_360:
        /*013c*/ 	.word	index@(.nv.constant0._ZN4mmha33masked_multihead_attention_kernelIfLi144ELi256ELi4ELi64ELi64ELb1ELb1EEEv26Multihead_attention_paramsIT_XT5_EE)
        /*0140*/ 	.short	0x0210
        /*0142*/ 	.short	0x0128


	//----- nvinfo : EIATTR_SW_WAR
	.align		4
.L_361:
        /*0144*/ 	.byte	0x04, 0x36
        /*0146*/ 	.short	(.L_363 - .L_362)
.L_362:
        /*0148*/ 	.word	0x00000008
.L_363:


//--------------------- .nv.info._ZN4mmha33masked_multihead_attention_kernelIfLi144ELi256ELi1ELi64ELi256ELb1ELb0EEEv26Multihead_attention_paramsIT_XT5_EE --------------------------
	.section	.nv.info._ZN4mmha33masked_multihead_attention_kernelIfLi144ELi256ELi1ELi64ELi256ELb1ELb0EEEv26Multihead_attention_paramsIT_XT5_EE,"",@"SHT_CUDA_INFO"
	.sectionflags	@""
	.align	4


	//----- nvinfo : EIATTR_CUDA_API_VERSION
	.align		4
        /*0000*/ 	.byte	0x04, 0x37
        /*0002*/ 	.short	(.L_365 - .L_364)
.L_364:
        /*0004*/ 	.word	0x00000082


	//----- nvinfo : EIATTR_KPARAM_INFO
	.align		4
.L_365:
        /*0008*/ 	.byte	0x04, 0x17
        /*000a*/ 	.short	(.L_367 - .L_366)
.L_366:
        /*000c*/ 	.word	0x00000000
        /*0010*/ 	.short	0x0000
        /*0012*/ 	.short	0x0000
        /*0014*/ 	.byte	0x00, 0xf0, 0xa1, 0x04


	//----- nvinfo : EIATTR_SPARSE_MMA_MASK
	.align		4
.L_367:
        /*0018*/ 	.byte	0x03, 0x50
        /*001a*/ 	.short	0x0000


	//----- nvinfo : EIATTR_MAXREG_COUNT
	.align		4
        /*001c*/ 	.byte	0x03, 0x1b
        /*001e*/ 	.short	0x00ff


	//----- nvinfo : EIATTR_NUM_BARRIERS
	.align		4
        /*0020*/ 	.byte	0x02, 0x4c
        /*0022*/ 	.byte	0x01
	.zero		1


	//----- nvinfo : EIATTR_EXTERNS
	.align		4
        /*0024*/ 	.byte	0x04, 0x0f
        /*0026*/ 	.short	(.L_369 - .L_368)


	//   ....[0]....
	.align		4
.L_368:
        /*0028*/ 	.word	index@(__assertfail)


	//----- nvinfo : EIATTR_ANNOTATIONS
	.align		4
.L_369:
        /*002c*/ 	.byte	0x04, 0x55
        /*002e*/ 	.short	(.L_371 - .L_370)


	//   ....[0]....
.L_370:
        /* <DEDUP_REMOVED lines=1136> */


	//----- nvinfo : EIATTR_MERCURY_ISA_VERSION
	.align		4
.L_371:
        /*4718*/ 	.byte	0x03, 0x5f
        /*471a*/ 	.short	0x0101


	//----- nvinfo : EIATTR_INT_WARP_WIDE_INSTR_OFFSETS
	.align		4
        /*471c*/ 	.byte	0x04, 0x31
        /*471e*/ 	.short	(.L_373 - .L_372)


	//   ....[0]....
.L_372:
        /*4720*/ 	.word	0x00001d80


	//   ....[1]....
        /*4724*/ 	.word	0x00001f00


	//----- nvinfo : EIATTR_COOP_GROUP_MASK_REGIDS
	.align		4
.L_373:
        /*4728*/ 	.byte	0x04, 0x29
        /*472a*/ 	.short	(.L_375 - .L_374)


	//   ....[0]....
.L_374:
        /*472c*/ 	.word	0xffffffff


	//   ....[1]....
        /*4730*/ 	.word	0xffffffff


	//   ....[2]....
        /*4734*/ 	.word	0xffffffff


	//   ....[3]....
        /*4738*/ 	.word	0xffffffff


	//   ....[4]....
        /*473c*/ 	.word	0xffffffff


	//   ....[5]....
        /*4740*/ 	.word	0xffffffff


	//   ....[6]....
        /*4744*/ 	.word	0xffffffff


	//   ....[7]....
        /*4748*/ 	.word	0xffffffff


	//   ....[8]....
        /*474c*/ 	.word	0xffffffff


	//   ....[9]....
        /*4750*/ 	.word	0xffffffff


	//   ....[10]....
        /*4754*/ 	.word	0xffffffff


	//   ....[11]....
        /*4758*/ 	.word	0xffffffff


	//   ....[12]....
        /*475c*/ 	.word	0xffffffff


	//   ....[13]....
        /*4760*/ 	.word	0xffffffff


	//   ....[14]....
        /*4764*/ 	.word	0xffffffff


	//   ....[15]....
        /*4768*/ 	.word	0xffffffff


	//   ....[16]....
        /*476c*/ 	.word	0xffffffff


	//   ....[17]....
        /*4770*/ 	.word	0xffffffff


	//   ....[18]....
        /*4774*/ 	.word	0xffffffff


	//   ....[19]....
        /*4778*/ 	.word	0xffffffff


	//   ....[20]....
        /*477c*/ 	.word	0xffffffff


	//   ....[21]....
        /*4780*/ 	.word	0xffffffff


	//   ....[22]....
        /*4784*/ 	.word	0xffffffff


	//   ....[23]....
        /*4788*/ 	.word	0xffffffff


	//   ....[24]....
        /*478c*/ 	.word	0xffffffff


	//----- nvinfo : EIATTR_COOP_GROUP_INSTR_OFFSETS
	.align		4
.L_375:
        /*4790*/ 	.byte	0x04, 0x28
        /*4792*/ 	.short	(.L_377 - .L_376)


	//   ....[0]....
.L_376:
        /*4794*/ 	.word	0x00001ea0


	//   ....[1]....
        /*4798*/ 	.word	0x00001f50


	//   ....[2]....
        /*479c*/ 	.word	0x00001f90


	//   ....[3]....
        /*47a0*/ 	.word	0x00001fd0


	//   ....[4]....
        /*47a4*/ 	.word	0x00001ff0


	//   ....[5]....
        /*47a8*/ 	.word	0x00002110


	//   ....[6]....
        /*47ac*/ 	.word	0x00002130


	//   ....[7]....
        /*47b0*/ 	.word	0x00018ae0


	//   ....[8]....
        /*47b4*/ 	.word	0x00018b10


	//   ....[9]....
        /*47b8*/ 	.word	0x00018b40


	//   ....[10]....
        /*47bc*/ 	.word	0x00018bb0


	//   ....[11]....
        /*47c0*/ 	.word	0x00018c20


	//   ....[12]....
        /*47c4*/ 	.word	0x00018cf0


	//   ....[13]....
        /*47c8*/ 	.word	0x00018d10


	//   ....[14]....
        /*47cc*/ 	.word	0x00018d30


	//   ....[15]....
        /*47d0*/ 	.word	0x00018d50


	//   ....[16]....
        /*47d4*/ 	.word	0x000194e0


	//   ....[17]....
        /*47d8*/ 	.word	0x00019580


	//   ....[18]....
        /*47dc*/ 	.word	0x000195c0


	//   ....[19]....
        /*47e0*/ 	.word	0x000195f0


	//   ....[20]....
        /*47e4*/ 	.word	0x00019640


	//   ....[21]....
        /*47e8*/ 	.word	0x000196c0


	//   ....[22]....
        /*47ec*/ 	.word	0x000196e0


	//   ....[23]....
        /*47f0*/ 	.word	0x00019700


	//   ....[24]....
        /*47f4*/ 	.word	0x00019730


	//----- nvinfo : EIATTR_SYSCALL_OFFSETS
	.align		4
.L_377:
        /*47f8*/ 	.byte	0x04, 0x46
        /*47fa*/ 	.short	(.L_379 - .L_378)


	//   ....[0]....
.L_378:
        /*47fc*/ 	.word	0x00000f30


	//----- nvinfo : EIATTR_EXIT_INSTR_OFFSETS
	.align		4
.L_379:
        /*4800*/ 	.byte	0x04, 0x1c
        /*4802*/ 	.short	(.L_381 - .L_380)


	//   ....[0]....
.L_380:
        /*4804*/ 	.word	0x000000c0


	//   ....[1]....
        /*4808*/ 	.word	0x0001b910


	//   ....[2]....
        /*480c*/ 	.word	0x0001b980


	//   ....[3]....
        /*4810*/ 	.word	0x0001bb40


	//----- nvinfo : EIATTR_CRS_STACK_SIZE
	.align		4
.L_381:
        /*4814*/ 	.byte	0x04, 0x1e
        /*4816*/ 	.short	(.L_383 - .L_382)
.L_382:
        /*4818*/ 	.word	0x00000000


	//----- nvinfo : EIATTR_CBANK_PARAM_SIZE
	.align		4
.L_383:
        /*481c*/ 	.byte	0x03, 0x19
        /*481e*/ 	.short	0x0128


	//----- nvinfo : EIATTR_PARAM_CBANK
	.align		4
        /*4820*/ 	.byte	0x04, 0x0a
        /*4822*/ 	.short	(.L_385 - .L_384)
	.align		4
.L_384:
        /*4824*/ 	.word	index@(.nv.constant0._ZN4mmha33masked_multihead_attention_kernelIfLi144ELi256ELi1ELi64ELi256ELb1ELb0EEEv26Multihead_attention_paramsIT_XT5_EE)
        /*4828*/ 	.short	0x0210
        /*482a*/ 	.short	0x0128


	//----- nvinfo : EIATTR_SW_WAR
	.align		4
.L_385:
        /*482c*/ 	.byte	0x04, 0x36
        /*482e*/ 	.short	(.L_387 - .L_386)
.L_386:
        /*4830*/ 	.word	0x00000008
.L_387:


//--------------------- .nv.info._ZN4mmha33masked_multihead_attention_kernelIfLi144ELi256ELi2ELi64ELi128ELb1ELb0EEEv26Multihead_attention_paramsIT_XT5_EE --------------------------
	.section	.nv.info._ZN4mmha33masked_multihead_attention_kernelIfLi144ELi256ELi2ELi64ELi128ELb1ELb0EEEv26Multihead_attention_paramsIT_XT5_EE,"",@"SHT_CUDA_INFO"
	.sectionflags	@""
	.align	4


	//----- nvinfo : EIATTR_CUDA_API_VERSION
	.align		4
        /*0000*/ 	.byte	0x04, 0x37
        /*0002*/ 	.short	(.L_389 - .L_388)
.L_388:
        /*0004*/ 	.word	0x00000082


	//----- nvinfo : EIATTR_KPARAM_INFO
	.align		4
.L_389:
        /*0008*/ 	.byte	0x04, 0x17
        /*000a*/ 	.short	(.L_391 - .L_390)
.L_390:
        /*000c*/ 	.word	0x00000000
        /*0010*/ 	.short	0x0000
        /*0012*/ 	.short	0x0000
        /*0014*/ 	.byte	0x00, 0xf0, 0xa1, 0x04


	//----- nvinfo : EIATTR_SPARSE_MMA_MASK
	.align		4
.L_391:
        /*0018*/ 	.byte	0x03, 0x50
        /*001a*/ 	.short	0x0000


	//----- nvinfo : EIATTR_MAXREG_COUNT
	.align		4
        /*001c*/ 	.byte	0x03, 0x1b
        /*001e*/ 	.short	0x00ff


	//----- nvinfo : EIATTR_NUM_BARRIERS
	.align		4
        /*0020*/ 	.byte	0x02, 0x4c
        /*0022*/ 	.byte	0x01
	.zero		1


	//----- nvinfo : EIATTR_EXTERNS
	.align		4
        /*0024*/ 	.byte	0x04, 0x0f
        /*0026*/ 	.short	(.L_393 - .L_392)


	//   ....[0]....
	.align		4
.L_392:
        /*0028*/ 	.word	index@(__assertfail)


	//----- nvinfo : EIATTR_ANNOTATIONS
	.align		4
.L_393:
        /*002c*/ 	.byte	0x04, 0x55
        /*002e*/ 	.short	(.L_395 - .L_394)


	//   ....[0]....
.L_394:
        /* <DEDUP_REMOVED lines=157> */


	//----- nvinfo : EIATTR_MERCURY_ISA_VERSION
	.align		4
.L_395:
        /*09f0*/ 	.byte	0x03, 0x5f
        /*09f2*/ 	.short	0x0101


	//----- nvinfo : EIATTR_INT_WARP_WIDE_INSTR_OFFSETS
	.align		4
        /*09f4*/ 	.byte	0x04, 0x31
        /*09f6*/ 	.short	(.L_397 - .L_396)


	//   ....[0]....
.L_396:
        /*09f8*/ 	.word	0x00001ea0


	//----- nvinfo : EIATTR_COOP_GROUP_MASK_REGIDS
	.align		4
.L_397:
        /*09fc*/ 	.byte	0x04, 0x29
        /*09fe*/ 	.short	(.L_399 - .L_398)


	//   ....[0]....
.L_398:
        /*0a00*/ 	.word	0xffffffff


	//   ....[1]....
        /*0a04*/ 	.word	0xffffffff


	//   ....[2]....
        /*0a08*/ 	.word	0xffffffff


	//   ....[3]....
        /*0a0c*/ 	.word	0xffffffff


	//   ....[4]....
        /*0a10*/ 	.word	0xffffffff


	//   ....[5]....
        /*0a14*/ 	.word	0xffffffff


	//   ....[6]....
        /*0a18*/ 	.word	0xffffffff


	//   ....[7]....
        /*0a1c*/ 	.word	0xffffffff


	//   ....[8]....
        /*0a20*/ 	.word	0xffffffff


	//   ....[9]....
        /*0a24*/ 	.word	0xffffffff


	//   ....[10]....
        /*0a28*/ 	.word	0xffffffff


	//   ....[11]....
        /*0a2c*/ 	.word	0xffffffff


	//   ....[12]....
        /*0a30*/ 	.word	0xffffffff


	//   ....[13]....
        /*0a34*/ 	.word	0xffffffff


	//   ....[14]....
        /*0a38*/ 	.word	0xffffffff


	//   ....[15]....
        /*0a3c*/ 	.word	0xffffffff


	//   ....[16]....
        /*0a40*/ 	.word	0xffffffff


	//   ....[17]....
        /*0a44*/ 	.word	0xffffffff


	//   ....[18]....
        /*0a48*/ 	.word	0xffffffff


	//   ....[19]....
        /*0a4c*/ 	.word	0xffffffff


	//   ....[20]....
        /*0a50*/ 	.word	0xffffffff


	//   ....[21]....
        /*0a54*/ 	.word	0xffffffff


	//   ....[22]....
        /*0a58*/ 	.word	0xffffffff


	//   ....[23]....
        /*0a5c*/ 	.word	0x0500000f


	//   ....[24]....
        /*0a60*/ 	.word	0x0500000f


	//   ....[25]....
        /*0a64*/ 	.word	0x0500000f


	//   ....[26]....
        /*0a68*/ 	.word	0x0500000f


	//   ....[27]....
        /*0a6c*/ 	.word	0x0500000f


	//----- nvinfo : EIATTR_COOP_GROUP_INSTR_OFFSETS
	.align		4
.L_399:
        /*0a70*/ 	.byte	0x04, 0x28
        /*0a72*/ 	.short	(.L_401 - .L_400)


	//   ....[0]....
.L_400:
        /*0a74*/ 	.word	0x00001e30


	//   ....[1]....
        /*0a78*/ 	.word	0x00001ef0


	//   ....[2]....
        /*0a7c*/ 	.word	0x00001f20


	//   ....[3]....
        /*0a80*/ 	.word	0x00001f70


	//   ....[4]....
        /*0a84*/ 	.word	0x00001f90


	//   ....[5]....
        /*0a88*/ 	.word	0x00002020


	//   ....[6]....
        /*0a8c*/ 	.word	0x00002050


	//   ....[7]....
        /*0a90*/ 	.word	0x0000d470


	//   ....[8]....
        /*0a94*/ 	.word	0x0000d790


	//   ....[9]....
        /*0a98*/ 	.word	0x0000d7b0


	//   ....[10]....
        /*0a9c*/ 	.word	0x0000d7d0


	//   ....[11]....
        /*0aa0*/ 	.word	0x0000d7f0


	//   ....[12]....
        /*0aa4*/ 	.word	0x0000d980


	//   ....[13]....
        /*0aa8*/ 	.word	0x0000d9a0


	//   ....[14]....
        /*0aac*/ 	.word	0x0000d9c0


	//   ....[15]....
        /*0ab0*/ 	.word	0x0000e180


	//   ....[16]....
        /*0ab4*/ 	.word	0x0000e220


	//   ....[17]....
        /*0ab8*/ 	.word	0x0000e270


	//   ....[18]....
        /*0abc*/ 	.word	0x0000e2a0


	//   ....[19]....
        /*0ac0*/ 	.word	0x0000e2e0


	//   ....[20]....
        /*0ac4*/ 	.word	0x0000e360


	//   ....[21]....
        /*0ac8*/ 	.word	0x0000e380


	//   ....[22]....
        /*0acc*/ 	.word	0x0000e3b0


	//   ....[23]....
        /*0ad0*/ 	.word	0x00010710


	//   ....[24]....
        /*0ad4*/ 	.word	0x000107c0


	//   ....[25]....
        /*0ad8*/ 	.word	0x00010840


	//   ....[26]....
        /*0adc*/ 	.word	0x000108a0


	//   ....[27]....
        /*0ae0*/ 	.word	0x00010900


	//----- nvinfo : EIATTR_SYSCALL_OFFSETS
	.align		4
.L_401:
        /*0ae4*/ 	.byte	0x04, 0x46
        /*0ae6*/ 	.short	(.L_403 - .L_402)


	//   ....[0]....
.L_402:
        /*0ae8*/ 	.word	0x00000ed0


	//----- nvinfo : EIATTR_EXIT_INSTR_OFFSETS
	.align		4
.L_403:
        /*0aec*/ 	.byte	0x04, 0x1c
        /*0aee*/ 	.short	(.L_405 - .L_404)


	//   ....[0]....
.L_404:
        /*0af0*/ 	.word	0x000000c0


	//   ....[1]....
        /*0af4*/ 	.word	0x00010470


	//   ....[2]....
        /*0af8*/ 	.word	0x000104e0


	//   ....[3]....
        /*0afc*/ 	.word	0x000106a0


	//----- nvinfo : EIATTR_CRS_STACK_SIZE
	.align		4
.L_405:
        /*0b00*/ 	.byte	0x04, 0x1e
        /*0b02*/ 	.short	(.L_407 - .L_406)
.L_406:
        /*0b04*/ 	.word	0x00000000


	//----- nvinfo : EIATTR_CBANK_PARAM_SIZE
	.align		4
.L_407:
        /*0b08*/ 	.byte	0x03, 0x19
        /*0b0a*/ 	.short	0x0128


	//----- nvinfo : EIATTR_PARAM_CBANK
	.align		4
        /*0b0c*/ 	.byte	0x04, 0x0a
        /*0b0e*/ 	.short	(.L_409 - .L_408)
	.align		4
.L_408:
        /*0b10*/ 	.word	index@(.nv.constant0._ZN4mmha33masked_multihead_attention_kernelIfLi144ELi256ELi2ELi64ELi128ELb1ELb0EEEv26Multihead_attention_paramsIT_XT5_EE)
        /*0b14*/ 	.short	0x0210
        /*0b16*/ 	.short	0x0128


	//----- nvinfo : EIATTR_SW_WAR
	.align		4
.L_409:
        /*0b18*/ 	.byte	0x04, 0x36
        /*0b1a*/ 	.short	(.L_411 - .L_410)
.L_410:
        /*0b1c*/ 	.word	0x00000008
.L_411:


//--------------------- .nv.info._ZN4mmha33masked_multihead_attention_kernelIfLi144ELi256ELi4ELi64ELi64ELb1ELb0EEEv26Multihead_attention_paramsIT_XT5_EE --------------------------
	.section	.nv.info._ZN4mmha33masked_multihead_attention_kernelIfLi144ELi256ELi4ELi64ELi64ELb1ELb0EEEv26Multihead_attention_paramsIT_XT5_EE,"",@"SHT_CUDA_INFO"
	.sectionflags	@""
	.align	4


	//----- nvinfo : EIATTR_CUDA_API_VERSION
	.align		4
        /*0000*/ 	.byte	0x04, 0x37
        /*0002*/ 	.short	(.L_413 - .L_412)
.L_412:
        /*0004*/ 	.word	0x00000082


	//----- nvinfo : EIATTR_KPARAM_INFO
	.align		4
.L_413:
        /*0008*/ 	.byte	0x04, 0x17
        /*000a*/ 	.short	(.L_415 - .L_414)
.L_414:
        /*000c*/ 	.word	0x00000000
        /*0010*/ 	.short	0x0000
        /*0012*/ 	.short	0x0000
        /*0014*/ 	.byte	0x00, 0xf0, 0xa1, 0x04


	//----- nvinfo : EIATTR_SPARSE_MMA_MASK
	.align		4
.L_415:
        /*0018*/ 	.byte	0x03, 0x50
        /*001a*/ 	.short	0x0000


	//----- nvinfo : EIATTR_MAXREG_COUNT
	.align		4
        /*001c*/ 	.byte	0x03, 0x1b
        /*001e*/ 	.short	0x00ff


	//----- nvinfo : EIATTR_NUM_BARRIERS
	.align		4
        /*0020*/ 	.byte	0x02, 0x4c
        /*0022*/ 	.byte	0x01
	.zero		1


	//----- nvinfo : EIATTR_EXTERNS
	.align		4
        /*0024*/ 	.byte	0x04, 0x0f
        /*0026*/ 	.short	(.L_417 - .L_416)


	//   ....[0]....
	.align		4
.L_416:
        /*0028*/ 	.word	index@(__assertfail)


	//----- nvinfo : EIATTR_MERCURY_ISA_VERSION
	.align		4
.L_417:
        /*002c*/ 	.byte	0x03, 0x5f
        /*002e*/ 	.short	0x0101


	//----- nvinfo : EIATTR_INT_WARP_WIDE_INSTR_OFFSETS
	.align		4
        /*0030*/ 	.byte	0x04, 0x31
        /*0032*/ 	.short	(.L_419 - .L_418)


	//   ....[0]....
.L_418:
        /*0034*/ 	.word	0x00001e70


	//----- nvinfo : EIATTR_COOP_GROUP_MASK_REGIDS
	.align		4
.L_419:
        /*0038*/ 	.byte	0x04, 0x29
        /*003a*/ 	.short	(.L_421 - .L_420)


	//   ....[0]....
.L_420:
        /*003c*/ 	.word	0xffffffff


	//   ....[1]....
        /*0040*/ 	.word	0xffffffff


	//   ....[2]....
        /*0044*/ 	.word	0xffffffff


	//   ....[3]....
        /*0048*/ 	.word	0xffffffff


	//   ....[4]....
        /*004c*/ 	.word	0xffffffff


	//   ....[5]....
        /*0050*/ 	.word	0xffffffff


	//   ....[6]....
        /*0054*/ 	.word	0xffffffff


	//   ....[7]....
        /*0058*/ 	.word	0xffffffff


	//   ....[8]....
        /*005c*/ 	.word	0xffffffff


	//   ....[9]....
        /*0060*/ 	.word	0xffffffff


	//   ....[10]....
        /*0064*/ 	.word	0xffffffff


	//   ....[11]....
        /*0068*/ 	.word	0xffffffff


	//   ....[12]....
        /*006c*/ 	.word	0xffffffff


	//   ....[13]....
        /*0070*/ 	.word	0xffffffff


	//   ....[14]....
        /*0074*/ 	.word	0xffffffff


	//   ....[15]....
        /*0078*/ 	.word	0xffffffff


	//   ....[16]....
        /*007c*/ 	.word	0xffffffff


	//   ....[17]....
        /*0080*/ 	.word	0xffffffff


	//   ....[18]....
        /*0084*/ 	.word	0xffffffff


	//   ....[19]....
        /*0088*/ 	.word	0xffffffff


	//   ....[20]....
        /*008c*/ 	.word	0xffffffff


	//   ....[21]....
        /*0090*/ 	.word	0x0500000f


	//   ....[22]....
        /*0094*/ 	.word	0x0500000f


	//   ....[23]....
        /*0098*/ 	.word	0x0500000f


	//   ....[24]....
        /*009c*/ 	.word	0x0500000f


	//   ....[25]....
        /*00a0*/ 	.word	0x0500000f


	//----- nvinfo : EIATTR_COOP_GROUP_INSTR_OFFSETS
	.align		4
.L_421:
        /*00a4*/ 	.byte	0x04, 0x28
        /*00a6*/ 	.short	(.L_423 - .L_422)


	//   ....[0]....
.L_422:
        /*00a8*/ 	.word	0x00001df0


	//   ....[1]....
        /*00ac*/ 	.word	0x00001ec0


	//   ....[2]....
        /*00b0*/ 	.word	0x00001f00


	//   ....[3]....
        /*00b4*/ 	.word	0x00001f50


	//   ....[4]....
        /*00b8*/ 	.word	0x00001f80


	//   ....[5]....
        /*00bc*/ 	.word	0x00002010


	//   ....[6]....
        /*00c0*/ 	.word	0x00002030


	//   ....[7]....
        /*00c4*/ 	.word	0x0000a2c0


	//   ....[8]....
        /*00c8*/ 	.word	0x0000a2e0


	//   ....[9]....
        /*00cc*/ 	.word	0x0000a560


	//   ....[10]....
        /*00d0*/ 	.word	0x0000a580


	//   ....[11]....
        /*00d4*/ 	.word	0x0000a5a0


	//   ....[12]....
        /*00d8*/ 	.word	0x0000a730


	//   ....[13]....
        /*00dc*/ 	.word	0x0000a750


	//   ....[14]....
        /*00e0*/ 	.word	0x0000aea0


	//   ....[15]....
        /*00e4*/ 	.word	0x0000af40


	//   ....[16]....
        /*00e8*/ 	.word	0x0000af80


	//   ....[17]....
        /*00ec*/ 	.word	0x0000afb0


	//   ....[18]....
        /*00f0*/ 	.word	0x0000b000


	//   ....[19]....
        /*00f4*/ 	.word	0x0000b090


	//   ....[20]....
        /*00f8*/ 	.word	0x0000b0b0


	//   ....[21]....
        /*00fc*/ 	.word	0x0000d270


	//   ....[22]....
        /*0100*/ 	.word	0x0000d2f0


	//   ....[23]....
        /*0104*/ 	.word	0x0000d380


	//   ....[24]....
        /*0108*/ 	.word	0x0000d400


	//   ....[25]....
        /*010c*/ 	.word	0x0000d460


	//----- nvinfo : EIATTR_SYSCALL_OFFSETS
	.align		4
.L_423:
        /*0110*/ 	.byte	0x04, 0x46
        /*0112*/ 	.short	(.L_425 - .L_424)


	//   ....[0]....
.L_424:
        /*0114*/ 	.word	0x00000ea0


	//----- nvinfo : EIATTR_EXIT_INSTR_OFFSETS
	.align		4
.L_425:
        /*0118*/ 	.byte	0x04, 0x1c
        /*011a*/ 	.short	(.L_427 - .L_426)


	//   ....[0]....
.L_426:
        /*011c*/ 	.word	0x000000b0


	//   ....[1]....
        /*0120*/ 	.word	0x0000cfe0


	//   ....[2]....
        /*0124*/ 	.word	0x0000d050


	//   ....[3]....
        /*0128*/ 	.word	0x0000d210


	//----- nvinfo : EIATTR_CRS_STACK_SIZE
	.align		4
.L_427:
        /*012c*/ 	.byte	0x04, 0x1e
        /*012e*/ 	.short	(.L_429 - .L_428)
.L_428:
        /*0130*/ 	.word	0x00000000


	//----- nvinfo : EIATTR_CBANK_PARAM_SIZE
	.align		4
.L_429:
        /*0134*/ 	.byte	0x03, 0x19
        /*0136*/ 	.short	0x0128


	//----- nvinfo : EIATTR_PARAM_CBANK
	.align		4
        /*0138*/ 	.byte	0x04, 0x0a
        /*013a*/ 	.short	(.L_431 - .L_430)
	.align		4
.L_430:
        /*013c*/ 	.word	index@(.nv.constant0._ZN4mmha33masked_multihead_attention_kernelIfLi144ELi256ELi4ELi64ELi64ELb1ELb0EEEv26Multihead_attention_paramsIT_XT5_EE)
        /*0140*/ 	.short	0x0210
        /*0142*/ 	.short	0x0128


	//----- nvinfo : EIATTR_SW_WAR
	.align		4
.L_431:
        /*0144*/ 	.byte	0x04, 0x36
        /*0146*/ 	.short	(.L_433 - .L_432)
.L_432:
        /*0148*/ 	.word	0x00000008
.L_433:


//--------------------- .nv.info._ZN4mmha33masked_multihead_attention_kernelItLi144ELi256ELi1ELi32ELi256ELb0ELb1EEEv26Multihead_attention_paramsIT_XT5_EE --------------------------
	.section	.nv.info._ZN4mmha33masked_multihead_attention_kernelItLi144ELi256ELi1ELi32ELi256ELb0ELb1EEEv26Multihead_attention_paramsIT_XT5_EE,"",@"SHT_CUDA_INFO"
	.sectionflags	@""
	.align	4


	//----- nvinfo : EIATTR_CUDA_API_VERSION
	.align		4
        /*0000*/ 	.byte	0x04, 0x37
        /*0002*/ 	.short	(.L_435 - .L_434)
.L_434:
        /*0004*/ 	.word	0x00000082


	//----- nvinfo : EIATTR_KPARAM_INFO
	.align		4
.L_435:
        /*0008*/ 	.byte	0x04, 0x17
        /*000a*/ 	.short	(.L_437 - .L_436)
.L_436:
        /*000c*/ 	.word	0x00000000
        /*0010*/ 	.short	0x0000
        /*0012*/ 	.short	0x0000
        /*0014*/ 	.byte	0x00, 0xf0, 0xa1, 0x04


	//----- nvinfo : EIATTR_SPARSE_MMA_MASK
	.align		4
.L_437:
        /*0018*/ 	.byte	0x03, 0x50
        /*001a*/ 	.short	0x0000


	//----- nvinfo : EIATTR_MAXREG_COUNT
	.align		4
        /*001c*/ 	.byte	0x03, 0x1b
        /*001e*/ 	.short	0x00ff


	//----- nvinfo : EIATTR_NUM_BARRIERS
	.align		4
        /*0020*/ 	.byte	0x02, 0x4c
        /*0022*/ 	.byte	0x01
	.zero		1


	//----- nvinfo : EIATTR_EXTERNS
	.align		4
        /*0024*/ 	.byte	0x04, 0x0f
        /*0026*/ 	.short	(.L_439 - .L_438)


	//   ....[0]....
	.align		4
.L_438:
        /*0028*/ 	.word	index@(__assertfail)


	//----- nvinfo : EIATTR_ANNOTATIONS
	.align		4
.L_439:
        /*002c*/ 	.byte	0x04, 0x55
        /*002e*/ 	.short	(.L_441 - .L_440)


	//   ....[0]....
.L_440:
        /* <DEDUP_REMOVED lines=15> */


	//----- nvinfo : EIATTR_MERCURY_ISA_VERSION
	.align		4
.L_441:
        /*0108*/ 	.byte	0x03, 0x5f
        /*010a*/ 	.short	0x0101


	//----- nvinfo : EIATTR_INT_WARP_WIDE_INSTR_OFFSETS
	.align		4
        /*010c*/ 	.byte	0x04, 0x31
        /*010e*/ 	.short	(.L_443 - .L_442)


	//   ....[0]....
.L_442:
        /*0110*/ 	.word	0x00000e50


	//   ....[1]....
        /*0114*/ 	.word	0x00002650


	//   ....[2]....
        /*0118*/ 	.word	0x00007090


	//----- nvinfo : EIATTR_COOP_GROUP_MASK_REGIDS
	.align		4
.L_443:
        /*011c*/ 	.byte	0x04, 0x29
        /*011e*/ 	.short	(.L_445 - .L_444)


	//   ....[0]....
.L_444:
        /*0120*/ 	.word	0xffffffff


	//   ....[1]....
        /*0124*/ 	.word	0xffffffff


	//   ....[2]....
        /*0128*/ 	.word	0xffffffff


	//   ....[3]....
        /*012c*/ 	.word	0xffffffff


	//   ....[4]....
        /*0130*/ 	.word	0xffffffff


	//   ....[5]....
        /*0134*/ 	.word	0xffffffff


	//   ....[6]....
        /*0138*/ 	.word	0xffffffff


	//   ....[7]....
        /*013c*/ 	.word	0xffffffff


	//   ....[8]....
        /*0140*/ 	.word	0xffffffff


	//   ....[9]....
        /*0144*/ 	.word	0xffffffff


	//   ....[10]....
        /*0148*/ 	.word	0xffffffff


	//   ....[11]....
        /*014c*/ 	.word	0xffffffff


	//   ....[12]....
        /*0150*/ 	.word	0xffffffff


	//   ....[13]....
        /*0154*/ 	.word	0xffffffff


	//   ....[14]....
        /*0158*/ 	.word	0xffffffff


	//   ....[15]....
        /*015c*/ 	.word	0xffffffff


	//   ....[16]....
        /*0160*/ 	.word	0xffffffff


	//   ....[17]....
        /*0164*/ 	.word	0xffffffff


	//   ....[18]....
        /*0168*/ 	.word	0xffffffff


	//   ....[19]....
        /*016c*/ 	.word	0xffffffff


	//   ....[20]....
        /*0170*/ 	.word	0xffffffff


	//   ....[21]....
        /*0174*/ 	.word	0xffffffff


	//   ....[22]....
        /*0178*/ 	.word	0xffffffff


	//   ....[23]....
        /*017c*/ 	.word	0x0500000f


	//   ....[24]....
        /*0180*/ 	.word	0x0500000f


	//   ....[25]....
        /*0184*/ 	.word	0x0500000f


	//   ....[26]....
        /*0188*/ 	.word	0x0500000f


	//   ....[27]....
        /*018c*/ 	.word	0x0500000f


	//----- nvinfo : EIATTR_COOP_GROUP_INSTR_OFFSETS
	.align		4
.L_445:
        /*0190*/ 	.byte	0x04, 0x28
        /*0192*/ 	.short	(.L_447 - .L_446)


	//   ....[0]....
.L_446:
        /*0194*/ 	.word	0x00002750


	//   ....[1]....
        /*0198*/ 	.word	0x00002770


	//   ....[2]....
        /*019c*/ 	.word	0x00002790


	//   ....[3]....
        /*01a0*/ 	.word	0x000027b0


	//   ....[4]....
        /*01a4*/ 	.word	0x000027d0


	//   ....[5]....
        /*01a8*/ 	.word	0x00006b80


	//   ....[6]....
        /*01ac*/ 	.word	0x00006ba0


	//   ....[7]....
        /*01b0*/ 	.word	0x00006bd0


	//   ....[8]....
        /*01b4*/ 	.word	0x00006c30


	//   ....[9]....
        /*01b8*/ 	.word	0x00006c70


	//   ....[10]....
        /*01bc*/ 	.word	0x00006d00


	//   ....[11]....
        /*01c0*/ 	.word	0x00006d20


	//   ....[12]....
        /*01c4*/ 	.word	0x00006d40


	//   ....[13]....
        /*01c8*/ 	.word	0x00006d60


	//   ....[14]....
        /*01cc*/ 	.word	0x00006fa0


	//   ....[15]....
        /*01d0*/ 	.word	0x00007060


	//   ....[16]....
        /*01d4*/ 	.word	0x00007100


	//   ....[17]....
        /*01d8*/ 	.word	0x00007150


	//   ....[18]....
        /*01dc*/ 	.word	0x00007190


	//   ....[19]....
        /*01e0*/ 	.word	0x000072e0


	//   ....[20]....
        /*01e4*/ 	.word	0x00007300


	//   ....[21]....
        /*01e8*/ 	.word	0x00007320


	//   ....[22]....
        /*01ec*/ 	.word	0x00007340


	//   ....[23]....
        /*01f0*/ 	.word	0x00009e80


	//   ....[24]....
        /*01f4*/ 	.word	0x00009ee0


	//   ....[25]....
        /*01f8*/ 	.word	0x00009f40


	//   ....[26]....
        /*01fc*/ 	.word	0x00009fa0


	//   ....[27]....
        /*0200*/ 	.word	0x0000a000


	//----- nvinfo : EIATTR_SYSCALL_OFFSETS
	.align		4
.L_447:
        /*0204*/ 	.byte	0x04, 0x46
        /*0206*/ 	.short	(.L_449 - .L_448)


	//   ....[0]....
.L_448:
        /*0208*/ 	.word	0x00001390


	//----- nvinfo : EIATTR_EXIT_INSTR_OFFSETS
	.align		4
.L_449:
        /*020c*/ 	.byte	0x04, 0x1c
        /*020e*/ 	.short	(.L_451 - .L_450)


	//   ....[0]....
.L_450:
        /*0210*/ 	.word	0x000000e0


	//   ....[1]....
        /*0214*/ 	.word	0x00009980


	//   ....[2]....
        /*0218*/ 	.word	0x00009a80


	//   ....[3]....
        /*021c*/ 	.word	0x00009e30


	//----- nvinfo : EIATTR_CRS_STACK_SIZE
	.align		4
.L_451:
        /*0220*/ 	.byte	0x04, 0x1e
        /*0222*/ 	.short	(.L_453 - .L_452)
.L_452:
        /*0224*/ 	.word	0x00000000


	//----- nvinfo : EIATTR_CBANK_PARAM_SIZE
	.align		4
.L_453:
        /*0228*/ 	.byte	0x03, 0x19
        /*022a*/ 	.short	0x0128


	//----- nvinfo : EIATTR_PARAM_CBANK
	.align		4
        /*022c*/ 	.byte	0x04, 0x0a
        /*022e*/ 	.short	(.L_455 - .L_454)
	.align		4
.L_454:
        /*0230*/ 	.word	index@(.nv.constant0._ZN4mmha33masked_multihead_attention_kernelItLi144ELi256ELi1ELi32ELi256ELb0ELb1EEEv26Multihead_attention_paramsIT_XT5_EE)
        /*0234*/ 	.short	0x0210
        /*0236*/ 	.short	0x0128


	//----- nvinfo : EIATTR_SW_WAR
	.align		4
.L_455:
        /*0238*/ 	.byte	0x04, 0x36
        /*023a*/ 	.short	(.L_457 - .L_456)
.L_456:
        /*023c*/ 	.word	0x00000008
.L_457:


//--------------------- .nv.info._ZN4mmha33masked_multihead_attention_kernelItLi144ELi256ELi2ELi32ELi128ELb0ELb1EEEv26Multihead_attention_paramsIT_XT5_EE --------------------------
	.section	.nv.info._ZN4mmha33masked_multihead_attention_kernelItLi144ELi256ELi2ELi32ELi128ELb0ELb1EEEv26Multihead_attention_paramsIT_XT5_EE,"",@"SHT_CUDA_INFO"
	.sectionflags	@""
	.align	4


	//----- nvinfo : EIATTR_CUDA_API_VERSION
	.align		4
        /*0000*/ 	.byte	0x04, 0x37
        /*0002*/ 	.short	(.L_459 - .L_458)
.L_458:
        /*0004*/ 	.word	0x00000082


	//----- nvinfo : EIATTR_KPARAM_INFO
	.align		4
.L_459:
        /*0008*/ 	.byte	0x04, 0x17
        /*000a*/ 	.short	(.L_461 - .L_460)
.L_460:
        /*000c*/ 	.word	0x00000000
        /*0010*/ 	.short	0x0000
        /*0012*/ 	.short	0x0000
        /*0014*/ 	.byte	0x00, 0xf0, 0xa1, 0x04


	//----- nvinfo : EIATTR_SPARSE_MMA_MASK
	.align		4
.L_461:
        /*0018*/ 	.byte	0x03, 0x50
        /*001a*/ 	.short	0x0000


	//----- nvinfo : EIATTR_MAXREG_COUNT
	.align		4
        /*001c*/ 	.byte	0x03, 0x1b
        /*001e*/ 	.short	0x00ff


	//----- nvinfo : EIATTR_NUM_BARRIERS
	.align		4
        /*0020*/ 	.byte	0x02, 0x4c
        /*0022*/ 	.byte	0x01
	.zero		1


	//----- nvinfo : EIATTR_EXTERNS
	.align		4
        /*0024*/ 	.byte	0x04, 0x0f
        /*0026*/ 	.short	(.L_463 - .L_462)


	//   ....[0]....
	.align		4
.L_462:
        /*0028*/ 	.word	index@(__assertfail)


	//----- nvinfo : EIATTR_MERCURY_ISA_VERSION
	.align		4
.L_463:
        /*002c*/ 	.byte	0x03, 0x5f
        /*002e*/ 	.short	0x0101


	//----- nvinfo : EIATTR_INT_WARP_WIDE_INSTR_OFFSETS
	.align		4
        /*0030*/ 	.byte	0x04, 0x31
        /*0032*/ 	.short	(.L_465 - .L_464)


	//   ....[0]....
.L_464:
        /*0034*/ 	.word	0x00005a90


	//----- nvinfo : EIATTR_COOP_GROUP_MASK_REGIDS
	.align		4
.L_465:
        /*0038*/ 	.byte	0x04, 0x29
        /*003a*/ 	.short	(.L_467 - .L_466)


	//   ....[0]....
.L_466:
        /*003c*/ 	.word	0xffffffff


	//   ....[1]....
        /*0040*/ 	.word	0xffffffff


	//   ....[2]....
        /*0044*/ 	.word	0xffffffff


	//   ....[3]....
        /*0048*/ 	.word	0xffffffff


	//   ....[4]....
        /*004c*/ 	.word	0xffffffff


	//   ....[5]....
        /*0050*/ 	.word	0xffffffff


	//   ....[6]....
        /*0054*/ 	.word	0xffffffff


	//   ....[7]....
        /*0058*/ 	.word	0xffffffff


	//   ....[8]....
        /*005c*/ 	.word	0xffffffff


	//   ....[9]....
        /*0060*/ 	.word	0xffffffff


	//   ....[10]....
        /*0064*/ 	.word	0xffffffff


	//   ....[11]....
        /*0068*/ 	.word	0xffffffff


	//   ....[12]....
        /*006c*/ 	.word	0xffffffff


	//   ....[13]....
        /*0070*/ 	.word	0xffffffff


	//   ....[14]....
        /*0074*/ 	.word	0xffffffff


	//   ....[15]....
        /*0078*/ 	.word	0xffffffff


	//   ....[16]....
        /*007c*/ 	.word	0xffffffff


	//   ....[17]....
        /*0080*/ 	.word	0xffffffff


	//   ....[18]....
        /*0084*/ 	.word	0xffffffff


	//   ....[19]....
        /*0088*/ 	.word	0xffffffff


	//   ....[20]....
        /*008c*/ 	.word	0xffffffff


	//   ....[21]....
        /*0090*/ 	.word	0x0500000f


	//   ....[22]....
        /*0094*/ 	.word	0x0500000f


	//   ....[23]....
        /*0098*/ 	.word	0x0500000f


	//   ....[24]....
        /*009c*/ 	.word	0x0500000f


	//   ....[25]....
        /*00a0*/ 	.word	0x0500000f


	//   ....[26]....
        /*00a4*/ 	.word	0x0500000f


	//   ....[27]....
        /*00a8*/ 	.word	0x0500000f


	//   ....[28]....
        /*00ac*/ 	.word	0x0500000f


	//   ....[29]....
        /*00b0*/ 	.word	0x0500000f


	//   ....[30]....
        /*00b4*/ 	.word	0x0500000f


	//----- nvinfo : EIATTR_COOP_GROUP_INSTR_OFFSETS
	.align		4
.L_467:
        /*00b8*/ 	.byte	0x04, 0x28
        /*00ba*/ 	.short	(.L_469 - .L_468)


	//   ....[0]....
.L_468:
        /*00bc*/ 	.word	0x000025d0


	//   ....[1]....
        /*00c0*/ 	.word	0x000025f0


	//   ....[2]....
        /*00c4*/ 	.word	0x00002610


	//   ....[3]....
        /*00c8*/ 	.word	0x00002630


	//   ....[4]....
        /*00cc*/ 	.word	0x00002650


	//   ....[5]....
        /*00d0*/ 	.word	0x000052e0


	//   ....[6]....
        /*00d4*/ 	.word	0x00005590


	//   ....[7]....
        /*00d8*/ 	.word	0x000055b0


	//   ....[8]....
        /*00dc*/ 	.word	0x000055d0


	//   ....[9]....
        /*00e0*/ 	.word	0x000055f0


	//   ....[10]....
        /*00e4*/ 	.word	0x000057b0


	//   ....[11]....
        /*00e8*/ 	.word	0x000057d0


	//   ....[12]....
        /*00ec*/ 	.word	0x000057f0


	//   ....[13]....
        /*00f0*/ 	.word	0x00005a20


	//   ....[14]....
        /*00f4*/ 	.word	0x00005ae0


	//   ....[15]....
        /*00f8*/ 	.word	0x00005b20


	//   ....[16]....
        /*00fc*/ 	.word	0x00005b80


	//   ....[17]....
        /*0100*/ 	.word	0x00005bb0


	//   ....[18]....
        /*0104*/ 	.word	0x00005cc0


	//   ....[19]....
        /*0108*/ 	.word	0x00005cf0


	//   ....[20]....
        /*010c*/ 	.word	0x00005d40


	//   ....[21]....
        /*0110*/ 	.word	0x00008590


	//   ....[22]....
        /*0114*/ 	.word	0x000085f0


	//   ....[23]....
        /*0118*/ 	.word	0x00008650


	//   ....[24]....
        /*011c*/ 	.word	0x000086b0


	//   ....[25]....
        /*0120*/ 	.word	0x00008710


	//   ....[26]....
        /*0124*/ 	.word	0x00008790


	//   ....[27]....
        /*0128*/ 	.word	0x00008830


	//   ....[28]....
        /*012c*/ 	.word	0x000088b0


	//   ....[29]....
        /*0130*/ 	.word	0x00008910


	//   ....[30]....
        /*0134*/ 	.word	0x00008970


	//----- nvinfo : EIATTR_SYSCALL_OFFSETS
	.align		4
.L_469:
        /*0138*/ 	.byte	0x04, 0x46
        /*013a*/ 	.short	(.L_471 - .L_470)


	//   ....[0]....
.L_470:
        /*013c*/ 	.word	0x00001220


	//----- nvinfo : EIATTR_EXIT_INSTR_OFFSETS
	.align		4
.L_471:
        /*0140*/ 	.byte	0x04, 0x1c
        /*0142*/ 	.short	(.L_473 - .L_472)


	//   ....[0]....
.L_472:
        /*0144*/ 	.word	0x000000b0


	//   ....[1]....
        /*0148*/ 	.word	0x000080b0


	//   ....[2]....
        /*014c*/ 	.word	0x000081a0


	//   ....[3]....
        /*0150*/ 	.word	0x00008540


	//----- nvinfo : EIATTR_CRS_STACK_SIZE
	.align		4
.L_473:
        /*0154*/ 	.byte	0x04, 0x1e
        /*0156*/ 	.short	(.L_475 - .L_474)
.L_474:
        /*0158*/ 	.word	0x00000000


	//----- nvinfo : EIATTR_CBANK_PARAM_SIZE
	.align		4
.L_475:
        /*015c*/ 	.byte	0x03, 0x19
        /*015e*/ 	.short	0x0128


	//----- nvinfo : EIATTR_PARAM_CBANK
	.align		4
        /*0160*/ 	.byte	0x04, 0x0a
        /*0162*/ 	.short	(.L_477 - .L_476)
	.align		4
.L_476:
        /*0164*/ 	.word	index@(.nv.constant0._ZN4mmha33masked_multihead_attention_kernelItLi144ELi256ELi2ELi32ELi128ELb0ELb1EEEv26Multihead_attention_paramsIT_XT5_EE)
        /*0168*/ 	.short	0x0210
        /*016a*/ 	.short	0x0128


	//----- nvinfo : EIATTR_SW_WAR
	.align		4
.L_477:
        /*016c*/ 	.byte	0x04, 0x36
        /*016e*/ 	.short	(.L_479 - .L_478)
.L_478:
        /*0170*/ 	.word	0x00000008
.L_479:


//--------------------- .nv.info._ZN4mmha33masked_multihead_attention_kernelItLi144ELi256ELi4ELi32ELi64ELb0ELb1EEEv26Multihead_attention_paramsIT_XT5_EE --------------------------
	.section	.nv.info._ZN4mmha33masked_multihead_attention_kernelItLi144ELi256ELi4ELi32ELi64ELb0ELb1EEEv26Multihead_attention_paramsIT_XT5_EE,"",@"SHT_CUDA_INFO"
	.sectionflags	@""
	.align	4


	//----- nvinfo : EIATTR_CUDA_API_VERSION
	.align		4
        /*0000*/ 	.byte	0x04, 0x37
        /*0002*/ 	.short	(.L_481 - .L_480)
.L_480:
        /*0004*/ 	.word	0x00000082


	//----- nvinfo : EIATTR_KPARAM_INFO
	.align		4
.L_481:
        /*0008*/ 	.byte	0x04, 0x17
        /*000a*/ 	.short	(.L_483 - .L_482)
.L_482:
        /*000c*/ 	.word	0x00000000
        /*0010*/ 	.short	0x0000
        /*0012*/ 	.short	0x0000
        /*0014*/ 	.byte	0x00, 0xf0, 0xa1, 0x04


	//----- nvinfo : EIATTR_SPARSE_MMA_MASK
	.align		4
.L_483:
        /*0018*/ 	.byte	0x03, 0x50
        /*001a*/ 	.short	0x0000


	//----- nvinfo : EIATTR_MAXREG_COUNT
	.align		4
        /*001c*/ 	.byte	0x03, 0x1b
        /*001e*/ 	.short	0x00ff


	//----- nvinfo : EIATTR_NUM_BARRIERS
	.align		4
        /*0020*/ 	.byte	0x02, 0x4c
        /*0022*/ 	.byte	0x01
	.zero		1


	//----- nvinfo : EIATTR_EXTERNS
	.align		4
        /*0024*/ 	.byte	0x04, 0x0f
        /*0026*/ 	.short	(.L_485 - .L_484)


	//   ....[0]....
	.align		4
.L_484:
        /*0028*/ 	.word	index@(__assertfail)


	//----- nvinfo : EIATTR_MERCURY_ISA_VERSION
	.align		4
.L_485:
        /*002c*/ 	.byte	0x03, 0x5f
        /*002e*/ 	.short	0x0101


	//----- nvinfo : EIATTR_INT_WARP_WIDE_INSTR_OFFSETS
	.align		4
        /*0030*/ 	.byte	0x04, 0x31
        /*0032*/ 	.short	(.L_487 - .L_486)


	//   ....[0]....
.L_486:
        /*0034*/ 	.word	0x00000dd0


	//   ....[1]....
        /*0038*/ 	.word	0x00002600


	//   ....[2]....
        /*003c*/ 	.word	0x000059a0


	//----- nvinfo : EIATTR_COOP_GROUP_MASK_REGIDS
	.align		4
.L_487:
        /*0040*/ 	.byte	0x04, 0x29
        /*0042*/ 	.short	(.L_489 - .L_488)


	//   ....[0]....
.L_488:
        /*0044*/ 	.word	0xffffffff


	//   ....[1]....
        /*0048*/ 	.word	0xffffffff


	//   ....[2]....
        /*004c*/ 	.word	0xffffffff


	//   ....[3]....
        /*0050*/ 	.word	0xffffffff


	//   ....[4]....
        /*0054*/ 	.word	0xffffffff


	//   ....[5]....
        /*0058*/ 	.word	0xffffffff


	//   ....[6]....
        /*005c*/ 	.word	0xffffffff


	//   ....[7]....
        /*0060*/ 	.word	0xffffffff


	//   ....[8]....
        /*0064*/ 	.word	0xffffffff


	//   ....[9]....
        /*0068*/ 	.word	0xffffffff


	//   ....[10]....
        /*006c*/ 	.word	0xffffffff


	//   ....[11]....
        /*0070*/ 	.word	0xffffffff


	//   ....[12]....
        /*0074*/ 	.word	0xffffffff


	//   ....[13]....
        /*0078*/ 	.word	0xffffffff


	//   ....[14]....
        /*007c*/ 	.word	0xffffffff


	//   ....[15]....
        /*0080*/ 	.word	0xffffffff


	//   ....[16]....
        /*0084*/ 	.word	0xffffffff


	//   ....[17]....
        /*0088*/ 	.word	0xffffffff


	//   ....[18]....
        /*008c*/ 	.word	0xffffffff


	//   ....[19]....
        /*0090*/ 	.word	0x0500000f


	//   ....[20]....
        /*0094*/ 	.word	0x0500000f


	//   ....[21]....
        /*0098*/ 	.word	0x0500000f


	//   ....[22]....
        /*009c*/ 	.word	0x0500000f


	//   ....[23]....
        /*00a0*/ 	.word	0x0500000f


	//   ....[24]....
        /*00a4*/ 	.word	0x0500000f


	//   ....[25]....
        /*00a8*/ 	.word	0x0500000f


	//   ....[26]....
        /*00ac*/ 	.word	0x0500000f


	//   ....[27]....
        /*00b0*/ 	.word	0x0500000f


	//   ....[28]....
        /*00b4*/ 	.word	0x0500000f


	//----- nvinfo : EIATTR_COOP_GROUP_INSTR_OFFSETS
	.align		4
.L_489:
        /*00b8*/ 	.byte	0x04, 0x28
        /*00ba*/ 	.short	(.L_491 - .L_490)


	//   ....[0]....
.L_490:
        /*00bc*/ 	.word	0x00002700


	//   ....[1]....
        /*00c0*/ 	.word	0x00002720


	//   ....[2]....
        /*00c4*/ 	.word	0x00002740


	//   ....[3]....
        /*00c8*/ 	.word	0x00002760


	//   ....[4]....
        /*00cc*/ 	.word	0x00002780


	//   ....[5]....
        /*00d0*/ 	.word	0x00005140


	//   ....[6]....
        /*00d4*/ 	.word	0x00005160


	//   ....[7]....
        /*00d8*/ 	.word	0x00005480


	//   ....[8]....
        /*00dc*/ 	.word	0x000054a0


	//   ....[9]....
        /*00e0*/ 	.word	0x000054c0


	//   ....[10]....
        /*00e4*/ 	.word	0x00005670


	//   ....[11]....
        /*00e8*/ 	.word	0x00005690


	//   ....[12]....
        /*00ec*/ 	.word	0x000058e0


	//   ....[13]....
        /*00f0*/ 	.word	0x000059f0


	//   ....[14]....
        /*00f4*/ 	.word	0x00005a40


	//   ....[15]....
        /*00f8*/ 	.word	0x00005a70


	//   ....[16]....
        /*00fc*/ 	.word	0x00005ac0


	//   ....[17]....
        /*0100*/ 	.word	0x00005c10


	//   ....[18]....
        /*0104*/ 	.word	0x00005c30


	//   ....[19]....
        /*0108*/ 	.word	0x00008360


	//   ....[20]....
        /*010c*/ 	.word	0x000083c0


	//   ....[21]....
        /*0110*/ 	.word	0x00008420


	//   ....[22]....
        /*0114*/ 	.word	0x00008480


	//   ....[23]....
        /*0118*/ 	.word	0x000084e0


	//   ....[24]....
        /*011c*/ 	.word	0x00008560


	//   ....[25]....
        /*0120*/ 	.word	0x000085e0


	//   ....[26]....
        /*0124*/ 	.word	0x00008670


	//   ....[27]....
        /*0128*/ 	.word	0x000086f0


	//   ....[28]....
        /*012c*/ 	.word	0x00008750


	//----- nvinfo : EIATTR_SYSCALL_OFFSETS
	.align		4
.L_491:
        /*0130*/ 	.byte	0x04, 0x46
        /*0132*/ 	.short	(.L_493 - .L_492)


	//   ....[0]....
.L_492:
        /*0134*/ 	.word	0x00001340


	//----- nvinfo : EIATTR_EXIT_INSTR_OFFSETS
	.align		4
.L_493:
        /*0138*/ 	.byte	0x04, 0x1c
        /*013a*/ 	.short	(.L_495 - .L_494)


	//   ....[0]....
.L_494:
        /*013c*/ 	.word	0x000000d0


	//   ....[1]....
        /*0140*/ 	.word	0x00007e60


	//   ....[2]....
        /*0144*/ 	.word	0x00007f60


	//   ....[3]....
        /*0148*/ 	.word	0x00008310


	//----- nvinfo : EIATTR_CRS_STACK_SIZE
	.align		4
.L_495:
        /*014c*/ 	.byte	0x04, 0x1e
        /*014e*/ 	.short	(.L_497 - .L_496)
.L_496:
        /*0150*/ 	.word	0x00000000


	//----- nvinfo : EIATTR_CBANK_PARAM_SIZE
	.align		4
.L_497:
        /*0154*/ 	.byte	0x03, 0x19
        /*0156*/ 	.short	0x0128


	//----- nvinfo : EIATTR_PARAM_CBANK
	.align		4
        /*0158*/ 	.byte	0x04, 0x0a
        /*015a*/ 	.short	(.L_499 - .L_498)
	.align		4
.L_498:
        /*015c*/ 	.word	index@(.nv.constant0._ZN4mmha33masked_multihead_attention_kernelItLi144ELi256ELi4ELi32ELi64ELb0ELb1EEEv26Multihead_attention_paramsIT_XT5_EE)
        /*0160*/ 	.short	0x0210
        /*0162*/ 	.short	0x0128


	//----- nvinfo : EIATTR_SW_WAR
	.align		4
.L_499:
        /*0164*/ 	.byte	0x04, 0x36
        /*0166*/ 	.short	(.L_501 - .L_500)
.L_500:
        /*0168*/ 	.word	0x00000008
.L_501:


//--------------------- .nv.info._ZN4mmha33masked_multihead_attention_kernelItLi144ELi256ELi1ELi32ELi256ELb0ELb0EEEv26Multihead_attention_paramsIT_XT5_EE --------------------------
	.section	.nv.info._ZN4mmha33masked_multihead_attention_kernelItLi144ELi256ELi1ELi32ELi256ELb0ELb0EEEv26Multihead_attention_paramsIT_XT5_EE,"",@"SHT_CUDA_INFO"
	.sectionflags	@""
	.align	4


	//----- nvinfo : EIATTR_CUDA_API_VERSION
	.align		4
        /*0000*/ 	.byte	0x04, 0x37
        /*0002*/ 	.short	(.L_503 - .L_502)
.L_502:
        /*0004*/ 	.word	0x00000082


	//----- nvinfo : EIATTR_KPARAM_INFO
	.align		4
.L_503:
        /*0008*/ 	.byte	0x04, 0x17
        /*000a*/ 	.short	(.L_505 - .L_504)
.L_504:
        /*000c*/ 	.word	0x00000000
        /*0010*/ 	.short	0x0000
        /*0012*/ 	.short	0x0000
        /*0014*/ 	.byte	0x00, 0xf0, 0xa1, 0x04


	//----- nvinfo : EIATTR_SPARSE_MMA_MASK
	.align		4
.L_505:
        /*0018*/ 	.byte	0x03, 0x50
        /*001a*/ 	.short	0x0000


	//----- nvinfo : EIATTR_MAXREG_COUNT
	.align		4
        /*001c*/ 	.byte	0x03, 0x1b
        /*001e*/ 	.short	0x00ff


	//----- nvinfo : EIATTR_NUM_BARRIERS
	.align		4
        /*0020*/ 	.byte	0x02, 0x4c
        /*0022*/ 	.byte	0x01
	.zero		1


	//----- nvinfo : EIATTR_EXTERNS
	.align		4
        /*0024*/ 	.byte	0x04, 0x0f
        /*0026*/ 	.short	(.L_507 - .L_506)


	//   ....[0]....
	.align		4
.L_506:
        /*0028*/ 	.word	index@(__assertfail)


	//----- nvinfo : EIATTR_ANNOTATIONS
	.align		4
.L_507:
        /*002c*/ 	.byte	0x04, 0x55
        /*002e*/ 	.short	(.L_509 - .L_508)


	//   ....[0]....
.L_508:
        /* <DEDUP_REMOVED lines=18> */


	//----- nvinfo : EIATTR_MERCURY_ISA_VERSION
	.align		4
.L_509:
        /*0138*/ 	.byte	0x03, 0x5f
        /*013a*/ 	.short	0x0101


	//----- nvinfo : EIATTR_INT_WARP_WIDE_INSTR_OFFSETS
	.align		4
        /*013c*/ 	.byte	0x04, 0x31
        /*013e*/ 	.short	(.L_511 - .L_510)


	//   ....[0]....
.L_510:
        /*0140*/ 	.word	0x00000e50


	//   ....[1]....
        /*0144*/ 	.word	0x00002650


	//   ....[2]....
        /*0148*/ 	.word	0x00005ee0


	//----- nvinfo : EIATTR_COOP_GROUP_MASK_REGIDS
	.align		4
.L_511:
        /*014c*/ 	.byte	0x04, 0x29
        /*014e*/ 	.short	(.L_513 - .L_512)


	//   ....[0]....
.L_512:
        /*0150*/ 	.word	0xffffffff


	//   ....[1]....
        /*0154*/ 	.word	0xffffffff


	//   ....[2]....
        /*0158*/ 	.word	0xffffffff


	//   ....[3]....
        /*015c*/ 	.word	0xffffffff


	//   ....[4]....
        /*0160*/ 	.word	0xffffffff


	//   ....[5]....
        /*0164*/ 	.word	0xffffffff


	//   ....[6]....
        /*0168*/ 	.word	0xffffffff


	//   ....[7]....
        /*016c*/ 	.word	0xffffffff


	//   ....[8]....
        /*0170*/ 	.word	0xffffffff


	//   ....[9]....
        /*0174*/ 	.word	0xffffffff


	//   ....[10]....
        /*0178*/ 	.word	0xffffffff


	//   ....[11]....
        /*017c*/ 	.word	0xffffffff


	//   ....[12]....
        /*0180*/ 	.word	0xffffffff


	//   ....[13]....
        /*0184*/ 	.word	0xffffffff


	//   ....[14]....
        /*0188*/ 	.word	0xffffffff


	//   ....[15]....
        /*018c*/ 	.word	0xffffffff


	//   ....[16]....
        /*0190*/ 	.word	0xffffffff


	//   ....[17]....
        /*0194*/ 	.word	0xffffffff


	//   ....[18]....
        /*0198*/ 	.word	0xffffffff


	//   ....[19]....
        /*019c*/ 	.word	0xffffffff


	//   ....[20]....
        /*01a0*/ 	.word	0xffffffff


	//   ....[21]....
        /*01a4*/ 	.word	0xffffffff


	//   ....[22]....
        /*01a8*/ 	.word	0xffffffff


	//   ....[23]....
        /*01ac*/ 	.word	0x0500000f


	//   ....[24]....
        /*01b0*/ 	.word	0x0500000f


	//   ....[25]....
        /*01b4*/ 	.word	0x0500000f


	//   ....[26]....
        /*01b8*/ 	.word	0x0500000f


	//   ....[27]....
        /*01bc*/ 	.word	0x0500000f


	//----- nvinfo : EIATTR_COOP_GROUP_INSTR_OFFSETS
	.align		4
.L_513:
        /*01c0*/ 	.byte	0x04, 0x28
        /*01c2*/ 	.short	(.L_515 - .L_514)


	//   ....[0]....
.L_514:
        /*01c4*/ 	.word	0x00002750


	//   ....[1]....
        /*01c8*/ 	.word	0x00002770


	//   ....[2]....
        /*01cc*/ 	.word	0x00002790


	//   ....[3]....
        /*01d0*/ 	.word	0x000027b0


	//   ....[4]....
        /*01d4*/ 	.word	0x000027d0


	//   ....[5]....
        /*01d8*/ 	.word	0x000059d0


	//   ....[6]....
        /*01dc*/ 	.word	0x000059f0


	//   ....[7]....
        /*01e0*/ 	.word	0x00005a20


	//   ....[8]....
        /*01e4*/ 	.word	0x00005a80


	//   ....[9]....
        /*01e8*/ 	.word	0x00005ac0


	//   ....[10]....
        /*01ec*/ 	.word	0x00005b50


	//   ....[11]....
        /*01f0*/ 	.word	0x00005b70


	//   ....[12]....
        /*01f4*/ 	.word	0x00005b90


	//   ....[13]....
        /*01f8*/ 	.word	0x00005bb0


	//   ....[14]....
        /*01fc*/ 	.word	0x00005df0


	//   ....[15]....
        /*0200*/ 	.word	0x00005eb0


	//   ....[16]....
        /*0204*/ 	.word	0x00005f50


	//   ....[17]....
        /*0208*/ 	.word	0x00005f90


	//   ....[18]....
        /*020c*/ 	.word	0x00005fd0


	//   ....[19]....
        /*0210*/ 	.word	0x00006130


	//   ....[20]....
        /*0214*/ 	.word	0x00006150


	//   ....[21]....
        /*0218*/ 	.word	0x00006170


	//   ....[22]....
        /*021c*/ 	.word	0x00006190


	//   ....[23]....
        /*0220*/ 	.word	0x00008be0


	//   ....[24]....
        /*0224*/ 	.word	0x00008c40


	//   ....[25]....
        /*0228*/ 	.word	0x00008ca0


	//   ....[26]....
        /*022c*/ 	.word	0x00008d00


	//   ....[27]....
        /*0230*/ 	.word	0x00008d60


	//----- nvinfo : EIATTR_SYSCALL_OFFSETS
	.align		4
.L_515:
        /*0234*/ 	.byte	0x04, 0x46
        /*0236*/ 	.short	(.L_517 - .L_516)


	//   ....[0]....
.L_516:
        /*0238*/ 	.word	0x00001390


	//----- nvinfo : EIATTR_EXIT_INSTR_OFFSETS
	.align		4
.L_517:
        /*023c*/ 	.byte	0x04, 0x1c
        /*023e*/ 	.short	(.L_519 - .L_518)


	//   ....[0]....
.L_518:
        /*0240*/ 	.word	0x000000e0


	//   ....[1]....
        /*0244*/ 	.word	0x000086e0


	//   ....[2]....
        /*0248*/ 	.word	0x000087e0


	//   ....[3]....
        /*024c*/ 	.word	0x00008b90


	//----- nvinfo : EIATTR_CRS_STACK_SIZE
	.align		4
.L_519:
        /*0250*/ 	.byte	0x04, 0x1e
        /*0252*/ 	.short	(.L_521 - .L_520)
.L_520:
        /*0254*/ 	.word	0x00000000


	//----- nvinfo : EIATTR_CBANK_PARAM_SIZE
	.align		4
.L_521:
        /*0258*/ 	.byte	0x03, 0x19
        /*025a*/ 	.short	0x0128


	//----- nvinfo : EIATTR_PARAM_CBANK
	.align		4
        /*025c*/ 	.byte	0x04, 0x0a
        /*025e*/ 	.short	(.L_523 - .L_522)
	.align		4
.L_522:
        /*0260*/ 	.word	index@(.nv.constant0._ZN4mmha33masked_multihead_attention_kernelItLi144ELi256ELi1ELi32ELi256ELb0ELb0EEEv26Multihead_attention_paramsIT_XT5_EE)
        /*0264*/ 	.short	0x0210
        /*0266*/ 	.short	0x0128


	//----- nvinfo : EIATTR_SW_WAR
	.align		4
.L_523:
        /*0268*/ 	.byte	0x04, 0x36
        /*026a*/ 	.short	(.L_525 - .L_524)
.L_524:
        /*026c*/ 	.word	0x00000008
.L_525:


//--------------------- .nv.info._ZN4mmha33masked_multihead_attention_kernelItLi144ELi256ELi2ELi32ELi128ELb0ELb0EEEv26Multihead_attention_paramsIT_XT5_EE --------------------------
	.section	.nv.info._ZN4mmha33masked_multihead_attention_kernelItLi144ELi256ELi2ELi32ELi128ELb0ELb0EEEv26Multihead_attention_paramsIT_XT5_EE,"",@"SHT_CUDA_INFO"
	.sectionflags	@""
	.align	4


	//----- nvinfo : EIATTR_CUDA_API_VERSION
	.align		4
        /*0000*/ 	.byte	0x04, 0x37
        /*0002*/ 	.short	(.L_527 - .L_526)
.L_526:
        /*0004*/ 	.word	0x00000082


	//----- nvinfo : EIATTR_KPARAM_INFO
	.align		4
.L_527:
        /*0008*/ 	.byte	0x04, 0x17
        /*000a*/ 	.short	(.L_529 - .L_528)
.L_528:
        /*000c*/ 	.word	0x00000000
        /*0010*/ 	.short	0x0000
        /*0012*/ 	.short	0x0000
        /*0014*/ 	.byte	0x00, 0xf0, 0xa1, 0x04


	//----- nvinfo : EIATTR_SPARSE_MMA_MASK
	.align		4
.L_529:
        /*0018*/ 	.byte	0x03, 0x50
        /*001a*/ 	.short	0x0000


	//----- nvinfo : EIATTR_MAXREG_COUNT
	.align		4
        /*001c*/ 	.byte	0x03, 0x1b
        /*001e*/ 	.short	0x00ff


	//----- nvinfo : EIATTR_NUM_BARRIERS
	.align		4
        /*0020*/ 	.byte	0x02, 0x4c
        /*0022*/ 	.byte	0x01
	.zero		1


	//----- nvinfo : EIATTR_EXTERNS
	.align		4
        /*0024*/ 	.byte	0x04, 0x0f
        /*0026*/ 	.short	(.L_531 - .L_530)


	//   ....[0]....
	.align		4
.L_530:
        /*0028*/ 	.word	index@(__assertfail)


	//----- nvinfo : EIATTR_MERCURY_ISA_VERSION
	.align		4
.L_531:
        /*002c*/ 	.byte	0x03, 0x5f
        /*002e*/ 	.short	0x0101


	//----- nvinfo : EIATTR_INT_WARP_WIDE_INSTR_OFFSETS
	.align		4
        /*0030*/ 	.byte	0x04, 0x31
        /*0032*/ 	.short	(.L_533 - .L_532)


	//   ....[0]....
.L_532:
        /*0034*/ 	.word	0x00005030


	//----- nvinfo : EIATTR_COOP_GROUP_MASK_REGIDS
	.align		4
.L_533:
        /*0038*/ 	.byte	0x04, 0x29
        /*003a*/ 	.short	(.L_535 - .L_534)


	//   ....[0]....
.L_534:
        /*003c*/ 	.word	0xffffffff


	//   ....[1]....
        /*0040*/ 	.word	0xffffffff


	//   ....[2]....
        /*0044*/ 	.word	0xffffffff


	//   ....[3]....
        /*0048*/ 	.word	0xffffffff


	//   ....[4]....
        /*004c*/ 	.word	0xffffffff


	//   ....[5]....
        /*0050*/ 	.word	0xffffffff


	//   ....[6]....
        /*0054*/ 	.word	0xffffffff


	//   ....[7]....
        /*0058*/ 	.word	0xffffffff


	//   ....[8]....
        /*005c*/ 	.word	0xffffffff


	//   ....[9]....
        /*0060*/ 	.word	0xffffffff


	//   ....[10]....
        /*0064*/ 	.word	0xffffffff


	//   ....[11]....
        /*0068*/ 	.word	0xffffffff


	//   ....[12]....
        /*006c*/ 	.word	0xffffffff


	//   ....[13]....
        /*0070*/ 	.word	0xffffffff


	//   ....[14]....
        /*0074*/ 	.word	0xffffffff


	//   ....[15]....
        /*0078*/ 	.word	0xffffffff


	//   ....[16]....
        /*007c*/ 	.word	0xffffffff


	//   ....[17]....
        /*0080*/ 	.word	0xffffffff


	//   ....[18]....
        /*0084*/ 	.word	0xffffffff


	//   ....[19]....
        /*0088*/ 	.word	0xffffffff


	//   ....[20]....
        /*008c*/ 	.word	0xffffffff


	//   ....[21]....
        /*0090*/ 	.word	0x0500000f


	//   ....[22]....
        /*0094*/ 	.word	0x0500000f


	//   ....[23]....
        /*0098*/ 	.word	0x0500000f


	//   ....[24]....
        /*009c*/ 	.word	0x0500000f


	//   ....[25]....
        /*00a0*/ 	.word	0x0500000f


	//   ....[26]....
        /*00a4*/ 	.word	0x0500000f


	//   ....[27]....
        /*00a8*/ 	.word	0x0500000f


	//   ....[28]....
        /*00ac*/ 	.word	0x0500000f


	//   ....[29]....
        /*00b0*/ 	.word	0x0500000f


	//   ....[30]....
        /*00b4*/ 	.word	0x0500000f


	//----- nvinfo : EIATTR_COOP_GROUP_INSTR_OFFSETS
	.align		4
.L_535:
        /*00b8*/ 	.byte	0x04, 0x28
        /*00ba*/ 	.short	(.L_537 - .L_536)


	//   ....[0]....
.L_536:
        /*00bc*/ 	.word	0x000025d0


	//   ....[1]....
        /*00c0*/ 	.word	0x000025f0


	//   ....[2]....
        /*00c4*/ 	.word	0x00002610


	//   ....[3]....
        /*00c8*/ 	.word	0x00002630


	//   ....[4]....
        /*00cc*/ 	.word	0x00002650


	//   ....[5]....
        /*00d0*/ 	.word	0x00004880


	//   ....[6]....
        /*00d4*/ 	.word	0x00004b30


	//   ....[7]....
        /*00d8*/ 	.word	0x00004b50


	//   ....[8]....
        /*00dc*/ 	.word	0x00004b70


	//   ....[9]....
        /*00e0*/ 	.word	0x00004b90


	//   ....[10]....
        /*00e4*/ 	.word	0x00004d50


	//   ....[11]....
        /*00e8*/ 	.word	0x00004d70


	//   ....[12]....
        /*00ec*/ 	.word	0x00004d90


	//   ....[13]....
        /*00f0*/ 	.word	0x00004fc0


	//   ....[14]....
        /*00f4*/ 	.word	0x00005090


	//   ....[15]....
        /*00f8*/ 	.word	0x000050d0


	//   ....[16]....
        /*00fc*/ 	.word	0x00005120


	//   ....[17]....
        /*0100*/ 	.word	0x00005150


	//   ....[18]....
        /*0104*/ 	.word	0x00005230


	//   ....[19]....
        /*0108*/ 	.word	0x00005260


	//   ....[20]....
        /*010c*/ 	.word	0x000052d0


	//   ....[21]....
        /*0110*/ 	.word	0x000079d0


	//   ....[22]....
        /*0114*/ 	.word	0x00007a30


	//   ....[23]....
        /*0118*/ 	.word	0x00007a90


	//   ....[24]....
        /*011c*/ 	.word	0x00007af0


	//   ....[25]....
        /*0120*/ 	.word	0x00007b50


	//   ....[26]....
        /*0124*/ 	.word	0x00007bd0


	//   ....[27]....
        /*0128*/ 	.word	0x00007c70


	//   ....[28]....
        /*012c*/ 	.word	0x00007cf0


	//   ....[29]....
        /*0130*/ 	.word	0x00007d50


	//   ....[30]....
        /*0134*/ 	.word	0x00007db0


	//----- nvinfo : EIATTR_SYSCALL_OFFSETS
	.align		4
.L_537:
        /*0138*/ 	.byte	0x04, 0x46
        /*013a*/ 	.short	(.L_539 - .L_538)


	//   ....[0]....
.L_538:
        /*013c*/ 	.word	0x00001220


	//----- nvinfo : EIATTR_EXIT_INSTR_OFFSETS
	.align		4
.L_539:
        /*0140*/ 	.byte	0x04, 0x1c
        /*0142*/ 	.short	(.L_541 - .L_540)


	//   ....[0]....
.L_540:
        /*0144*/ 	.word	0x000000b0


	//   ....[1]....
        /*0148*/ 	.word	0x000074f0


	//   ....[2]....
        /*014c*/ 	.word	0x000075e0


	//   ....[3]....
        /*0150*/ 	.word	0x00007980


	//----- nvinfo : EIATTR_CRS_STACK_SIZE
	.align		4
.L_541:
        /*0154*/ 	.byte	0x04, 0x1e
        /*0156*/ 	.short	(.L_543 - .L_542)
.L_542:
        /*0158*/ 	.word	0x00000000


	//----- nvinfo : EIATTR_CBANK_PARAM_SIZE
	.align		4
.L_543:
        /*015c*/ 	.byte	0x03, 0x19
        /*015e*/ 	.short	0x0128


	//----- nvinfo : EIATTR_PARAM_CBANK
	.align		4
        /*0160*/ 	.byte	0x04, 0x0a
        /*0162*/ 	.short	(.L_545 - .L_544)
	.align		4
.L_544:
        /*0164*/ 	.word	index@(.nv.constant0._ZN4mmha33masked_multihead_attention_kernelItLi144ELi256ELi2ELi32ELi128ELb0ELb0EEEv26Multihead_attention_paramsIT_XT5_EE)
        /*0168*/ 	.short	0x0210
        /*016a*/ 	.short	0x0128


	//----- nvinfo : EIATTR_SW_WAR
	.align		4
.L_545:
        /*016c*/ 	.byte	0x04, 0x36
        /*016e*/ 	.short	(.L_547 - .L_546)
.L_546:
        /*0170*/ 	.word	0x00000008
.L_547:


//--------------------- .nv.info._ZN4mmha33masked_multihead_attention_kernelItLi144ELi256ELi4ELi32ELi64ELb0ELb0EEEv26Multihead_attention_paramsIT_XT5_EE --------------------------
	.section	.nv.info._ZN4mmha33masked_multihead_attention_kernelItLi144ELi256ELi4ELi32ELi64ELb0ELb0EEEv26Multihead_attention_paramsIT_XT5_EE,"",@"SHT_CUDA_INFO"
	.sectionflags	@""
	.align	4


	//----- nvinfo : EIATTR_CUDA_API_VERSION
	.align		4
        /*0000*/ 	.byte	0x04, 0x37
        /*0002*/ 	.short	(.L_549 - .L_548)
.L_548:
        /*0004*/ 	.word	0x00000082


	//----- nvinfo : EIATTR_KPARAM_INFO
	.align		4
.L_549:
        /*0008*/ 	.byte	0x04, 0x17
        /*000a*/ 	.short	(.L_551 - .L_550)
.L_550:
        /*000c*/ 	.word	0x00000000
        /*0010*/ 	.short	0x0000
        /*0012*/ 	.short	0x0000
        /*0014*/ 	.byte	0x00, 0xf0, 0xa1, 0x04


	//----- nvinfo : EIATTR_SPARSE_MMA_MASK
	.align		4
.L_551:
        /*0018*/ 	.byte	0x03, 0x50
        /*001a*/ 	.short	0x0000


	//----- nvinfo : EIATTR_MAXREG_COUNT
	.align		4
        /*001c*/ 	.byte	0x03, 0x1b
        /*001e*/ 	.short	0x00ff


	//----- nvinfo : EIATTR_NUM_BARRIERS
	.align		4
        /*0020*/ 	.byte	0x02, 0x4c
        /*0022*/ 	.byte	0x01
	.zero		1


	//----- nvinfo : EIATTR_EXTERNS
	.align		4
        /*0024*/ 	.byte	0x04, 0x0f
        /*0026*/ 	.short	(.L_553 - .L_552)


	//   ....[0]....
	.align		4
.L_552:
        /*0028*/ 	.word	index@(__assertfail)


	//----- nvinfo : EIATTR_MERCURY_ISA_VERSION
	.align		4
.L_553:
        /*002c*/ 	.byte	0x03, 0x5f
        /*002e*/ 	.short	0x0101


	//----- nvinfo : EIATTR_INT_WARP_WIDE_INSTR_OFFSETS
	.align		4
        /*0030*/ 	.byte	0x04, 0x31
        /*0032*/ 	.short	(.L_555 - .L_554)


	//   ....[0]....
.L_554:
        /*0034*/ 	.word	0x00000dd0


	//   ....[1]....
        /*0038*/ 	.word	0x00002600


	//   ....[2]....
        /*003c*/ 	.word	0x00004e40


	//----- nvinfo : EIATTR_COOP_GROUP_MASK_REGIDS
	.align		4
.L_555:
        /*0040*/ 	.byte	0x04, 0x29
        /*0042*/ 	.short	(.L_557 - .L_556)


	//   ....[0]....
.L_556:
        /*0044*/ 	.word	0xffffffff


	//   ....[1]....
        /*0048*/ 	.word	0xffffffff


	//   ....[2]....
        /*004c*/ 	.word	0xffffffff


	//   ....[3]....
        /*0050*/ 	.word	0xffffffff


	//   ....[4]....
        /*0054*/ 	.word	0xffffffff


	//   ....[5]....
        /*0058*/ 	.word	0xffffffff


	//   ....[6]....
        /*005c*/ 	.word	0xffffffff


	//   ....[7]....
        /*0060*/ 	.word	0xffffffff


	//   ....[8]....
        /*0064*/ 	.word	0xffffffff


	//   ....[9]....
        /*0068*/ 	.word	0xffffffff


	//   ....[10]....
        /*006c*/ 	.word	0xffffffff


	//   ....[11]....
        /*0070*/ 	.word	0xffffffff


	//   ....[12]....
        /*0074*/ 	.word	0xffffffff


	//   ....[13]....
        /*0078*/ 	.word	0xffffffff


	//   ....[14]....
        /*007c*/ 	.word	0xffffffff


	//   ....[15]....
        /*0080*/ 	.word	0xffffffff


	//   ....[16]....
        /*0084*/ 	.word	0xffffffff


	//   ....[17]....
        /*0088*/ 	.word	0xffffffff


	//   ....[18]....
        /*008c*/ 	.word	0xffffffff


	//   ....[19]....
        /*0090*/ 	.word	0x0500000f


	//   ....[20]....
        /*0094*/ 	.word	0x0500000f


	//   ....[21]....
        /*0098*/ 	.word	0x0500000f


	//   ....[22]....
        /*009c*/ 	.word	0x0500000f


	//   ....[23]....
        /*00a0*/ 	.word	0x0500000f


	//   ....[24]....
        /*00a4*/ 	.word	0x0500000f


	//   ....[25]....
        /*00a8*/ 	.word	0x0500000f


	//   ....[26]....
        /*00ac*/ 	.word	0x0500000f


	//   ....[27]....
        /*00b0*/ 	.word	0x0500000f


	//   ....[28]....
        /*00b4*/ 	.word	0x0500000f


	//----- nvinfo : EIATTR_COOP_GROUP_INSTR_OFFSETS
	.align		4
.L_557:
        /*00b8*/ 	.byte	0x04, 0x28
        /*00ba*/ 	.short	(.L_559 - .L_558)


	//   ....[0]....
.L_558:
        /*00bc*/ 	.word	0x00002700


	//   ....[1]....
        /*00c0*/ 	.word	0x00002720


	//   ....[2]....
        /*00c4*/ 	.word	0x00002740


	//   ....[3]....
        /*00c8*/ 	.word	0x00002760


	//   ....[4]....
        /*00cc*/ 	.word	0x00002780


	//   ....[5]....
        /*00d0*/ 	.word	0x000045f0


	//   ....[6]....
        /*00d4*/ 	.word	0x00004610


	//   ....[7]....
        /*00d8*/ 	.word	0x00004920


	//   ....[8]....
        /*00dc*/ 	.word	0x00004940


	//   ....[9]....
        /*00e0*/ 	.word	0x00004960


	//   ....[10]....
        /*00e4*/ 	.word	0x00004b10


	//   ....[11]....
        /*00e8*/ 	.word	0x00004b30


	//   ....[12]....
        /*00ec*/ 	.word	0x00004d80


	//   ....[13]....
        /*00f0*/ 	.word	0x00004e90


	//   ....[14]....
        /*00f4*/ 	.word	0x00004ed0


	//   ....[15]....
        /*00f8*/ 	.word	0x00004f00


	//   ....[16]....
        /*00fc*/ 	.word	0x00004f50


	//   ....[17]....
        /*0100*/ 	.word	0x000050b0


	//   ....[18]....
        /*0104*/ 	.word	0x000050d0


	//   ....[19]....
        /*0108*/ 	.word	0x000076d0


	//   ....[20]....
        /*010c*/ 	.word	0x00007730


	//   ....[21]....
        /*0110*/ 	.word	0x00007790


	//   ....[22]....
        /*0114*/ 	.word	0x000077f0


	//   ....[23]....
        /*0118*/ 	.word	0x00007850


	//   ....[24]....
        /*011c*/ 	.word	0x000078d0


	//   ....[25]....
        /*0120*/ 	.word	0x00007950


	//   ....[26]....
        /*0124*/ 	.word	0x000079e0


	//   ....[27]....
        /*0128*/ 	.word	0x00007a60


	//   ....[28]....
        /*012c*/ 	.word	0x00007ac0


	//----- nvinfo : EIATTR_SYSCALL_OFFSETS
	.align		4
.L_559:
        /*0130*/ 	.byte	0x04, 0x46
        /*0132*/ 	.short	(.L_561 - .L_560)


	//   ....[0]....
.L_560:
        /*0134*/ 	.word	0x00001340


	//----- nvinfo : EIATTR_EXIT_INSTR_OFFSETS
	.align		4
.L_561:
        /*0138*/ 	.byte	0x04, 0x1c
        /*013a*/ 	.short	(.L_563 - .L_562)


	//   ....[0]....
.L_562:
        /*013c*/ 	.word	0x000000d0


	//   ....[1]....
        /*0140*/ 	.word	0x000071d0


	//   ....[2]....
        /*0144*/ 	.word	0x000072d0


	//   ....[3]....
        /*0148*/ 	.word	0x00007680


	//----- nvinfo : EIATTR_CRS_STACK_SIZE
	.align		4
.L_563:
        /*014c*/ 	.byte	0x04, 0x1e
        /*014e*/ 	.short	(.L_565 - .L_564)
.L_564:
        /*0150*/ 	.word	0x00000000


	//----- nvinfo : EIATTR_CBANK_PARAM_SIZE
	.align		4
.L_565:
        /*0154*/ 	.byte	0x03, 0x19
        /*0156*/ 	.short	0x0128


	//----- nvinfo : EIATTR_PARAM_CBANK
	.align		4
        /*0158*/ 	.byte	0x04, 0x0a
        /*015a*/ 	.short	(.L_567 - .L_566)
	.align		4
.L_566:
        /*015c*/ 	.word	index@(.nv.constant0._ZN4mmha33masked_multihead_attention_kernelItLi144ELi256ELi4ELi32ELi64ELb0ELb0EEEv26Multihead_attention_paramsIT_XT5_EE)
        /*0160*/ 	.short	0x0210
        /*0162*/ 	.short	0x0128


	//----- nvinfo : EIATTR_SW_WAR
	.align		4
.L_567:
        /*0164*/ 	.byte	0x04, 0x36
        /*0166*/ 	.short	(.L_569 - .L_568)
.L_568:
        /*0168*/ 	.word	0x00000008
.L_569:


//--------------------- .nv.info._ZN4mmha33masked_multihead_attention_kernelIfLi144ELi256ELi1ELi64ELi256ELb0ELb1EEEv26Multihead_attention_paramsIT_XT5_EE --------------------------
	.section	.nv.info._ZN4mmha33masked_multihead_attention_kernelIfLi144ELi256ELi1ELi64ELi256ELb0ELb1EEEv26Multihead_attention_paramsIT_XT5_EE,"",@"SHT_CUDA_INFO"
	.sectionflags	@""
	.align	4


	//----- nvinfo : EIATTR_CUDA_API_VERSION
	.align		4
        /*0000*/ 	.byte	0x04, 0x37
        /*0002*/ 	.short	(.L_571 - .L_570)
.L_570:
        /*0004*/ 	.word	0x00000082


	//----- nvinfo : EIATTR_KPARAM_INFO
	.align		4
.L_571:
        /*0008*/ 	.byte	0x04, 0x17
        /*000a*/ 	.short	(.L_573 - .L_572)
.L_572:
        /*000c*/ 	.word	0x00000000
        /*0010*/ 	.short	0x0000
        /*0012*/ 	.short	0x0000
        /*0014*/ 	.byte	0x00, 0xf0, 0xa1, 0x04


	//----- nvinfo : EIATTR_SPARSE_MMA_MASK
	.align		4
.L_573:
        /*0018*/ 	.byte	0x03, 0x50
        /*001a*/ 	.short	0x0000


	//----- nvinfo : EIATTR_MAXREG_COUNT
	.align		4
        /*001c*/ 	.byte	0x03, 0x1b
        /*001e*/ 	.short	0x00ff


	//----- nvinfo : EIATTR_NUM_BARRIERS
	.align		4
        /*0020*/ 	.byte	0x02, 0x4c
        /*0022*/ 	.byte	0x01
	.zero		1


	//----- nvinfo : EIATTR_EXTERNS
	.align		4
        /*0024*/ 	.byte	0x04, 0x0f
        /*0026*/ 	.short	(.L_575 - .L_574)


	//   ....[0]....
	.align		4
.L_574:
        /*0028*/ 	.word	index@(__assertfail)


	//----- nvinfo : EIATTR_ANNOTATIONS
	.align		4
.L_575:
        /*002c*/ 	.byte	0x04, 0x55
        /*002e*/ 	.short	(.L_577 - .L_576)


	//   ....[0]....
.L_576:
        /* <DEDUP_REMOVED lines=427> */


	//----- nvinfo : EIATTR_MERCURY_ISA_VERSION
	.align		4
.L_577:
        /*1ac8*/ 	.byte	0x03, 0x5f
        /*1aca*/ 	.short	0x0101


	//----- nvinfo : EIATTR_INT_WARP_WIDE_INSTR_OFFSETS
	.align		4
        /*1acc*/ 	.byte	0x04, 0x31
        /*1ace*/ 	.short	(.L_579 - .L_578)


	//   ....[0]....
.L_578:
        /*1ad0*/ 	.word	0x00000c20


	//   ....[1]....
        /*1ad4*/ 	.word	0x00001ae0


	//   ....[2]....
        /*1ad8*/ 	.word	0x00001c10


	//----- nvinfo : EIATTR_COOP_GROUP_MASK_REGIDS
	.align		4
.L_579:
        /*1adc*/ 	.byte	0x04, 0x29
        /*1ade*/ 	.short	(.L_581 - .L_580)


	//   ....[0]....
.L_580:
        /*1ae0*/ 	.word	0xffffffff


	//   ....[1]....
        /*1ae4*/ 	.word	0xffffffff


	//   ....[2]....
        /*1ae8*/ 	.word	0xffffffff


	//   ....[3]....
        /*1aec*/ 	.word	0xffffffff


	//   ....[4]....
        /*1af0*/ 	.word	0xffffffff


	//   ....[5]....
        /*1af4*/ 	.word	0xffffffff


	//   ....[6]....
        /*1af8*/ 	.word	0xffffffff


	//   ....[7]....
        /*1afc*/ 	.word	0xffffffff


	//   ....[8]....
        /*1b00*/ 	.word	0xffffffff


	//   ....[9]....
        /*1b04*/ 	.word	0xffffffff


	//   ....[10]....
        /*1b08*/ 	.word	0xffffffff


	//   ....[11]....
        /*1b0c*/ 	.word	0xffffffff


	//   ....[12]....
        /*1b10*/ 	.word	0xffffffff


	//   ....[13]....
        /*1b14*/ 	.word	0xffffffff


	//   ....[14]....
        /*1b18*/ 	.word	0xffffffff


	//   ....[15]....
        /*1b1c*/ 	.word	0xffffffff


	//   ....[16]....
        /*1b20*/ 	.word	0xffffffff


	//   ....[17]....
        /*1b24*/ 	.word	0xffffffff


	//   ....[18]....
        /*1b28*/ 	.word	0xffffffff


	//   ....[19]....
        /*1b2c*/ 	.word	0xffffffff


	//   ....[20]....
        /*1b30*/ 	.word	0xffffffff


	//   ....[21]....
        /*1b34*/ 	.word	0xffffffff


	//   ....[22]....
        /*1b38*/ 	.word	0xffffffff


	//   ....[23]....
        /*1b3c*/ 	.word	0xffffffff


	//   ....[24]....
        /*1b40*/ 	.word	0xffffffff


	//----- nvinfo : EIATTR_COOP_GROUP_INSTR_OFFSETS
	.align		4
.L_581:
        /*1b44*/ 	.byte	0x04, 0x28
        /*1b46*/ 	.short	(.L_583 - .L_582)


	//   ....[0]....
.L_582:
        /*1b48*/ 	.word	0x00001ba0


	//   ....[1]....
        /*1b4c*/ 	.word	0x00001c60


	//   ....[2]....
        /*1b50*/ 	.word	0x00001c90


	//   ....[3]....
        /*1b54*/ 	.word	0x00001cc0


	//   ....[4]....
        /*1b58*/ 	.word	0x00001d00


	//   ....[5]....
        /*1b5c*/ 	.word	0x00001dc0


	//   ....[6]....
        /*1b60*/ 	.word	0x00001de0


	//   ....[7]....
        /*1b64*/ 	.word	0x0000d2d0


	//   ....[8]....
        /*1b68*/ 	.word	0x0000d2f0


	//   ....[9]....
        /*1b6c*/ 	.word	0x0000d310


	//   ....[10]....
        /*1b70*/ 	.word	0x0000d340


	//   ....[11]....
        /*1b74*/ 	.word	0x0000d390


	//   ....[12]....
        /*1b78*/ 	.word	0x0000d3f0


	//   ....[13]....
        /*1b7c*/ 	.word	0x0000d410


	//   ....[14]....
        /*1b80*/ 	.word	0x0000d430


	//   ....[15]....
        /*1b84*/ 	.word	0x0000d460


	//   ....[16]....
        /*1b88*/ 	.word	0x0000d690


	//   ....[17]....
        /*1b8c*/ 	.word	0x0000d700


	//   ....[18]....
        /*1b90*/ 	.word	0x0000d790


	//   ....[19]....
        /*1b94*/ 	.word	0x0000d7e0


	//   ....[20]....
        /*1b98*/ 	.word	0x0000d830


	//   ....[21]....
        /*1b9c*/ 	.word	0x0000d8c0


	//   ....[22]....
        /*1ba0*/ 	.word	0x0000d8e0


	//   ....[23]....
        /*1ba4*/ 	.word	0x0000d900


	//   ....[24]....
        /*1ba8*/ 	.word	0x0000d920


	//----- nvinfo : EIATTR_SYSCALL_OFFSETS
	.align		4
.L_583:
        /*1bac*/ 	.byte	0x04, 0x46
        /*1bae*/ 	.short	(.L_585 - .L_584)


	//   ....[0]....
.L_584:
        /*1bb0*/ 	.word	0x00001160


	//----- nvinfo : EIATTR_EXIT_INSTR_OFFSETS
	.align		4
.L_585:
        /*1bb4*/ 	.byte	0x04, 0x1c
        /*1bb6*/ 	.short	(.L_587 - .L_586)


	//   ....[0]....
.L_586:
        /*1bb8*/ 	.word	0x000000e0


	//   ....[1]....
        /*1bbc*/ 	.word	0x0000fda0


	//   ....[2]....
        /*1bc0*/ 	.word	0x0000fe20


	//   ....[3]....
        /*1bc4*/ 	.word	0x0000ffe0


	//----- nvinfo : EIATTR_CRS_STACK_SIZE
	.align		4
.L_587:
        /*1bc8*/ 	.byte	0x04, 0x1e
        /*1bca*/ 	.short	(.L_589 - .L_588)
.L_588:
        /*1bcc*/ 	.word	0x00000000


	//----- nvinfo : EIATTR_CBANK_PARAM_SIZE
	.align		4
.L_589:
        /*1bd0*/ 	.byte	0x03, 0x19
        /*1bd2*/ 	.short	0x0128


	//----- nvinfo : EIATTR_PARAM_CBANK
	.align		4
        /*1bd4*/ 	.byte	0x04, 0x0a
        /*1bd6*/ 	.short	(.L_591 - .L_590)
	.align		4
.L_590:
        /*1bd8*/ 	.word	index@(.nv.constant0._ZN4mmha33masked_multihead_attention_kernelIfLi144ELi256ELi1ELi64ELi256ELb0ELb1EEEv26Multihead_attention_paramsIT_XT5_EE)
        /*1bdc*/ 	.short	0x0210
        /*1bde*/ 	.short	0x0128


	//----- nvinfo : EIATTR_SW_WAR
	.align		4
.L_591:
        /*1be0*/ 	.byte	0x04, 0x36
        /*1be2*/ 	.short	(.L_593 - .L_592)
.L_592:
        /*1be4*/ 	.word	0x00000008
.L_593:


//--------------------- .nv.info._ZN4mmha33masked_multihead_attention_kernelIfLi144ELi256ELi2ELi64ELi128ELb0ELb1EEEv26Multihead_attention_paramsIT_XT5_EE --------------------------
	.section	.nv.info._ZN4mmha33masked_multihead_attention_kernelIfLi144ELi256ELi2ELi64ELi128ELb0ELb1EEEv26Multihead_attention_paramsIT_XT5_EE,"",@"SHT_CUDA_INFO"
	.sectionflags	@""
	.align	4


	//----- nvinfo : EIATTR_CUDA_API_VERSION
	.align		4
        /*0000*/ 	.byte	0x04, 0x37
        /*0002*/ 	.short	(.L_595 - .L_594)
.L_594:
        /*0004*/ 	.word	0x00000082


	//----- nvinfo : EIATTR_KPARAM_INFO
	.align		4
.L_595:
        /*0008*/ 	.byte	0x04, 0x17
        /*000a*/ 	.short	(.L_597 - .L_596)
.L_596:
        /*000c*/ 	.word	0x00000000
        /*0010*/ 	.short	0x0000
        /*0012*/ 	.short	0x0000
        /*0014*/ 	.byte	0x00, 0xf0, 0xa1, 0x04


	//----- nvinfo : EIATTR_SPARSE_MMA_MASK
	.align		4
.L_597:
        /*0018*/ 	.byte	0x03, 0x50
        /*001a*/ 	.short	0x0000


	//----- nvinfo : EIATTR_MAXREG_COUNT
	.align		4
        /*001c*/ 	.byte	0x03, 0x1b
        /*001e*/ 	.short	0x00ff


	//----- nvinfo : EIATTR_NUM_BARRIERS
	.align		4
        /*0020*/ 	.byte	0x02, 0x4c
        /*0022*/ 	.byte	0x01
	.zero		1


	//----- nvinfo : EIATTR_EXTERNS
	.align		4
        /*0024*/ 	.byte	0x04, 0x0f
        /*0026*/ 	.short	(.L_599 - .L_598)


	//   ....[0]....
	.align		4
.L_598:
        /*0028*/ 	.word	index@(__assertfail)


	//----- nvinfo : EIATTR_ANNOTATIONS
	.align		4
.L_599:
        /*002c*/ 	.byte	0x04, 0x55
        /*002e*/ 	.short	(.L_601 - .L_600)


	//   ....[0]....
.L_600:
        /* <DEDUP_REMOVED lines=32> */


	//----- nvinfo : EIATTR_MERCURY_ISA_VERSION
	.align		4
.L_601:
        /*0220*/ 	.byte	0x03, 0x5f
        /*0222*/ 	.short	0x0101


	//----- nvinfo : EIATTR_INT_WARP_WIDE_INSTR_OFFSETS
	.align		4
        /*0224*/ 	.byte	0x04, 0x31
        /*0226*/ 	.short	(.L_603 - .L_602)


	//   ....[0]....
.L_602:
        /*0228*/ 	.word	0x00000c20


	//   ....[1]....
        /*022c*/ 	.word	0x00001ac0


	//   ....[2]....
        /*0230*/ 	.word	0x00001c10


	//----- nvinfo : EIATTR_COOP_GROUP_MASK_REGIDS
	.align		4
.L_603:
        /*0234*/ 	.byte	0x04, 0x29
        /*0236*/ 	.short	(.L_605 - .L_604)


	//   ....[0]....
.L_604:
        /*0238*/ 	.word	0xffffffff


	//   ....[1]....
        /*023c*/ 	.word	0xffffffff


	//   ....[2]....
        /*0240*/ 	.word	0xffffffff


	//   ....[3]....
        /*0244*/ 	.word	0xffffffff


	//   ....[4]....
        /*0248*/ 	.word	0xffffffff


	//   ....[5]....
        /*024c*/ 	.word	0xffffffff


	//   ....[6]....
        /*0250*/ 	.word	0xffffffff


	//   ....[7]....
        /*0254*/ 	.word	0xffffffff


	//   ....[8]....
        /*0258*/ 	.word	0xffffffff


	//   ....[9]....
        /*025c*/ 	.word	0xffffffff


	//   ....[10]....
        /*0260*/ 	.word	0xffffffff


	//   ....[11]....
        /*0264*/ 	.word	0xffffffff


	//   ....[12]....
        /*0268*/ 	.word	0xffffffff


	//   ....[13]....
        /*026c*/ 	.word	0xffffffff


	//   ....[14]....
        /*0270*/ 	.word	0xffffffff


	//   ....[15]....
        /*0274*/ 	.word	0xffffffff


	//   ....[16]....
        /*0278*/ 	.word	0xffffffff


	//   ....[17]....
        /*027c*/ 	.word	0xffffffff


	//   ....[18]....
        /*0280*/ 	.word	0xffffffff


	//   ....[19]....
        /*0284*/ 	.word	0xffffffff


	//   ....[20]....
        /*0288*/ 	.word	0xffffffff


	//   ....[21]....
        /*028c*/ 	.word	0xffffffff


	//   ....[22]....
        /*0290*/ 	.word	0xffffffff


	//   ....[23]....
        /*0294*/ 	.word	0x0500000f


	//   ....[24]....
        /*0298*/ 	.word	0x0500000f


	//   ....[25]....
        /*029c*/ 	.word	0x0500000f


	//   ....[26]....
        /*02a0*/ 	.word	0x0500000f


	//   ....[27]....
        /*02a4*/ 	.word	0x0500000f


	//----- nvinfo : EIATTR_COOP_GROUP_INSTR_OFFSETS
	.align		4
.L_605:
        /*02a8*/ 	.byte	0x04, 0x28
        /*02aa*/ 	.short	(.L_607 - .L_606)


	//   ....[0]....
.L_606:
        /*02ac*/ 	.word	0x00001ba0


	//   ....[1]....
        /*02b0*/ 	.word	0x00001c60


	//   ....[2]....
        /*02b4*/ 	.word	0x00001c90


	//   ....[3]....
        /*02b8*/ 	.word	0x00001cc0


	//   ....[4]....
        /*02bc*/ 	.word	0x00001d00


	//   ....[5]....
        /*02c0*/ 	.word	0x00001da0


	//   ....[6]....
        /*02c4*/ 	.word	0x00001dc0


	//   ....[7]....
        /*02c8*/ 	.word	0x000073d0


	//   ....[8]....
        /*02cc*/ 	.word	0x00007710


	//   ....[9]....
        /*02d0*/ 	.word	0x00007730


	//   ....[10]....
        /*02d4*/ 	.word	0x00007750


	//   ....[11]....
        /*02d8*/ 	.word	0x00007770


	//   ....[12]....
        /*02dc*/ 	.word	0x00007930


	//   ....[13]....
        /*02e0*/ 	.word	0x00007950


	//   ....[14]....
        /*02e4*/ 	.word	0x00007970


	//   ....[15]....
        /*02e8*/ 	.word	0x00007b80


	//   ....[16]....
        /*02ec*/ 	.word	0x00007c50


	//   ....[17]....
        /*02f0*/ 	.word	0x00007ca0


	//   ....[18]....
        /*02f4*/ 	.word	0x00007cd0


	//   ....[19]....
        /*02f8*/ 	.word	0x00007d10


	//   ....[20]....
        /*02fc*/ 	.word	0x00007da0


	//   ....[21]....
        /*0300*/ 	.word	0x00007dc0


	//   ....[22]....
        /*0304*/ 	.word	0x00007de0


	//   ....[23]....
        /*0308*/ 	.word	0x0000a3a0


	//   ....[24]....
        /*030c*/ 	.word	0x0000a440


	//   ....[25]....
        /*0310*/ 	.word	0x0000a4c0


	//   ....[26]....
        /*0314*/ 	.word	0x0000a520


	//   ....[27]....
        /*0318*/ 	.word	0x0000a580


	//----- nvinfo : EIATTR_SYSCALL_OFFSETS
	.align		4
.L_607:
        /*031c*/ 	.byte	0x04, 0x46
        /*031e*/ 	.short	(.L_609 - .L_608)


	//   ....[0]....
.L_608:
        /*0320*/ 	.word	0x00001160


	//----- nvinfo : EIATTR_EXIT_INSTR_OFFSETS
	.align		4
.L_609:
        /*0324*/ 	.byte	0x04, 0x1c
        /*0326*/ 	.short	(.L_611 - .L_610)


	//   ....[0]....
.L_610:
        /*0328*/ 	.word	0x000000e0


	//   ....[1]....
        /*032c*/ 	.word	0x0000a0f0


	//   ....[2]....
        /*0330*/ 	.word	0x0000a170


	//   ....[3]....
        /*0334*/ 	.word	0x0000a330


	//----- nvinfo : EIATTR_CRS_STACK_SIZE
	.align		4
.L_611:
        /*0338*/ 	.byte	0x04, 0x1e
        /*033a*/ 	.short	(.L_613 - .L_612)
.L_612:
        /*033c*/ 	.word	0x00000000


	//----- nvinfo : EIATTR_CBANK_PARAM_SIZE
	.align		4
.L_613:
        /*0340*/ 	.byte	0x03, 0x19
        /*0342*/ 	.short	0x0128


	//----- nvinfo : EIATTR_PARAM_CBANK
	.align		4
        /*0344*/ 	.byte	0x04, 0x0a
        /*0346*/ 	.short	(.L_615 - .L_614)
	.align		4
.L_614:
        /*0348*/ 	.word	index@(.nv.constant0._ZN4mmha33masked_multihead_attention_kernelIfLi144ELi256ELi2ELi64ELi128ELb0ELb1EEEv26Multihead_attention_paramsIT_XT5_EE)
        /*034c*/ 	.short	0x0210
        /*034e*/ 	.short	0x0128


	//----- nvinfo : EIATTR_SW_WAR
	.align		4
.L_615:
        /*0350*/ 	.byte	0x04, 0x36
        /*0352*/ 	.short	(.L_617 - .L_616)
.L_616:
        /*0354*/ 	.word	0x00000008
.L_617:


//--------------------- .nv.info._ZN4mmha33masked_multihead_attention_kernelIfLi144ELi256ELi4ELi64ELi64ELb0ELb1EEEv26Multihead_attention_paramsIT_XT5_EE --------------------------
	.section	.nv.info._ZN4mmha33masked_multihead_attention_kernelIfLi144ELi256ELi4ELi64ELi64ELb0ELb1EEEv26Multihead_attention_paramsIT_XT5_EE,"",@"SHT_CUDA_INFO"
	.sectionflags	@""
	.align	4


	//----- nvinfo : EIATTR_CUDA_API_VERSION
	.align		4
        /*0000*/ 	.byte	0x04, 0x37
        /*0002*/ 	.short	(.L_619 - .L_618)
.L_618:
        /*0004*/ 	.word	0x00000082


	//----- nvinfo : EIATTR_KPARAM_INFO
	.align		4
.L_619:
        /*0008*/ 	.byte	0x04, 0x17
        /*000a*/ 	.short	(.L_621 - .L_620)
.L_620:
        /*000c*/ 	.word	0x00000000
        /*0010*/ 	.short	0x0000
        /*0012*/ 	.short	0x0000
        /*0014*/ 	.byte	0x00, 0xf0, 0xa1, 0x04


	//----- nvinfo : EIATTR_SPARSE_MMA_MASK
	.align		4
.L_621:
        /*0018*/ 	.byte	0x03, 0x50
        /*001a*/ 	.short	0x0000


	//----- nvinfo : EIATTR_MAXREG_COUNT
	.align		4
        /*001c*/ 	.byte	0x03, 0x1b
        /*001e*/ 	.short	0x00ff


	//----- nvinfo : EIATTR_NUM_BARRIERS
	.align		4
        /*0020*/ 	.byte	0x02, 0x4c
        /*0022*/ 	.byte	0x01
	.zero		1


	//----- nvinfo : EIATTR_EXTERNS
	.align		4
        /*0024*/ 	.byte	0x04, 0x0f
        /*0026*/ 	.short	(.L_623 - .L_622)


	//   ....[0]....
	.align		4
.L_622:
        /*0028*/ 	.word	index@(__assertfail)


	//----- nvinfo : EIATTR_MERCURY_ISA_VERSION
	.align		4
.L_623:
        /*002c*/ 	.byte	0x03, 0x5f
        /*002e*/ 	.short	0x0101


	//----- nvinfo : EIATTR_INT_WARP_WIDE_INSTR_OFFSETS
	.align		4
        /*0030*/ 	.byte	0x04, 0x31
        /*0032*/ 	.short	(.L_625 - .L_624)


	//   ....[0]....
.L_624:
        /*0034*/ 	.word	0x00001a70


	//----- nvinfo : EIATTR_COOP_GROUP_MASK_REGIDS
	.align		4
.L_625:
        /*0038*/ 	.byte	0x04, 0x29
        /*003a*/ 	.short	(.L_627 - .L_626)


	//   ....[0]....
.L_626:
        /*003c*/ 	.word	0xffffffff


	//   ....[1]....
        /*0040*/ 	.word	0xffffffff


	//   ....[2]....
        /*0044*/ 	.word	0xffffffff


	//   ....[3]....
        /*0048*/ 	.word	0xffffffff


	//   ....[4]....
        /*004c*/ 	.word	0xffffffff


	//   ....[5]....
        /*0050*/ 	.word	0xffffffff


	//   ....[6]....
        /*0054*/ 	.word	0xffffffff


	//   ....[7]....
        /*0058*/ 	.word	0xffffffff


	//   ....[8]....
        /*005c*/ 	.word	0xffffffff


	//   ....[9]....
        /*0060*/ 	.word	0xffffffff


	//   ....[10]....
        /*0064*/ 	.word	0xffffffff


	//   ....[11]....
        /*0068*/ 	.word	0xffffffff


	//   ....[12]....
        /*006c*/ 	.word	0xffffffff


	//   ....[13]....
        /*0070*/ 	.word	0xffffffff


	//   ....[14]....
        /*0074*/ 	.word	0xffffffff


	//   ....[15]....
        /*0078*/ 	.word	0xffffffff


	//   ....[16]....
        /*007c*/ 	.word	0xffffffff


	//   ....[17]....
        /*0080*/ 	.word	0xffffffff


	//   ....[18]....
        /*0084*/ 	.word	0xffffffff


	//   ....[19]....
        /*0088*/ 	.word	0xffffffff


	//   ....[20]....
        /*008c*/ 	.word	0xffffffff


	//   ....[21]....
        /*0090*/ 	.word	0x0500000f


	//   ....[22]....
        /*0094*/ 	.word	0x0500000f


	//   ....[23]....
        /*0098*/ 	.word	0x0500000f


	//   ....[24]....
        /*009c*/ 	.word	0x0500000f


	//   ....[25]....
        /*00a0*/ 	.word	0x0500000f


	//----- nvinfo : EIATTR_COOP_GROUP_INSTR_OFFSETS
	.align		4
.L_627:
        /*00a4*/ 	.byte	0x04, 0x28
        /*00a6*/ 	.short	(.L_629 - .L_628)


	//   ....[0]....
.L_628:
        /*00a8*/ 	.word	0x00001a10


	//   ....[1]....
        /*00ac*/ 	.word	0x00001ac0


	//   ....[2]....
        /*00b0*/ 	.word	0x00001b00


	//   ....[3]....
        /*00b4*/ 	.word	0x00001b40


	//   ....[4]....
        /*00b8*/ 	.word	0x00001b60


	//   ....[5]....
        /*00bc*/ 	.word	0x00001c00


	//   ....[6]....
        /*00c0*/ 	.word	0x00001c20


	//   ....[7]....
        /*00c4*/ 	.word	0x000065c0


	//   ....[8]....
        /*00c8*/ 	.word	0x000065e0


	//   ....[9]....
        /*00cc*/ 	.word	0x00006840


	//   ....[10]....
        /*00d0*/ 	.word	0x00006860


	//   ....[11]....
        /*00d4*/ 	.word	0x00006880


	//   ....[12]....
        /*00d8*/ 	.word	0x00006a30


	//   ....[13]....
        /*00dc*/ 	.word	0x00006a50


	//   ....[14]....
        /*00e0*/ 	.word	0x00006c40


	//   ....[15]....
        /*00e4*/ 	.word	0x00006ce0


	//   ....[16]....
        /*00e8*/ 	.word	0x00006d30


	//   ....[17]....
        /*00ec*/ 	.word	0x00006d60


	//   ....[18]....
        /*00f0*/ 	.word	0x00006da0


	//   ....[19]....
        /*00f4*/ 	.word	0x00006e20


	//   ....[20]....
        /*00f8*/ 	.word	0x00006e50


	//   ....[21]....
        /*00fc*/ 	.word	0x000091d0


	//   ....[22]....
        /*0100*/ 	.word	0x00009250


	//   ....[23]....
        /*0104*/ 	.word	0x000092e0


	//   ....[24]....
        /*0108*/ 	.word	0x00009360


	//   ....[25]....
        /*010c*/ 	.word	0x000093c0


	//----- nvinfo : EIATTR_SYSCALL_OFFSETS
	.align		4
.L_629:
        /*0110*/ 	.byte	0x04, 0x46
        /*0112*/ 	.short	(.L_631 - .L_630)


	//   ....[0]....
.L_630:
        /*0114*/ 	.word	0x00000fe0


	//----- nvinfo : EIATTR_EXIT_INSTR_OFFSETS
	.align		4
.L_631:
        /*0118*/ 	.byte	0x04, 0x1c
        /*011a*/ 	.short	(.L_633 - .L_632)


	//   ....[0]....
.L_632:
        /*011c*/ 	.word	0x000000b0


	//   ....[1]....
        /*0120*/ 	.word	0x00008f40


	//   ....[2]....
        /*0124*/ 	.word	0x00008fb0


	//   ....[3]....
        /*0128*/ 	.word	0x00009170


	//----- nvinfo : EIATTR_CRS_STACK_SIZE
	.align		4
.L_633:
        /*012c*/ 	.byte	0x04, 0x1e
        /*012e*/ 	.short	(.L_635 - .L_634)
.L_634:
        /*0130*/ 	.word	0x00000000


	//----- nvinfo : EIATTR_CBANK_PARAM_SIZE
	.align		4
.L_635:
        /*0134*/ 	.byte	0x03, 0x19
        /*0136*/ 	.short	0x0128


	//----- nvinfo : EIATTR_PARAM_CBANK
	.align		4
        /*0138*/ 	.byte	0x04, 0x0a
        /*013a*/ 	.short	(.L_637 - .L_636)
	.align		4
.L_636:
        /*013c*/ 	.word	index@(.nv.constant0._ZN4mmha33masked_multihead_attention_kernelIfLi144ELi256ELi4ELi64ELi64ELb0ELb1EEEv26Multihead_attention_paramsIT_XT5_EE)
        /*0140*/ 	.short	0x0210
        /*0142*/ 	.short	0x0128


	//----- nvinfo : EIATTR_SW_WAR
	.align		4
.L_637:
        /*0144*/ 	.byte	0x04, 0x36
        /*0146*/ 	.short	(.L_639 - .L_638)
.L_638:
        /*0148*/ 	.word	0x00000008
.L_639:


//--------------------- .nv.info._ZN4mmha33masked_multihead_attention_kernelIfLi144ELi256ELi1ELi64ELi256ELb0ELb0EEEv26Multihead_attention_paramsIT_XT5_EE --------------------------
	.section	.nv.info._ZN4mmha33masked_multihead_attention_kernelIfLi144ELi256ELi1ELi64ELi256ELb0ELb0EEEv26Multihead_attention_paramsIT_XT5_EE,"",@"SHT_CUDA_INFO"
	.sectionflags	@""
	.align	4


	//----- nvinfo : EIATTR_CUDA_API_VERSION
	.align		4
        /*0000*/ 	.byte	0x04, 0x37
        /*0002*/ 	.short	(.L_641 - .L_640)
.L_640:
        /*0004*/ 	.word	0x00000082


	//----- nvinfo : EIATTR_KPARAM_INFO
	.align		4
.L_641:
        /*0008*/ 	.byte	0x04, 0x17
        /*000a*/ 	.short	(.L_643 - .L_642)
.L_642:
        /*000c*/ 	.word	0x00000000
        /*0010*/ 	.short	0x0000
        /*0012*/ 	.short	0x0000
        /*0014*/ 	.byte	0x00, 0xf0, 0xa1, 0x04


	//----- nvinfo : EIATTR_SPARSE_MMA_MASK
	.align		4
.L_643:
        /*0018*/ 	.byte	0x03, 0x50
        /*001a*/ 	.short	0x0000


	//----- nvinfo : EIATTR_MAXREG_COUNT
	.align		4
        /*001c*/ 	.byte	0x03, 0x1b
        /*001e*/ 	.short	0x00ff


	//----- nvinfo : EIATTR_NUM_BARRIERS
	.align		4
        /*0020*/ 	.byte	0x02, 0x4c
        /*0022*/ 	.byte	0x01
	.zero		1


	//----- nvinfo : EIATTR_EXTERNS
	.align		4
        /*0024*/ 	.byte	0x04, 0x0f
        /*0026*/ 	.short	(.L_645 - .L_644)


	//   ....[0]....
	.align		4
.L_644:
        /*0028*/ 	.word	index@(__assertfail)


	//----- nvinfo : EIATTR_ANNOTATIONS
	.align		4
.L_645:
        /*002c*/ 	.byte	0x04, 0x55
        /*002e*/ 	.short	(.L_647 - .L_646)


	//   ....[0]....
.L_646:
        /* <DEDUP_REMOVED lines=422> */


	//----- nvinfo : EIATTR_MERCURY_ISA_VERSION
	.align		4
.L_647:
        /*1a80*/ 	.byte	0x03, 0x5f
        /*1a82*/ 	.short	0x0101


	//----- nvinfo : EIATTR_INT_WARP_WIDE_INSTR_OFFSETS
	.align		4
        /*1a84*/ 	.byte	0x04, 0x31
        /*1a86*/ 	.short	(.L_649 - .L_648)


	//   ....[0]....
.L_648:
        /*1a88*/ 	.word	0x00000c20


	//   ....[1]....
        /*1a8c*/ 	.word	0x00001ae0


	//   ....[2]....
        /*1a90*/ 	.word	0x00001c10


	//----- nvinfo : EIATTR_COOP_GROUP_MASK_REGIDS
	.align		4
.L_649:
        /*1a94*/ 	.byte	0x04, 0x29
        /*1a96*/ 	.short	(.L_651 - .L_650)


	//   ....[0]....
.L_650:
        /*1a98*/ 	.word	0xffffffff


	//   ....[1]....
        /*1a9c*/ 	.word	0xffffffff


	//   ....[2]....
        /*1aa0*/ 	.word	0xffffffff


	//   ....[3]....
        /*1aa4*/ 	.word	0xffffffff


	//   ....[4]....
        /*1aa8*/ 	.word	0xffffffff


	//   ....[5]....
        /*1aac*/ 	.word	0xffffffff


	//   ....[6]....
        /*1ab0*/ 	.word	0xffffffff


	//   ....[7]....
        /*1ab4*/ 	.word	0xffffffff


	//   ....[8]....
        /*1ab8*/ 	.word	0xffffffff


	//   ....[9]....
        /*1abc*/ 	.word	0xffffffff


	//   ....[10]....
        /*1ac0*/ 	.word	0xffffffff


	//   ....[11]....
        /*1ac4*/ 	.word	0xffffffff


	//   ....[12]....
        /*1ac8*/ 	.word	0xffffffff


	//   ....[13]....
        /*1acc*/ 	.word	0xffffffff


	//   ....[14]....
        /*1ad0*/ 	.word	0xffffffff


	//   ....[15]....
        /*1ad4*/ 	.word	0xffffffff


	//   ....[16]....
        /*1ad8*/ 	.word	0xffffffff


	//   ....[17]....
        /*1adc*/ 	.word	0xffffffff


	//   ....[18]....
        /*1ae0*/ 	.word	0xffffffff


	//   ....[19]....
        /*1ae4*/ 	.word	0xffffffff


	//   ....[20]....
        /*1ae8*/ 	.word	0xffffffff


	//   ....[21]....
        /*1aec*/ 	.word	0xffffffff


	//   ....[22]....
        /*1af0*/ 	.word	0xffffffff


	//   ....[23]....
        /*1af4*/ 	.word	0xffffffff


	//   ....[24]....
        /*1af8*/ 	.word	0xffffffff


	//----- nvinfo : EIATTR_COOP_GROUP_INSTR_OFFSETS
	.align		4
.L_651:
        /*1afc*/ 	.byte	0x04, 0x28
        /*1afe*/ 	.short	(.L_653 - .L_652)


	//   ....[0]....
.L_652:
        /*1b00*/ 	.word	0x00001ba0


	//   ....[1]....
        /*1b04*/ 	.word	0x00001c60


	//   ....[2]....
        /*1b08*/ 	.word	0x00001c90


	//   ....[3]....
        /*1b0c*/ 	.word	0x00001cc0


	//   ....[4]....
        /*1b10*/ 	.word	0x00001d00


	//   ....[5]....
        /*1b14*/ 	.word	0x00001dc0


	//   ....[6]....
        /*1b18*/ 	.word	0x00001de0


	//   ....[7]....
        /*1b1c*/ 	.word	0x0000aae0


	//   ....[8]....
        /*1b20*/ 	.word	0x0000ab00


	//   ....[9]....
        /*1b24*/ 	.word	0x0000ab20


	//   ....[10]....
        /*1b28*/ 	.word	0x0000ab50


	//   ....[11]....
        /*1b2c*/ 	.word	0x0000ab90


	//   ....[12]....
        /*1b30*/ 	.word	0x0000ac00


	//   ....[13]....
        /*1b34*/ 	.word	0x0000ac30


	//   ....[14]....
        /*1b38*/ 	.word	0x0000ac60


	//   ....[15]....
        /*1b3c*/ 	.word	0x0000ac80


	//   ....[16]....
        /*1b40*/ 	.word	0x0000ae90


	//   ....[17]....
        /*1b44*/ 	.word	0x0000af00


	//   ....[18]....
        /*1b48*/ 	.word	0x0000af90


	//   ....[19]....
        /*1b4c*/ 	.word	0x0000aff0


	//   ....[20]....
        /*1b50*/ 	.word	0x0000b030


	//   ....[21]....
        /*1b54*/ 	.word	0x0000b0c0


	//   ....[22]....
        /*1b58*/ 	.word	0x0000b0e0


	//   ....[23]....
        /*1b5c*/ 	.word	0x0000b100


	//   ....[24]....
        /*1b60*/ 	.word	0x0000b120


	//----- nvinfo : EIATTR_SYSCALL_OFFSETS
	.align		4
.L_653:
        /*1b64*/ 	.byte	0x04, 0x46
        /*1b66*/ 	.short	(.L_655 - .L_654)


	//   ....[0]....
.L_654:
        /*1b68*/ 	.word	0x00001160


	//----- nvinfo : EIATTR_EXIT_INSTR_OFFSETS
	.align		4
.L_655:
        /*1b6c*/ 	.byte	0x04, 0x1c
        /*1b6e*/ 	.short	(.L_657 - .L_656)


	//   ....[0]....
.L_656:
        /*1b70*/ 	.word	0x000000e0


	//   ....[1]....
        /*1b74*/ 	.word	0x0000da10


	//   ....[2]....
        /*1b78*/ 	.word	0x0000da90


	//   ....[3]....
        /*1b7c*/ 	.word	0x0000dc50


	//----- nvinfo : EIATTR_CRS_STACK_SIZE
	.align		4
.L_657:
        /*1b80*/ 	.byte	0x04, 0x1e
        /*1b82*/ 	.short	(.L_659 - .L_658)
.L_658:
        /*1b84*/ 	.word	0x00000000


	//----- nvinfo : EIATTR_CBANK_PARAM_SIZE
	.align		4
.L_659:
        /*1b88*/ 	.byte	0x03, 0x19
        /*1b8a*/ 	.short	0x0128


	//----- nvinfo : EIATTR_PARAM_CBANK
	.align		4
        /*1b8c*/ 	.byte	0x04, 0x0a
        /*1b8e*/ 	.short	(.L_661 - .L_660)
	.align		4
.L_660:
        /*1b90*/ 	.word	index@(.nv.constant0._ZN4mmha33masked_multihead_attention_kernelIfLi144ELi256ELi1ELi64ELi256ELb0ELb0EEEv26Multihead_attention_paramsIT_XT5_EE)
        /*1b94*/ 	.short	0x0210
        /*1b96*/ 	.short	0x0128


	//----- nvinfo : EIATTR_SW_WAR
	.align		4
.L_661:
        /*1b98*/ 	.byte	0x04, 0x36
        /*1b9a*/ 	.short	(.L_663 - .L_662)
.L_662:
        /*1b9c*/ 	.word	0x00000008
.L_663:


//--------------------- .nv.info._ZN4mmha33masked_multihead_attention_kernelIfLi144ELi256ELi2ELi64ELi128ELb0ELb0EEEv26Multihead_attention_paramsIT_XT5_EE --------------------------
	.section	.nv.info._ZN4mmha33masked_multihead_attention_kernelIfLi144ELi256ELi2ELi64ELi128ELb0ELb0EEEv26Multihead_attention_paramsIT_XT5_EE,"",@"SHT_CUDA_INFO"
	.sectionflags	@""
	.align	4


	//----- nvinfo : EIATTR_CUDA_API_VERSION
	.align		4
        /*0000*/ 	.byte	0x04, 0x37
        /*0002*/ 	.short	(.L_665 - .L_664)
.L_664:
        /*0004*/ 	.word	0x00000082


	//----- nvinfo : EIATTR_KPARAM_INFO
	.align		4
.L_665:
        /*0008*/ 	.byte	0x04, 0x17
        /*000a*/ 	.short	(.L_667 - .L_666)
.L_666:
        /*000c*/ 	.word	0x00000000
        /*0010*/ 	.short	0x0000
        /*0012*/ 	.short	0x0000
        /*0014*/ 	.byte	0x00, 0xf0, 0xa1, 0x04


	//----- nvinfo : EIATTR_SPARSE_MMA_MASK
	.align		4
.L_667:
        /*0018*/ 	.byte	0x03, 0x50
        /*001a*/ 	.short	0x0000


	//----- nvinfo : EIATTR_MAXREG_COUNT
	.align		4
        /*001c*/ 	.byte	0x03, 0x1b
        /*001e*/ 	.short	0x00ff


	//----- nvinfo : EIATTR_NUM_BARRIERS
	.align		4
        /*0020*/ 	.byte	0x02, 0x4c
        /*0022*/ 	.byte	0x01
	.zero		1


	//----- nvinfo : EIATTR_EXTERNS
	.align		4
        /*0024*/ 	.byte	0x04, 0x0f
        /*0026*/ 	.short	(.L_669 - .L_668)


	//   ....[0]....
	.align		4
.L_668:
        /*0028*/ 	.word	index@(__assertfail)


	//----- nvinfo : EIATTR_ANNOTATIONS
	.align		4
.L_669:
        /*002c*/ 	.byte	0x04, 0x55
        /*002e*/ 	.short	(.L_671 - .L_670)


	//   ....[0]....
.L_670:
        /* <DEDUP_REMOVED lines=31> */


	//----- nvinfo : EIATTR_MERCURY_ISA_VERSION
	.align		4
.L_671:
        /*0208*/ 	.byte	0x03, 0x5f
        /*020a*/ 	.short	0x0101


	//----- nvinfo : EIATTR_INT_WARP_WIDE_INSTR_OFFSETS
	.align		4
        /*020c*/ 	.byte	0x04, 0x31
        /*020e*/ 	.short	(.L_673 - .L_672)


	//   ....[0]....
.L_672:
        /*0210*/ 	.word	0x00000bf0


	//   ....[1]....
        /*0214*/ 	.word	0x00001ad0


	//   ....[2]....
        /*0218*/ 	.word	0x00001c10


	//----- nvinfo : EIATTR_COOP_GROUP_MASK_REGIDS
	.align		4
.L_673:
        /*021c*/ 	.byte	0x04, 0x29
        /*021e*/ 	.short	(.L_675 - .L_674)


	//   ....[0]....
.L_674:
        /*0220*/ 	.word	0xffffffff


	//   ....[1]....
        /*0224*/ 	.word	0xffffffff


	//   ....[2]....
        /*0228*/ 	.word	0xffffffff


	//   ....[3]....
        /*022c*/ 	.word	0xffffffff


	//   ....[4]....
        /*0230*/ 	.word	0xffffffff


	//   ....[5]....
        /*0234*/ 	.word	0xffffffff


	//   ....[6]....
        /*0238*/ 	.word	0xffffffff


	//   ....[7]....
        /*023c*/ 	.word	0xffffffff


	//   ....[8]....
        /*0240*/ 	.word	0xffffffff


	//   ....[9]....
        /*0244*/ 	.word	0xffffffff


	//   ....[10]....
        /*0248*/ 	.word	0xffffffff


	//   ....[11]....
        /*024c*/ 	.word	0xffffffff


	//   ....[12]....
        /*0250*/ 	.word	0xffffffff


	//   ....[13]....
        /*0254*/ 	.word	0xffffffff


	//   ....[14]....
        /*0258*/ 	.word	0xffffffff


	//   ....[15]....
        /*025c*/ 	.word	0xffffffff


	//   ....[16]....
        /*0260*/ 	.word	0xffffffff


	//   ....[17]....
        /*0264*/ 	.word	0xffffffff


	//   ....[18]....
        /*0268*/ 	.word	0xffffffff


	//   ....[19]....
        /*026c*/ 	.word	0xffffffff


	//   ....[20]....
        /*0270*/ 	.word	0xffffffff


	//   ....[21]....
        /*0274*/ 	.word	0xffffffff


	//   ....[22]....
        /*0278*/ 	.word	0xffffffff


	//   ....[23]....
        /*027c*/ 	.word	0x0500000f


	//   ....[24]....
        /*0280*/ 	.word	0x0500000f


	//   ....[25]....
        /*0284*/ 	.word	0x0500000f


	//   ....[26]....
        /*0288*/ 	.word	0x0500000f


	//   ....[27]....
        /*028c*/ 	.word	0x0500000f


	//----- nvinfo : EIATTR_COOP_GROUP_INSTR_OFFSETS
	.align		4
.L_675:
        /*0290*/ 	.byte	0x04, 0x28
        /*0292*/ 	.short	(.L_677 - .L_676)


	//   ....[0]....
.L_676:
        /*0294*/ 	.word	0x00001ba0


	//   ....[1]....
        /*0298*/ 	.word	0x00001c60


	//   ....[2]....
        /*029c*/ 	.word	0x00001c90


	//   ....[3]....
        /*02a0*/ 	.word	0x00001cc0


	//   ....[4]....
        /*02a4*/ 	.word	0x00001d00


	//   ....[5]....
        /*02a8*/ 	.word	0x00001da0


	//   ....[6]....
        /*02ac*/ 	.word	0x00001dc0


	//   ....[7]....
        /*02b0*/ 	.word	0x00005f60


	//   ....[8]....
        /*02b4*/ 	.word	0x00006230


	//   ....[9]....
        /*02b8*/ 	.word	0x00006250


	//   ....[10]....
        /*02bc*/ 	.word	0x00006270


	//   ....[11]....
        /*02c0*/ 	.word	0x00006290


	//   ....[12]....
        /*02c4*/ 	.word	0x00006460


	//   ....[13]....
        /*02c8*/ 	.word	0x00006480


	//   ....[14]....
        /*02cc*/ 	.word	0x000064a0


	//   ....[15]....
        /*02d0*/ 	.word	0x000066b0


	//   ....[16]....
        /*02d4*/ 	.word	0x00006720


	//   ....[17]....
        /*02d8*/ 	.word	0x000067b0


	//   ....[18]....
        /*02dc*/ 	.word	0x00006810


	//   ....[19]....
        /*02e0*/ 	.word	0x00006850


	//   ....[20]....
        /*02e4*/ 	.word	0x000068e0


	//   ....[21]....
        /*02e8*/ 	.word	0x00006900


	//   ....[22]....
        /*02ec*/ 	.word	0x00006920


	//   ....[23]....
        /*02f0*/ 	.word	0x00009360


	//   ....[24]....
        /*02f4*/ 	.word	0x00009400


	//   ....[25]....
        /*02f8*/ 	.word	0x00009480


	//   ....[26]....
        /*02fc*/ 	.word	0x000094e0


	//   ....[27]....
        /*0300*/ 	.word	0x00009540


	//----- nvinfo : EIATTR_SYSCALL_OFFSETS
	.align		4
.L_677:
        /*0304*/ 	.byte	0x04, 0x46
        /*0306*/ 	.short	(.L_679 - .L_678)


	//   ....[0]....
.L_678:
        /*0308*/ 	.word	0x00001160


	//----- nvinfo : EIATTR_EXIT_INSTR_OFFSETS
	.align		4
.L_679:
        /*030c*/ 	.byte	0x04, 0x1c
        /*030e*/ 	.short	(.L_681 - .L_680)


	//   ....[0]....
.L_680:
        /*0310*/ 	.word	0x000000e0


	//   ....[1]....
        /*0314*/ 	.word	0x000090b0


	//   ....[2]....
        /*0318*/ 	.word	0x00009130


	//   ....[3]....
        /*031c*/ 	.word	0x000092f0


	//----- nvinfo : EIATTR_CRS_STACK_SIZE
	.align		4
.L_681:
        /*0320*/ 	.byte	0x04, 0x1e
        /*0322*/ 	.short	(.L_683 - .L_682)
.L_682:
        /*0324*/ 	.word	0x00000000


	//----- nvinfo : EIATTR_CBANK_PARAM_SIZE
	.align		4
.L_683:
        /*0328*/ 	.byte	0x03, 0x19
        /*032a*/ 	.short	0x0128


	//----- nvinfo : EIATTR_PARAM_CBANK
	.align		4
        /*032c*/ 	.byte	0x04, 0x0a
        /*032e*/ 	.short	(.L_685 - .L_684)
	.align		4
.L_684:
        /*0330*/ 	.word	index@(.nv.constant0._ZN4mmha33masked_multihead_attention_kernelIfLi144ELi256ELi2ELi64ELi128ELb0ELb0EEEv26Multihead_attention_paramsIT_XT5_EE)
        /*0334*/ 	.short	0x0210
        /*0336*/ 	.short	0x0128


	//----- nvinfo : EIATTR_SW_WAR
	.align		4
.L_685:
        /*0338*/ 	.byte	0x04, 0x36
        /*033a*/ 	.short	(.L_687 - .L_686)
.L_686:
        /*033c*/ 	.word	0x00000008
.L_687:


//--------------------- .nv.info._ZN4mmha33masked_multihead_attention_kernelIfLi144ELi256ELi4ELi64ELi64ELb0ELb0EEEv26Multihead_attention_paramsIT_XT5_EE --------------------------
	.section	.nv.info._ZN4mmha33masked_multihead_attention_kernelIfLi144ELi256ELi4ELi64ELi64ELb0ELb0EEEv26Multihead_attention_paramsIT_XT5_EE,"",@"SHT_CUDA_INFO"
	.sectionflags	@""
	.align	4


	//----- nvinfo : EIATTR_CUDA_API_VERSION
	.align		4
        /*0000*/ 	.byte	0x04, 0x37
        /*0002*/ 	.short	(.L_689 - .L_688)
.L_688:
        /*0004*/ 	.word	0x00000082


	//----- nvinfo : EIATTR_KPARAM_INFO
	.align		4
.L_689:
        /*0008*/ 	.byte	0x04, 0x17
        /*000a*/ 	.short	(.L_691 - .L_690)
.L_690:
        /*000c*/ 	.word	0x00000000
        /*0010*/ 	.short	0x0000
        /*0012*/ 	.short	0x0000
        /*0014*/ 	.byte	0x00, 0xf0, 0xa1, 0x04


	//----- nvinfo : EIATTR_SPARSE_MMA_MASK
	.align		4
.L_691:
        /*0018*/ 	.byte	0x03, 0x50
        /*001a*/ 	.short	0x0000


	//----- nvinfo : EIATTR_MAXREG_COUNT
	.align		4
        /*001c*/ 	.byte	0x03, 0x1b
        /*001e*/ 	.short	0x00ff


	//----- nvinfo : EIATTR_NUM_BARRIERS
	.align		4
        /*0020*/ 	.byte	0x02, 0x4c
        /*0022*/ 	.byte	0x01
	.zero		1


	//----- nvinfo : EIATTR_EXTERNS
	.align		4
        /*0024*/ 	.byte	0x04, 0x0f
        /*0026*/ 	.short	(.L_693 - .L_692)


	//   ....[0]....
	.align		4
.L_692:
        /*0028*/ 	.word	index@(__assertfail)


	//----- nvinfo : EIATTR_MERCURY_ISA_VERSION
	.align		4
.L_693:
        /*002c*/ 	.byte	0x03, 0x5f
        /*002e*/ 	.short	0x0101


	//----- nvinfo : EIATTR_INT_WARP_WIDE_INSTR_OFFSETS
	.align		4
        /*0030*/ 	.byte	0x04, 0x31
        /*0032*/ 	.short	(.L_695 - .L_694)


	//   ....[0]....
.L_694:
        /*0034*/ 	.word	0x00001a70


	//----- nvinfo : EIATTR_COOP_GROUP_MASK_REGIDS
	.align		4
.L_695:
        /*0038*/ 	.byte	0x04, 0x29
        /*003a*/ 	.short	(.L_697 - .L_696)


	//   ....[0]....
.L_696:
        /*003c*/ 	.word	0xffffffff


	//   ....[1]....
        /*0040*/ 	.word	0xffffffff


	//   ....[2]....
        /*0044*/ 	.word	0xffffffff


	//   ....[3]....
        /*0048*/ 	.word	0xffffffff


	//   ....[4]....
        /*004c*/ 	.word	0xffffffff


	//   ....[5]....
        /*0050*/ 	.word	0xffffffff


	//   ....[6]....
        /*0054*/ 	.word	0xffffffff


	//   ....[7]....
        /*0058*/ 	.word	0xffffffff


	//   ....[8]....
        /*005c*/ 	.word	0xffffffff


	//   ....[9]....
        /*0060*/ 	.word	0xffffffff


	//   ....[10]....
        /*0064*/ 	.word	0xffffffff


	//   ....[11]....
        /*0068*/ 	.word	0xffffffff


	//   ....[12]....
        /*006c*/ 	.word	0xffffffff


	//   ....[13]....
        /*0070*/ 	.word	0xffffffff


	//   ....[14]....
        /*0074*/ 	.word	0xffffffff


	//   ....[15]....
        /*0078*/ 	.word	0xffffffff


	//   ....[16]....
        /*007c*/ 	.word	0xffffffff


	//   ....[17]....
        /*0080*/ 	.word	0xffffffff


	//   ....[18]....
        /*0084*/ 	.word	0xffffffff


	//   ....[19]....
        /*0088*/ 	.word	0xffffffff


	//   ....[20]....
        /*008c*/ 	.word	0xffffffff


	//   ....[21]....
        /*0090*/ 	.word	0x0500000f


	//   ....[22]....
        /*0094*/ 	.word	0x0500000f


	//   ....[23]....
        /*0098*/ 	.word	0x0500000f


	//   ....[24]....
        /*009c*/ 	.word	0x0500000f


	//   ....[25]....
        /*00a0*/ 	.word	0x0500000f


	//----- nvinfo : EIATTR_COOP_GROUP_INSTR_OFFSETS
	.align		4
.L_697:
        /*00a4*/ 	.byte	0x04, 0x28
        /*00a6*/ 	.short	(.L_699 - .L_698)


	//   ....[0]....
.L_698:
        /*00a8*/ 	.word	0x00001a10


	//   ....[1]....
        /*00ac*/ 	.word	0x00001ac0


	//   ....[2]....
        /*00b0*/ 	.word	0x00001b00


	//   ....[3]....
        /*00b4*/ 	.word	0x00001b40


	//   ....[4]....
        /*00b8*/ 	.word	0x00001b60


	//   ....[5]....
        /*00bc*/ 	.word	0x00001c00


	//   ....[6]....
        /*00c0*/ 	.word	0x00001c20


	//   ....[7]....
        /*00c4*/ 	.word	0x00005160


	//   ....[8]....
        /*00c8*/ 	.word	0x00005180


	//   ....[9]....
        /*00cc*/ 	.word	0x000053e0


	//   ....[10]....
        /*00d0*/ 	.word	0x00005400


	//   ....[11]....
        /*00d4*/ 	.word	0x00005420


	//   ....[12]....
        /*00d8*/ 	.word	0x000055d0


	//   ....[13]....
        /*00dc*/ 	.word	0x000055f0


	//   ....[14]....
        /*00e0*/ 	.word	0x000057e0


	//   ....[15]....
        /*00e4*/ 	.word	0x00005870


	//   ....[16]....
        /*00e8*/ 	.word	0x000058c0


	//   ....[17]....
        /*00ec*/ 	.word	0x000058f0


	//   ....[18]....
        /*00f0*/ 	.word	0x00005940


	//   ....[19]....
        /*00f4*/ 	.word	0x000059c0


	//   ....[20]....
        /*00f8*/ 	.word	0x000059f0


	//   ....[21]....
        /*00fc*/ 	.word	0x000081c0


	//   ....[22]....
        /*0100*/ 	.word	0x00008240


	//   ....[23]....
        /*0104*/ 	.word	0x000082d0


	//   ....[24]....
        /*0108*/ 	.word	0x00008350


	//   ....[25]....
        /*010c*/ 	.word	0x000083b0


	//----- nvinfo : EIATTR_SYSCALL_OFFSETS
	.align		4
.L_699:
        /*0110*/ 	.byte	0x04, 0x46
        /*0112*/ 	.short	(.L_701 - .L_700)


	//   ....[0]....
.L_700:
        /*0114*/ 	.word	0x00000fe0


	//----- nvinfo : EIATTR_EXIT_INSTR_OFFSETS
	.align		4
.L_701:
        /*0118*/ 	.byte	0x04, 0x1c
        /*011a*/ 	.short	(.L_703 - .L_702)


	//   ....[0]....
.L_702:
        /*011c*/ 	.word	0x000000b0


	//   ....[1]....
        /*0120*/ 	.word	0x00007f30


	//   ....[2]....
        /*0124*/ 	.word	0x00007fa0


	//   ....[3]....
        /*0128*/ 	.word	0x00008160


	//----- nvinfo : EIATTR_CRS_STACK_SIZE
	.align		4
.L_703:
        /*012c*/ 	.byte	0x04, 0x1e
        /*012e*/ 	.short	(.L_705 - .L_704)
.L_704:
        /*0130*/ 	.word	0x00000000


	//----- nvinfo : EIATTR_CBANK_PARAM_SIZE
	.align		4
.L_705:
        /*0134*/ 	.byte	0x03, 0x19
        /*0136*/ 	.short	0x0128


	//----- nvinfo : EIATTR_PARAM_CBANK
	.align		4
        /*0138*/ 	.byte	0x04, 0x0a
        /*013a*/ 	.short	(.L_707 - .L_706)
	.align		4
.L_706:
        /*013c*/ 	.word	index@(.nv.constant0._ZN4mmha33masked_multihead_attention_kernelIfLi144ELi256ELi4ELi64ELi64ELb0ELb0EEEv26Multihead_attention_paramsIT_XT5_EE)
        /*0140*/ 	.short	0x0210
        /*0142*/ 	.short	0x0128


	//----- nvinfo : EIATTR_SW_WAR
	.align		4
.L_707:
        /*0144*/ 	.byte	0x04, 0x36
        /*0146*/ 	.short	(.L_709 - .L_708)
.L_708:
        /*0148*/ 	.word	0x00000008
.L_709:


//--------------------- .nv.callgraph             --------------------------
	.section	.nv.callgraph,"",@"SHT_CUDA_CALLGRAPH"
	.align	4
	.sectionentsize	8
	.align		4
        /*0000*/ 	.word	0x00000000
	.align		4
        /*0004*/ 	.word	0xffffffff
	.align		4
        /*0008*/ 	.word	index@(_ZN4mmha33masked_multihead_attention_kernelItLi144ELi256ELi1ELi32ELi256ELb1ELb1EEEv26Multihead_attention_paramsIT_XT5_EE)
	.align		4
        /*000c*/ 	.word	index@(__assertfail)
	.align		4
        /*0010*/ 	.word	index@(_ZN4mmha33masked_multihead_attention_kernelItLi144ELi256ELi2ELi32ELi128ELb1ELb1EEEv26Multihead_attention_paramsIT_XT5_EE)
	.align		4
        /*0014*/ 	.word	index@(__assertfail)
	.align		4
        /*0018*/ 	.word	index@(_ZN4mmha33masked_multihead_attention_kernelItLi144ELi256ELi4ELi32ELi64ELb1ELb1EEEv26Multihead_attention_paramsIT_XT5_EE)
	.align		4
        /*001c*/ 	.word	index@(__assertfail)
	.align		4
        /*0020*/ 	.word	index@(_ZN4mmha33masked_multihead_attention_kernelItLi144ELi256ELi1ELi32ELi256ELb1ELb0EEEv26Multihead_attention_paramsIT_XT5_EE)
	.align		4
        /*0024*/ 	.word	index@(__assertfail)
	.align		4
        /*0028*/ 	.word	index@(_ZN4mmha33masked_multihead_attention_kernelItLi144ELi256ELi2ELi32ELi128ELb1ELb0EEEv26Multihead_attention_paramsIT_XT5_EE)
	.align		4
        /*002c*/ 	.word	index@(__assertfail)
	.align		4
        /*0030*/ 	.word	index@(_ZN4mmha33masked_multihead_attention_kernelItLi144ELi256ELi4ELi32ELi64ELb1ELb0EEEv26Multihead_attention_paramsIT_XT5_EE)
	.align		4
        /*0034*/ 	.word	index@(__assertfail)
	.align		4
        /*0038*/ 	.word	index@(_ZN4mmha33masked_multihead_attention_kernelIfLi144ELi256ELi1ELi64ELi256ELb1ELb1EEEv26Multihead_attention_paramsIT_XT5_EE)
	.align		4
        /*003c*/ 	.word	index@(__assertfail)
	.align		4
        /*0040*/ 	.word	index@(_ZN4mmha33masked_multihead_attention_kernelIfLi144ELi256ELi2ELi64ELi128ELb1ELb1EEEv26Multihead_attention_paramsIT_XT5_EE)
	.align		4
        /*0044*/ 	.word	index@(__assertfail)
	.align		4
        /*0048*/ 	.word	index@(_ZN4mmha33masked_multihead_attention_kernelIfLi144ELi256ELi4ELi64ELi64ELb1ELb1EEEv26Multihead_attention_paramsIT_XT5_EE)
	.align		4
        /*004c*/ 	.word	index@(__assertfail)
	.align		4
        /*0050*/ 	.word	index@(_ZN4mmha33masked_multihead_attention_kernelIfLi144ELi256ELi1ELi64ELi256ELb1ELb0EEEv26Multihead_attention_paramsIT_XT5_EE)
	.align		4
        /*0054*/ 	.word	index@(__assertfail)
	.align		4
        /*0058*/ 	.word	index@(_ZN4mmha33masked_multihead_attention_kernelIfLi144ELi256ELi2ELi64ELi128ELb1ELb0EEEv26Multihead_attention_paramsIT_XT5_EE)
	.align		4
        /*005c*/ 	.word	index@(__assertfail)
	.align		4
        /*0060*/ 	.word	index@(_ZN4mmha33masked_multihead_attention_kernelIfLi144ELi256ELi4ELi64ELi64ELb1ELb0EEEv26Multihead_attention_paramsIT_XT5_EE)
	.align		4
        /*0064*/ 	.word	index@(__assertfail)
	.align		4
        /*0068*/ 	.word	index@(_ZN4mmha33masked_multihead_attention_kernelItLi144ELi256ELi1ELi32ELi256ELb0ELb1EEEv26Multihead_attention_paramsIT_XT5_EE)
	.align		4
        /*006c*/ 	.word	index@(__assertfail)
	.align		4
        /*0070*/ 	.word	index@(_ZN4mmha33masked_multihead_attention_kernelItLi144ELi256ELi2ELi32ELi128ELb0ELb1EEEv26Multihead_attention_paramsIT_XT5_EE)
	.align		4
        /*0074*/ 	.word	index@(__assertfail)
	.align		4
        /*0078*/ 	.word	index@(_ZN4mmha33masked_multihead_attention_kernelItLi144ELi256ELi4ELi32ELi64ELb0ELb1EEEv26Multihead_attention_paramsIT_XT5_EE)
	.align		4
        /*007c*/ 	.word	index@(__assertfail)
	.align		4
        /*0080*/ 	.word	index@(_ZN4mmha33masked_multihead_attention_kernelItLi144ELi256ELi1ELi32ELi256ELb0ELb0EEEv26Multihead_attention_paramsIT_XT5_EE)
	.align		4
        /*0084*/ 	.word	index@(__assertfail)
	.align		4
        /*0088*/ 	.word	index@(_ZN4mmha33masked_multihead_attention_kernelItLi144ELi256ELi2ELi32ELi128ELb0ELb0EEEv26Multihead_attention_paramsIT_XT5_EE)
	.align		4
        /*008c*/ 	.word	index@(__assertfail)
	.align		4
        /*0090*/ 	.word	index@(_ZN4mmha33masked_multihead_attention_kernelItLi144ELi256ELi4ELi32ELi64ELb0ELb0EEEv26Multihead_attention_paramsIT_XT5_EE)
	.align		4
        /*0094*/ 	.word	index@(__assertfail)
	.align		4
        /*0098*/ 	.word	index@(_ZN4mmha33masked_multihead_attention_kernelIfLi144ELi256ELi1ELi64ELi256ELb0ELb1EEEv26Multihead_attention_paramsIT_XT5_EE)
	.align		4
        /*009c*/ 	.word	index@(__assertfail)
	.align		4
        /*00a0*/ 	.word	index@(_ZN4mmha33masked_multihead_attention_kernelIfLi144ELi256ELi2ELi64ELi128ELb0ELb1EEEv26Multihead_attention_paramsIT_XT5_EE)
	.align		4
        /*00a4*/ 	.word	index@(__assertfail)
	.align		4
        /*00a8*/ 	.word	index@(_ZN4mmha33masked_multihead_attention_kernelIfLi144ELi256ELi4ELi64ELi64ELb0ELb1EEEv26Multihead_attention_paramsIT_XT5_EE)
	.align		4
        /*00ac*/ 	.word	index@(__assertfail)
	.align		4
        /*00b0*/ 	.word	index@(_ZN4mmha33masked_multihead_attention_kernelIfLi144ELi256ELi1ELi64ELi256ELb0ELb0EEEv26Multihead_attention_paramsIT_XT5_EE)
	.align		4
        /*00b4*/ 	.word	index@(__assertfail)
	.align		4
        /*00b8*/ 	.word	index@(_ZN4mmha33masked_multihead_attention_kernelIfLi144ELi256ELi2ELi64ELi128ELb0ELb0EEEv26Multihead_attention_paramsIT_XT5_EE)
	.align		4
        /*00bc*/ 	.word	index@(__assertfail)
	.align		4
        /*00c0*/ 	.word	index@(_ZN4mmha33masked_multihead_attention_kernelIfLi144ELi256ELi4ELi64ELi64ELb0ELb0EEEv26Multihead_attention_paramsIT_XT5_EE)
	.align		4
        /*00c4*/ 	.word	index@(__assertfail)
	.align		4
        /*00c8*/ 	.word	0x00000000
	.align		4
        /*00cc*/ 	.word	0xfffffffe
	.align		4
        /*00d0*/ 	.word	0x00000000
	.align		4
        /*00d4*/ 	.word	0xfffffffd
	.align		4
        /*00d8*/ 	.word	0x00000000
	.align		4
        /*00dc*/ 	.word	0xfffffffc


//--------------------- .nv.constant4             --------------------------
	.section	.nv.constant4,"a",@progbits
	.align	8
	.align		8
.nv.constant4:
        /*0000*/ 	.dword	__assertfail
	.align		8
        /*0008*/ 	.dword	__unnamed_1
	.align		8
        /*0010*/ 	.dword	__unnamed_2
	.align		8
        /*0018*/ 	.dword	__unnamed_3
	.align		8
        /*0020*/ 	.dword	__unnamed_4
	.align		8
        /*0028*/ 	.dword	__unnamed_5
	.align		8
        /*0030*/ 	.dword	__unnamed_6
	.align		8
        /*0038*/ 	.dword	__unnamed_7
	.align		8
        /*0040*/ 	.dword	__unnamed_8
	.align		8
        /*0048*/ 	.dword	__unnamed_9
	.align		8
        /*0050*/ 	.dword	__unnamed_10
	.align		8
        /*0058*/ 	.dword	__unnamed_11
	.align		8
        /*0060*/ 	.dword	__unnamed_12
	.align		8
        /*0068*/ 	.dword	__unnamed_13
	.align		8
        /*0070*/ 	.dword	__unnamed_14
	.align		8
        /*0078*/ 	.dword	__unnamed_15
	.align		8
        /*0080*/ 	.dword	__unnamed_16
	.align		8
        /*0088*/ 	.dword	__unnamed_17
	.align		8
        /*0090*/ 	.dword	__unnamed_18
	.align		8
        /*0098*/ 	.dword	__unnamed_19
	.align		8
        /*00a0*/ 	.dword	__unnamed_20
	.align		8
        /*00a8*/ 	.dword	__unnamed_21
	.align		8
        /*00b0*/ 	.dword	__unnamed_22
	.align		8
        /*00b8*/ 	.dword	__unnamed_23
	.align		8
        /*00c0*/ 	.dword	__unnamed_24
	.align		8
        /*00c8*/ 	.dword	$str
	.align		8
        /*00d0*/ 	.dword	$str$1


//--------------------- .text._ZN4mmha33masked_multihead_attention_kernelItLi144ELi256ELi1ELi32ELi256ELb1ELb1EEEv26Multihead_attention_paramsIT_XT5_EE --------------------------
	.section	.text._ZN4mmha33masked_multihead_attention_kernelItLi144ELi256ELi1ELi32ELi256ELb1ELb1EEEv26Multihead_attention_paramsIT_XT5_EE,"ax",@progbits
	.align	128
        .global         _ZN4mmha33masked_multihead_attention_kernelItLi144ELi256ELi1ELi32ELi256ELb1ELb1EEEv26Multihead_attention_paramsIT_XT5_EE
        .type           _ZN4mmha33masked_multihead_attention_kernelItLi144ELi256ELi1ELi32ELi256ELb1ELb1EEEv26Multihead_attention_paramsIT_XT5_EE,@function
        .size           _ZN4mmha33masked_multihead_attention_kernelItLi144ELi256ELi1ELi32ELi256ELb1ELb1EEEv26Multihead_attention_paramsIT_XT5_EE,(.L_x_4238 - _ZN4mmha33masked_multihead_attention_kernelItLi144ELi256ELi1ELi32ELi256ELb1ELb1EEEv26Multihead_attention_paramsIT_XT5_EE)
        .other          _ZN4mmha33masked_multihead_attention_kernelItLi144ELi256ELi1ELi32ELi256ELb1ELb1EEEv26Multihead_attention_paramsIT_XT5_EE,@"STO_CUDA_ENTRY STV_DEFAULT"
_ZN4mmha33masked_multihead_attention_kernelItLi144ELi256ELi1ELi32ELi256ELb1ELb1EEEv26Multihead_attention_paramsIT_XT5_EE:
.text._ZN4mmha33masked_multihead_attention_kernelItLi144ELi256ELi1ELi32ELi256ELb1ELb1EEEv26Multihead_attention_paramsIT_XT5_EE:
[----:B------:R-:W0:Y:S08]  /*0000*/  LDC R1, c[0x0][0x28] ;  /* 0x00000a00ff017b82 */ /* 0x000e300000000800 */
[----:B------:R-:W1:Y:S01]  /*0010*/  LDC.64 R2, c[0x0][0x320] ;  /* 0x0000c800ff027b82 */ /* 0x000e620000000a00 */
[----:B------:R-:W2:Y:S01]  /*0020*/  S2R R15, SR_CTAID.Y ;  /* 0x00000000000f7919 */ /* 0x000ea20000002600 */
[----:B------:R-:W-:Y:S01]  /*0030*/  ULDC.64 UR36, c[0x0][0x208] ;  /* 0x0000820000247ab9 */ /* 0x000fe20000000a00 */
[----:B0-----:R-:W-:-:S02]  /*0040*/  IADD3 R1, R1, -0x2c0, RZ ;  /* 0xfffffd4001017810 */ /* 0x001fc40007ffe0ff */
[----:B-1----:R-:W-:-:S04]  /*0050*/  ISETP.NE.U32.AND P0, PT, R2, RZ, PT ;  /* 0x000000ff0200720c */ /* 0x002fc80003f05070 */
[----:B------:R-:W-:-:S13]  /*0060*/  ISETP.NE.AND.EX P0, PT, R3, RZ, PT, P0 ;  /* 0x000000ff0300720c */ /* 0x000fda0003f05300 */
[----:B--2---:R-:W-:Y:S05]  /*0070*/  @!P0 BRA `(.L_x_0) ;  /* 0x0000000000148947 */ /* 0x004fea0003800000 */
[----:B------:R-:W-:-:S04]  /*0080*/  IADD3 R2, P0, R15, R2, RZ ;  /* 0x000000020f027210 */ /* 0x000fc80007f1e0ff */
[----:B------:R-:W-:-:S05]  /*0090*/  LEA.HI.X.SX32 R3, R15, R3, 0x1, P0 ;  /* 0x000000030f037211 */ /* 0x000fca00000f0eff */
[----:B------:R-:W2:Y:S02]  /*00a0*/  LDG.E.U8 R2, desc[UR36][R2.64] ;  /* 0x0000002402027981 */ /* 0x000ea4000c1e1100 */
[----:B--2---:R-:W-:-:S13]  /*00b0*/  ISETP.NE.AND P0, PT, R2, 0x1, PT ;  /* 0x000000010200780c */ /* 0x004fda0003f05270 */
[----:B------:R-:W-:Y:S05]  /*00c0*/  @!P0 EXIT ;  /* 0x000000000000894d */ /* 0x000fea0003800000 */
.L_x_0:
[----:B------:R-:W0:Y:S01]  /*00d0*/  LDC R7, c[0x0][0x280] ;  /* 0x0000a000ff077b82 */ /* 0x000e220000000800 */
[----:B------:R-:W-:Y:S01]  /*00e0*/  IABS R10, R15 ;  /* 0x0000000f000a7213 */ /* 0x000fe20000000000 */
[----:B------:R-:W-:Y:S01]  /*00f0*/  HFMA2.MMA R252, -RZ, RZ, 0, 0 ;  /* 0x00000000fffc7435 */ /* 0x000fe200000001ff */
[----:B------:R-:W-:-:S05]  /*0100*/  LOP3.LUT R2, R2, 0xfffffff7, RZ, 0xc0, !PT ;  /* 0xfffffff702027812 */ /* 0x000fca00078ec0ff */
[----:B------:R-:W1:Y:S08]  /*0110*/  LDC.64 R8, c[0x0][0x2f0] ;  /* 0x0000bc00ff087b82 */ /* 0x000e700000000a00 */
[----:B------:R-:W2:Y:S08]  /*0120*/  LDC R22, c[0x0][0x29c] ;  /* 0x0000a700ff167b82 */ /* 0x000eb00000000800 */
[----:B------:R-:W3:Y:S01]  /*0130*/  LDC.64 R244, c[0x0][0x328] ;  /* 0x0000ca00fff47b82 */ /* 0x000ee20000000a00 */
[----:B0-----:R-:W-:Y:S01]  /*0140*/  IABS R6, R7 ;  /* 0x0000000700067213 */ /* 0x001fe20000000000 */
[----:B------:R-:W0:Y:S01]  /*0150*/  S2R R16, SR_TID.X ;  /* 0x0000000000107919 */ /* 0x000e220000002100 */
[----:B------:R-:W-:-:S02]  /*0160*/  ULDC UR5, c[0x0][0x288] ;  /* 0x0000a20000057ab9 */ /* 0x000fc40000000800 */
[----:B------:R-:W4:Y:S01]  /*0170*/  I2F.RP R0, R6 ;  /* 0x0000000600007306 */ /* 0x000f220000209400 */
[----:B-1----:R-:W-:Y:S01]  /*0180*/  ISETP.NE.U32.AND P0, PT, R8, RZ, PT ;  /* 0x000000ff0800720c */ /* 0x002fe20003f05070 */
[----:B------:R-:W1:Y:S01]  /*0190*/  S2R R44, SR_CTAID.X ;  /* 0x00000000002c7919 */ /* 0x000e620000002500 */
[----:B------:R-:W1:Y:S02]  /*01a0*/  S2UR UR38, SR_CgaCtaId ;  /* 0x00000000002679c3 */ /* 0x000e640000008800 */
[----:B------:R-:W-:-:S04]  /*01b0*/  ISETP.NE.AND.EX P0, PT, R9, RZ, PT, P0 ;  /* 0x000000ff0900720c */ /* 0x000fc80003f05300 */
[----:B--2---:R-:W-:Y:S02]  /*01c0*/  ISETP.EQ.AND P3, PT, R22, RZ, P0 ;  /* 0x000000ff1600720c */ /* 0x004fe40000762270 */
[----:B------:R-:W2:Y:S01]  /*01d0*/  LDC.64 R18, c[0x0][0x2a8] ;  /* 0x0000aa00ff127b82 */ /* 0x000ea20000000a00 */
[----:B----4-:R-:W4:Y:S01]  /*01e0*/  MUFU.RCP R0, R0 ;  /* 0x0000000000007308 */ /* 0x010f220000001000 */
[----:B---3--:R-:W-:Y:S01]  /*01f0*/  IMAD.WIDE R244, R15, 0x4, R244 ;  /* 0x000000040ff47825 */ /* 0x008fe200078e02f4 */
[----:B------:R-:W-:Y:S01]  /*0200*/  UMOV UR4, 0x400 ;  /* 0x0000040000047882 */ /* 0x000fe20000000000 */
[----:B------:R-:W-:Y:S01]  /*0210*/  BSSY B0, `(.L_x_1) ;  /* 0x0000053000007945 */ /* 0x000fe20003800000 */
[----:B------:R-:W-:Y:S02]  /*0220*/  CS2R R34, SRZ ;  /* 0x0000000000227805 */ /* 0x000fe4000001ff00 */
[----:B------:R-:W-:-:S04]  /*0230*/  CS2R R32, SRZ ;  /* 0x0000000000207805 */ /* 0x000fc8000001ff00 */
[----:B------:R-:W-:Y:S01]  /*0240*/  @P3 LOP3.LUT R2, R2, 0x8, RZ, 0xfc, !PT ;  /* 0x0000000802023812 */ /* 0x000fe200078efcff */
[----:B------:R3:W5:Y:S01]  /*0250*/  LDG.E R244, desc[UR36][R244.64] ;  /* 0x00000024f4f47981 */ /* 0x000762000c1e1900 */
[----:B----4-:R-:W-:-:S04]  /*0260*/  IADD3 R4, R0, 0xffffffe, RZ ;  /* 0x0ffffffe00047810 */ /* 0x010fc80007ffe0ff */
[----:B------:R4:W0:Y:S02]  /*0270*/  F2I.FTZ.U32.TRUNC.NTZ R5, R4 ;  /* 0x0000000400057305 */ /* 0x000824000021f000 */
[----:B----4-:R-:W-:Y:S01]  /*0280*/  HFMA2.MMA R4, -RZ, RZ, 0, 0 ;  /* 0x00000000ff047435 */ /* 0x010fe200000001ff */
[----:B0-----:R-:W-:-:S05]  /*0290*/  IADD3 R3, RZ, -R5, RZ ;  /* 0x80000005ff037210 */ /* 0x001fca0007ffe0ff */
[----:B------:R-:W-:-:S04]  /*02a0*/  IMAD R3, R3, R6, RZ ;  /* 0x0000000603037224 */ /* 0x000fc800078e02ff */
[----:B------:R-:W-:Y:S01]  /*02b0*/  IMAD.HI.U32 R5, R5, R3, R4 ;  /* 0x0000000305057227 */ /* 0x000fe200078e0004 */
[----:B------:R-:W-:-:S05]  /*02c0*/  MOV R3, R10 ;  /* 0x0000000a00037202 */ /* 0x000fca0000000f00 */
[----:B------:R-:W-:-:S05]  /*02d0*/  IMAD.HI.U32 R0, R5, R3, RZ ;  /* 0x0000000305007227 */ /* 0x000fca00078e00ff */
[----:B------:R-:W-:-:S05]  /*02e0*/  IADD3 R4, -R0, RZ, RZ ;  /* 0x000000ff00047210 */ /* 0x000fca0007ffe1ff */
[C---:B------:R-:W-:Y:S02]  /*02f0*/  IMAD R3, R6.reuse, R4, R3 ;  /* 0x0000000406037224 */ /* 0x040fe400078e0203 */
[----:B------:R-:W0:Y:S03]  /*0300*/  @P3 LDC.64 R4, c[0x0][0x2f0] ;  /* 0x0000bc00ff043b82 */ /* 0x000e260000000a00 */
[----:B------:R-:W-:-:S13]  /*0310*/  ISETP.GT.U32.AND P1, PT, R6, R3, PT ;  /* 0x000000030600720c */ /* 0x000fda0003f24070 */
[-C--:B------:R-:W-:Y:S01]  /*0320*/  @!P1 IADD3 R3, R3, -R6.reuse, RZ ;  /* 0x8000000603039210 */ /* 0x080fe20007ffe0ff */
[----:B------:R-:W-:Y:S01]  /*0330*/  @!P1 VIADD R0, R0, 0x1 ;  /* 0x0000000100009836 */ /* 0x000fe20000000000 */
[----:B------:R-:W-:Y:S02]  /*0340*/  ISETP.NE.AND P1, PT, R7, RZ, PT ;  /* 0x000000ff0700720c */ /* 0x000fe40003f25270 */
[----:B------:R-:W-:Y:S02]  /*0350*/  ISETP.GE.U32.AND P0, PT, R3, R6, PT ;  /* 0x000000060300720c */ /* 0x000fe40003f06070 */
[----:B------:R-:W-:-:S04]  /*0360*/  LOP3.LUT R3, R15, R7, RZ, 0x3c, !PT ;  /* 0x000000070f037212 */ /* 0x000fc800078e3cff */
[----:B------:R-:W-:Y:S02]  /*0370*/  ISETP.GE.AND P2, PT, R3, RZ, PT ;  /* 0x000000ff0300720c */ /* 0x000fe40003f46270 */
[----:B------:R-:W4:Y:S05]  /*0380*/  LDC R3, c[0x0][0x278] ;  /* 0x00009e00ff037b82 */ /* 0x000f2a0000000800 */
[----:B------:R-:W-:-:S04]  /*0390*/  @P0 IADD3 R0, R0, 0x1, RZ ;  /* 0x0000000100000810 */ /* 0x000fc80007ffe0ff */
[----:B------:R-:W-:-:S04]  /*03a0*/  MOV R17, R0 ;  /* 0x0000000000117202 */ /* 0x000fc80000000f00 */
[----:B------:R-:W-:Y:S02]  /*03b0*/  @!P2 IADD3 R17, -R17, RZ, RZ ;  /* 0x000000ff1111a210 */ /* 0x000fe40007ffe1ff */
[----:B------:R-:W-:-:S05]  /*03c0*/  @!P1 LOP3.LUT R17, RZ, R7, RZ, 0x33, !PT ;  /* 0x00000007ff119212 */ /* 0x000fca00078e33ff */
[----:B0-----:R-:W-:-:S05]  /*03d0*/  @P3 IMAD.WIDE R4, R17, 0x4, R4 ;  /* 0x0000000411043825 */ /* 0x001fca00078e0204 */
[----:B------:R3:W5:Y:S01]  /*03e0*/  @P3 LDG.E R252, desc[UR36][R4.64] ;  /* 0x0000002404fc3981 */ /* 0x000762000c1e1900 */
[----:B------:R-:W-:Y:S01]  /*03f0*/  ISETP.GT.AND P1, PT, R16, 0x11, PT ;  /* 0x000000111000780c */ /* 0x000fe20003f24270 */
[----:B-1----:R-:W-:Y:S02]  /*0400*/  IMAD R104, R15, UR5, R44 ;  /* 0x000000050f687c24 */ /* 0x002fe4000f8e022c */
[----:B------:R-:W-:Y:S01]  /*0410*/  IMAD R0, R44, 0x90, RZ ;  /* 0x000000902c007824 */ /* 0x000fe200078e02ff */
[----:B------:R-:W-:Y:S01]  /*0420*/  UIADD3 UR4, UR4, 0x440, URZ ;  /* 0x0000044004047890 */ /* 0x000fe2000fffe03f */
[----:B----4-:R-:W-:Y:S01]  /*0430*/  ISETP.NE.AND P0, PT, R3, RZ, PT ;  /* 0x000000ff0300720c */ /* 0x010fe20003f05270 */
[----:B------:R-:W-:Y:S02]  /*0440*/  IMAD R104, R104, 0x90, RZ ;  /* 0x0000009068687824 */ /* 0x000fe400078e02ff */
[----:B------:R-:W-:Y:S01]  /*0450*/  IMAD R3, R15, R3, R0 ;  /* 0x000000030f037224 */ /* 0x000fe200078e0200 */
[----:B------:R-:W-:Y:S01]  /*0460*/  ULEA UR38, UR38, UR4, 0x18 ;  /* 0x0000000426267291 */ /* 0x000fe2000f8ec03f */
[----:B------:R-:W-:-:S03]  /*0470*/  SHF.L.U32 R13, R16, 0x3, RZ ;  /* 0x00000003100d7819 */ /* 0x000fc600000006ff */
[----:B------:R-:W-:Y:S01]  /*0480*/  SEL R3, R104, R3, !P0 ;  /* 0x0000000368037207 */ /* 0x000fe20004000000 */
[----:B--23--:R-:W-:Y:S07]  /*0490*/  @P1 BRA `(.L_x_2) ;  /* 0x0000000000a81947 */ /* 0x00cfee0003800000 */
[----:B------:R-:W0:Y:S01]  /*04a0*/  LDC R4, c[0x0][0x308] ;  /* 0x0000c200ff047b82 */ /* 0x000e220000000800 */
[----:B------:R-:W-:Y:S02]  /*04b0*/  IADD3 R3, R3, R13, RZ ;  /* 0x0000000d03037210 */ /* 0x000fe40007ffe0ff */
[----:B0-----:R-:W-:-:S13]  /*04c0*/  ISETP.NE.AND P0, PT, R4, 0x2, PT ;  /* 0x000000020400780c */ /* 0x001fda0003f05270 */
[----:B------:R-:W0:Y:S02]  /*04d0*/  @P0 LDC.64 R32, c[0x0][0x218] ;  /* 0x00008600ff200b82 */ /* 0x000e240000000a00 */
[----:B0-----:R-:W-:-:S06]  /*04e0*/  @P0 IMAD.WIDE R32, R3, 0x2, R32 ;  /* 0x0000000203200825 */ /* 0x001fcc00078e0220 */
[----:B------:R-:W5:Y:S01]  /*04f0*/  @P0 LDG.E.128 R32, desc[UR36][R32.64] ;  /* 0x0000002420200981 */ /* 0x000f62000c1e1d00 */
[----:B------:R-:W-:Y:S05]  /*0500*/  @P0 BRA `(.L_x_2) ;  /* 0x00000000008c0947 */ /* 0x000fea0003800000 */
[----:B------:R-:W-:Y:S02]  /*0510*/  ULDC.64 UR6, c[0x0][0x218] ;  /* 0x0000860000067ab9 */ /* 0x000fe40000000a00 */
[----:B------:R-:W-:-:S04]  /*0520*/  IADD3 R6, P0, R3, UR6, RZ ;  /* 0x0000000603067c10 */ /* 0x000fc8000ff1e0ff */
[----:B------:R-:W-:-:S05]  /*0530*/  LEA.HI.X.SX32 R7, R3, UR7, 0x1, P0 ;  /* 0x0000000703077c11 */ /* 0x000fca00080f0eff */
[----:B------:R-:W2:Y:S01]  /*0540*/  LDG.E.64 R20, desc[UR36][R6.64] ;  /* 0x0000002406147981 */ /* 0x000ea2000c1e1b00 */
[----:B------:R-:W0:Y:S03]  /*0550*/  LDC.64 R4, c[0x0][0x2f8] ;  /* 0x0000be00ff047b82 */ /* 0x000e260000000a00 */
[----:B0-----:R0:W3:Y:S01]  /*0560*/  LDG.E R12, desc[UR36][R4.64] ;  /* 0x00000024040c7981 */ /* 0x0010e2000c1e1900 */
[C---:B--2---:R-:W-:Y:S01]  /*0570*/  SHF.R.U64 R14, R20.reuse, 0x10, R21 ;  /* 0x00000010140e7819 */ /* 0x044fe20000001215 */
[----:B------:R-:W3:Y:S01]  /*0580*/  I2F.S8 R8, R20 ;  /* 0x0000001400087306 */ /* 0x000ee20000001400 */
[----:B------:R-:W-:Y:S02]  /*0590*/  PRMT R3, R20, 0x9910, RZ ;  /* 0x0000991014037816 */ /* 0x000fe400000000ff */
[----:B0-----:R-:W-:Y:S02]  /*05a0*/  PRMT R5, R21, 0x9910, RZ ;  /* 0x0000991015057816 */ /* 0x001fe400000000ff */
[----:B------:R-:W-:-:S02]  /*05b0*/  PRMT R4, R14, 0x9910, RZ ;  /* 0x000099100e047816 */ /* 0x000fc400000000ff */
[--C-:B------:R-:W-:Y:S01]  /*05c0*/  SHF.R.U32.HI R10, RZ, 0x10, R21.reuse ;  /* 0x00000010ff0a7819 */ /* 0x100fe20000011615 */
[----:B------:R-:W0:Y:S01]  /*05d0*/  I2F.S8 R9, R21 ;  /* 0x0000001500097306 */ /* 0x000e220000001400 */
[----:B------:R-:W-:Y:S02]  /*05e0*/  SHF.R.S32.HI R11, RZ, 0x18, R21 ;  /* 0x00000018ff0b7819 */ /* 0x000fe40000011415 */
[----:B------:R-:W-:Y:S02]  /*05f0*/  SHF.R.S32.HI R3, RZ, 0x8, R3 ;  /* 0x00000008ff037819 */ /* 0x000fe40000011403 */
[----:B------:R-:W-:Y:S02]  /*0600*/  SHF.R.S32.HI R5, RZ, 0x8, R5 ;  /* 0x00000008ff057819 */ /* 0x000fe40000011405 */
[----:B------:R-:W-:Y:S01]  /*0610*/  SHF.R.S32.HI R4, RZ, 0x8, R4 ;  /* 0x00000008ff047819 */ /* 0x000fe20000011404 */
[----:B------:R-:W1:Y:S08]  /*0620*/  I2F.S8 R10, R10 ;  /* 0x0000000a000a7306 */ /* 0x000e700000001400 */
[----:B------:R-:W2:Y:S01]  /*0630*/  I2F.S16 R11, R11 ;  /* 0x0000000b000b7306 */ /* 0x000ea20000101400 */
[-C--:B---3--:R-:W-:Y:S01]  /*0640*/  FMUL.FTZ R8, R8, R12.reuse ;  /* 0x0000000c08087220 */ /* 0x088fe20000410000 */
[-C--:B0-----:R-:W-:Y:S01]  /*0650*/  FMUL.FTZ R9, R9, R12.reuse ;  /* 0x0000000c09097220 */ /* 0x081fe20000410000 */
[----:B-1----:R-:W-:-:S05]  /*0660*/  FMUL.FTZ R10, R10, R12 ;  /* 0x0000000c0a0a7220 */ /* 0x002fca0000410000 */
[----:B------:R-:W0:Y:S01]  /*0670*/  I2F.S8 R6, R14 ;  /* 0x0000000e00067306 */ /* 0x000e220000001400 */
[----:B--2---:R-:W-:-:S07]  /*0680*/  FMUL.FTZ R11, R11, R12 ;  /* 0x0000000c0b0b7220 */ /* 0x004fce0000410000 */
[----:B------:R-:W1:Y:S01]  /*0690*/  I2F.S16 R3, R3 ;  /* 0x0000000300037306 */ /* 0x000e620000101400 */
[----:B-----5:R-:W-:Y:S01]  /*06a0*/  F2FP.F16.F32.PACK_AB R35, R11, R10 ;  /* 0x0000000a0b23723e */ /* 0x020fe200000000ff */
[----:B0-----:R-:W-:-:S06]  /*06b0*/  FMUL.FTZ R6, R6, R12 ;  /* 0x0000000c06067220 */ /* 0x001fcc0000410000 */
[----:B------:R-:W0:Y:S01]  /*06c0*/  I2F.S16 R5, R5 ;  /* 0x0000000500057306 */ /* 0x000e220000101400 */
[----:B-1----:R-:W-:-:S07]  /*06d0*/  FMUL.FTZ R3, R3, R12 ;  /* 0x0000000c03037220 */ /* 0x002fce0000410000 */
[----:B------:R-:W1:Y:S01]  /*06e0*/  I2F.S16 R4, R4 ;  /* 0x0000000400047306 */ /* 0x000e620000101400 */
[----:B------:R-:W-:Y:S01]  /*06f0*/  F2FP.F16.F32.PACK_AB R32, R3, R8 ;  /* 0x000000080320723e */ /* 0x000fe200000000ff */
[----:B0-----:R-:W-:-:S05]  /*0700*/  FMUL.FTZ R34, R5, R12 ;  /* 0x0000000c05227220 */ /* 0x001fca0000410000 */
[----:B------:R-:W-:Y:S01]  /*0710*/  F2FP.F16.F32.PACK_AB R34, R34, R9 ;  /* 0x000000092222723e */ /* 0x000fe200000000ff */
[----:B-1----:R-:W-:-:S05]  /*0720*/  FMUL.FTZ R33, R4, R12 ;  /* 0x0000000c04217220 */ /* 0x002fca0000410000 */
[----:B------:R-:W-:-:S07]  /*0730*/  F2FP.F16.F32.PACK_AB R33, R33, R6 ;  /* 0x000000062121723e */ /* 0x000fce00000000ff */
.L_x_2:
[----:B------:R-:W-:Y:S05]  /*0740*/  BSYNC B0 ;  /* 0x0000000000007941 */ /* 0x000fea0003800000 */
.L_x_1:
[----:B------:R-:W-:Y:S01]  /*0750*/  ISETP.LT.AND P2, PT, R16, 0x20, P3 ;  /* 0x000000201000780c */ /* 0x000fe20001f41270 */
[----:B------:R-:W-:Y:S01]  /*0760*/  HFMA2.MMA R46, -RZ, RZ, 0, 0 ;  /* 0x00000000ff2e7435 */ /* 0x000fe200000001ff */
[----:B------:R-:W-:Y:S01]  /*0770*/  ISETP.NE.U32.AND P3, PT, R18, RZ, PT ;  /* 0x000000ff1200720c */ /* 0x000fe20003f65070 */
[----:B------:R-:W0:Y:S01]  /*0780*/  LDC R12, c[0x0][0x284] ;  /* 0x0000a100ff0c7b82 */ /* 0x000e220000000800 */
[----:B------:R-:W-:Y:S01]  /*0790*/  SHF.R.S32.HI R4, RZ, 0x1f, R15 ;  /* 0x0000001fff047819 */ /* 0x000fe2000001140f */
[----:B------:R-:W-:Y:S01]  /*07a0*/  ULDC.64 UR6, c[0x0][0x220] ;  /* 0x0000880000067ab9 */ /* 0x000fe20000000a00 */
[----:B------:R-:W-:Y:S01]  /*07b0*/  ISETP.NE.AND.EX P3, PT, R19, RZ, PT, P3 ;  /* 0x000000ff1300720c */ /* 0x000fe20003f65330 */
[----:B------:R-:W-:Y:S01]  /*07c0*/  IMAD.IADD R3, R0, 0x1, R13 ;  /* 0x0000000100037824 */ /* 0x000fe200078e020d */
[----:B------:R-:W-:Y:S02]  /*07d0*/  ISETP.EQ.U32.AND P0, PT, RZ, UR6, PT ;  /* 0x00000006ff007c0c */ /* 0x000fe4000bf02070 */
[----:B------:R-:W-:-:S02]  /*07e0*/  CS2R R36, SRZ ;  /* 0x0000000000247805 */ /* 0x000fc4000001ff00 */
[----:B------:R-:W-:Y:S02]  /*07f0*/  CS2R R38, SRZ ;  /* 0x0000000000267805 */ /* 0x000fe4000001ff00 */
[----:B------:R-:W-:Y:S01]  /*0800*/  ISETP.EQ.OR.EX P0, PT, RZ, UR7, P1, P0 ;  /* 0x00000007ff007c0c */ /* 0x000fe20008f02700 */
[----:B------:R-:W1:Y:S04]  /*0810*/  @P2 LDC.64 R8, c[0x0][0x2e0] ;  /* 0x0000b800ff082b82 */ /* 0x000e680000000a00 */
[----:B------:R-:W-:-:S04]  /*0820*/  @P3 LEA R10, P4, R15, R18, 0x2 ;  /* 0x000000120f0a3211 */ /* 0x000fc800078810ff */
[----:B------:R-:W-:Y:S01]  /*0830*/  @P3 LEA.HI.X R11, R15, R19, R4, 0x2, P4 ;  /* 0x000000130f0b3211 */ /* 0x000fe200020f1404 */
[----:B-----5:R-:W-:-:S03]  /*0840*/  @P2 IMAD R4, R252, UR5, R44 ;  /* 0x00000005fc042c24 */ /* 0x020fc6000f8e022c */
[----:B------:R-:W2:Y:S01]  /*0850*/  @!P0 LDC.64 R6, c[0x0][0x220] ;  /* 0x00008800ff068b82 */ /* 0x000ea20000000a00 */
[----:B------:R-:W3:Y:S01]  /*0860*/  @P3 LDG.E R46, desc[UR36][R10.64] ;  /* 0x000000240a2e3981 */ /* 0x000ee2000c1e1900 */
[----:B------:R-:W-:Y:S01]  /*0870*/  @P2 IMAD R15, R4, 0x90, R13 ;  /* 0x00000090040f2824 */ /* 0x000fe200078e020d */
[----:B------:R-:W-:Y:S02]  /*0880*/  IADD3 R18, R244, -0x1, RZ ;  /* 0xfffffffff4127810 */ /* 0x000fe40007ffe0ff */
[----:B------:R-:W-:-:S03]  /*0890*/  IADD3 R19, R104, R13, RZ ;  /* 0x0000000d68137210 */ /* 0x000fc60007ffe0ff */
[----:B------:R-:W4:Y:S01]  /*08a0*/  @!P1 LDC.64 R4, c[0x0][0x248] ;  /* 0x00009200ff049b82 */ /* 0x000f220000000a00 */
[----:B-1----:R-:W-:Y:S01]  /*08b0*/  @P2 IMAD.WIDE R8, R15, 0x2, R8 ;  /* 0x000000020f082825 */ /* 0x002fe200078e0208 */
[----:B------:R-:W-:-:S04]  /*08c0*/  @!P1 SHF.L.U32 R0, R18, 0x3, RZ ;  /* 0x0000000312009819 */ /* 0x000fc800000006ff */
[----:B------:R1:W5:Y:S01]  /*08d0*/  @P2 LDG.E.128 R40, desc[UR36][R8.64] ;  /* 0x0000002408282981 */ /* 0x000362000c1e1d00 */
[-C--:B0-----:R-:W-:Y:S02]  /*08e0*/  @!P1 IMAD R15, R19, R12.reuse, R0 ;  /* 0x0000000c130f9224 */ /* 0x081fe400078e0200 */
[----:B--2---:R-:W-:Y:S01]  /*08f0*/  @!P0 IMAD.WIDE R6, R3, 0x2, R6 ;  /* 0x0000000203068825 */ /* 0x004fe200078e0206 */
[----:B-1----:R-:W-:-:S04]  /*0900*/  IABS R9, R12 ;  /* 0x0000000c00097213 */ /* 0x002fc80000000000 */
[----:B------:R0:W5:Y:S01]  /*0910*/  @!P0 LDG.E.128 R36, desc[UR36][R6.64] ;  /* 0x0000002406248981 */ /* 0x000162000c1e1d00 */
[----:B------:R-:W1:Y:S08]  /*0920*/  I2F.RP R0, R9 ;  /* 0x0000000900007306 */ /* 0x000e700000209400 */
[----:B-1----:R-:W0:Y:S02]  /*0930*/  MUFU.RCP R0, R0 ;  /* 0x0000000000007308 */ /* 0x002e240000001000 */
[----:B0-----:R-:W-:-:S06]  /*0940*/  IADD3 R6, R0, 0xffffffe, RZ ;  /* 0x0ffffffe00067810 */ /* 0x001fcc0007ffe0ff */
[----:B------:R0:W1:Y:S01]  /*0950*/  F2I.FTZ.U32.TRUNC.NTZ R7, R6 ;  /* 0x0000000600077305 */ /* 0x000062000021f000 */
[----:B------:R-:W-:Y:S02]  /*0960*/  CS2R R24, SRZ ;  /* 0x0000000000187805 */ /* 0x000fe4000001ff00 */
[----:B------:R-:W-:Y:S01]  /*0970*/  CS2R R26, SRZ ;  /* 0x00000000001a7805 */ /* 0x000fe2000001ff00 */
[----:B----4-:R-:W-:-:S05]  /*0980*/  @!P1 IMAD.WIDE R4, R15, 0x2, R4 ;  /* 0x000000020f049825 */ /* 0x010fca00078e0204 */
[----:B------:R2:W5:Y:S01]  /*0990*/  @!P1 LDG.E.128 R24, desc[UR36][R4.64] ;  /* 0x0000002404189981 */ /* 0x000562000c1e1d00 */
[----:B0-----:R-:W-:Y:S02]  /*09a0*/  MOV R6, RZ ;  /* 0x000000ff00067202 */ /* 0x001fe40000000f00 */
[----:B-1----:R-:W-:-:S05]  /*09b0*/  IADD3 R8, RZ, -R7, RZ ;  /* 0x80000007ff087210 */ /* 0x002fca0007ffe0ff */
[----:B------:R-:W-:Y:S01]  /*09c0*/  IMAD R11, R8, R9, RZ ;  /* 0x00000009080b7224 */ /* 0x000fe200078e02ff */
[----:B--2---:R-:W-:-:S03]  /*09d0*/  IABS R4, R18 ;  /* 0x0000001200047213 */ /* 0x004fc60000000000 */
[----:B------:R-:W-:Y:S01]  /*09e0*/  IMAD.HI.U32 R7, R7, R11, R6 ;  /* 0x0000000b07077227 */ /* 0x000fe200078e0006 */
[----:B------:R-:W-:Y:S01]  /*09f0*/  ISETP.GE.AND P4, PT, R18, RZ, PT ;  /* 0x000000ff1200720c */ /* 0x000fe20003f86270 */
[----:B------:R-:W0:Y:S04]  /*0a00*/  LDC R6, c[0x0][0x290] ;  /* 0x0000a400ff067b82 */ /* 0x000e280000000800 */
[----:B------:R-:W-:-:S05]  /*0a10*/  IMAD.HI.U32 R7, R7, R4, RZ ;  /* 0x0000000407077227 */ /* 0x000fca00078e00ff */
[----:B------:R-:W-:-:S05]  /*0a20*/  IADD3 R7, -R7, RZ, RZ ;  /* 0x000000ff07077210 */ /* 0x000fca0007ffe1ff */
[----:B------:R-:W-:-:S05]  /*0a30*/  IMAD R0, R9, R7, R4 ;  /* 0x0000000709007224 */ /* 0x000fca00078e0204 */
[----:B------:R-:W-:-:S13]  /*0a40*/  ISETP.GT.U32.AND P0, PT, R9, R0, PT ;  /* 0x000000000900720c */ /* 0x000fda0003f04070 */
[----:B------:R-:W-:-:S05]  /*0a50*/  @!P0 IMAD.IADD R0, R0, 0x1, -R9 ;  /* 0x0000000100008824 */ /* 0x000fca00078e0a09 */
[----:B------:R-:W-:Y:S02]  /*0a60*/  ISETP.GT.U32.AND P3, PT, R9, R0, PT ;  /* 0x000000000900720c */ /* 0x000fe40003f64070 */
[----:B------:R-:W-:-:S11]  /*0a70*/  ISETP.NE.AND P0, PT, R12, RZ, PT ;  /* 0x000000ff0c00720c */ /* 0x000fd60003f05270 */
[----:B------:R-:W-:-:S04]  /*0a80*/  @!P3 IADD3 R0, R0, -R9, RZ ;  /* 0x800000090000b210 */ /* 0x000fc80007ffe0ff */
[----:B------:R-:W-:-:S04]  /*0a90*/  MOV R48, R0 ;  /* 0x0000000000307202 */ /* 0x000fc80000000f00 */
[----:B------:R-:W-:Y:S02]  /*0aa0*/  @!P4 IADD3 R48, -R48, RZ, RZ ;  /* 0x000000ff3030c210 */ /* 0x000fe40007ffe1ff */
[----:B------:R-:W-:Y:S02]  /*0ab0*/  @!P0 LOP3.LUT R48, RZ, R12, RZ, 0x33, !PT ;  /* 0x0000000cff308212 */ /* 0x000fe400078e33ff */
[----:B------:R-:W-:Y:S02]  /*0ac0*/  ISETP.NE.AND P5, PT, R22, RZ, PT ;  /* 0x000000ff1600720c */ /* 0x000fe40003fa5270 */
[----:B------:R-:W-:Y:S02]  /*0ad0*/  CS2R R30, SRZ ;  /* 0x00000000001e7805 */ /* 0x000fe4000001ff00 */
[----:B------:R-:W-:Y:S02]  /*0ae0*/  ISETP.GE.AND P0, PT, R16, 0x20, PT ;  /* 0x000000201000780c */ /* 0x000fe40003f06270 */
[----:B------:R-:W-:-:S02]  /*0af0*/  CS2R R28, SRZ ;  /* 0x00000000001c7805 */ /* 0x000fc4000001ff00 */
[----:B------:R-:W-:Y:S01]  /*0b00*/  ISETP.NE.AND P3, PT, R22, RZ, PT ;  /* 0x000000ff1600720c */ /* 0x000fe20003f65270 */
[----:B---3--:R1:W-:Y:S04]  /*0b10*/  STL [R1+0x260], R46 ;  /* 0x0002602e01007387 */ /* 0x0083e80000100800 */
[----:B------:R1:W-:Y:S01]  /*0b20*/  STL [R1+0x270], R48 ;  /* 0x0002703001007387 */ /* 0x0003e20000100800 */
[----:B0-----:R-:W-:Y:S07]  /*0b30*/  @P5 BRA `(.L_x_3) ;  /* 0x00000000002c5947 */ /* 0x001fee0003800000 */
[----:B------:R-:W-:Y:S01]  /*0b40*/  ULDC.64 UR6, c[0x0][0x230] ;  /* 0x00008c0000067ab9 */ /* 0x000fe20000000a00 */
[----:B------:R-:W-:Y:S01]  /*0b50*/  BSSY B0, `(.L_x_3) ;  /* 0x0000009000007945 */ /* 0x000fe20003800000 */
[----:B------:R-:W-:Y:S02]  /*0b60*/  ISETP.EQ.U32.AND P3, PT, RZ, UR6, PT ;  /* 0x00000006ff007c0c */ /* 0x000fe4000bf62070 */
[----:B------:R-:W-:Y:S02]  /*0b70*/  CS2R R28, SRZ ;  /* 0x00000000001c7805 */ /* 0x000fe4000001ff00 */
[----:B------:R-:W-:Y:S02]  /*0b80*/  CS2R R30, SRZ ;  /* 0x00000000001e7805 */ /* 0x000fe4000001ff00 */
[----:B------:R-:W-:-:S13]  /*0b90*/  ISETP.EQ.OR.EX P1, PT, RZ, UR7, P1, P3 ;  /* 0x00000007ff007c0c */ /* 0x000fda0008f22730 */
[----:B------:R-:W-:Y:S05]  /*0ba0*/  @P1 BRA `(.L_x_4) ;  /* 0x00000000000c1947 */ /* 0x000fea0003800000 */
[----:B------:R-:W0:Y:S02]  /*0bb0*/  LDC.64 R28, c[0x0][0x230] ;  /* 0x00008c00ff1c7b82 */ /* 0x000e240000000a00 */
[----:B0-----:R-:W-:-:S06]  /*0bc0*/  IMAD.WIDE R28, R3, 0x2, R28 ;  /* 0x00000002031c7825 */ /* 0x001fcc00078e021c */
[----:B------:R-:W5:Y:S02]  /*0bd0*/  LDG.E.128 R28, desc[UR36][R28.64] ;  /* 0x000000241c1c7981 */ /* 0x000f64000c1e1d00 */
.L_x_4:
[----:B------:R-:W-:Y:S05]  /*0be0*/  BSYNC B0 ;  /* 0x0000000000007941 */ /* 0x000fea0003800000 */
.L_x_3:
[----:B-----5:R-:W-:Y:S01]  /*0bf0*/  HFMA2.MMA R33, R33, 1, 1, R37 ;  /* 0x3c003c0021217835 */ /* 0x020fe20000000025 */
[----:B------:R-:W-:Y:S02]  /*0c00*/  HADD2 R32, R32, R36 ;  /* 0x0000002420207230 */ /* 0x000fe40000000000 */
[----:B------:R-:W-:Y:S01]  /*0c10*/  HADD2 R34, R34, R38 ;  /* 0x0000002622227230 */ /* 0x000fe20000000000 */
[----:B------:R-:W-:Y:S07]  /*0c20*/  @P5 BRA `(.L_x_5) ;  /* 0x0000000000105947 */ /* 0x000fee0003800000 */
[----:B------:R-:W-:Y:S01]  /*0c30*/  HFMA2.MMA R24, R24, 1, 1, R28 ;  /* 0x3c003c0018187835 */ /* 0x000fe2000000001c */
[----:B------:R-:W-:Y:S01]  /*0c40*/  HADD2 R25, R25, R29 ;  /* 0x0000001d19197230 */ /* 0x000fe20000000000 */
[----:B------:R-:W-:Y:S01]  /*0c50*/  HFMA2.MMA R26, R26, 1, 1, R30 ;  /* 0x3c003c001a1a7835 */ /* 0x000fe2000000001e */
[----:B------:R-:W-:-:S10]  /*0c60*/  HADD2 R27, R27, R31 ;  /* 0x0000001f1b1b7230 */ /* 0x000fd40000000000 */
.L_x_5:
[----:B------:R-:W-:Y:S01]  /*0c70*/  ULDC.U8 UR4, c[0x0][0x294] ;  /* 0x0000a50000047ab9 */ /* 0x000fe20000000000 */
[----:B------:R-:W-:Y:S01]  /*0c80*/  ISETP.GT.AND P3, PT, R6, RZ, PT ;  /* 0x000000ff0600720c */ /* 0x000fe20003f64270 */
[----:B------:R-:W-:Y:S01]  /*0c90*/  HFMA2.MMA R35, R35, 1, 1, R39 ;  /* 0x3c003c0023237835 */ /* 0x000fe20000000027 */
[----:B------:R-:W-:Y:S01]  /*0ca0*/  ISETP.NE.AND P1, PT, RZ, UR4, PT ;  /* 0x00000004ff007c0c */ /* 0x000fe2000bf25270 */
[----:B------:R-:W-:Y:S01]  /*0cb0*/  @P2 HFMA2.MMA R25, R25, R41, -RZ ;  /* 0x0000002919192235 */ /* 0x000fe200001000ff */
[----:B------:R-:W-:Y:S01]  /*0cc0*/  @P2 HMUL2 R24, R24, R40 ;  /* 0x0000002818182232 */ /* 0x000fe20000000000 */
[----:B------:R-:W-:Y:S01]  /*0cd0*/  @P2 HFMA2.MMA R27, R27, R43, -RZ ;  /* 0x0000002b1b1b2235 */ /* 0x000fe200001000ff */
[----:B------:R-:W-:Y:S02]  /*0ce0*/  @P2 HMUL2 R26, R26, R42 ;  /* 0x0000002a1a1a2232 */ /* 0x000fe40000000000 */
[----:B------:R-:W-:-:S07]  /*0cf0*/  IMAD R17, R17, UR5, RZ ;  /* 0x0000000511117c24 */ /* 0x000fce000f8e02ff */
[----:B------:R-:W-:Y:S05]  /*0d00*/  @!P1 BRA P3, `(.L_x_6) ;  /* 0x0000001400009947 */ /* 0x000fea0001800000 */
[----:B------:R-:W-:-:S13]  /*0d10*/  ISETP.LT.OR P1, PT, R6, 0x1, !P1 ;  /* 0x000000010600780c */ /* 0x000fda0004f21670 */
[----:B------:R-:W-:Y:S05]  /*0d20*/  @P1 BRA `(.L_x_7) ;  /* 0x0000001c00a01947 */ /* 0x000fea0003800000 */
[----:B------:R-:W-:Y:S02]  /*0d30*/  LEA.HI R0, R6, R6, RZ, 0x1 ;  /* 0x0000000606007211 */ /* 0x000fe400078f08ff */
[----:B------:R-:W-:Y:S02]  /*0d40*/  IABS R9, R13 ;  /* 0x0000000d00097213 */ /* 0x000fe40000000000 */
[----:B------:R-:W-:-:S04]  /*0d50*/  SHF.R.S32.HI R36, RZ, 0x1, R0 ;  /* 0x00000001ff247819 */ /* 0x000fc80000011400 */
[-C--:B------:R-:W-:Y:S02]  /*0d60*/  IABS R3, R36.reuse ;  /* 0x0000002400037213 */ /* 0x080fe40000000000 */
[----:B------:R-:W-:Y:S02]  /*0d70*/  IABS R10, R36 ;  /* 0x00000024000a7213 */ /* 0x000fe40000000000 */
[----:B------:R-:W0:Y:S08]  /*0d80*/  I2F.RP R0, R3 ;  /* 0x0000000300007306 */ /* 0x000e300000209400 */
[----:B0-----:R-:W0:Y:S02]  /*0d90*/  MUFU.RCP R0, R0 ;  /* 0x0000000000007308 */ /* 0x001e240000001000 */
[----:B0-----:R-:W-:Y:S01]  /*0da0*/  IADD3 R4, R0, 0xffffffe, RZ ;  /* 0x0ffffffe00047810 */ /* 0x001fe20007ffe0ff */
[----:B------:R-:W-:-:S05]  /*0db0*/  IMAD.MOV R0, RZ, RZ, -R10 ;  /* 0x000000ffff007224 */ /* 0x000fca00078e0a0a */
[----:B------:R0:W2:Y:S02]  /*0dc0*/  F2I.FTZ.U32.TRUNC.NTZ R5, R4 ;  /* 0x0000000400057305 */ /* 0x0000a4000021f000 */
[----:B0-----:R-:W-:Y:S01]  /*0dd0*/  HFMA2.MMA R4, -RZ, RZ, 0, 0 ;  /* 0x00000000ff047435 */ /* 0x001fe200000001ff */
[----:B--2---:R-:W-:-:S05]  /*0de0*/  IADD3 R8, RZ, -R5, RZ ;  /* 0x80000005ff087210 */ /* 0x004fca0007ffe0ff */
[----:B------:R-:W-:Y:S01]  /*0df0*/  IMAD R7, R8, R3, RZ ;  /* 0x0000000308077224 */ /* 0x000fe200078e02ff */
[----:B------:R-:W-:-:S03]  /*0e00*/  MOV R8, R9 ;  /* 0x0000000900087202 */ /* 0x000fc60000000f00 */
[----:B------:R-:W-:-:S06]  /*0e10*/  IMAD.HI.U32 R5, R5, R7, R4 ;  /* 0x0000000705057227 */ /* 0x000fcc00078e0004 */
[----:B------:R-:W-:-:S04]  /*0e20*/  IMAD.HI.U32 R5, R5, R8, RZ ;  /* 0x0000000805057227 */ /* 0x000fc800078e00ff */
[----:B------:R-:W-:-:S05]  /*0e30*/  IMAD R0, R5, R0, R8 ;  /* 0x0000000005007224 */ /* 0x000fca00078e0208 */
[----:B------:R-:W-:-:S13]  /*0e40*/  ISETP.GT.U32.AND P3, PT, R3, R0, PT ;  /* 0x000000000300720c */ /* 0x000fda0003f64070 */
[-C--:B------:R-:W-:Y:S02]  /*0e50*/  @!P3 IADD3 R0, R0, -R3.reuse, RZ ;  /* 0x800000030000b210 */ /* 0x080fe40007ffe0ff */
[----:B------:R-:W-:Y:S02]  /*0e60*/  @!P3 IADD3 R5, R5, 0x1, RZ ;  /* 0x000000010505b810 */ /* 0x000fe40007ffe0ff */
[----:B------:R-:W-:Y:S02]  /*0e70*/  ISETP.GE.U32.AND P1, PT, R0, R3, PT ;  /* 0x000000030000720c */ /* 0x000fe40003f26070 */
[----:B------:R-:W-:Y:S02]  /*0e80*/  LOP3.LUT R0, R13, R36, RZ, 0x3c, !PT ;  /* 0x000000240d007212 */ /* 0x000fe400078e3cff */
[----:B------:R-:W-:Y:S02]  /*0e90*/  ISETP.NE.AND P3, PT, R36, RZ, PT ;  /* 0x000000ff2400720c */ /* 0x000fe40003f65270 */
[----:B------:R-:W-:-:S07]  /*0ea0*/  ISETP.GE.AND P2, PT, R0, RZ, PT ;  /* 0x000000ff0000720c */ /* 0x000fce0003f46270 */
[----:B------:R-:W-:Y:S02]  /*0eb0*/  @P1 IADD3 R5, R5, 0x1, RZ ;  /* 0x0000000105051810 */ /* 0x000fe40007ffe0ff */
[----:B------:R-:W-:Y:S02]  /*0ec0*/  ISETP.LT.AND P1, PT, R13, R6, !P0 ;  /* 0x000000060d00720c */ /* 0x000fe40004721270 */
[----:B------:R-:W-:Y:S02]  /*0ed0*/  LOP3.LUT P0, RZ, R36, 0x7, RZ, 0xc0, !PT ;  /* 0x0000000724ff7812 */ /* 0x000fe4000780c0ff */
[----:B------:R-:W-:Y:S02]  /*0ee0*/  MOV R23, R5 ;  /* 0x0000000500177202 */ /* 0x000fe40000000f00 */
[----:B------:R-:W-:Y:S02]  /*0ef0*/  P2R R38, PR, RZ, 0x2 ;  /* 0x00000002ff267803 */ /* 0x000fe40000000000 */
[----:B------:R-:W-:-:S02]  /*0f00*/  @!P2 IADD3 R23, -R23, RZ, RZ ;  /* 0x000000ff1717a210 */ /* 0x000fc40007ffe1ff */
[----:B------:R-:W-:-:S04]  /*0f10*/  @!P3 LOP3.LUT R23, RZ, R36, RZ, 0x33, !PT ;  /* 0x00000024ff17b212 */ /* 0x000fc800078e33ff */
[----:B------:R-:W-:-:S05]  /*0f20*/  IADD3 R0, -R23, RZ, RZ ;  /* 0x000000ff17007210 */ /* 0x000fca0007ffe1ff */
[----:B------:R-:W-:Y:S01]  /*0f30*/  IMAD R37, R36, R0, R13 ;  /* 0x0000000024257224 */ /* 0x000fe200078e020d */
[----:B------:R-:W-:Y:S06]  /*0f40*/  @!P0 BRA `(.L_x_8) ;  /* 0x0000000000408947 */ /* 0x000fec0003800000 */
[----:B------:R-:W-:Y:S01]  /*0f50*/  MOV R0, 0x0 ;  /* 0x0000000000007802 */ /* 0x000fe20000000f00 */
[----:B------:R-:W-:Y:S01]  /*0f60*/  ULDC.64 UR4, c[0x4][0xc8] ;  /* 0x0100320000047ab9 */ /* 0x000fe20000000a00 */
[----:B------:R-:W-:Y:S01]  /*0f70*/  ULDC.64 UR6, c[0x4][0xc0] ;  /* 0x0100300000067ab9 */ /* 0x000fe20000000a00 */
[----:B------:R-:W-:Y:S01]  /*0f80*/  MOV R4, UR4 ;  /* 0x0000000400047c02 */ /* 0x000fe20008000f00 */
[----:B------:R0:W2:Y:S01]  /*0f90*/  LDC.64 R14, c[0x4][R0] ;  /* 0x01000000000e7b82 */ /* 0x0000a20000000a00 */
[----:B------:R-:W-:Y:S01]  /*0fa0*/  IMAD.U32 R5, RZ, RZ, UR5 ;  /* 0x00000005ff057e24 */ /* 0x000fe2000f8e00ff */
[----:B------:R-:W-:Y:S01]  /*0fb0*/  ULDC.64 UR4, c[0x4][0xd0] ;  /* 0x0100340000047ab9 */ /* 0x000fe20000000a00 */
[----:B------:R-:W-:Y:S02]  /*0fc0*/  MOV R10, UR6 ;  /* 0x00000006000a7c02 */ /* 0x000fe40008000f00 */
[----:B------:R-:W-:Y:S02]  /*0fd0*/  MOV R6, UR4 ;  /* 0x0000000400067c02 */ /* 0x000fe40008000f00 */
[----:B------:R-:W-:-:S02]  /*0fe0*/  MOV R7, UR5 ;  /* 0x0000000500077c02 */ /* 0x000fc40008000f00 */
[----:B------:R-:W-:Y:S02]  /*0ff0*/  MOV R11, UR7 ;  /* 0x00000007000b7c02 */ /* 0x000fe40008000f00 */
[----:B------:R-:W-:Y:S02]  /*1000*/  MOV R8, 0x53f ;  /* 0x0000053f00087802 */ /* 0x000fe40000000f00 */
[----:B------:R-:W-:Y:S02]  /*1010*/  MOV R12, 0x1 ;  /* 0x00000001000c7802 */ /* 0x000fe40000000f00 */
[----:B0-----:R-:W-:-:S07]  /*1020*/  MOV R13, RZ ;  /* 0x000000ff000d7202 */ /* 0x001fce0000000f00 */
[----:B------:R-:W-:-:S07]  /*1030*/  LEPC R20, `(.L_x_8) ;  /* 0x000000001014794e */ /* 0x000fce0000000000 */
[----:B-12---:R-:W-:Y:S05]  /*1040*/  CALL.ABS.NOINC R14 ;  /* 0x000000000e007343 */ /* 0x006fea0003c00000 */
.L_x_8:
[----:B------:R-:W0:Y:S01]  /*1050*/  LDC R5, c[0x0][0x290] ;  /* 0x0000a400ff057b82 */ /* 0x000e220000000800 */
[----:B------:R-:W-:Y:S01]  /*1060*/  ISETP.NE.AND P6, PT, R38, RZ, PT ;  /* 0x000000ff2600720c */ /* 0x000fe20003fc5270 */
[----:B------:R-:W-:-:S05]  /*1070*/  IMAD R0, R36, R23, R37 ;  /* 0x0000001724007224 */ /* 0x000fca00078e0225 */
[----:B------:R-:W-:-:S05]  /*1080*/  LEA R38, R0, UR38, 0x1 ;  /* 0x0000002600267c11 */ /* 0x000fca000f8e08ff */
[----:B0-----:R-:W-:Y:S02]  /*1090*/  IMAD R39, R5, 0x2, R38 ;  /* 0x0000000205277824 */ /* 0x001fe400078e0226 */
[----:B------:R-:W-:Y:S05]  /*10a0*/  @!P6 BRA `(.L_x_9) ;  /* 0x00000000000ce947 */ /* 0x000fea0003800000 */
[----:B------:R-:W-:Y:S01]  /*10b0*/  ISETP.NE.AND P5, PT, R22, RZ, PT ;  /* 0x000000ff1600720c */ /* 0x000fe20003fa5270 */
[----:B------:R0:W-:-:S12]  /*10c0*/  STS.128 [R38], R32 ;  /* 0x0000002026007388 */ /* 0x0001d80000000c00 */
[----:B------:R0:W-:Y:S02]  /*10d0*/  @!P5 STS.128 [R39], R24 ;  /* 0x000000182700d388 */ /* 0x0001e40000000c00 */
.L_x_9:
[----:B------:R-:W-:Y:S05]  /*10e0*/  WARPSYNC.ALL ;  /* 0x0000000000007948 */ /* 0x000fea0003800000 */
[----:B------:R-:W-:Y:S06]  /*10f0*/  BAR.SYNC.DEFER_BLOCKING 0x0 ;  /* 0x0000000000007b1d */ /* 0x000fec0000010000 */
[----:B------:R-:W-:Y:S05]  /*1100*/  @!P6 BRA.U `(.L_x_10) ;  /* 0x0000000d00dce947 */ /* 0x000fea0003800000 */
[----:B------:R-:W-:Y:S01]  /*1110*/  SHF.R.S32.HI R0, RZ, 0x1f, R5 ;  /* 0x0000001fff007819 */ /* 0x000fe20000011405 */
[----:B------:R-:W-:Y:S01]  /*1120*/  BSSY B0, `(.L_x_10) ;  /* 0x00000f5000007945 */ /* 0x000fe20003800000 */
[----:B------:R-:W-:Y:S02]  /*1130*/  LEA.HI R3, R37, R37, RZ, 0x1 ;  /* 0x0000002525037211 */ /* 0x000fe400078f08ff */
[----:B------:R-:W-:Y:S02]  /*1140*/  LEA.HI R0, R0, R5, RZ, 0x2 ;  /* 0x0000000500007211 */ /* 0x000fe400078f10ff */
[----:B------:R-:W-:Y:S02]  /*1150*/  SHF.R.S32.HI R3, RZ, 0x1, R3 ;  /* 0x00000001ff037819 */ /* 0x000fe40000011403 */
[----:B------:R-:W-:-:S05]  /*1160*/  SHF.R.S32.HI R0, RZ, 0x2, R0 ;  /* 0x00000002ff007819 */ /* 0x000fca0000011400 */
[----:B------:R-:W-:Y:S01]  /*1170*/  IMAD R3, R23, R0, R3 ;  /* 0x0000000017037224 */ /* 0x000fe200078e0203 */
[----:B------:R-:W-:Y:S06]  /*1180*/  @!P6 BRA `(.L_x_11) ;  /* 0x0000000c00b8e947 */ /* 0x000fec0003800000 */
[----:B------:R-:W-:Y:S01]  /*1190*/  LEA R37, R3, UR38, 0x1 ;  /* 0x0000002603257c11 */ /* 0x000fe2000f8e08ff */
[----:B------:R-:W-:Y:S01]  /*11a0*/  BSSY B1, `(.L_x_12) ;  /* 0x00000dc000017945 */ /* 0x000fe20003800000 */
[----:B------:R-:W-:Y:S02]  /*11b0*/  ISETP.NE.AND P0, PT, R22, RZ, PT ;  /* 0x000000ff1600720c */ /* 0x000fe40003f05270 */
[----:B------:R-:W-:Y:S01]  /*11c0*/  LEA R41, R36, R37, 0x1 ;  /* 0x0000002524297211 */ /* 0x000fe200078e08ff */
[----:B------:R-:W2:Y:S04]  /*11d0*/  LDS.64 R6, [R37] ;  /* 0x0000000025067984 */ /* 0x000ea80000000a00 */
[----:B------:R-:W0:Y:S01]  /*11e0*/  LDS.64 R8, [R41] ;  /* 0x0000000029087984 */ /* 0x000e220000000a00 */
[----:B--2---:R-:W-:-:S02]  /*11f0*/  SHF.R.U64 R4, R6, 0x10, R7 ;  /* 0x0000001006047819 */ /* 0x004fc40000001207 */
[----:B------:R-:W-:Y:S02]  /*1200*/  SHF.R.U32.HI R0, RZ, 0x10, R7 ;  /* 0x00000010ff007819 */ /* 0x000fe40000011607 */
[--C-:B0-----:R-:W-:Y:S02]  /*1210*/  SHF.R.U64 R33, R8, 0x10, R9.reuse ;  /* 0x0000001008217819 */ /* 0x101fe40000001209 */
[--C-:B------:R-:W-:Y:S02]  /*1220*/  SHF.R.U32.HI R35, RZ, 0x10, R9.reuse ;  /* 0x00000010ff237819 */ /* 0x100fe40000011609 */
[----:B------:R-:W-:Y:S02]  /*1230*/  PRMT R32, R6, 0x5410, R8 ;  /* 0x0000541006207816 */ /* 0x000fe40000000008 */
[----:B------:R-:W-:Y:S02]  /*1240*/  PRMT R34, R7, 0x5410, R9 ;  /* 0x0000541007227816 */ /* 0x000fe40000000009 */
[----:B------:R-:W-:-:S02]  /*1250*/  PRMT R33, R4, 0x5410, R33 ;  /* 0x0000541004217816 */ /* 0x000fc40000000021 */
[----:B------:R-:W-:Y:S01]  /*1260*/  PRMT R35, R0, 0x5410, R35 ;  /* 0x0000541000237816 */ /* 0x000fe20000000023 */
[----:B------:R-:W-:Y:S06]  /*1270*/  @!P0 BRA `(.L_x_13) ;  /* 0x0000000400288947 */ /* 0x000fec0003800000 */
[----:B------:R-:W-:-:S04]  /*1280*/  SHF.R.S32.HI R0, RZ, 0x1f, R3 ;  /* 0x0000001fff007819 */ /* 0x000fc80000011403 */
[----:B------:R-:W-:-:S04]  /*1290*/  LEA.HI R0, R0, R3, RZ, 0x2 ;  /* 0x0000000300007211 */ /* 0x000fc800078f10ff */
[----:B------:R-:W-:-:S04]  /*12a0*/  SHF.L.U32 R0, R0, 0x1, RZ ;  /* 0x0000000100007819 */ /* 0x000fc800000006ff */
[----:B------:R-:W-:-:S04]  /*12b0*/  LOP3.LUT R6, R0, 0xfffffff8, RZ, 0xc0, !PT ;  /* 0xfffffff800067812 */ /* 0x000fc800078ec0ff */
[----:B------:R-:W-:-:S13]  /*12c0*/  ISETP.GE.AND P0, PT, R6, R5, PT ;  /* 0x000000050600720c */ /* 0x000fda0003f06270 */
[----:B------:R-:W-:Y:S05]  /*12d0*/  @P0 BRA `(.L_x_14) ;  /* 0x0000000c00200947 */ /* 0x000fea0003800000 */
[----:B------:R-:W-:Y:S01]  /*12e0*/  I2FP.F32.S32 R0, R5 ;  /* 0x0000000500007245 */ /* 0x000fe20000201400 */
[----:B------:R-:W-:Y:S01]  /*12f0*/  ULDC UR4, c[0x0][0x29c] ;  /* 0x0000a70000047ab9 */ /* 0x000fe20000000800 */
[C---:B------:R-:W-:Y:S02]  /*1300*/  IADD3 R5, R6.reuse, 0x4, RZ ;  /* 0x0000000406057810 */ /* 0x040fe40007ffe0ff */
[----:B------:R0:W2:Y:S01]  /*1310*/  MUFU.RCP R7, R0 ;  /* 0x0000000000077308 */ /* 0x0000a20000001000 */
[----:B------:R-:W-:Y:S02]  /*1320*/  IADD3 R4, R6, 0x2, RZ ;  /* 0x0000000206047810 */ /* 0x000fe40007ffe0ff */
[----:B------:R-:W-:Y:S02]  /*1330*/  I2FP.F32.S32 R3, R6 ;  /* 0x0000000600037245 */ /* 0x000fe40000201400 */
[----:B------:R-:W-:Y:S02]  /*1340*/  I2FP.F32.S32 R5, R5 ;  /* 0x0000000500057245 */ /* 0x000fe40000201400 */
[----:B------:R-:W-:-:S02]  /*1350*/  I2FP.F32.S32 R4, R4 ;  /* 0x0000000400047245 */ /* 0x000fc40000201400 */
[----:B0-----:R-:W-:-:S04]  /*1360*/  IADD3 R0, R6, 0x6, RZ ;  /* 0x0000000606007810 */ /* 0x001fc80007ffe0ff */
[----:B------:R-:W-:Y:S01]  /*1370*/  I2FP.F32.S32 R0, R0 ;  /* 0x0000000000007245 */ /* 0x000fe20000201400 */
[-C--:B--2---:R-:W-:Y:S01]  /*1380*/  FMUL.FTZ R3, R3, R7.reuse ;  /* 0x0000000703037220 */ /* 0x084fe20000410000 */
[-C--:B------:R-:W-:Y:S01]  /*1390*/  FMUL.FTZ R5, R5, R7.reuse ;  /* 0x0000000705057220 */ /* 0x080fe20000410000 */
[-C--:B------:R-:W-:Y:S02]  /*13a0*/  FMUL.FTZ R4, R4, R7.reuse ;  /* 0x0000000704047220 */ /* 0x080fe40000410000 */
[----:B------:R-:W-:Y:S01]  /*13b0*/  FMUL.FTZ R3, R3, 13.28771209716796875 ;  /* 0x41549a7803037820 */ /* 0x000fe20000410000 */
[----:B------:R-:W-:Y:S01]  /*13c0*/  FMUL.FTZ R6, R5, 13.28771209716796875 ;  /* 0x41549a7805067820 */ /* 0x000fe20000410000 */
[----:B------:R-:W-:Y:S01]  /*13d0*/  FMUL.FTZ R4, R4, 13.28771209716796875 ;  /* 0x41549a7804047820 */ /* 0x000fe20000410000 */
[----:B------:R-:W-:Y:S01]  /*13e0*/  FMUL.FTZ R5, R0, R7 ;  /* 0x0000000700057220 */ /* 0x000fe20000410000 */
[----:B------:R-:W-:Y:S01]  /*13f0*/  I2FP.F32.S32 R0, UR4 ;  /* 0x0000000400007c45 */ /* 0x000fe20008201400 */
[----:B------:R-:W-:Y:S02]  /*1400*/  MUFU.EX2 R13, -R6 ;  /* 0x80000006000d7308 */ /* 0x000fe40000000800 */
[----:B------:R-:W-:-:S06]  /*1410*/  FMUL.FTZ R9, R5, 13.28771209716796875 ;  /* 0x41549a7805097820 */ /* 0x000fcc0000410000 */
[----:B------:R-:W0:Y:S08]  /*1420*/  MUFU.EX2 R11, -R4 ;  /* 0x80000004000b7308 */ /* 0x000e300000000800 */
[----:B------:R-:W2:Y:S08]  /*1430*/  MUFU.EX2 R3, -R3 ;  /* 0x8000000300037308 */ /* 0x000eb00000000800 */
[----:B------:R-:W3:Y:S01]  /*1440*/  MUFU.EX2 R9, -R9 ;  /* 0x8000000900097308 */ /* 0x000ee20000000800 */
[----:B0-----:R-:W-:-:S04]  /*1450*/  FMUL.FTZ R5, R0, R11 ;  /* 0x0000000b00057220 */ /* 0x001fc80000410000 */
[----:B------:R-:W-:Y:S01]  /*1460*/  FMUL.RZ R15, R5, 0.15915493667125701904 ;  /* 0x3e22f983050f7820 */ /* 0x000fe2000040c000 */
[C---:B------:R-:W-:Y:S01]  /*1470*/  FMUL.FTZ R5, R0.reuse, R13 ;  /* 0x0000000d00057220 */ /* 0x040fe20000410000 */
[----:B--2---:R-:W-:-:S03]  /*1480*/  FMUL.FTZ R3, R0, R3 ;  /* 0x0000000300037220 */ /* 0x004fc60000410000 */
[----:B------:R-:W-:Y:S01]  /*1490*/  FMUL.RZ R5, R5, 0.15915493667125701904 ;  /* 0x3e22f98305057820 */ /* 0x000fe2000040c000 */
[----:B------:R-:W-:Y:S01]  /*14a0*/  MUFU.SIN R8, R15 ;  /* 0x0000000f00087308 */ /* 0x000fe20000000400 */
[----:B------:R-:W-:Y:S01]  /*14b0*/  FMUL.RZ R12, R3, 0.15915493667125701904 ;  /* 0x3e22f983030c7820 */ /* 0x000fe2000040c000 */
[----:B---3--:R-:W-:Y:S01]  /*14c0*/  FMUL.FTZ R0, R0, R9 ;  /* 0x0000000900007220 */ /* 0x008fe20000410000 */
[----:B------:R-:W-:-:S05]  /*14d0*/  HADD2.F32 R9, -RZ, R33.H1_H1 ;  /* 0x30000021ff097230 */ /* 0x000fca0000004100 */
[----:B------:R-:W-:Y:S01]  /*14e0*/  MUFU.COS R3, R12 ;  /* 0x0000000c00037308 */ /* 0x000fe20000000000 */
[----:B------:R-:W-:Y:S02]  /*14f0*/  HADD2.F32 R33, -RZ, R33.H0_H0 ;  /* 0x20000021ff217230 */ /* 0x000fe40000004100 */
[----:B------:R-:W-:Y:S01]  /*1500*/  FMUL.RZ R20, R0, 0.15915493667125701904 ;  /* 0x3e22f98300147820 */ /* 0x000fe2000040c000 */
[--C-:B------:R-:W-:Y:S02]  /*1510*/  HADD2.F32 R0, -RZ, R32.reuse.H1_H1 ;  /* 0x30000020ff007230 */ /* 0x100fe40000004100 */
[----:B------:R-:W-:Y:S02]  /*1520*/  HADD2.F32 R32, -RZ, R32.H0_H0 ;  /* 0x20000020ff207230 */ /* 0x000fe40000004100 */
[----:B------:R0:W2:Y:S08]  /*1530*/  MUFU.SIN R4, R12 ;  /* 0x0000000c00047308 */ /* 0x0000b00000000400 */
[----:B------:R-:W3:Y:S01]  /*1540*/  MUFU.SIN R11, R5 ;  /* 0x00000005000b7308 */ /* 0x000ee20000000400 */
[----:B0-----:R-:W-:-:S02]  /*1550*/  HADD2.F32 R12, -RZ, R34.H1_H1 ;  /* 0x30000022ff0c7230 */ /* 0x001fc40000004100 */
[----:B------:R-:W-:-:S05]  /*1560*/  HADD2.F32 R34, -RZ, R34.H0_H0 ;  /* 0x20000022ff227230 */ /* 0x000fca0000004100 */
[----:B------:R-:W-:Y:S01]  /*1570*/  MUFU.SIN R14, R20 ;  /* 0x00000014000e7308 */ /* 0x000fe20000000400 */
[----:B--2---:R-:W-:-:S04]  /*1580*/  FMUL.FTZ R6, R4, R0 ;  /* 0x0000000004067220 */ /* 0x004fc80000410000 */
[----:B------:R-:W-:-:S03]  /*1590*/  FFMA.FTZ R6, R3, R32, -R6 ;  /* 0x0000002003067223 */ /* 0x000fc60000010806 */
[----:B------:R0:W2:Y:S08]  /*15a0*/  MUFU.COS R7, R15 ;  /* 0x0000000f00077308 */ /* 0x0000b00000000000 */
[----:B------:R4:W5:Y:S01]  /*15b0*/  MUFU.COS R10, R5 ;  /* 0x00000005000a7308 */ /* 0x0009620000000000 */
[--C-:B0-----:R-:W-:Y:S02]  /*15c0*/  HADD2.F32 R15, -RZ, R35.reuse.H1_H1 ;  /* 0x30000023ff0f7230 */ /* 0x101fe40000004100 */
[----:B------:R-:W-:-:S05]  /*15d0*/  HADD2.F32 R35, -RZ, R35.H0_H0 ;  /* 0x20000023ff237230 */ /* 0x000fca0000004100 */
[----:B------:R-:W0:Y:S01]  /*15e0*/  MUFU.COS R13, R20 ;  /* 0x00000014000d7308 */ /* 0x000e220000000000 */
[----:B----4-:R-:W-:Y:S01]  /*15f0*/  FMUL.FTZ R5, R3, R0 ;  /* 0x0000000003057220 */ /* 0x010fe20000410000 */
[-C--:B------:R-:W-:Y:S01]  /*1600*/  FMUL.FTZ R0, R8, R9.reuse ;  /* 0x0000000908007220 */ /* 0x080fe20000410000 */
[----:B---3--:R-:W-:Y:S01]  /*1610*/  FMUL.FTZ R3, R11, R12 ;  /* 0x0000000c0b037220 */ /* 0x008fe20000410000 */
[C---:B--2---:R-:W-:Y:S01]  /*1620*/  FMUL.FTZ R9, R7.reuse, R9 ;  /* 0x0000000907097220 */ /* 0x044fe20000410000 */
[----:B------:R-:W-:Y:S01]  /*1630*/  FFMA.FTZ R5, R4, R32, R5 ;  /* 0x0000002004057223 */ /* 0x000fe20000010005 */
[----:B------:R-:W-:Y:S01]  /*1640*/  FMUL.FTZ R4, R14, R15 ;  /* 0x0000000f0e047220 */ /* 0x000fe20000410000 */
[-C--:B------:R-:W-:Y:S01]  /*1650*/  FFMA.FTZ R0, R7, R33.reuse, -R0 ;  /* 0x0000002107007223 */ /* 0x080fe20000010800 */
[----:B------:R-:W-:Y:S01]  /*1660*/  FFMA.FTZ R33, R8, R33, R9 ;  /* 0x0000002108217223 */ /* 0x000fe20000010009 */
[C---:B-----5:R-:W-:Y:S01]  /*1670*/  FMUL.FTZ R12, R10.reuse, R12 ;  /* 0x0000000c0a0c7220 */ /* 0x060fe20000410000 */
[----:B------:R-:W-:Y:S01]  /*1680*/  FFMA.FTZ R3, R10, R34, -R3 ;  /* 0x000000220a037223 */ /* 0x000fe20000010803 */
[----:B------:R-:W-:-:S02]  /*1690*/  F2FP.F16.F32.PACK_AB R32, R5, R6 ;  /* 0x000000060520723e */ /* 0x000fc400000000ff */
[----:B------:R-:W-:Y:S01]  /*16a0*/  FFMA.FTZ R34, R11, R34, R12 ;  /* 0x000000220b227223 */ /* 0x000fe2000001000c */
[----:B------:R-:W-:Y:S01]  /*16b0*/  F2FP.F16.F32.PACK_AB R33, R33, R0 ;  /* 0x000000002121723e */ /* 0x000fe200000000ff */
[C---:B0-----:R-:W-:Y:S01]  /*16c0*/  FMUL.FTZ R15, R13.reuse, R15 ;  /* 0x0000000f0d0f7220 */ /* 0x041fe20000410000 */
[----:B------:R-:W-:Y:S02]  /*16d0*/  FFMA.FTZ R4, R13, R35, -R4 ;  /* 0x000000230d047223 */ /* 0x000fe40000010804 */
[----:B------:R-:W-:Y:S01]  /*16e0*/  F2FP.F16.F32.PACK_AB R34, R34, R3 ;  /* 0x000000032222723e */ /* 0x000fe200000000ff */
[----:B------:R-:W-:-:S05]  /*16f0*/  FFMA.FTZ R35, R14, R35, R15 ;  /* 0x000000230e237223 */ /* 0x000fca000001000f */
[----:B------:R-:W-:Y:S01]  /*1700*/  F2FP.F16.F32.PACK_AB R35, R35, R4 ;  /* 0x000000042323723e */ /* 0x000fe200000000ff */
[----:B------:R-:W-:Y:S06]  /*1710*/  BRA `(.L_x_14) ;  /* 0x0000000800107947 */ /* 0x000fec0003800000 */
.L_x_13:
[C---:B------:R-:W-:Y:S01]  /*1720*/  LEA R43, R5.reuse, R37, 0x1 ;  /* 0x00000025052b7211 */ /* 0x040fe200078e08ff */
[----:B------:R-:W-:Y:S01]  /*1730*/  BSSY B2, `(.L_x_15) ;  /* 0x0000072000027945 */ /* 0x000fe20003800000 */
[----:B------:R-:W-:Y:S02]  /*1740*/  LEA R45, R5, R41, 0x1 ;  /* 0x00000029052d7211 */ /* 0x000fe400078e08ff */
[----:B------:R-:W-:Y:S01]  /*1750*/  SHF.R.S32.HI R0, RZ, 0x1f, R3 ;  /* 0x0000001fff007819 */ /* 0x000fe20000011403 */
[----:B------:R-:W0:Y:S03]  /*1760*/  LDS.64 R8, [R43] ;  /* 0x000000002b087984 */ /* 0x000e260000000a00 */
[----:B------:R-:W-:Y:S01]  /*1770*/  LEA.HI R0, R0, R3, RZ, 0x2 ;  /* 0x0000000300007211 */ /* 0x000fe200078f10ff */
[----:B------:R-:W2:Y:S04]  /*1780*/  LDS.64 R10, [R45] ;  /* 0x000000002d0a7984 */ /* 0x000ea80000000a00 */
[----:B------:R-:W-:-:S05]  /*1790*/  IMAD.SHL.U32 R0, R0, 0x2, RZ ;  /* 0x0000000200007824 */ /* 0x000fca00078e00ff */
[----:B------:R-:W-:-:S04]  /*17a0*/  LOP3.LUT R6, R0, 0xfffffff8, RZ, 0xc0, !PT ;  /* 0xfffffff800067812 */ /* 0x000fc800078ec0ff */
[----:B------:R-:W-:Y:S02]  /*17b0*/  ISETP.GE.AND P0, PT, R6, R5, PT ;  /* 0x000000050600720c */ /* 0x000fe40003f06270 */
[--C-:B0-----:R-:W-:Y:S02]  /*17c0*/  SHF.R.U64 R4, R8, 0x10, R9.reuse ;  /* 0x0000001008047819 */ /* 0x101fe40000001209 */
[----:B------:R-:W-:Y:S02]  /*17d0*/  SHF.R.U32.HI R0, RZ, 0x10, R9 ;  /* 0x00000010ff007819 */ /* 0x000fe40000011609 */
[--C-:B--2---:R-:W-:Y:S02]  /*17e0*/  SHF.R.U64 R25, R10, 0x10, R11.reuse ;  /* 0x000000100a197819 */ /* 0x104fe4000000120b */
[----:B------:R-:W-:Y:S02]  /*17f0*/  SHF.R.U32.HI R27, RZ, 0x10, R11 ;  /* 0x00000010ff1b7819 */ /* 0x000fe4000001160b */
[----:B------:R-:W-:-:S02]  /*1800*/  PRMT R24, R8, 0x5410, R10 ;  /* 0x0000541008187816 */ /* 0x000fc4000000000a */
[----:B------:R-:W-:Y:S02]  /*1810*/  PRMT R26, R9, 0x5410, R11 ;  /* 0x00005410091a7816 */ /* 0x000fe4000000000b */
[----:B------:R-:W-:Y:S02]  /*1820*/  PRMT R25, R4, 0x5410, R25 ;  /* 0x0000541004197816 */ /* 0x000fe40000000019 */
[----:B------:R-:W-:Y:S01]  /*1830*/  PRMT R27, R0, 0x5410, R27 ;  /* 0x00005410001b7816 */ /* 0x000fe2000000001b */
[----:B------:R-:W-:Y:S06]  /*1840*/  @P0 BRA `(.L_x_16) ;  /* 0x0000000400800947 */ /* 0x000fec0003800000 */
[----:B------:R-:W-:Y:S01]  /*1850*/  I2FP.F32.S32 R5, R5 ;  /* 0x0000000500057245 */ /* 0x000fe20000201400 */
[----:B------:R-:W-:Y:S01]  /*1860*/  ULDC UR4, c[0x0][0x29c] ;  /* 0x0000a70000047ab9 */ /* 0x000fe20000000800 */
[----:B------:R-:W-:Y:S01]  /*1870*/  I2FP.F32.S32 R0, R6 ;  /* 0x0000000600007245 */ /* 0x000fe20000201400 */
[--C-:B------:R-:W-:Y:S01]  /*1880*/  HADD2.F32 R36, -RZ, R32.reuse.H1_H1 ;  /* 0x30000020ff247230 */ /* 0x100fe20000004100 */
[----:B------:R0:W2:Y:S01]  /*1890*/  MUFU.RCP R7, R5 ;  /* 0x0000000500077308 */ /* 0x0000a20000001000 */
[----:B------:R-:W-:Y:S01]  /*18a0*/  IADD3 R3, R6, 0x2, RZ ;  /* 0x0000000206037810 */ /* 0x000fe20007ffe0ff */
[----:B------:R-:W-:Y:S02]  /*18b0*/  HADD2.F32 R47, -RZ, R32.H0_H0 ;  /* 0x20000020ff2f7230 */ /* 0x000fe40000004100 */
[----:B------:R-:W-:Y:S01]  /*18c0*/  HADD2.F32 R32, -RZ, R33.H1_H1 ;  /* 0x30000021ff207230 */ /* 0x000fe20000004100 */
[----:B------:R-:W-:Y:S01]  /*18d0*/  I2FP.F32.S32 R4, R3 ;  /* 0x0000000300047245 */ /* 0x000fe20000201400 */
[----:B------:R-:W-:-:S02]  /*18e0*/  HADD2.F32 R14, -RZ, R26.H1_H1 ;  /* 0x3000001aff0e7230 */ /* 0x000fc40000004100 */
[----:B------:R-:W-:Y:S01]  /*18f0*/  HADD2.F32 R33, -RZ, R33.H0_H0 ;  /* 0x20000021ff217230 */ /* 0x000fe20000004100 */
[----:B0-----:R-:W-:Y:S01]  /*1900*/  IADD3 R5, R6, 0x6, RZ ;  /* 0x0000000606057810 */ /* 0x001fe20007ffe0ff */
[----:B------:R-:W-:Y:S02]  /*1910*/  HADD2.F32 R40, -RZ, R34.H1_H1 ;  /* 0x30000022ff287230 */ /* 0x000fe40000004100 */
[----:B------:R-:W-:Y:S01]  /*1920*/  HADD2.F32 R26, -RZ, R26.H0_H0 ;  /* 0x2000001aff1a7230 */ /* 0x000fe20000004100 */
[----:B------:R-:W-:Y:S01]  /*1930*/  I2FP.F32.S32 R5, R5 ;  /* 0x0000000500057245 */ /* 0x000fe20000201400 */
[----:B------:R-:W-:Y:S02]  /*1940*/  HADD2.F32 R34, -RZ, R34.H0_H0 ;  /* 0x20000022ff227230 */ /* 0x000fe40000004100 */
[----:B------:R-:W-:Y:S02]  /*1950*/  HADD2.F32 R21, -RZ, R27.H1_H1 ;  /* 0x3000001bff157230 */ /* 0x000fe40000004100 */
[-C--:B--2---:R-:W-:Y:S01]  /*1960*/  FMUL.FTZ R0, R0, R7.reuse ;  /* 0x0000000700007220 */ /* 0x084fe20000410000 */
[-C--:B------:R-:W-:Y:S01]  /*1970*/  FMUL.FTZ R4, R4, R7.reuse ;  /* 0x0000000704047220 */ /* 0x080fe20000410000 */
[----:B------:R-:W-:Y:S01]  /*1980*/  FMUL.FTZ R5, R5, R7 ;  /* 0x0000000705057220 */ /* 0x000fe20000410000 */
[----:B------:R-:W-:-:S02]  /*1990*/  HADD2.F32 R42, -RZ, R35.H1_H1 ;  /* 0x30000023ff2a7230 */ /* 0x000fc40000004100 */
[----:B------:R-:W-:Y:S01]  /*19a0*/  FMUL.FTZ R3, R0, 13.28771209716796875 ;  /* 0x41549a7800037820 */ /* 0x000fe20000410000 */
[----:B------:R-:W-:Y:S01]  /*19b0*/  IADD3 R0, R6, 0x4, RZ ;  /* 0x0000000406007810 */ /* 0x000fe20007ffe0ff */
[----:B------:R-:W-:Y:S01]  /*19c0*/  FMUL.FTZ R4, R4, 13.28771209716796875 ;  /* 0x41549a7804047820 */ /* 0x000fe20000410000 */
[----:B------:R-:W-:Y:S02]  /*19d0*/  HADD2.F32 R27, -RZ, R27.H0_H0 ;  /* 0x2000001bff1b7230 */ /* 0x000fe40000004100 */
[----:B------:R-:W-:Y:S01]  /*19e0*/  I2FP.F32.S32 R0, R0 ;  /* 0x0000000000007245 */ /* 0x000fe20000201400 */
[----:B------:R-:W0:Y:S01]  /*19f0*/  MUFU.EX2 R3, -R3 ;  /* 0x8000000300037308 */ /* 0x000e220000000800 */
[----:B------:R-:W-:-:S03]  /*1a00*/  HADD2.F32 R35, -RZ, R35.H0_H0 ;  /* 0x20000023ff237230 */ /* 0x000fc60000004100 */
[----:B------:R-:W-:Y:S01]  /*1a10*/  FMUL.FTZ R0, R0, R7 ;  /* 0x0000000700007220 */ /* 0x000fe20000410000 */
[----:B------:R-:W-:-:S03]  /*1a20*/  FMUL.FTZ R7, R5, 13.28771209716796875 ;  /* 0x41549a7805077820 */ /* 0x000fc60000410000 */
[----:B------:R-:W2:Y:S01]  /*1a30*/  MUFU.EX2 R9, -R4 ;  /* 0x8000000400097308 */ /* 0x000ea20000000800 */
[----:B------:R-:W-:Y:S01]  /*1a40*/  FMUL.FTZ R6, R0, 13.28771209716796875 ;  /* 0x41549a7800067820 */ /* 0x000fe20000410000 */
[----:B------:R-:W-:-:S04]  /*1a50*/  IADD3 R0, -R46, UR4, RZ ;  /* 0x000000042e007c10 */ /* 0x000fc8000fffe1ff */
[----:B------:R-:W-:Y:S02]  /*1a60*/  I2FP.F32.S32 R0, R0 ;  /* 0x0000000000007245 */ /* 0x000fe40000201400 */
[----:B------:R3:W4:Y:S03]  /*1a70*/  MUFU.EX2 R11, -R6 ;  /* 0x80000006000b7308 */ /* 0x0007260000000800 */
[----:B0-----:R-:W-:-:S04]  /*1a80*/  FMUL.FTZ R3, R0, R3 ;  /* 0x0000000300037220 */ /* 0x001fc80000410000 */
[----:B------:R-:W-:Y:S01]  /*1a90*/  FMUL.RZ R8, R3, 0.15915493667125701904 ;  /* 0x3e22f98303087820 */ /* 0x000fe2000040c000 */
[----:B------:R-:W0:Y:S01]  /*1aa0*/  MUFU.EX2 R7, -R7 ;  /* 0x8000000700077308 */ /* 0x000e220000000800 */
[C---:B--2---:R-:W-:Y:S01]  /*1ab0*/  FMUL.FTZ R5, R0.reuse, R9 ;  /* 0x0000000900057220 */ /* 0x044fe20000410000 */
[--C-:B---3--:R-:W-:Y:S02]  /*1ac0*/  HADD2.F32 R6, -RZ, R24.reuse.H1_H1 ;  /* 0x30000018ff067230 */ /* 0x108fe40000004100 */
[----:B------:R-:W-:Y:S02]  /*1ad0*/  HADD2.F32 R24, -RZ, R24.H0_H0 ;  /* 0x20000018ff187230 */ /* 0x000fe40000004100 */
[----:B------:R-:W-:Y:S02]  /*1ae0*/  FMUL.RZ R13, R5, 0.15915493667125701904 ;  /* 0x3e22f983050d7820 */ /* 0x000fe4000040c000 */
[----:B------:R-:W2:Y:S01]  /*1af0*/  MUFU.COS R3, R8 ;  /* 0x0000000800037308 */ /* 0x000ea20000000000 */
[----:B----4-:R-:W-:Y:S01]  /*1b00*/  FMUL.FTZ R5, R0, R11 ;  /* 0x0000000b00057220 */ /* 0x010fe20000410000 */
[----:B------:R-:W-:-:S02]  /*1b10*/  HADD2.F32 R11, -RZ, R25.H1_H1 ;  /* 0x30000019ff0b7230 */ /* 0x000fc40000004100 */
[----:B------:R-:W-:Y:S02]  /*1b20*/  HADD2.F32 R25, -RZ, R25.H0_H0 ;  /* 0x20000019ff197230 */ /* 0x000fe40000004100 */
[----:B------:R-:W-:Y:S02]  /*1b30*/  FMUL.RZ R20, R5, 0.15915493667125701904 ;  /* 0x3e22f98305147820 */ /* 0x000fe4000040c000 */
[----:B------:R-:W3:Y:S01]  /*1b40*/  MUFU.SIN R4, R8 ;  /* 0x0000000800047308 */ /* 0x000ee20000000400 */
[----:B0-----:R-:W-:-:S04]  /*1b50*/  FMUL.FTZ R0, R0, R7 ;  /* 0x0000000700007220 */ /* 0x001fc80000410000 */
[----:B------:R-:W-:-:S03]  /*1b60*/  FMUL.RZ R23, R0, 0.15915493667125701904 ;  /* 0x3e22f98300177820 */ /* 0x000fc6000040c000 */
[----:B------:R-:W0:Y:S01]  /*1b70*/  MUFU.SIN R10, R13 ;  /* 0x0000000d000a7308 */ /* 0x000e220000000400 */
[----:B--2---:R-:W-:Y:S01]  /*1b80*/  FMUL.FTZ R5, R36, R3 ;  /* 0x0000000324057220 */ /* 0x004fe20000410000 */
[----:B------:R-:W-:-:S06]  /*1b90*/  FMUL.FTZ R7, R3, R6 ;  /* 0x0000000603077220 */ /* 0x000fcc0000410000 */
[----:B------:R-:W2:Y:S01]  /*1ba0*/  MUFU.COS R9, R13 ;  /* 0x0000000d00097308 */ /* 0x000ea20000000000 */
[----:B---3--:R-:W-:Y:S01]  /*1bb0*/  FMUL.FTZ R0, R36, R4 ;  /* 0x0000000424007220 */ /* 0x008fe20000410000 */
[C---:B------:R-:W-:Y:S01]  /*1bc0*/  FMUL.FTZ R8, R4.reuse, R6 ;  /* 0x0000000604087220 */ /* 0x040fe20000410000 */
[C---:B------:R-:W-:Y:S01]  /*1bd0*/  FFMA.FTZ R5, R47.reuse, R4, R5 ;  /* 0x000000042f057223 */ /* 0x040fe20000010005 */
[-C--:B------:R-:W-:Y:S01]  /*1be0*/  FFMA.FTZ R7, R4, R24.reuse, R7 ;  /* 0x0000001804077223 */ /* 0x080fe20000010007 */
[----:B------:R-:W-:Y:S01]  /*1bf0*/  FFMA.FTZ R0, R47, R3, -R0 ;  /* 0x000000032f007223 */ /* 0x000fe20000010800 */
[----:B------:R-:W-:Y:S02]  /*1c00*/  FFMA.FTZ R8, R3, R24, -R8 ;  /* 0x0000001803087223 */ /* 0x000fe40000010808 */
[----:B------:R-:W3:Y:S01]  /*1c10*/  MUFU.SIN R13, R20 ;  /* 0x00000014000d7308 */ /* 0x000ee20000000400 */
[----:B0-----:R-:W-:Y:S01]  /*1c20*/  FMUL.FTZ R6, R10, R11 ;  /* 0x0000000b0a067220 */ /* 0x001fe20000410000 */
[----:B------:R-:W-:Y:S01]  /*1c30*/  FMUL.FTZ R4, R32, R10 ;  /* 0x0000000a20047220 */ /* 0x000fe20000410000 */
[----:B------:R-:W-:-:S05]  /*1c40*/  F2FP.F16.F32.PACK_AB R24, R7, R8 ;  /* 0x000000080718723e */ /* 0x000fca00000000ff */
[----:B------:R-:W0:Y:S01]  /*1c50*/  MUFU.COS R12, R20 ;  /* 0x00000014000c7308 */ /* 0x000e220000000000 */
[C---:B--2---:R-:W-:Y:S01]  /*1c60*/  FMUL.FTZ R11, R9.reuse, R11 ;  /* 0x0000000b090b7220 */ /* 0x044fe20000410000 */
[----:B------:R-:W-:Y:S01]  /*1c70*/  FMUL.FTZ R3, R32, R9 ;  /* 0x0000000920037220 */ /* 0x000fe20000410000 */
[----:B------:R-:W-:Y:S01]  /*1c80*/  FFMA.FTZ R6, R9, R25, -R6 ;  /* 0x0000001909067223 */ /* 0x000fe20000010806 */
[C---:B------:R-:W-:Y:S01]  /*1c90*/  FFMA.FTZ R4, R33.reuse, R9, -R4 ;  /* 0x0000000921047223 */ /* 0x040fe20000010804 */
[----:B------:R-:W-:Y:S01]  /*1ca0*/  FFMA.FTZ R25, R10, R25, R11 ;  /* 0x000000190a197223 */ /* 0x000fe2000001000b */
[----:B------:R-:W-:Y:S01]  /*1cb0*/  FFMA.FTZ R3, R33, R10, R3 ;  /* 0x0000000a21037223 */ /* 0x000fe20000010003 */
[----:B------:R-:W-:Y:S01]  /*1cc0*/  F2FP.F16.F32.PACK_AB R32, R5, R0 ;  /* 0x000000000520723e */ /* 0x000fe200000000ff */
[----:B------:R-:W2:Y:S01]  /*1cd0*/  MUFU.SIN R20, R23 ;  /* 0x0000001700147308 */ /* 0x000ea20000000400 */
[----:B---3--:R-:W-:Y:S01]  /*1ce0*/  FMUL.FTZ R11, R13, R14 ;  /* 0x0000000e0d0b7220 */ /* 0x008fe20000410000 */
[----:B------:R-:W-:Y:S01]  /*1cf0*/  FMUL.FTZ R9, R40, R13 ;  /* 0x0000000d28097220 */ /* 0x000fe20000410000 */
[----:B------:R-:W-:-:S02]  /*1d00*/  F2FP.F16.F32.PACK_AB R33, R3, R4 ;  /* 0x000000040321723e */ /* 0x000fc400000000ff */
[----:B------:R-:W-:-:S03]  /*1d10*/  F2FP.F16.F32.PACK_AB R25, R25, R6 ;  /* 0x000000061919723e */ /* 0x000fc600000000ff */
[----:B------:R-:W3:Y:S01]  /*1d20*/  MUFU.COS R15, R23 ;  /* 0x00000017000f7308 */ /* 0x000ee20000000000 */
[----:B0-----:R-:W-:Y:S01]  /*1d30*/  FMUL.FTZ R14, R12, R14 ;  /* 0x0000000e0c0e7220 */ /* 0x001fe20000410000 */
[----:B------:R-:W-:Y:S01]  /*1d40*/  FMUL.FTZ R10, R40, R12 ;  /* 0x0000000c280a7220 */ /* 0x000fe20000410000 */
[----:B------:R-:W-:Y:S01]  /*1d50*/  FFMA.FTZ R11, R12, R26, -R11 ;  /* 0x0000001a0c0b7223 */ /* 0x000fe2000001080b */
[C---:B------:R-:W-:Y:S01]  /*1d60*/  FFMA.FTZ R9, R34.reuse, R12, -R9 ;  /* 0x0000000c22097223 */ /* 0x040fe20000010809 */
[----:B------:R-:W-:Y:S01]  /*1d70*/  FFMA.FTZ R26, R13, R26, R14 ;  /* 0x0000001a0d1a7223 */ /* 0x000fe2000001000e */
[----:B------:R-:W-:Y:S01]  /*1d80*/  FFMA.FTZ R10, R34, R13, R10 ;  /* 0x0000000d220a7223 */ /* 0x000fe2000001000a */
[----:B--2---:R-:W-:Y:S01]  /*1d90*/  FMUL.FTZ R14, R20, R21 ;  /* 0x00000015140e7220 */ /* 0x004fe20000410000 */
[----:B------:R-:W-:-:S03]  /*1da0*/  FMUL.FTZ R12, R42, R20 ;  /* 0x000000142a0c7220 */ /* 0x000fc60000410000 */
[----:B------:R-:W-:Y:S02]  /*1db0*/  F2FP.F16.F32.PACK_AB R34, R10, R9 ;  /* 0x000000090a22723e */ /* 0x000fe400000000ff */
[----:B------:R-:W-:Y:S01]  /*1dc0*/  F2FP.F16.F32.PACK_AB R26, R26, R11 ;  /* 0x0000000b1a1a723e */ /* 0x000fe200000000ff */
[----:B---3--:R-:W-:Y:S01]  /*1dd0*/  FMUL.FTZ R13, R42, R15 ;  /* 0x0000000f2a0d7220 */ /* 0x008fe20000410000 */
[C---:B------:R-:W-:Y:S01]  /*1de0*/  FMUL.FTZ R21, R15.reuse, R21 ;  /* 0x000000150f157220 */ /* 0x040fe20000410000 */
[----:B------:R-:W-:Y:S01]  /*1df0*/  FFMA.FTZ R14, R15, R27, -R14 ;  /* 0x0000001b0f0e7223 */ /* 0x000fe2000001080e */
[C---:B------:R-:W-:Y:S01]  /*1e00*/  FFMA.FTZ R12, R35.reuse, R15, -R12 ;  /* 0x0000000f230c7223 */ /* 0x040fe2000001080c */
[----:B------:R-:W-:Y:S01]  /*1e10*/  FFMA.FTZ R13, R35, R20, R13 ;  /* 0x00000014230d7223 */ /* 0x000fe2000001000d */
[----:B------:R-:W-:-:S04]  /*1e20*/  FFMA.FTZ R27, R20, R27, R21 ;  /* 0x0000001b141b7223 */ /* 0x000fc80000010015 */
[----:B------:R-:W-:Y:S02]  /*1e30*/  F2FP.F16.F32.PACK_AB R35, R13, R12 ;  /* 0x0000000c0d23723e */ /* 0x000fe400000000ff */
[----:B------:R-:W-:-:S07]  /*1e40*/  F2FP.F16.F32.PACK_AB R27, R27, R14 ;  /* 0x0000000e1b1b723e */ /* 0x000fce00000000ff */
.L_x_16:
[----:B------:R-:W-:Y:S05]  /*1e50*/  BSYNC B2 ;  /* 0x0000000000027941 */ /* 0x000fea0003800000 */
.L_x_15:
[C---:B------:R-:W-:Y:S02]  /*1e60*/  LOP3.LUT R4, R25.reuse, 0xffff, RZ, 0xc0, !PT ;  /* 0x0000ffff19047812 */ /* 0x040fe400078ec0ff */
[----:B------:R-:W-:Y:S02]  /*1e70*/  PRMT R6, R25, 0x7732, RZ ;  /* 0x0000773219067816 */ /* 0x000fe400000000ff */
[----:B------:R-:W-:Y:S01]  /*1e80*/  PRMT R0, R27, 0x7732, RZ ;  /* 0x000077321b007816 */ /* 0x000fe200000000ff */
[----:B------:R-:W-:Y:S01]  /*1e90*/  IMAD.WIDE.U32 R4, R4, 0x10000, RZ ;  /* 0x0001000004047825 */ /* 0x000fe200078e00ff */
[----:B------:R-:W-:Y:S02]  /*1ea0*/  PRMT R3, R26, 0x7732, RZ ;  /* 0x000077321a037816 */ /* 0x000fe400000000ff */
[----:B------:R-:W-:Y:S01]  /*1eb0*/  PRMT R8, R24, 0x7732, RZ ;  /* 0x0000773218087816 */ /* 0x000fe200000000ff */
[----:B------:R-:W-:Y:S01]  /*1ec0*/  IMAD.WIDE.U32 R6, R6, 0x10000, RZ ;  /* 0x0001000006067825 */ /* 0x000fe200078e00ff */
[----:B------:R-:W-:-:S02]  /*1ed0*/  PRMT R11, R26, 0x5410, R27 ;  /* 0x000054101a0b7816 */ /* 0x000fc4000000001b */
[----:B------:R-:W-:Y:S02]  /*1ee0*/  PRMT R9, R3, 0x5410, R0 ;  /* 0x0000541003097816 */ /* 0x000fe40000000000 */
[----:B------:R-:W-:Y:S02]  /*1ef0*/  MOV R3, R8 ;  /* 0x0000000800037202 */ /* 0x000fe40000000f00 */
[----:B------:R-:W-:Y:S02]  /*1f00*/  LOP3.LUT R5, R11, R5, RZ, 0xfc, !PT ;  /* 0x000000050b057212 */ /* 0x000fe400078efcff */
[----:B------:R-:W-:Y:S02]  /*1f10*/  LOP3.LUT R4, R4, 0xffff, R24, 0xf8, !PT ;  /* 0x0000ffff04047812 */ /* 0x000fe400078ef818 */
[----:B------:R-:W-:Y:S02]  /*1f20*/  LOP3.LUT R7, R9, R7, RZ, 0xfc, !PT ;  /* 0x0000000709077212 */ /* 0x000fe400078efcff */
[----:B------:R-:W-:Y:S01]  /*1f30*/  LOP3.LUT R6, R6, R3, RZ, 0xfc, !PT ;  /* 0x0000000306067212 */ /* 0x000fe200078efcff */
[----:B------:R0:W-:Y:S04]  /*1f40*/  STS.64 [R43], R4 ;  /* 0x000000042b007388 */ /* 0x0001e80000000a00 */
[----:B------:R0:W-:Y:S02]  /*1f50*/  STS.64 [R45], R6 ;  /* 0x000000062d007388 */ /* 0x0001e40000000a00 */
.L_x_14:
[----:B------:R-:W-:Y:S05]  /*1f60*/  BSYNC B1 ;  /* 0x0000000000017941 */ /* 0x000fea0003800000 */
.L_x_12:
[C---:B0-----:R-:W-:Y:S02]  /*1f70*/  LOP3.LUT R4, R33.reuse, 0xffff, RZ, 0xc0, !PT ;  /* 0x0000ffff21047812 */ /* 0x041fe400078ec0ff */
        /* <DEDUP_REMOVED lines=15> */
.L_x_11:
[----:B------:R-:W-:Y:S05]  /*2070*/  BSYNC B0 ;  /* 0x0000000000007941 */ /* 0x000fea0003800000 */
.L_x_10:
[----:B------:R-:W-:Y:S06]  /*2080*/  BAR.SYNC.DEFER_BLOCKING 0x0 ;  /* 0x0000000000007b1d */ /* 0x000fec0000010000 */
[----:B------:R-:W-:Y:S04]  /*2090*/  BSSY B0, `(.L_x_17) ;  /* 0x0000005000007945 */ /* 0x000fe80003800000 */
[----:B------:R-:W-:Y:S05]  /*20a0*/  @!P6 BRA `(.L_x_18) ;  /* 0x00000000000ce947 */ /* 0x000fea0003800000 */
[----:B------:R-:W-:Y:S01]  /*20b0*/  ISETP.NE.AND P0, PT, R22, RZ, PT ;  /* 0x000000ff1600720c */ /* 0x000fe20003f05270 */
[----:B0-----:R3:W4:-:S12]  /*20c0*/  LDS.128 R32, [R38] ;  /* 0x0000000026207984 */ /* 0x0017180000000c00 */
[----:B------:R3:W0:Y:S02]  /*20d0*/  @!P0 LDS.128 R24, [R39] ;  /* 0x0000000027188984 */ /* 0x0006240000000c00 */
.L_x_18:
[----:B------:R-:W-:Y:S05]  /*20e0*/  BSYNC B0 ;  /* 0x0000000000007941 */ /* 0x000fea0003800000 */
.L_x_17:
[----:B------:R-:W-:Y:S06]  /*20f0*/  BAR.SYNC.DEFER_BLOCKING 0x0 ;  /* 0x0000000000007b1d */ /* 0x000fec0000010000 */
[----:B------:R-:W-:Y:S05]  /*2100*/  BRA `(.L_x_7) ;  /* 0x0000000800a87947 */ /* 0x000fea0003800000 */
.L_x_6:
[----:B------:R-:W-:Y:S01]  /*2110*/  ISETP.NE.AND P0, PT, R22, RZ, PT ;  /* 0x000000ff1600720c */ /* 0x000fe20003f05270 */
[----:B------:R-:W-:Y:S01]  /*2120*/  BSSY B0, `(.L_x_7) ;  /* 0x00000a8000007945 */ /* 0x000fe20003800000 */
[----:B------:R-:W-:-:S11]  /*2130*/  IADD3 R22, -R46, R22, RZ ;  /* 0x000000162e167210 */ /* 0x000fd60007ffe1ff */
[----:B------:R-:W-:Y:S05]  /*2140*/  @!P0 BRA `(.L_x_19) ;  /* 0x0000000400148947 */ /* 0x000fea0003800000 */
[----:B------:R-:W-:-:S13]  /*2150*/  ISETP.GE.AND P0, PT, R13, R6, PT ;  /* 0x000000060d00720c */ /* 0x000fda0003f06270 */
[----:B------:R-:W-:Y:S05]  /*2160*/  @P0 BRA `(.L_x_20) ;  /* 0x00000008008c0947 */ /* 0x000fea0003800000 */
[----:B------:R-:W-:Y:S01]  /*2170*/  I2FP.F32.S32 R6, R6 ;  /* 0x0000000600067245 */ /* 0x000fe20000201400 */
[--C-:B------:R-:W-:Y:S01]  /*2180*/  HADD2.F32 R15, -RZ, R33.reuse.H1_H1 ;  /* 0x30000021ff0f7230 */ /* 0x100fe20000004100 */
[----:B------:R-:W-:Y:S01]  /*2190*/  I2FP.F32.S32 R0, R13 ;  /* 0x0000000d00007245 */ /* 0x000fe20000201400 */
[----:B------:R-:W-:Y:S01]  /*21a0*/  HADD2.F32 R33, -RZ, R33.H0_H0 ;  /* 0x20000021ff217230 */ /* 0x000fe20000004100 */
[----:B------:R-:W0:Y:S01]  /*21b0*/  MUFU.RCP R9, R6 ;  /* 0x0000000600097308 */ /* 0x000e220000001000 */
[----:B------:R-:W-:Y:S01]  /*21c0*/  IADD3 R3, R13, 0x2, RZ ;  /* 0x000000020d037810 */ /* 0x000fe20007ffe0ff */
[--C-:B------:R-:W-:Y:S02]  /*21d0*/  HADD2.F32 R20, -RZ, R34.reuse.H1_H1 ;  /* 0x30000022ff147230 */ /* 0x100fe40000004100 */
[----:B------:R-:W-:Y:S01]  /*21e0*/  HADD2.F32 R21, -RZ, R35.H1_H1 ;  /* 0x30000023ff157230 */ /* 0x000fe20000004100 */
[----:B------:R-:W-:Y:S01]  /*21f0*/  I2FP.F32.S32 R4, R3 ;  /* 0x0000000300047245 */ /* 0x000fe20000201400 */
[----:B------:R-:W-:-:S02]  /*2200*/  HADD2.F32 R34, -RZ, R34.H0_H0 ;  /* 0x20000022ff227230 */ /* 0x000fc40000004100 */
[----:B------:R-:W-:Y:S02]  /*2210*/  HADD2.F32 R35, -RZ, R35.H0_H0 ;  /* 0x20000023ff237230 */ /* 0x000fe40000004100 */
[-C--:B0-----:R-:W-:Y:S01]  /*2220*/  FMUL.FTZ R0, R0, R9.reuse ;  /* 0x0000000900007220 */ /* 0x081fe20000410000 */
[----:B------:R-:W-:-:S03]  /*2230*/  FMUL.FTZ R4, R4, R9 ;  /* 0x0000000904047220 */ /* 0x000fc60000410000 */
[----:B------:R-:W-:Y:S01]  /*2240*/  FMUL.FTZ R3, R0, 13.28771209716796875 ;  /* 0x41549a7800037820 */ /* 0x000fe20000410000 */
[C---:B------:R-:W-:Y:S01]  /*2250*/  VIADD R0, R13.reuse, 0x4 ;  /* 0x000000040d007836 */ /* 0x040fe20000000000 */
[----:B------:R-:W-:Y:S01]  /*2260*/  IADD3 R13, R13, 0x6, RZ ;  /* 0x000000060d0d7810 */ /* 0x000fe20007ffe0ff */
[----:B------:R-:W-:-:S03]  /*2270*/  FMUL.FTZ R4, R4, 13.28771209716796875 ;  /* 0x41549a7804047820 */ /* 0x000fc60000410000 */
[----:B------:R-:W-:Y:S01]  /*2280*/  I2FP.F32.S32 R0, R0 ;  /* 0x0000000000007245 */ /* 0x000fe20000201400 */
[----:B------:R-:W0:Y:S01]  /*2290*/  MUFU.EX2 R3, -R3 ;  /* 0x8000000300037308 */ /* 0x000e220000000800 */
[----:B------:R-:W-:-:S03]  /*22a0*/  I2FP.F32.S32 R13, R13 ;  /* 0x0000000d000d7245 */ /* 0x000fc60000201400 */
[-C--:B------:R-:W-:Y:S02]  /*22b0*/  FMUL.FTZ R0, R0, R9.reuse ;  /* 0x0000000900007220 */ /* 0x080fe40000410000 */
[----:B------:R-:W-:Y:S02]  /*22c0*/  FMUL.FTZ R13, R13, R9 ;  /* 0x000000090d0d7220 */ /* 0x000fe40000410000 */
[----:B------:R-:W-:Y:S01]  /*22d0*/  FMUL.FTZ R7, R0, 13.28771209716796875 ;  /* 0x41549a7800077820 */ /* 0x000fe20000410000 */
[----:B------:R-:W2:Y:S01]  /*22e0*/  MUFU.EX2 R5, -R4 ;  /* 0x8000000400057308 */ /* 0x000ea20000000800 */
[----:B------:R-:W-:Y:S01]  /*22f0*/  FMUL.FTZ R13, R13, 13.28771209716796875 ;  /* 0x41549a780d0d7820 */ /* 0x000fe20000410000 */
[----:B------:R-:W-:-:S06]  /*2300*/  I2FP.F32.S32 R0, R22 ;  /* 0x0000001600007245 */ /* 0x000fcc0000201400 */
[----:B------:R-:W3:Y:S01]  /*2310*/  MUFU.EX2 R7, -R7 ;  /* 0x8000000700077308 */ /* 0x000ee20000000800 */
[----:B0-----:R-:W-:-:S04]  /*2320*/  FMUL.FTZ R3, R0, R3 ;  /* 0x0000000300037220 */ /* 0x001fc80000410000 */
[----:B------:R-:W-:-:S03]  /*2330*/  FMUL.RZ R8, R3, 0.15915493667125701904 ;  /* 0x3e22f98303087820 */ /* 0x000fc6000040c000 */
[----:B------:R-:W0:Y:S01]  /*2340*/  MUFU.EX2 R13, -R13 ;  /* 0x8000000d000d7308 */ /* 0x000e220000000800 */
[----:B--2---:R-:W-:-:S04]  /*2350*/  FMUL.FTZ R5, R0, R5 ;  /* 0x0000000500057220 */ /* 0x004fc80000410000 */
[----:B------:R-:W-:-:S03]  /*2360*/  FMUL.RZ R9, R5, 0.15915493667125701904 ;  /* 0x3e22f98305097820 */ /* 0x000fc6000040c000 */
[----:B------:R-:W-:Y:S01]  /*2370*/  MUFU.COS R3, R8 ;  /* 0x0000000800037308 */ /* 0x000fe20000000000 */
[----:B---3--:R-:W-:-:S04]  /*2380*/  FMUL.FTZ R5, R0, R7 ;  /* 0x0000000700057220 */ /* 0x008fc80000410000 */
[----:B------:R-:W-:-:S03]  /*2390*/  FMUL.RZ R5, R5, 0.15915493667125701904 ;  /* 0x3e22f98305057820 */ /* 0x000fc6000040c000 */
[----:B------:R2:W3:Y:S01]  /*23a0*/  MUFU.SIN R4, R8 ;  /* 0x0000000800047308 */ /* 0x0004e20000000400 */
[----:B0-----:R-:W-:-:S04]  /*23b0*/  FMUL.FTZ R0, R0, R13 ;  /* 0x0000000d00007220 */ /* 0x001fc80000410000 */
[----:B------:R-:W-:-:S03]  /*23c0*/  FMUL.RZ R14, R0, 0.15915493667125701904 ;  /* 0x3e22f983000e7820 */ /* 0x000fc6000040c000 */
[----:B------:R-:W-:Y:S01]  /*23d0*/  MUFU.COS R6, R9 ;  /* 0x0000000900067308 */ /* 0x000fe20000000000 */
[--C-:B--2---:R-:W-:Y:S02]  /*23e0*/  HADD2.F32 R8, -RZ, R32.reuse.H1_H1 ;  /* 0x30000020ff087230 */ /* 0x104fe40000004100 */
[----:B------:R-:W-:-:S05]  /*23f0*/  HADD2.F32 R32, -RZ, R32.H0_H0 ;  /* 0x20000020ff207230 */ /* 0x000fca0000004100 */
[----:B------:R-:W0:Y:S01]  /*2400*/  MUFU.SIN R7, R9 ;  /* 0x0000000900077308 */ /* 0x000e220000000400 */
[----:B---3--:R-:W-:-:S04]  /*2410*/  FMUL.FTZ R0, R4, R8 ;  /* 0x0000000804007220 */ /* 0x008fc80000410000 */
[----:B------:R-:W-:-:S03]  /*2420*/  FFMA.FTZ R0, R3, R32, -R0 ;  /* 0x0000002003007223 */ /* 0x000fc60000010800 */
[----:B------:R-:W2:Y:S08]  /*2430*/  MUFU.COS R10, R5 ;  /* 0x00000005000a7308 */ /* 0x000eb00000000000 */
[----:B------:R3:W4:Y:S01]  /*2440*/  MUFU.SIN R11, R5 ;  /* 0x00000005000b7308 */ /* 0x0007220000000400 */
[----:B0-----:R-:W-:-:S04]  /*2450*/  FMUL.FTZ R9, R7, R15 ;  /* 0x0000000f07097220 */ /* 0x001fc80000410000 */
[----:B------:R-:W-:-:S03]  /*2460*/  FFMA.FTZ R9, R6, R33, -R9 ;  /* 0x0000002106097223 */ /* 0x000fc60000010809 */
[----:B------:R-:W0:Y:S01]  /*2470*/  MUFU.SIN R13, R14 ;  /* 0x0000000e000d7308 */ /* 0x000e220000000400 */
[----:B---3--:R-:W-:Y:S01]  /*2480*/  FMUL.FTZ R5, R3, R8 ;  /* 0x0000000803057220 */ /* 0x008fe20000410000 */
[----:B------:R-:W-:-:S03]  /*2490*/  FMUL.FTZ R8, R6, R15 ;  /* 0x0000000f06087220 */ /* 0x000fc60000410000 */
[----:B------:R-:W-:Y:S01]  /*24a0*/  FFMA.FTZ R5, R4, R32, R5 ;  /* 0x0000002004057223 */ /* 0x000fe20000010005 */
[----:B------:R-:W-:Y:S01]  /*24b0*/  FFMA.FTZ R8, R7, R33, R8 ;  /* 0x0000002107087223 */ /* 0x000fe20000010008 */
[-C--:B--2---:R-:W-:Y:S01]  /*24c0*/  FMUL.FTZ R4, R10, R20.reuse ;  /* 0x000000140a047220 */ /* 0x084fe20000410000 */
[----:B------:R-:W2:Y:S01]  /*24d0*/  MUFU.COS R12, R14 ;  /* 0x0000000e000c7308 */ /* 0x000ea20000000000 */
[----:B----4-:R-:W-:Y:S01]  /*24e0*/  FMUL.FTZ R3, R11, R20 ;  /* 0x000000140b037220 */ /* 0x010fe20000410000 */
[----:B------:R-:W-:Y:S01]  /*24f0*/  F2FP.F16.F32.PACK_AB R32, R5, R0 ;  /* 0x000000000520723e */ /* 0x000fe200000000ff */
[-C--:B------:R-:W-:Y:S01]  /*2500*/  FFMA.FTZ R4, R11, R34.reuse, R4 ;  /* 0x000000220b047223 */ /* 0x080fe20000010004 */
[----:B------:R-:W-:Y:S01]  /*2510*/  F2FP.F16.F32.PACK_AB R33, R8, R9 ;  /* 0x000000090821723e */ /* 0x000fe200000000ff */
[----:B------:R-:W-:Y:S01]  /*2520*/  FFMA.FTZ R3, R10, R34, -R3 ;  /* 0x000000220a037223 */ /* 0x000fe20000010803 */
[----:B0-----:R-:W-:-:S04]  /*2530*/  FMUL.FTZ R7, R13, R21 ;  /* 0x000000150d077220 */ /* 0x001fc80000410000 */
[----:B------:R-:W-:Y:S01]  /*2540*/  F2FP.F16.F32.PACK_AB R34, R4, R3 ;  /* 0x000000030422723e */ /* 0x000fe200000000ff */
[C---:B--2---:R-:W-:Y:S01]  /*2550*/  FMUL.FTZ R6, R12.reuse, R21 ;  /* 0x000000150c067220 */ /* 0x044fe20000410000 */
[----:B------:R-:W-:-:S03]  /*2560*/  FFMA.FTZ R7, R12, R35, -R7 ;  /* 0x000000230c077223 */ /* 0x000fc60000010807 */
[----:B------:R-:W-:-:S05]  /*2570*/  FFMA.FTZ R6, R13, R35, R6 ;  /* 0x000000230d067223 */ /* 0x000fca0000010006 */
[----:B------:R-:W-:Y:S01]  /*2580*/  F2FP.F16.F32.PACK_AB R35, R6, R7 ;  /* 0x000000070623723e */ /* 0x000fe200000000ff */
[----:B------:R-:W-:Y:S06]  /*2590*/  BRA `(.L_x_20) ;  /* 0x0000000400807947 */ /* 0x000fec0003800000 */
.L_x_19:
[----:B------:R-:W-:-:S13]  /*25a0*/  ISETP.GE.AND P0, PT, R13, R6, PT ;  /* 0x000000060d00720c */ /* 0x000fda0003f06270 */
[----:B------:R-:W-:Y:S05]  /*25b0*/  @P0 BRA `(.L_x_20) ;  /* 0x0000000400780947 */ /* 0x000fea0003800000 */
[----:B------:R-:W-:Y:S01]  /*25c0*/  I2FP.F32.S32 R6, R6 ;  /* 0x0000000600067245 */ /* 0x000fe20000201400 */
[----:B------:R-:W-:Y:S01]  /*25d0*/  HADD2.F32 R23, -RZ, R26.H0_H0 ;  /* 0x2000001aff177230 */ /* 0x000fe20000004100 */
[----:B------:R-:W-:Y:S01]  /*25e0*/  I2FP.F32.S32 R0, R13 ;  /* 0x0000000d00007245 */ /* 0x000fe20000201400 */
[--C-:B------:R-:W-:Y:S01]  /*25f0*/  HADD2.F32 R38, -RZ, R27.reuse.H1_H1 ;  /* 0x3000001bff267230 */ /* 0x100fe20000004100 */
[----:B------:R0:W2:Y:S01]  /*2600*/  MUFU.RCP R3, R6 ;  /* 0x0000000600037308 */ /* 0x0000a20000001000 */
[C---:B------:R-:W-:Y:S01]  /*2610*/  IADD3 R4, R13.reuse, 0x2, RZ ;  /* 0x000000020d047810 */ /* 0x040fe20007ffe0ff */
[----:B------:R-:W-:Y:S01]  /*2620*/  HADD2.F32 R37, -RZ, R27.H0_H0 ;  /* 0x2000001bff257230 */ /* 0x000fe20000004100 */
[C---:B------:R-:W-:Y:S01]  /*2630*/  IADD3 R7, R13.reuse, 0x4, RZ ;  /* 0x000000040d077810 */ /* 0x040fe20007ffe0ff */
[----:B------:R-:W-:Y:S01]  /*2640*/  HADD2.F32 R12, -RZ, R33.H1_H1 ;  /* 0x30000021ff0c7230 */ /* 0x000fe20000004100 */
[----:B------:R-:W-:Y:S01]  /*2650*/  I2FP.F32.S32 R4, R4 ;  /* 0x0000000400047245 */ /* 0x000fe20000201400 */
[----:B------:R-:W-:Y:S01]  /*2660*/  HADD2.F32 R14, -RZ, R25.H1_H1 ;  /* 0x30000019ff0e7230 */ /* 0x000fe20000004100 */
[----:B------:R-:W-:Y:S01]  /*2670*/  I2FP.F32.S32 R8, R7 ;  /* 0x0000000700087245 */ /* 0x000fe20000201400 */
[----:B------:R-:W-:Y:S01]  /*2680*/  HADD2.F32 R33, -RZ, R33.H0_H0 ;  /* 0x20000021ff217230 */ /* 0x000fe20000004100 */
[----:B------:R-:W-:Y:S01]  /*2690*/  IADD3 R13, R13, 0x6, RZ ;  /* 0x000000060d0d7810 */ /* 0x000fe20007ffe0ff */
[----:B------:R-:W-:Y:S01]  /*26a0*/  HADD2.F32 R25, -RZ, R25.H0_H0 ;  /* 0x20000019ff197230 */ /* 0x000fe20000004100 */
[----:B------:R-:W-:Y:S01]  /*26b0*/  I2FP.F32.S32 R22, R22 ;  /* 0x0000001600167245 */ /* 0x000fe20000201400 */
[--C-:B------:R-:W-:Y:S01]  /*26c0*/  HADD2.F32 R21, -RZ, R34.reuse.H1_H1 ;  /* 0x30000022ff157230 */ /* 0x100fe20000004100 */
[----:B0-----:R-:W-:Y:S01]  /*26d0*/  I2FP.F32.S32 R6, R13 ;  /* 0x0000000d00067245 */ /* 0x001fe20000201400 */
[----:B------:R-:W-:-:S02]  /*26e0*/  HADD2.F32 R34, -RZ, R34.H0_H0 ;  /* 0x20000022ff227230 */ /* 0x000fc40000004100 */
[--C-:B------:R-:W-:Y:S02]  /*26f0*/  HADD2.F32 R36, -RZ, R35.reuse.H1_H1 ;  /* 0x30000023ff247230 */ /* 0x100fe40000004100 */
[-C--:B--2---:R-:W-:Y:S01]  /*2700*/  FMUL.FTZ R0, R0, R3.reuse ;  /* 0x0000000300007220 */ /* 0x084fe20000410000 */
[-C--:B------:R-:W-:Y:S01]  /*2710*/  FMUL.FTZ R4, R4, R3.reuse ;  /* 0x0000000304047220 */ /* 0x080fe20000410000 */
[-C--:B------:R-:W-:Y:S01]  /*2720*/  FMUL.FTZ R8, R8, R3.reuse ;  /* 0x0000000308087220 */ /* 0x080fe20000410000 */
[----:B------:R-:W-:Y:S01]  /*2730*/  FMUL.FTZ R6, R6, R3 ;  /* 0x0000000306067220 */ /* 0x000fe20000410000 */
[----:B------:R-:W-:Y:S01]  /*2740*/  FMUL.FTZ R0, R0, 13.28771209716796875 ;  /* 0x41549a7800007820 */ /* 0x000fe20000410000 */
[----:B------:R-:W-:Y:S01]  /*2750*/  FMUL.FTZ R4, R4, 13.28771209716796875 ;  /* 0x41549a7804047820 */ /* 0x000fe20000410000 */
[----:B------:R-:W-:Y:S01]  /*2760*/  FMUL.FTZ R8, R8, 13.28771209716796875 ;  /* 0x41549a7808087820 */ /* 0x000fe20000410000 */
[----:B------:R-:W-:Y:S01]  /*2770*/  FMUL.FTZ R6, R6, 13.28771209716796875 ;  /* 0x41549a7806067820 */ /* 0x000fe20000410000 */
[----:B------:R0:W2:Y:S01]  /*2780*/  MUFU.EX2 R5, -R0 ;  /* 0x8000000000057308 */ /* 0x0000a20000000800 */
[----:B------:R-:W-:-:S07]  /*2790*/  HADD2.F32 R35, -RZ, R35.H0_H0 ;  /* 0x20000023ff237230 */ /* 0x000fce0000004100 */
[----:B------:R-:W3:Y:S01]  /*27a0*/  MUFU.EX2 R9, -R4 ;  /* 0x8000000400097308 */ /* 0x000ee20000000800 */
[--C-:B0-----:R-:W-:Y:S02]  /*27b0*/  HADD2.F32 R0, -RZ, R32.reuse.H1_H1 ;  /* 0x30000020ff007230 */ /* 0x101fe40000004100 */
[----:B------:R-:W-:-:S05]  /*27c0*/  HADD2.F32 R32, -RZ, R32.H0_H0 ;  /* 0x20000020ff207230 */ /* 0x000fca0000004100 */
[----:B------:R-:W0:Y:S01]  /*27d0*/  MUFU.EX2 R3, -R8 ;  /* 0x8000000800037308 */ /* 0x000e220000000800 */
[----:B--2---:R-:W-:-:S04]  /*27e0*/  FMUL.FTZ R5, R22, R5 ;  /* 0x0000000516057220 */ /* 0x004fc80000410000 */
[----:B------:R-:W-:-:S03]  /*27f0*/  FMUL.RZ R5, R5, 0.15915493667125701904 ;  /* 0x3e22f98305057820 */ /* 0x000fc6000040c000 */
[----:B------:R-:W2:Y:S01]  /*2800*/  MUFU.EX2 R11, -R6 ;  /* 0x80000006000b7308 */ /* 0x000ea20000000800 */
[----:B---3--:R-:W-:-:S04]  /*2810*/  FMUL.FTZ R9, R22, R9 ;  /* 0x0000000916097220 */ /* 0x008fc80000410000 */
[----:B------:R-:W-:-:S03]  /*2820*/  FMUL.RZ R9, R9, 0.15915493667125701904 ;  /* 0x3e22f98309097820 */ /* 0x000fc6000040c000 */
[----:B------:R-:W3:Y:S01]  /*2830*/  MUFU.COS R7, R5 ;  /* 0x0000000500077308 */ /* 0x000ee20000000000 */
[----:B0-----:R-:W-:-:S04]  /*2840*/  FMUL.FTZ R3, R22, R3 ;  /* 0x0000000316037220 */ /* 0x001fc80000410000 */
[----:B------:R-:W-:Y:S01]  /*2850*/  FMUL.RZ R10, R3, 0.15915493667125701904 ;  /* 0x3e22f983030a7820 */ /* 0x000fe2000040c000 */
[----:B------:R-:W-:Y:S02]  /*2860*/  HADD2.F32 R3, -RZ, R24.H1_H1 ;  /* 0x30000018ff037230 */ /* 0x000fe40000004100 */
[----:B------:R3:W0:Y:S01]  /*2870*/  MUFU.SIN R4, R5 ;  /* 0x0000000500047308 */ /* 0x0006220000000400 */
[----:B--2---:R-:W-:Y:S01]  /*2880*/  FMUL.FTZ R11, R22, R11 ;  /* 0x0000000b160b7220 */ /* 0x004fe20000410000 */
[----:B------:R-:W-:-:S06]  /*2890*/  HADD2.F32 R22, -RZ, R26.H1_H1 ;  /* 0x3000001aff167230 */ /* 0x000fcc0000004100 */
[----:B------:R-:W-:Y:S01]  /*28a0*/  MUFU.SIN R8, R9 ;  /* 0x0000000900087308 */ /* 0x000fe20000000400 */
[----:B---3--:R-:W-:-:S07]  /*28b0*/  FMUL.FTZ R5, R7, R0 ;  /* 0x0000000007057220 */ /* 0x008fce0000410000 */
[----:B------:R2:W3:Y:S01]  /*28c0*/  MUFU.COS R13, R9 ;  /* 0x00000009000d7308 */ /* 0x0004e20000000000 */
[C---:B0-----:R-:W-:Y:S01]  /*28d0*/  FMUL.FTZ R6, R4.reuse, R0 ;  /* 0x0000000004067220 */ /* 0x041fe20000410000 */
[-C--:B------:R-:W-:Y:S01]  /*28e0*/  FMUL.FTZ R0, R4, R3.reuse ;  /* 0x0000000304007220 */ /* 0x080fe20000410000 */
[----:B------:R-:W-:-:S05]  /*28f0*/  FMUL.FTZ R3, R7, R3 ;  /* 0x0000000307037220 */ /* 0x000fca0000410000 */
[----:B------:R-:W0:Y:S01]  /*2900*/  MUFU.SIN R20, R10 ;  /* 0x0000000a00147308 */ /* 0x000e220000000400 */
[----:B--2---:R-:W-:Y:S02]  /*2910*/  HADD2.F32 R9, -RZ, R24.H0_H0 ;  /* 0x20000018ff097230 */ /* 0x004fe40000004100 */
[----:B------:R-:W-:Y:S01]  /*2920*/  FMUL.RZ R24, R11, 0.15915493667125701904 ;  /* 0x3e22f9830b187820 */ /* 0x000fe2000040c000 */
[C---:B------:R-:W-:Y:S02]  /*2930*/  FFMA.FTZ R11, R4.reuse, R32, R5 ;  /* 0x00000020040b7223 */ /* 0x040fe40000010005 */
[-C--:B------:R-:W-:Y:S01]  /*2940*/  FFMA.FTZ R0, R7, R9.reuse, -R0 ;  /* 0x0000000907007223 */ /* 0x080fe20000010800 */
[----:B------:R-:W-:Y:S01]  /*2950*/  FFMA.FTZ R3, R4, R9, R3 ;  /* 0x0000000904037223 */ /* 0x000fe20000010003 */
[----:B------:R2:W4:Y:S01]  /*2960*/  MUFU.COS R15, R10 ;  /* 0x0000000a000f7308 */ /* 0x0005220000000000 */
[-C--:B---3--:R-:W-:Y:S01]  /*2970*/  FMUL.FTZ R5, R13, R14.reuse ;  /* 0x0000000e0d057220 */ /* 0x088fe20000410000 */
[----:B------:R-:W-:-:S03]  /*2980*/  FMUL.FTZ R4, R8, R14 ;  /* 0x0000000e08047220 */ /* 0x000fc60000410000 */
[CC--:B------:R-:W-:Y:S01]  /*2990*/  FFMA.FTZ R5, R8.reuse, R25.reuse, R5 ;  /* 0x0000001908057223 */ /* 0x0c0fe20000010005 */
[----:B------:R-:W-:Y:S02]  /*29a0*/  FFMA.FTZ R4, R13, R25, -R4 ;  /* 0x000000190d047223 */ /* 0x000fe40000010804 */
[----:B------:R-:W3:Y:S01]  /*29b0*/  MUFU.SIN R26, R24 ;  /* 0x00000018001a7308 */ /* 0x000ee20000000400 */
[----:B--2---:R-:W-:Y:S01]  /*29c0*/  FFMA.FTZ R10, R7, R32, -R6 ;  /* 0x00000020070a7223 */ /* 0x004fe20000010806 */
[CC--:B------:R-:W-:Y:S01]  /*29d0*/  FMUL.FTZ R6, R8.reuse, R12.reuse ;  /* 0x0000000c08067220 */ /* 0x0c0fe20000410000 */
[----:B------:R-:W-:Y:S01]  /*29e0*/  FMUL.FTZ R7, R13, R12 ;  /* 0x0000000c0d077220 */ /* 0x000fe20000410000 */
[----:B------:R-:W-:Y:S02]  /*29f0*/  F2FP.F16.F32.PACK_AB R25, R5, R4 ;  /* 0x000000040519723e */ /* 0x000fe400000000ff */
[-C--:B------:R-:W-:Y:S01]  /*2a00*/  FFMA.FTZ R12, R13, R33.reuse, -R6 ;  /* 0x000000210d0c7223 */ /* 0x080fe20000010806 */
[----:B------:R-:W-:Y:S01]  /*2a10*/  FFMA.FTZ R33, R8, R33, R7 ;  /* 0x0000002108217223 */ /* 0x000fe20000010007 */
[----:B------:R2:W5:Y:S01]  /*2a20*/  MUFU.COS R27, R24 ;  /* 0x00000018001b7308 */ /* 0x0005620000000000 */
[CC--:B0-----:R-:W-:Y:S01]  /*2a30*/  FMUL.FTZ R8, R20.reuse, R21.reuse ;  /* 0x0000001514087220 */ /* 0x0c1fe20000410000 */
[CC--:B------:R-:W-:Y:S01]  /*2a40*/  FMUL.FTZ R6, R20.reuse, R22.reuse ;  /* 0x0000001614067220 */ /* 0x0c0fe20000410000 */
[C---:B----4-:R-:W-:Y:S01]  /*2a50*/  FMUL.FTZ R21, R15.reuse, R21 ;  /* 0x000000150f157220 */ /* 0x050fe20000410000 */
[C---:B------:R-:W-:Y:S01]  /*2a60*/  FMUL.FTZ R7, R15.reuse, R22 ;  /* 0x000000160f077220 */ /* 0x040fe20000410000 */
[CC--:B------:R-:W-:Y:S01]  /*2a70*/  FFMA.FTZ R13, R15.reuse, R34.reuse, -R8 ;  /* 0x000000220f0d7223 */ /* 0x0c0fe20000010808 */
[-C--:B------:R-:W-:Y:S01]  /*2a80*/  FFMA.FTZ R6, R15, R23.reuse, -R6 ;  /* 0x000000170f067223 */ /* 0x080fe20000010806 */
[C---:B------:R-:W-:Y:S01]  /*2a90*/  FFMA.FTZ R34, R20.reuse, R34, R21 ;  /* 0x0000002214227223 */ /* 0x040fe20000010015 */
[----:B------:R-:W-:Y:S01]  /*2aa0*/  FFMA.FTZ R7, R20, R23, R7 ;  /* 0x0000001714077223 */ /* 0x000fe20000010007 */
[C---:B---3--:R-:W-:Y:S01]  /*2ab0*/  FMUL.FTZ R14, R26.reuse, R36 ;  /* 0x000000241a0e7220 */ /* 0x048fe20000410000 */
[----:B------:R-:W-:Y:S01]  /*2ac0*/  FMUL.FTZ R8, R26, R38 ;  /* 0x000000261a087220 */ /* 0x000fe20000410000 */
[----:B------:R-:W-:-:S02]  /*2ad0*/  F2FP.F16.F32.PACK_AB R32, R11, R10 ;  /* 0x0000000a0b20723e */ /* 0x000fc400000000ff */
[----:B--2---:R-:W-:Y:S02]  /*2ae0*/  F2FP.F16.F32.PACK_AB R24, R3, R0 ;  /* 0x000000000318723e */ /* 0x004fe400000000ff */
[----:B------:R-:W-:Y:S01]  /*2af0*/  F2FP.F16.F32.PACK_AB R33, R33, R12 ;  /* 0x0000000c2121723e */ /* 0x000fe200000000ff */
[C---:B-----5:R-:W-:Y:S01]  /*2b00*/  FMUL.FTZ R15, R27.reuse, R36 ;  /* 0x000000241b0f7220 */ /* 0x060fe20000410000 */
[C---:B------:R-:W-:Y:S01]  /*2b10*/  FMUL.FTZ R9, R27.reuse, R38 ;  /* 0x000000261b097220 */ /* 0x040fe20000410000 */
[C---:B------:R-:W-:Y:S01]  /*2b20*/  FFMA.FTZ R14, R27.reuse, R35, -R14 ;  /* 0x000000231b0e7223 */ /* 0x040fe2000001080e */
[----:B------:R-:W-:Y:S01]  /*2b30*/  FFMA.FTZ R8, R27, R37, -R8 ;  /* 0x000000251b087223 */ /* 0x000fe20000010808 */
[C---:B------:R-:W-:Y:S01]  /*2b40*/  FFMA.FTZ R35, R26.reuse, R35, R15 ;  /* 0x000000231a237223 */ /* 0x040fe2000001000f */
[----:B------:R-:W-:Y:S01]  /*2b50*/  FFMA.FTZ R9, R26, R37, R9 ;  /* 0x000000251a097223 */ /* 0x000fe20000010009 */
[----:B------:R-:W-:Y:S02]  /*2b60*/  F2FP.F16.F32.PACK_AB R34, R34, R13 ;  /* 0x0000000d2222723e */ /* 0x000fe400000000ff */
[----:B------:R-:W-:-:S02]  /*2b70*/  F2FP.F16.F32.PACK_AB R26, R7, R6 ;  /* 0x00000006071a723e */ /* 0x000fc400000000ff */
[----:B------:R-:W-:Y:S02]  /*2b80*/  F2FP.F16.F32.PACK_AB R35, R35, R14 ;  /* 0x0000000e2323723e */ /* 0x000fe400000000ff */
[----:B------:R-:W-:-:S07]  /*2b90*/  F2FP.F16.F32.PACK_AB R27, R9, R8 ;  /* 0x00000008091b723e */ /* 0x000fce00000000ff */
.L_x_20:
[----:B------:R-:W-:Y:S05]  /*2ba0*/  BSYNC B0 ;  /* 0x0000000000007941 */ /* 0x000fea0003800000 */
.L_x_7:
[----:B------:R-:W-:Y:S01]  /*2bb0*/  ISETP.GT.AND P0, PT, R16, 0x1f, PT ;  /* 0x0000001f1000780c */ /* 0x000fe20003f04270 */
[----:B------:R-:W-:Y:S01]  /*2bc0*/  BSSY B0, `(.L_x_21) ;  /* 0x0000029000007945 */ /* 0x000fe20003800000 */
[----:B------:R-:W-:-:S11]  /*2bd0*/  HFMA2.MMA R14, -RZ, RZ, 0, 0 ;  /* 0x00000000ff0e7435 */ /* 0x000fd600000001ff */
[----:B------:R-:W-:Y:S05]  /*2be0*/  @P0 BRA `(.L_x_22) ;  /* 0x0000000000980947 */ /* 0x000fea0003800000 */
[----:B------:R-:W5:Y:S01]  /*2bf0*/  LDC R0, c[0x0][0x29c] ;  /* 0x0000a700ff007b82 */ /* 0x000f620000000800 */
[----:B--2---:R-:W2:Y:S01]  /*2c00*/  S2R R7, SR_CgaCtaId ;  /* 0x0000000000077919 */ /* 0x004ea20000008800 */
[----:B------:R-:W-:Y:S01]  /*2c10*/  MOV R6, 0x400 ;  /* 0x0000040000067802 */ /* 0x000fe20000000f00 */
[----:B0---4-:R-:W-:Y:S01]  /*2c20*/  HMUL2 R12, R33, R25 ;  /* 0x00000019210c7232 */ /* 0x011fe20000000000 */
[----:B------:R-:W-:-:S05]  /*2c30*/  UMOV UR4, 0xffffffff ;  /* 0xffffffff00047882 */ /* 0x000fca0000000000 */
[----:B------:R-:W-:-:S10]  /*2c40*/  HFMA2.MMA R13, R32, R24, R12 ;  /* 0x00000018200d7235 */ /* 0x000fd4000000000c */
[----:B------:R-:W-:Y:S01]  /*2c50*/  HFMA2 R13, R34, R26, R13 ;  /* 0x0000001a220d7231 */ /* 0x000fe2000000000d */
[----:B-----5:R-:W-:-:S05]  /*2c60*/  ISETP.NE.AND P1, PT, R0, RZ, PT ;  /* 0x000000ff0000720c */ /* 0x020fca0003f25270 */
[----:B------:R-:W-:Y:S01]  /*2c70*/  HFMA2.MMA R13, R35, R27, R13 ;  /* 0x0000001b230d7235 */ /* 0x000fe2000000000d */
[----:B------:R-:W-:Y:S02]  /*2c80*/  IADD3 R0, R6, 0x40, RZ ;  /* 0x0000004006007810 */ /* 0x000fe40007ffe0ff */
[----:B------:R-:W-:Y:S02]  /*2c90*/  ISETP.GT.OR P0, PT, R16, 0x11, P1 ;  /* 0x000000111000780c */ /* 0x000fe40000f04670 */
[----:B--2---:R-:W-:-:S05]  /*2ca0*/  LEA R3, R7, R0, 0x18 ;  /* 0x0000000007037211 */ /* 0x004fca00078ec0ff */
[--C-:B------:R-:W-:Y:S01]  /*2cb0*/  HADD2.F32 R0, -RZ, R13.reuse.H0_H0 ;  /* 0x2000000dff007230 */ /* 0x100fe20000004100 */
[----:B------:R-:W-:Y:S01]  /*2cc0*/  @!P1 IADD3 R6, R6, 0x240, RZ ;  /* 0x0000024006069810 */ /* 0x000fe20007ffe0ff */
[----:B------:R-:W-:Y:S01]  /*2cd0*/  HADD2.F32 R13, -RZ, R13.H1_H1 ;  /* 0x3000000dff0d7230 */ /* 0x000fe20000004100 */
[----:B------:R-:W-:-:S03]  /*2ce0*/  LEA R3, R16, R3, 0x4 ;  /* 0x0000000310037211 */ /* 0x000fc600078e20ff */
[----:B------:R-:W0:Y:S01]  /*2cf0*/  @!P0 LDC R9, c[0x0][0x284] ;  /* 0x0000a100ff098b82 */ /* 0x000e220000000800 */
[----:B------:R-:W-:Y:S01]  /*2d00*/  @!P0 IMAD.SHL.U32 R8, R48, 0x8, RZ ;  /* 0x0000000830088824 */ /* 0x000fe200078e00ff */
[----:B------:R-:W-:Y:S01]  /*2d10*/  @!P1 LEA R7, R7, R6, 0x18 ;  /* 0x0000000607079211 */ /* 0x000fe200078ec0ff */
[----:B------:R2:W-:Y:S01]  /*2d20*/  STS.128 [R3], R32 ;  /* 0x0000002003007388 */ /* 0x0005e20000000c00 */
[----:B------:R-:W-:Y:S02]  /*2d30*/  FADD.FTZ R13, R0, R13 ;  /* 0x0000000d000d7221 */ /* 0x000fe40000010000 */
[----:B------:R-:W-:Y:S02]  /*2d40*/  @!P1 LEA R7, R16, R7, 0x4 ;  /* 0x0000000710079211 */ /* 0x000fe400078e20ff */
[----:B------:R-:W4:Y:S03]  /*2d50*/  @!P0 LDC.64 R4, c[0x0][0x248] ;  /* 0x00009200ff048b82 */ /* 0x000f260000000a00 */
[----:B------:R2:W-:Y:S01]  /*2d60*/  @!P1 STS.128 [R7], R28 ;  /* 0x0000001c07009388 */ /* 0x0005e20000000c00 */
[----:B0-----:R-:W-:-:S04]  /*2d70*/  @!P0 IMAD R19, R19, R9, R8 ;  /* 0x0000000913138224 */ /* 0x001fc800078e0208 */
[----:B----4-:R-:W-:-:S05]  /*2d80*/  @!P0 IMAD.WIDE R4, R19, 0x2, R4 ;  /* 0x0000000213048825 */ /* 0x010fca00078e0204 */
[----:B------:R2:W-:Y:S01]  /*2d90*/  @!P0 STG.E.128 desc[UR36][R4.64], R24 ;  /* 0x0000001804008986 */ /* 0x0005e2000c101d24 */
[----:B------:R-:W-:Y:S05]  /*2da0*/  BRA.DIV UR4, `(.L_x_23) ;  /* 0x000000be04e87947 */ /* 0x000fea000b800000 */
[----:B------:R-:W0:Y:S02]  /*2db0*/  SHFL.BFLY PT, R14, R13, 0x10, 0x1f ;  /* 0x0e001f000d0e7f89 */ /* 0x000e2400000e0000 */
[----:B0-----:R-:W-:-:S05]  /*2dc0*/  FADD.FTZ R0, R13, R14 ;  /* 0x0000000e0d007221 */ /* 0x001fca0000010000 */
[----:B------:R-:W2:Y:S02]  /*2dd0*/  SHFL.BFLY PT, R14, R0, 0x8, 0x1f ;  /* 0x0d001f00000e7f89 */ /* 0x000ea400000e0000 */
[----:B--2---:R-:W-:-:S05]  /*2de0*/  FADD.FTZ R3, R0, R14 ;  /* 0x0000000e00037221 */ /* 0x004fca0000010000 */
[----:B------:R-:W0:Y:S02]  /*2df0*/  SHFL.BFLY PT, R14, R3, 0x4, 0x1f ;  /* 0x0c801f00030e7f89 */ /* 0x000e2400000e0000 */
[----:B0-----:R-:W-:-:S05]  /*2e00*/  FADD.FTZ R4, R3, R14 ;  /* 0x0000000e03047221 */ /* 0x001fca0000010000 */
[----:B------:R-:W0:Y:S02]  /*2e10*/  SHFL.BFLY PT, R14, R4, 0x2, 0x1f ;  /* 0x0c401f00040e7f89 */ /* 0x000e2400000e0000 */
[----:B0-----:R-:W-:-:S05]  /*2e20*/  FADD.FTZ R5, R4, R14 ;  /* 0x0000000e04057221 */ /* 0x001fca0000010000 */
[----:B------:R0:W2:Y:S02]  /*2e30*/  SHFL.BFLY PT, R14, R5, 0x1, 0x1f ;  /* 0x0c201f00050e7f89 */ /* 0x0000a400000e0000 */
.L_x_171:
[----:B--2---:R-:W-:-:S07]  /*2e40*/  FADD.FTZ R14, R5, R14 ;  /* 0x0000000e050e7221 */ /* 0x004fce0000010000 */
.L_x_22:
[----:B------:R-:W-:Y:S05]  /*2e50*/  BSYNC B0 ;  /* 0x0000000000007941 */ /* 0x000fea0003800000 */
.L_x_21:
[----:B--2---:R-:W2:Y:S01]  /*2e60*/  LDC R7, c[0x0][0x284] ;  /* 0x0000a100ff077b82 */ /* 0x004ea20000000800 */
[----:B------:R-:W-:Y:S02]  /*2e70*/  ISETP.NE.AND P0, PT, R16, RZ, PT ;  /* 0x000000ff1000720c */ /* 0x000fe40003f05270 */
[----:B------:R-:W-:Y:S02]  /*2e80*/  MOV R247, 0xff7fffff ;  /* 0xff7fffff00f77802 */ /* 0x000fe40000000f00 */
[----:B--2---:R-:W-:-:S05]  /*2e90*/  VIADDMNMX R8, R244, -R7, RZ, !PT ;  /* 0x80000007f4087246 */ /* 0x004fca00078001ff */
[----:B------:R2:W-:Y:S04]  /*2ea0*/  STL [R1+0x26c], R8 ;  /* 0x00026c0801007387 */ /* 0x0005e80000100800 */
[----:B------:R-:W-:Y:S05]  /*2eb0*/  @P0 BRA `(.L_x_24) ;  /* 0x0000000000440947 */ /* 0x000fea0003800000 */
[----:B------:R-:W-:Y:S02]  /*2ec0*/  ULDC.64 UR4, c[0x0][0x2c8] ;  /* 0x0000b20000047ab9 */ /* 0x000fe40000000a00 */
[----:B------:R-:W-:Y:S01]  /*2ed0*/  ISETP.NE.U32.AND P0, PT, RZ, UR4, PT ;  /* 0x00000004ff007c0c */ /* 0x000fe2000bf05070 */
[----:B------:R-:W-:-:S03]  /*2ee0*/  ULDC UR4, c[0x0][0x2a0] ;  /* 0x0000a80000047ab9 */ /* 0x000fc60000000800 */
[----:B------:R-:W-:-:S13]  /*2ef0*/  ISETP.NE.AND.EX P0, PT, RZ, UR5, PT, P0 ;  /* 0x00000005ff007c0c */ /* 0x000fda000bf05300 */
[----:B------:R-:W5:Y:S01]  /*2f00*/  @P0 LDC R9, c[0x0][0x2d0] ;  /* 0x0000b400ff090b82 */ /* 0x000f620000000800 */
[----:B------:R-:W-:-:S07]  /*2f10*/  @P0 IADD3 R0, R18, -R46, RZ ;  /* 0x8000002e12000210 */ /* 0x000fce0007ffe0ff */
[----:B0-----:R-:W0:Y:S01]  /*2f20*/  @P0 LDC.64 R4, c[0x0][0x2c8] ;  /* 0x0000b200ff040b82 */ /* 0x001e220000000a00 */
[----:B-----5:R-:W-:-:S04]  /*2f30*/  @P0 IMAD R3, R44, R9, R0 ;  /* 0x000000092c030224 */ /* 0x020fc800078e0200 */
[----:B------:R-:W-:-:S04]  /*2f40*/  @P0 IMAD R3, R3, R9, R0 ;  /* 0x0000000903030224 */ /* 0x000fc800078e0200 */
[----:B0-----:R-:W-:-:S06]  /*2f50*/  @P0 IMAD.WIDE R4, R3, 0x2, R4 ;  /* 0x0000000203040825 */ /* 0x001fcc00078e0204 */
[----:B------:R-:W5:Y:S01]  /*2f60*/  @P0 LDG.E.U16 R4, desc[UR36][R4.64] ;  /* 0x0000002404040981 */ /* 0x000f62000c1e1500 */
[----:B------:R-:W-:Y:S01]  /*2f70*/  IADD3 R3, R18, -R8, RZ ;  /* 0x8000000812037210 */ /* 0x000fe20007ffe0ff */
[----:B------:R-:W-:-:S03]  /*2f80*/  FMUL.FTZ R247, R14, UR4 ;  /* 0x000000040ef77c20 */ /* 0x000fc60008410000 */
[----:B------:R-:W-:Y:S01]  /*2f90*/  LEA R6, R3, UR38, 0x2 ;  /* 0x0000002603067c11 */ /* 0x000fe2000f8e10ff */
[----:B-----5:R-:W-:-:S05]  /*2fa0*/  @P0 HADD2.F32 R0, -RZ, R4.H0_H0 ;  /* 0x20000004ff000230 */ /* 0x020fca0000004100 */
[----:B------:R-:W-:-:S05]  /*2fb0*/  @P0 FADD.FTZ R247, R247, R0 ;  /* 0x00000000f7f70221 */ /* 0x000fca0000010000 */
[----:B------:R0:W-:Y:S02]  /*2fc0*/  STS [R6], R247 ;  /* 0x000000f706007388 */ /* 0x0001e40000000800 */
.L_x_24:
[----:B------:R-:W-:Y:S05]  /*2fd0*/  WARPSYNC.ALL ;  /* 0x0000000000007948 */ /* 0x000fea0003800000 */
[----:B------:R-:W5:Y:S08]  /*2fe0*/  S2UR UR5, SR_CgaCtaId ;  /* 0x00000000000579c3 */ /* 0x000f700000008800 */
[----:B------:R-:W-:Y:S01]  /*2ff0*/  BAR.SYNC.DEFER_BLOCKING 0x0 ;  /* 0x0000000000007b1d */ /* 0x000fe20000010000 */
[----:B------:R-:W-:-:S02]  /*3000*/  IADD3 R18, R18, 0x1f, -R8 ;  /* 0x0000001f12127810 */ /* 0x000fc40007ffe808 */
[----:B0-----:R-:W-:Y:S02]  /*3010*/  IADD3 R6, R16, R8, RZ ;  /* 0x0000000810067210 */ /* 0x001fe40007ffe0ff */
[----:B------:R-:W-:Y:S01]  /*3020*/  SHF.R.S32.HI R3, RZ, 0x1f, R18 ;  /* 0x0000001fff037819 */ /* 0x000fe20000011412 */
[----:B------:R-:W-:Y:S01]  /*3030*/  UMOV UR4, 0x400 ;  /* 0x0000040000047882 */ /* 0x000fe20000000000 */
[----:B------:R-:W-:Y:S01]  /*3040*/  ULDC UR10, c[0x0][0x29c] ;  /* 0x0000a700000a7ab9 */ /* 0x000fe20000000800 */
[----:B------:R-:W-:Y:S01]  /*3050*/  ULDC UR11, c[0x0][0x2a0] ;  /* 0x0000a800000b7ab9 */ /* 0x000fe20000000800 */
[----:B------:R-:W-:-:S04]  /*3060*/  LEA.HI R3, R3, R18, RZ, 0x5 ;  /* 0x0000001203037211 */ /* 0x000fc800078f28ff */
[----:B------:R-:W-:-:S04]  /*3070*/  LOP3.LUT R3, R3, 0xffffffe0, RZ, 0xc0, !PT ;  /* 0xffffffe003037812 */ /* 0x000fc800078ec0ff */
[----:B------:R-:W-:-:S04]  /*3080*/  IADD3 R0, R3, R8, RZ ;  /* 0x0000000803007210 */ /* 0x000fc80007ffe0ff */
[----:B------:R-:W-:Y:S01]  /*3090*/  ISETP.GE.AND P0, PT, R6, R0, PT ;  /* 0x000000000600720c */ /* 0x000fe20003f06270 */
[----:B-----5:R-:W-:-:S03]  /*30a0*/  ULEA UR4, UR5, UR4, 0x18 ;  /* 0x0000000405047291 */ /* 0x020fc6000f8ec03f */
[----:B------:R-:W-:Y:S02]  /*30b0*/  ULDC UR5, c[0x0][0x29c] ;  /* 0x0000a70000057ab9 */ /* 0x000fe40000000800 */
[----:B------:R-:W-:-:S03]  /*30c0*/  UISETP.NE.AND UP0, UPT, UR5, URZ, UPT ;  /* 0x0000003f0500728c */ /* 0x000fc6000bf05270 */
[----:B------:R-:W-:Y:S01]  /*30d0*/  ULDC UR5, c[0x0][0x280] ;  /* 0x0000a00000057ab9 */ /* 0x000fe20000000800 */
[----:B------:R-:W0:Y:S02]  /*30e0*/  LDS.128 R20, [UR4+0x40] ;  /* 0x00004004ff147984 */ /* 0x000e240008000c00 */
[----:B------:R-:W-:Y:S02]  /*30f0*/  PLOP3.LUT P2, PT, PT, PT, UP0, 0x80, 0x0 ;  /* 0x000000000000781c */ /* 0x000fe40003f4f008 */
[----:B------:R-:W5:Y:S04]  /*3100*/  LDS.128 R12, [UR4+0x50] ;  /* 0x00005004ff0c7984 */ /* 0x000f680008000c00 */
[----:B------:R-:W1:Y:S04]  /*3110*/  LDS.128 R24, [UR4+0x60] ;  /* 0x00006004ff187984 */ /* 0x000e680008000c00 */
[----:B0-----:R-:W-:Y:S04]  /*3120*/  STL.64 [R1+0x250], R20 ;  /* 0x0002501401007387 */ /* 0x001fe80000100a00 */
[----:B------:R-:W-:Y:S04]  /*3130*/  STL.64 [R1+0x258], R22 ;  /* 0x0002581601007387 */ /* 0x000fe80000100a00 */
[----:B------:R-:W0:Y:S04]  /*3140*/  LDS.128 R20, [UR4+0x70] ;  /* 0x00007004ff147984 */ /* 0x000e280008000c00 */
[----:B-----5:R-:W-:Y:S04]  /*3150*/  STL.64 [R1+0x240], R12 ;  /* 0x0002400c01007387 */ /* 0x020fe80000100a00 */
[----:B------:R-:W-:Y:S04]  /*3160*/  STL.64 [R1+0x248], R14 ;  /* 0x0002480e01007387 */ /* 0x000fe80000100a00 */
[----:B------:R-:W5:Y:S04]  /*3170*/  LDS.128 R12, [UR4+0x80] ;  /* 0x00008004ff0c7984 */ /* 0x000f680008000c00 */
[----:B-1----:R-:W-:Y:S04]  /*3180*/  STL.64 [R1+0x230], R24 ;  /* 0x0002301801007387 */ /* 0x002fe80000100a00 */
[----:B------:R-:W-:Y:S04]  /*3190*/  STL.64 [R1+0x238], R26 ;  /* 0x0002381a01007387 */ /* 0x000fe80000100a00 */
        /* <DEDUP_REMOVED lines=81> */
[----:B0-----:R-:W-:Y:S04]  /*36b0*/  STL.64 [R1+0x70], R20 ;  /* 0x0000701401007387 */ /* 0x001fe80000100a00 */
[----:B------:R-:W-:Y:S04]  /*36c0*/  STL.64 [R1+0x78], R22 ;  /* 0x0000781601007387 */ /* 0x000fe80000100a00 */
[----:B-----5:R-:W-:Y:S04]  /*36d0*/  STL.64 [R1+0x60], R12 ;  /* 0x0000600c01007387 */ /* 0x020fe80000100a00 */
[----:B------:R-:W-:Y:S04]  /*36e0*/  STL.64 [R1+0x68], R14 ;  /* 0x0000680e01007387 */ /* 0x000fe80000100a00 */
[----:B------:R0:W-:Y:S02]  /*36f0*/  STL [R1+0x264], R0 ;  /* 0x0002640001007387 */ /* 0x0001e40000100800 */
[----:B0-----:R-:W-:Y:S01]  /*3700*/  IMAD R0, R17, UR5, R44 ;  /* 0x0000000511007c24 */ /* 0x001fe2000f8e022c */
[----:B------:R-:W-:Y:S06]  /*3710*/  @P2 BRA `(.L_x_25) ;  /* 0x0000000000b02947 */ /* 0x000fec0003800000 */
[----:B------:R-:W0:Y:S04]  /*3720*/  LDS.128 R16, [UR4+0x240] ;  /* 0x00024004ff107984 */ /* 0x000e280008000c00 */
[----:B------:R-:W1:Y:S04]  /*3730*/  LDS.128 R12, [UR4+0x250] ;  /* 0x00025004ff0c7984 */ /* 0x000e680008000c00 */
[----:B--2---:R-:W2:Y:S04]  /*3740*/  LDS.128 R8, [UR4+0x260] ;  /* 0x00026004ff087984 */ /* 0x004ea80008000c00 */
[----:B------:R-:W-:Y:S04]  /*3750*/  LDS.128 R248, [UR4+0x2a0] ;  /* 0x0002a004fff87984 */ /* 0x000fe80008000c00 */
[----:B------:R-:W-:Y:S04]  /*3760*/  LDS.128 R240, [UR4+0x2b0] ;  /* 0x0002b004fff07984 */ /* 0x000fe80008000c00 */
[----:B------:R-:W-:Y:S04]  /*3770*/  LDS.128 R236, [UR4+0x2c0] ;  /* 0x0002c004ffec7984 */ /* 0x000fe80008000c00 */
[----:B------:R-:W-:Y:S04]  /*3780*/  LDS.128 R232, [UR4+0x2d0] ;  /* 0x0002d004ffe87984 */ /* 0x000fe80008000c00 */
[----:B------:R-:W-:Y:S04]  /*3790*/  LDS.128 R20, [UR4+0x2f0] ;  /* 0x0002f004ff147984 */ /* 0x000fe80008000c00 */
[----:B------:R-:W-:Y:S04]  /*37a0*/  LDS.128 R24, [UR4+0x300] ;  /* 0x00030004ff187984 */ /* 0x000fe80008000c00 */
[----:B------:R-:W-:Y:S04]  /*37b0*/  LDS.128 R28, [UR4+0x310] ;  /* 0x00031004ff1c7984 */ /* 0x000fe80008000c00 */
[----:B0-----:R-:W-:Y:S04]  /*37c0*/  STL.64 [R1+0x50], R16 ;  /* 0x0000501001007387 */ /* 0x001fe80000100a00 */
[----:B------:R-:W-:Y:S04]  /*37d0*/  STL.64 [R1+0x58], R18 ;  /* 0x0000581201007387 */ /* 0x000fe80000100a00 */
[----:B------:R-:W0:Y:S04]  /*37e0*/  LDS.128 R16, [UR4+0x270] ;  /* 0x00027004ff107984 */ /* 0x000e280008000c00 */
[----:B-1----:R-:W-:Y:S04]  /*37f0*/  STL.64 [R1+0x40], R12 ;  /* 0x0000400c01007387 */ /* 0x002fe80000100a00 */
[----:B------:R-:W-:Y:S04]  /*3800*/  STL.64 [R1+0x48], R14 ;  /* 0x0000480e01007387 */ /* 0x000fe80000100a00 */
[----:B------:R-:W1:Y:S04]  /*3810*/  LDS.128 R12, [UR4+0x280] ;  /* 0x00028004ff0c7984 */ /* 0x000e680008000c00 */
[----:B--2---:R-:W-:Y:S04]  /*3820*/  STL.64 [R1+0x30], R8 ;  /* 0x0000300801007387 */ /* 0x004fe80000100a00 */
[----:B------:R-:W-:Y:S04]  /*3830*/  STL.64 [R1+0x38], R10 ;  /* 0x0000380a01007387 */ /* 0x000fe80000100a00 */
[----:B------:R-:W2:Y:S04]  /*3840*/  LDS.128 R8, [UR4+0x290] ;  /* 0x00029004ff087984 */ /* 0x000ea80008000c00 */
[----:B----4-:R-:W4:Y:S04]  /*3850*/  LDS.128 R32, [UR4+0x320] ;  /* 0x00032004ff207984 */ /* 0x010f280008000c00 */
[----:B---3--:R-:W3:Y:S04]  /*3860*/  LDS.128 R36, [UR4+0x330] ;  /* 0x00033004ff247984 */ /* 0x008ee80008000c00 */
[----:B------:R-:W1:Y:S04]  /*3870*/  LDS.128 R40, [UR4+0x340] ;  /* 0x00034004ff287984 */ /* 0x000e680008000c00 */
[----:B0-----:R0:W-:Y:S04]  /*3880*/  STL.64 [R1+0x20], R16 ;  /* 0x0000201001007387 */ /* 0x0011e80000100a00 */
[----:B------:R0:W-:Y:S04]  /*3890*/  STL.64 [R1+0x28], R18 ;  /* 0x0000281201007387 */ /* 0x0001e80000100a00 */
[----:B------:R-:W0:Y:S04]  /*38a0*/  LDS.128 R16, [UR4+0x2e0] ;  /* 0x0002e004ff107984 */ /* 0x000e280008000c00 */
        /* <DEDUP_REMOVED lines=15> */
[----:B-1----:R1:W-:Y:S04]  /*39a0*/  STL.64 [R1+0x10], R12 ;  /* 0x0000100c01007387 */ /* 0x0023e80000100a00 */
[----:B------:R1:W-:Y:S04]  /*39b0*/  STL.64 [R1+0x18], R14 ;  /* 0x0000180e01007387 */ /* 0x0003e80000100a00 */
[----:B--2---:R1:W-:Y:S04]  /*39c0*/  STL.64 [R1], R8 ;  /* 0x0000000801007387 */ /* 0x0043e80000100a00 */
[----:B---34-:R1:W-:Y:S02]  /*39d0*/  STL.64 [R1+0x8], R10 ;  /* 0x0000080a01007387 */ /* 0x0183e40000100a00 */
.L_x_25:
[----:B------:R-:W-:Y:S01]  /*39e0*/  ULDC.64 UR8, c[0x0][0x258] ;  /* 0x0000960000087ab9 */ /* 0x000fe20000000a00 */
[----:B------:R-:W-:Y:S01]  /*39f0*/  ULDC.64 UR6, c[0x0][0x2b0] ;  /* 0x0000ac0000067ab9 */ /* 0x000fe20000000a00 */
[----:B------:R-:W-:Y:S01]  /*3a00*/  ULDC.64 UR12, c[0x0][0x2c8] ;  /* 0x0000b200000c7ab9 */ /* 0x000fe20000000a00 */
[----:B------:R-:W-:Y:S01]  /*3a10*/  BSSY B0, `(.L_x_26) ;  /* 0x0000712000007945 */ /* 0x000fe20003800000 */
[----:B------:R-:W-:-:S03]  /*3a20*/  IMAD R0, R0, 0x90, RZ ;  /* 0x0000009000007824 */ /* 0x000fc600078e02ff */
[----:B------:R-:W-:Y:S05]  /*3a30*/  @P0 BRA `(.L_x_27) ;  /* 0x00000070003c0947 */ /* 0x000fea0003800000 */
[----:B------:R-:W-:Y:S01]  /*3a40*/  IABS R3, R7 ;  /* 0x0000000700037213 */ /* 0x000fe20000000000 */
[----:B------:R-:W-:-:S04]  /*3a50*/  ULDC UR4, c[0x0][0x298] ;  /* 0x0000a60000047ab9 */ /* 0x000fc80000000800 */
[----:B-12---:R-:W-:-:S04]  /*3a60*/  IMAD.MOV.U32 R8, RZ, RZ, R3 ;  /* 0x000000ffff087224 */ /* 0x006fc800078e0003 */
[----:B------:R-:W1:Y:S08]  /*3a70*/  I2F.RP R4, R8 ;  /* 0x0000000800047306 */ /* 0x000e700000209400 */
[----:B-1----:R-:W1:Y:S02]  /*3a80*/  MUFU.RCP R4, R4 ;  /* 0x0000000400047308 */ /* 0x002e640000001000 */
[----:B-1----:R-:W-:-:S06]  /*3a90*/  IADD3 R4, R4, 0xffffffe, RZ ;  /* 0x0ffffffe04047810 */ /* 0x002fcc0007ffe0ff */
[----:B------:R1:W2:Y:S02]  /*3aa0*/  F2I.FTZ.U32.TRUNC.NTZ R5, R4 ;  /* 0x0000000400057305 */ /* 0x0002a4000021f000 */
[----:B-1----:R-:W-:Y:S01]  /*3ab0*/  HFMA2.MMA R4, -RZ, RZ, 0, 0 ;  /* 0x00000000ff047435 */ /* 0x002fe200000001ff */
[----:B--2---:R-:W-:-:S05]  /*3ac0*/  IADD3 R3, RZ, -R5, RZ ;  /* 0x80000005ff037210 */ /* 0x004fca0007ffe0ff */
[----:B------:R-:W-:-:S04]  /*3ad0*/  IMAD R3, R3, R8, RZ ;  /* 0x0000000803037224 */ /* 0x000fc800078e02ff */
[----:B------:R-:W-:Y:S02]  /*3ae0*/  IMAD.HI.U32 R4, R5, R3, R4 ;  /* 0x0000000305047227 */ /* 0x000fe400078e0004 */
[----:B------:R-:W1:Y:S02]  /*3af0*/  LDC R5, c[0x0][0x2c0] ;  /* 0x0000b000ff057b82 */ /* 0x000e640000000800 */
[----:B------:R-:W-:Y:S01]  /*3b00*/  IMAD R3, R104, R7, RZ ;  /* 0x0000000768037224 */ /* 0x000fe200078e02ff */
[----:B------:R2:W-:Y:S02]  /*3b10*/  STL [R1+0x268], R4 ;  /* 0x0002680401007387 */ /* 0x0005e40000100800 */
[----:B--2---:R-:W-:Y:S02]  /*3b20*/  MOV R4, R6 ;  /* 0x0000000600047202 */ /* 0x004fe40000000f00 */
[----:B-1----:R-:W-:Y:S02]  /*3b30*/  IADD3 R6, R5, UR4, RZ ;  /* 0x0000000405067c10 */ /* 0x002fe4000fffe0ff */
[----:B------:R-:W-:-:S07]  /*3b40*/  SHF.R.S32.HI R5, RZ, 0x1f, R3 ;  /* 0x0000001fff057819 */ /* 0x000fce0000011403 */
.L_x_94:
[----:B-1----:R-:W2:Y:S01]  /*3b50*/  LDL R10, [R1+0x268] ;  /* 0x00026800010a7983 */ /* 0x002ea20000100800 */
[----:B------:R-:W1:Y:S01]  /*3b60*/  LDC R246, c[0x0][0x284] ;  /* 0x0000a100fff67b82 */ /* 0x000e620000000800 */
[----:B------:R-:W-:Y:S01]  /*3b70*/  ISETP.NE.U32.AND P0, PT, RZ, UR6, PT ;  /* 0x00000006ff007c0c */ /* 0x000fe2000bf05070 */
[----:B------:R-:W1:Y:S03]  /*3b80*/  S2R R5, SR_CTAID.Y ;  /* 0x0000000000057919 */ /* 0x000e660000002600 */
[----:B------:R-:W-:Y:S01]  /*3b90*/  ISETP.NE.AND.EX P0, PT, RZ, UR7, PT, P0 ;  /* 0x00000007ff007c0c */ /* 0x000fe2000bf05300 */
[----:B-1----:R-:W-:-:S12]  /*3ba0*/  IMAD R8, R5, R246, RZ ;  /* 0x000000f605087224 */ /* 0x002fd800078e02ff */
[----:B------:R-:W-:Y:S02]  /*3bb0*/  @P0 SHF.R.S32.HI R5, RZ, 0x1f, R4 ;  /* 0x0000001fff050819 */ /* 0x000fe40000011404 */
[--C-:B------:R-:W-:Y:S02]  /*3bc0*/  @P0 SHF.R.S32.HI R7, RZ, 0x1f, R8.reuse ;  /* 0x0000001fff070819 */ /* 0x100fe40000011408 */
[----:B------:R-:W-:-:S04]  /*3bd0*/  @P0 IADD3 R6, P1, P3, R4, UR6, R8 ;  /* 0x0000000604060c10 */ /* 0x000fc8000fb3e008 */
[----:B------:R-:W-:-:S05]  /*3be0*/  @P0 IADD3.X R7, R5, UR7, R7, P1, P3 ;  /* 0x0000000705070c10 */ /* 0x000fca0008fe6407 */
[----:B-----5:R2:W5:Y:S01]  /*3bf0*/  @P0 LDG.E.U8 R6, desc[UR36][R6.64] ;  /* 0x0000002406060981 */ /* 0x020562000c1e1100 */
[----:B------:R-:W-:Y:S01]  /*3c00*/  IABS R5, R4 ;  /* 0x0000000400057213 */ /* 0x000fe20000000000 */
[----:B------:R-:W-:Y:S01]  /*3c10*/  BSSY B1, `(.L_x_28) ;  /* 0x000004a000017945 */ /* 0x000fe20003800000 */
[----:B------:R-:W-:Y:S01]  /*3c20*/  IABS R9, R246 ;  /* 0x000000f600097213 */ /* 0x000fe20000000000 */
[----:B------:R-:W1:Y:S01]  /*3c30*/  S2R R229, SR_CTAID.X ;  /* 0x0000000000e57919 */ /* 0x000e620000002500 */
[----:B------:R-:W-:Y:S01]  /*3c40*/  ISETP.GE.AND P3, PT, R4, RZ, PT ;  /* 0x000000ff0400720c */ /* 0x000fe20003f66270 */
[----:B--2---:R-:W-:Y:S02]  /*3c50*/  IMAD.HI.U32 R7, R10, R5, RZ ;  /* 0x000000050a077227 */ /* 0x004fe400078e00ff */
[----:B------:R-:W2:Y:S03]  /*3c60*/  LDC R10, c[0x0][0x284] ;  /* 0x0000a100ff0a7b82 */ /* 0x000ea60000000800 */
[----:B------:R-:W-:-:S05]  /*3c70*/  IADD3 R7, -R7, RZ, RZ ;  /* 0x000000ff07077210 */ /* 0x000fca0007ffe1ff */
[----:B------:R-:W-:Y:S01]  /*3c80*/  IMAD R5, R9, R7, R5 ;  /* 0x0000000709057224 */ /* 0x000fe200078e0205 */
[----:B--2---:R-:W-:-:S04]  /*3c90*/  IABS R10, R10 ;  /* 0x0000000a000a7213 */ /* 0x004fc80000000000 */
[----:B------:R-:W-:-:S13]  /*3ca0*/  ISETP.GT.U32.AND P1, PT, R10, R5, PT ;  /* 0x000000050a00720c */ /* 0x000fda0003f24070 */
[----:B------:R-:W-:-:S04]  /*3cb0*/  @!P1 IADD3 R5, R5, -R9, RZ ;  /* 0x8000000905059210 */ /* 0x000fc80007ffe0ff */
[----:B------:R-:W-:Y:S02]  /*3cc0*/  ISETP.GT.U32.AND P1, PT, R10, R5, PT ;  /* 0x000000050a00720c */ /* 0x000fe40003f24070 */
[----:B-----5:R-:W-:Y:S02]  /*3cd0*/  ISETP.NE.AND P0, PT, R6, RZ, P0 ;  /* 0x000000ff0600720c */ /* 0x020fe40000705270 */
[----:B------:R-:W-:-:S09]  /*3ce0*/  IADD3 R6, R244, -0x1, RZ ;  /* 0xfffffffff4067810 */ /* 0x000fd20007ffe0ff */
[----:B------:R-:W-:Y:S01]  /*3cf0*/  @!P1 IMAD.IADD R5, R5, 0x1, -R9 ;  /* 0x0000000105059824 */ /* 0x000fe200078e0a09 */
[----:B------:R-:W-:-:S04]  /*3d00*/  ISETP.NE.AND P1, PT, R246, RZ, PT ;  /* 0x000000fff600720c */ /* 0x000fc80003f25270 */
[----:B------:R-:W-:-:S09]  /*3d10*/  @!P3 IADD3 R5, -R5, RZ, RZ ;  /* 0x000000ff0505b210 */ /* 0x000fd20007ffe1ff */
[----:B------:R-:W-:Y:S02]  /*3d20*/  @!P1 LOP3.LUT R5, RZ, R246, RZ, 0x33, !PT ;  /* 0x000000f6ff059212 */ /* 0x000fe400078e33ff */
[----:B------:R-:W-:Y:S02]  /*3d30*/  ISETP.GE.AND P1, PT, R4, R6, PT ;  /* 0x000000060400720c */ /* 0x000fe40003f26270 */
[----:B------:R-:W-:Y:S02]  /*3d40*/  SHF.R.S32.HI R6, RZ, 0x1f, R5 ;  /* 0x0000001fff067819 */ /* 0x000fe40000011405 */
[----:B------:R-:W-:-:S04]  /*3d50*/  IADD3 R7, P3, R5, R8, RZ ;  /* 0x0000000805077210 */ /* 0x000fc80007f7e0ff */
[----:B------:R-:W-:Y:S02]  /*3d60*/  LEA.HI.X.SX32 R8, R8, R6, 0x1, P3 ;  /* 0x0000000608087211 */ /* 0x000fe400018f0eff */
[----:B------:R-:W-:-:S04]  /*3d70*/  LEA R6, P3, R7, UR8, 0x2 ;  /* 0x0000000807067c11 */ /* 0x000fc8000f8610ff */
[----:B------:R-:W-:Y:S01]  /*3d80*/  LEA.HI.X R7, R7, UR9, R8, 0x2, P3 ;  /* 0x0000000907077c11 */ /* 0x000fe200098f1408 */
[----:B-1----:R-:W-:Y:S08]  /*3d90*/  @P1 BRA `(.L_x_29) ;  /* 0x0000000000c41947 */ /* 0x002ff00003800000 */
[----:B------:R-:W1:Y:S01]  /*3da0*/  LDC R10, c[0x0][0x284] ;  /* 0x0000a100ff0a7b82 */ /* 0x000e620000000800 */
[----:B------:R-:W-:Y:S01]  /*3db0*/  SHF.L.U32 R228, R5, 0x3, RZ ;  /* 0x0000000305e47819 */ /* 0x000fe200000006ff */
[----:B-1----:R-:W-:-:S05]  /*3dc0*/  IMAD R10, R10, 0x90, RZ ;  /* 0x000000900a0a7824 */ /* 0x002fca00078e02ff */
[----:B------:R-:W-:-:S13]  /*3dd0*/  ISETP.GE.AND P3, PT, R228, R10, PT ;  /* 0x0000000ae400720c */ /* 0x000fda0003f66270 */
[----:B------:R-:W2:Y:S01]  /*3de0*/  @!P3 LDG.E R10, desc[UR36][R6.64] ;  /* 0x00000024060ab981 */ /* 0x000ea2000c1e1900 */
[----:B------:R-:W2:Y:S01]  /*3df0*/  @!P3 LDC R8, c[0x0][0x288] ;  /* 0x0000a200ff08bb82 */ /* 0x000ea20000000800 */
[----:B------:R-:W-:Y:S01]  /*3e00*/  CS2R R106, SRZ ;  /* 0x00000000006a7805 */ /* 0x000fe2000001ff00 */
[----:B--2---:R-:W-:-:S06]  /*3e10*/  @!P3 IMAD R10, R10, R8, RZ ;  /* 0x000000080a0ab224 */ /* 0x004fcc00078e02ff */
[----:B------:R-:W1:Y:S01]  /*3e20*/  @!P3 LDC.64 R8, c[0x0][0x248] ;  /* 0x00009200ff08bb82 */ /* 0x000e620000000a00 */
[----:B------:R-:W-:-:S04]  /*3e30*/  @!P3 IMAD R10, R10, 0x90, RZ ;  /* 0x000000900a0ab824 */ /* 0x000fc800078e02ff */
[-C--:B------:R-:W-:Y:S02]  /*3e40*/  @!P3 IMAD R11, R10, R246.reuse, R228 ;  /* 0x000000f60a0bb224 */ /* 0x080fe400078e02e4 */
[----:B------:R-:W-:-:S05]  /*3e50*/  @!P3 IMAD R10, R0, R246, RZ ;  /* 0x000000f6000ab224 */ /* 0x000fca00078e02ff */
[----:B------:R-:W-:Y:S02]  /*3e60*/  @!P3 SHF.R.S32.HI R104, RZ, 0x1f, R10 ;  /* 0x0000001fff68b819 */ /* 0x000fe4000001140a */
[----:B------:R-:W-:-:S04]  /*3e70*/  @!P3 IADD3 R10, P2, R11, R10, RZ ;  /* 0x0000000a0b0ab210 */ /* 0x000fc80007f5e0ff */
[----:B------:R-:W-:Y:S02]  /*3e80*/  @!P3 LEA.HI.X.SX32 R11, R11, R104, 0x1, P2 ;  /* 0x000000680b0bb211 */ /* 0x000fe400010f0eff */
[----:B------:R-:W-:Y:S02]  /*3e90*/  CS2R R104, SRZ ;  /* 0x0000000000687805 */ /* 0x000fe4000001ff00 */
[----:B-1----:R-:W-:-:S04]  /*3ea0*/  @!P3 LEA R8, P2, R10, R8, 0x1 ;  /* 0x000000080a08b211 */ /* 0x002fc800078408ff */
[----:B------:R-:W-:-:S05]  /*3eb0*/  @!P3 LEA.HI.X R9, R10, R9, R11, 0x1, P2 ;  /* 0x000000090a09b211 */ /* 0x000fca00010f0c0b */
[----:B------:R1:W5:Y:S01]  /*3ec0*/  @!P3 LDG.E.128 R104, desc[UR36][R8.64] ;  /* 0x000000240868b981 */ /* 0x000362000c1e1d00 */
[----:B------:R-:W-:-:S06]  /*3ed0*/  UISETP.NE.AND UP0, UPT, UR10, URZ, UPT ;  /* 0x0000003f0a00728c */ /* 0x000fcc000bf05270 */
[----:B------:R-:W-:-:S13]  /*3ee0*/  PLOP3.LUT P2, PT, PT, PT, UP0, 0x80, 0x0 ;  /* 0x000000000000781c */ /* 0x000fda0003f4f008 */
[----:B-1----:R-:W-:Y:S05]  /*3ef0*/  @P2 BRA `(.L_x_29) ;  /* 0x00000000006c2947 */ /* 0x002fea0003800000 */
[----:B------:R-:W-:Y:S01]  /*3f00*/  LOP3.LUT P4, RZ, R2, 0x8, RZ, 0xc0, !PT ;  /* 0x0000000802ff7812 */ /* 0x000fe2000788c0ff */
[----:B------:R-:W2:Y:S04]  /*3f10*/  LDL R245, [R1+0x54] ;  /* 0x0000540001f57983 */ /* 0x000ea80000100800 */
[----:B------:R-:W3:Y:S04]  /*3f20*/  LDL R246, [R1+0x50] ;  /* 0x0000500001f67983 */ /* 0x000ee80000100800 */
[----:B------:R-:W4:Y:S04]  /*3f30*/  LDL R231, [R1+0x5c] ;  /* 0x00005c0001e77983 */ /* 0x000f280000100800 */
[----:B------:R-:W1:Y:S01]  /*3f40*/  @P4 LDC R10, c[0x0][0x288] ;  /* 0x0000a200ff0a4b82 */ /* 0x000e620000000800 */
[----:B------:R-:W4:Y:S07]  /*3f50*/  LDL R230, [R1+0x58] ;  /* 0x0000580001e67983 */ /* 0x000f2e0000100800 */
[----:B------:R-:W0:Y:S01]  /*3f60*/  @P4 LDC.64 R8, c[0x0][0x2e0] ;  /* 0x0000b800ff084b82 */ /* 0x000e220000000a00 */
[----:B-1----:R-:W-:-:S04]  /*3f70*/  @P4 IMAD R10, R252, R10, R229 ;  /* 0x0000000afc0a4224 */ /* 0x002fc800078e02e5 */
[----:B------:R-:W-:-:S04]  /*3f80*/  @P4 IMAD R10, R10, 0x90, RZ ;  /* 0x000000900a0a4824 */ /* 0x000fc800078e02ff */
[----:B0-----:R-:W-:-:S06]  /*3f90*/  @P4 IMAD.WIDE R8, R10, 0x2, R8 ;  /* 0x000000020a084825 */ /* 0x001fcc00078e0208 */
[----:B------:R-:W4:Y:S01]  /*3fa0*/  @P4 LDG.E.128 R8, desc[UR36][R8.64] ;  /* 0x0000002408084981 */ /* 0x000f22000c1e1d00 */
[----:B--2--5:R-:W-:Y:S01]  /*3fb0*/  HFMA2.MMA R105, R105, 1, 1, R245 ;  /* 0x3c003c0069697835 */ /* 0x024fe200000000f5 */
[----:B---3--:R-:W-:Y:S02]  /*3fc0*/  HADD2 R104, R104, R246 ;  /* 0x000000f668687230 */ /* 0x008fe40000000000 */
[----:B------:R-:W1:Y:S01]  /*3fd0*/  LDC R246, c[0x0][0x284] ;  /* 0x0000a100fff67b82 */ /* 0x000e620000000800 */
[----:B----4-:R-:W-:Y:S02]  /*3fe0*/  HADD2 R107, R107, R231 ;  /* 0x000000e76b6b7230 */ /* 0x010fe40000000000 */
[----:B------:R-:W-:Y:S01]  /*3ff0*/  HADD2 R106, R106, R230 ;  /* 0x000000e66a6a7230 */ /* 0x000fe20000000000 */
[----:B------:R-:W-:Y:S01]  /*4000*/  SHF.R.S32.HI R230, RZ, 0x1f, R3 ;  /* 0x0000001fffe67819 */ /* 0x000fe20000011403 */
[----:B------:R-:W-:Y:S01]  /*4010*/  @P4 HMUL2 R104, R104, R8 ;  /* 0x0000000868684232 */ /* 0x000fe20000000000 */
[----:B------:R-:W-:-:S02]  /*4020*/  @P4 HFMA2.MMA R105, R105, R9, -RZ ;  /* 0x0000000969694235 */ /* 0x000fc400001000ff */
[----:B------:R-:W0:Y:S01]  /*4030*/  @!P3 LDC.64 R8, c[0x0][0x248] ;  /* 0x00009200ff08bb82 */ /* 0x000e220000000a00 */
[----:B------:R-:W-:Y:S01]  /*4040*/  @P4 HMUL2 R106, R106, R10 ;  /* 0x0000000a6a6a4232 */ /* 0x000fe20000000000 */
[----:B------:R-:W-:Y:S01]  /*4050*/  @P4 HFMA2.MMA R107, R107, R11, -RZ ;  /* 0x0000000b6b6b4235 */ /* 0x000fe200001000ff */
[----:B------:R-:W-:-:S04]  /*4060*/  @!P3 IADD3 R10, P4, R3, R228, RZ ;  /* 0x000000e4030ab210 */ /* 0x000fc80007f9e0ff */
[----:B------:R-:W-:Y:S02]  /*4070*/  @!P3 LEA.HI.X.SX32 R11, R228, R230, 0x1, P4 ;  /* 0x000000e6e40bb211 */ /* 0x000fe400020f0eff */
[----:B0-----:R-:W-:-:S04]  /*4080*/  @!P3 LEA R8, P4, R10, R8, 0x1 ;  /* 0x000000080a08b211 */ /* 0x001fc800078808ff */
[----:B------:R-:W-:-:S05]  /*4090*/  @!P3 LEA.HI.X R9, R10, R9, R11, 0x1, P4 ;  /* 0x000000090a09b211 */ /* 0x000fca00020f0c0b */
[----:B-1----:R2:W-:Y:S04]  /*40a0*/  @!P3 STG.E.128 desc[UR36][R8.64], R104 ;  /* 0x000000680800b986 */ /* 0x0025e8000c101d24 */
.L_x_29:
[----:B------:R-:W-:Y:S05]  /*40b0*/  BSYNC B1 ;  /* 0x0000000000017941 */ /* 0x000fea0003800000 */
.L_x_28:
[----:B------:R-:W1:Y:S01]  /*40c0*/  LDC R228, c[0x0][0x288] ;  /* 0x0000a200ffe47b82 */ /* 0x000e620000000800 */
[----:B--2---:R-:W-:Y:S01]  /*40d0*/  MOV R9, 0x90 ;  /* 0x0000009000097802 */ /* 0x004fe20000000f00 */
[----:B------:R-:W-:Y:S06]  /*40e0*/  BSSY B1, `(.L_x_30) ;  /* 0x0000031000017945 */ /* 0x000fec0003800000 */
[----:B------:R-:W2:Y:S01]  /*40f0*/  LDC.64 R10, c[0x0][0x2e0] ;  /* 0x0000b800ff0a7b82 */ /* 0x000ea20000000a00 */
[----:B-1----:R-:W-:-:S04]  /*4100*/  IMAD R8, R252, R228, R229 ;  /* 0x000000e4fc087224 */ /* 0x002fc800078e02e5 */
[----:B------:R-:W-:-:S04]  /*4110*/  IMAD R8, R8, R9, 0x8 ;  /* 0x0000000808087424 */ /* 0x000fc800078e0209 */
[----:B--2---:R-:W-:Y:S01]  /*4120*/  IMAD.WIDE R8, R8, 0x2, R10 ;  /* 0x0000000208087825 */ /* 0x004fe200078e020a */
[----:B------:R-:W-:Y:S06]  /*4130*/  @P1 BRA `(.L_x_31) ;  /* 0x0000000000ac1947 */ /* 0x000fec0003800000 */
[----:B------:R-:W1:Y:S01]  /*4140*/  LDC R229, c[0x0][0x284] ;  /* 0x0000a100ffe57b82 */ /* 0x000e620000000800 */
[----:B------:R-:W-:-:S04]  /*4150*/  IADD3 R10, R5, R246, RZ ;  /* 0x000000f6050a7210 */ /* 0x000fc80007ffe0ff */
[----:B------:R-:W-:Y:S01]  /*4160*/  SHF.L.U32 R245, R10, 0x3, RZ ;  /* 0x000000030af57819 */ /* 0x000fe200000006ff */
[----:B-1----:R-:W-:-:S05]  /*4170*/  IMAD R229, R229, 0x90, RZ ;  /* 0x00000090e5e57824 */ /* 0x002fca00078e02ff */
[----:B------:R-:W-:-:S13]  /*4180*/  ISETP.GE.AND P3, PT, R245, R229, PT ;  /* 0x000000e5f500720c */ /* 0x000fda0003f66270 */
[----:B------:R-:W2:Y:S01]  /*4190*/  @!P3 LDG.E R108, desc[UR36][R6.64] ;  /* 0x00000024066cb981 */ /* 0x000ea2000c1e1900 */
[----:B------:R-:W1:Y:S01]  /*41a0*/  @!P3 LDC.64 R10, c[0x0][0x248] ;  /* 0x00009200ff0abb82 */ /* 0x000e620000000a00 */
[----:B------:R-:W-:Y:S02]  /*41b0*/  @!P3 IMAD R109, R0, R246, RZ ;  /* 0x000000f6006db224 */ /* 0x000fe400078e02ff */
[----:B--2---:R-:W-:-:S04]  /*41c0*/  @!P3 IMAD R108, R108, R228, RZ ;  /* 0x000000e46c6cb224 */ /* 0x004fc800078e02ff */
[----:B------:R-:W-:-:S04]  /*41d0*/  @!P3 IMAD R108, R108, 0x90, RZ ;  /* 0x000000906c6cb824 */ /* 0x000fc800078e02ff */
[----:B------:R-:W-:-:S05]  /*41e0*/  @!P3 IMAD R108, R108, R246, R245 ;  /* 0x000000f66c6cb224 */ /* 0x000fca00078e02f5 */
[----:B------:R-:W-:Y:S02]  /*41f0*/  @!P3 SHF.R.S32.HI R110, RZ, 0x1f, R108 ;  /* 0x0000001fff6eb819 */ /* 0x000fe4000001146c */
[----:B------:R-:W-:-:S04]  /*4200*/  @!P3 IADD3 R108, P2, R109, R108, RZ ;  /* 0x0000006c6d6cb210 */ /* 0x000fc80007f5e0ff */
[----:B------:R-:W-:Y:S02]  /*4210*/  @!P3 LEA.HI.X.SX32 R109, R109, R110, 0x1, P2 ;  /* 0x0000006e6d6db211 */ /* 0x000fe400010f0eff */
[----:B------:R-:W-:Y:S02]  /*4220*/  CS2R R110, SRZ ;  /* 0x00000000006e7805 */ /* 0x000fe4000001ff00 */
[----:B-1----:R-:W-:-:S04]  /*4230*/  @!P3 LEA R10, P2, R108, R10, 0x1 ;  /* 0x0000000a6c0ab211 */ /* 0x002fc800078408ff */
[----:B------:R-:W-:Y:S02]  /*4240*/  @!P3 LEA.HI.X R11, R108, R11, R109, 0x1, P2 ;  /* 0x0000000b6c0bb211 */ /* 0x000fe400010f0c6d */
[----:B------:R-:W-:-:S06]  /*4250*/  CS2R R108, SRZ ;  /* 0x00000000006c7805 */ /* 0x000fcc000001ff00 */
[----:B------:R1:W5:Y:S01]  /*4260*/  @!P3 LDG.E.128 R108, desc[UR36][R10.64] ;  /* 0x000000240a6cb981 */ /* 0x000362000c1e1d00 */
[----:B------:R-:W-:-:S06]  /*4270*/  UISETP.NE.AND UP0, UPT, UR10, URZ, UPT ;  /* 0x0000003f0a00728c */ /* 0x000fcc000bf05270 */
[----:B------:R-:W-:-:S13]  /*4280*/  PLOP3.LUT P2, PT, PT, PT, UP0, 0x80, 0x0 ;  /* 0x000000000000781c */ /* 0x000fda0003f4f008 */
[----:B-1----:R-:W-:Y:S05]  /*4290*/  @P2 BRA `(.L_x_31) ;  /* 0x0000000000542947 */ /* 0x002fea0003800000 */
[----:B------:R-:W-:Y:S01]  /*42a0*/  LOP3.LUT P5, RZ, R2, 0x8, RZ, 0xc0, !PT ;  /* 0x0000000802ff7812 */ /* 0x000fe200078ac0ff */
[----:B------:R-:W2:-:S12]  /*42b0*/  LDL R11, [R1+0x40] ;  /* 0x00004000010b7983 */ /* 0x000e980000100800 */
[----:B------:R-:W3:Y:S01]  /*42c0*/  @P5 LDG.E.128 R228, desc[UR36][R8.64] ;  /* 0x0000002408e45981 */ /* 0x000ee2000c1e1d00 */
[----:B--2--5:R-:W-:Y:S02]  /*42d0*/  HADD2 R108, R108, R11 ;  /* 0x0000000b6c6c7230 */ /* 0x024fe40000000000 */
[----:B------:R-:W1:Y:S02]  /*42e0*/  @!P3 LDC.64 R10, c[0x0][0x248] ;  /* 0x00009200ff0abb82 */ /* 0x000e640000000a00 */
[----:B---3--:R-:W-:Y:S02]  /*42f0*/  @P5 HMUL2 R108, R108, R228 ;  /* 0x000000e46c6c5232 */ /* 0x008fe40000000000 */
[----:B------:R-:W2:Y:S02]  /*4300*/  LDL R228, [R1+0x44] ;  /* 0x0000440001e47983 */ /* 0x000ea40000100800 */
[----:B--2---:R-:W-:Y:S01]  /*4310*/  HFMA2.MMA R109, R109, 1, 1, R228 ;  /* 0x3c003c006d6d7835 */ /* 0x004fe200000000e4 */
[----:B------:R-:W-:-:S09]  /*4320*/  @!P3 IADD3 R228, P4, R3, R245, RZ ;  /* 0x000000f503e4b210 */ /* 0x000fd20007f9e0ff */
[----:B------:R-:W-:Y:S01]  /*4330*/  @P5 HMUL2 R109, R109, R229 ;  /* 0x000000e56d6d5232 */ /* 0x000fe20000000000 */
[----:B------:R-:W-:-:S04]  /*4340*/  SHF.R.S32.HI R229, RZ, 0x1f, R3 ;  /* 0x0000001fffe57819 */ /* 0x000fc80000011403 */
[----:B------:R-:W-:Y:S02]  /*4350*/  @!P3 LEA.HI.X.SX32 R229, R245, R229, 0x1, P4 ;  /* 0x000000e5f5e5b211 */ /* 0x000fe400020f0eff */
[----:B------:R-:W2:Y:S01]  /*4360*/  LDL R245, [R1+0x4c] ;  /* 0x00004c0001f57983 */ /* 0x000ea20000100800 */
[----:B-1----:R-:W-:-:S04]  /*4370*/  @!P3 LEA R10, P4, R228, R10, 0x1 ;  /* 0x0000000ae40ab211 */ /* 0x002fc800078808ff */
[----:B------:R-:W-:Y:S02]  /*4380*/  @!P3 LEA.HI.X R11, R228, R11, R229, 0x1, P4 ;  /* 0x0000000be40bb211 */ /* 0x000fe400020f0ce5 */
[----:B------:R-:W3:Y:S01]  /*4390*/  LDL R229, [R1+0x48] ;  /* 0x0000480001e57983 */ /* 0x000ee20000100800 */
[----:B--2---:R-:W-:Y:S01]  /*43a0*/  HFMA2.MMA R111, R111, 1, 1, R245 ;  /* 0x3c003c006f6f7835 */ /* 0x004fe200000000f5 */
[----:B---3--:R-:W-:-:S07]  /*43b0*/  HADD2 R110, R110, R229 ;  /* 0x000000e56e6e7230 */ /* 0x008fce0000000000 */
[----:B------:R-:W-:Y:S01]  /*43c0*/  @P5 HFMA2.MMA R111, R111, R231, -RZ ;  /* 0x000000e76f6f5235 */ /* 0x000fe200001000ff */
[----:B------:R-:W-:-:S06]  /*43d0*/  @P5 HMUL2 R110, R110, R230 ;  /* 0x000000e66e6e5232 */ /* 0x000fcc0000000000 */
[----:B------:R1:W-:Y:S04]  /*43e0*/  @!P3 STG.E.128 desc[UR36][R10.64], R108 ;  /* 0x0000006c0a00b986 */ /* 0x0003e8000c101d24 */
.L_x_31:
[----:B------:R-:W-:Y:S05]  /*43f0*/  BSYNC B1 ;  /* 0x0000000000017941 */ /* 0x000fea0003800000 */
.L_x_30:
[----:B------:R-:W-:Y:S04]  /*4400*/  BSSY B1, `(.L_x_32) ;  /* 0x000002e000017945 */ /* 0x000fe80003800000 */
[----:B------:R-:W-:Y:S05]  /*4410*/  @P1 BRA `(.L_x_33) ;  /* 0x0000000000b01947 */ /* 0x000fea0003800000 */
[----:B-1----:R-:W1:Y:S01]  /*4420*/  LDC R11, c[0x0][0x284] ;  /* 0x0000a100ff0b7b82 */ /* 0x002e620000000800 */
[----:B------:R-:W-:-:S05]  /*4430*/  LEA R10, R246, R5, 0x1 ;  /* 0x00000005f60a7211 */ /* 0x000fca00078e08ff */
[----:B------:R-:W-:Y:S02]  /*4440*/  IMAD.SHL.U32 R245, R10, 0x8, RZ ;  /* 0x000000080af57824 */ /* 0x000fe400078e00ff */
[----:B------:R-:W2:Y:S01]  /*4450*/  LDC R228, c[0x0][0x288] ;  /* 0x0000a200ffe47b82 */ /* 0x000ea20000000800 */
        /* <DEDUP_REMOVED lines=18> */
[----:B--2---:R-:W-:Y:S05]  /*4580*/  @P2 BRA `(.L_x_33) ;  /* 0x0000000000542947 */ /* 0x004fea0003800000 */
        /* <DEDUP_REMOVED lines=21> */
.L_x_33:
[----:B------:R-:W-:Y:S05]  /*46e0*/  BSYNC B1 ;  /* 0x0000000000017941 */ /* 0x000fea0003800000 */
.L_x_32:
[----:B------:R-:W-:Y:S04]  /*46f0*/  BSSY B1, `(.L_x_34) ;  /* 0x000002e000017945 */ /* 0x000fe80003800000 */
[----:B------:R-:W-:Y:S05]  /*4700*/  @P1 BRA `(.L_x_35) ;  /* 0x0000000000b01947 */ /* 0x000fea0003800000 */
[----:B-12---:R-:W1:Y:S01]  /*4710*/  LDC R11, c[0x0][0x284] ;  /* 0x0000a100ff0b7b82 */ /* 0x006e620000000800 */
[----:B------:R-:W-:-:S05]  /*4720*/  IMAD R10, R246, 0x3, R5 ;  /* 0x00000003f60a7824 */ /* 0x000fca00078e0205 */
[----:B------:R-:W-:Y:S02]  /*4730*/  SHF.L.U32 R245, R10, 0x3, RZ ;  /* 0x000000030af57819 */ /* 0x000fe400000006ff */
        /* <DEDUP_REMOVED lines=41> */
.L_x_35:
[----:B------:R-:W-:Y:S05]  /*49d0*/  BSYNC B1 ;  /* 0x0000000000017941 */ /* 0x000fea0003800000 */
.L_x_34:
[----:B------:R-:W-:Y:S04]  /*49e0*/  BSSY B1, `(.L_x_36) ;  /* 0x000002e000017945 */ /* 0x000fe80003800000 */
[----:B------:R-:W-:Y:S05]  /*49f0*/  @P1 BRA `(.L_x_37) ;  /* 0x0000000000b01947 */ /* 0x000fea0003800000 */
[----:B-12---:R-:W1:Y:S01]  /*4a00*/  LDC R11, c[0x0][0x284] ;  /* 0x0000a100ff0b7b82 */ /* 0x006e620000000800 */
[----:B------:R-:W-:-:S04]  /*4a10*/  LEA R10, R246, R5, 0x2 ;  /* 0x00000005f60a7211 */ /* 0x000fc800078e10ff */
[----:B------:R-:W-:-:S03]  /*4a20*/  SHF.L.U32 R245, R10, 0x3, RZ ;  /* 0x000000030af57819 */ /* 0x000fc600000006ff */
        /* <DEDUP_REMOVED lines=41> */
.L_x_37:
[----:B------:R-:W-:Y:S05]  /*4cc0*/  BSYNC B1 ;  /* 0x0000000000017941 */ /* 0x000fea0003800000 */
.L_x_36:
        /* <DEDUP_REMOVED lines=26> */
[----:B------:R-:W2:-:S12]  /*4e70*/  LDL R11, [R1] ;  /* 0x00000000010b7983 */ /* 0x000e980000100800 */
        /* <DEDUP_REMOVED lines=19> */
.L_x_39:
[----:B------:R-:W-:Y:S05]  /*4fb0*/  BSYNC B1 ;  /* 0x0000000000017941 */ /* 0x000fea0003800000 */
.L_x_38:
        /* <DEDUP_REMOVED lines=26> */
[----:B------:R-:W1:-:S12]  /*5160*/  @!P3 LDC.64 R10, c[0x0][0x248] ;  /* 0x00009200ff0abb82 */ /* 0x000e580000000a00 */
[----:B------:R-:W2:Y:S01]  /*5170*/  @P5 LDG.E.128 R228, desc[UR36][R8.64+0x50] ;  /* 0x0000502408e45981 */ /* 0x000ea2000c1e1d00 */
[----:B-----5:R-:W-:Y:S01]  /*5180*/  HFMA2.MMA R125, R125, 1, 1, R249 ;  /* 0x3c003c007d7d7835 */ /* 0x020fe200000000f9 */
[----:B------:R-:W-:Y:S01]  /*5190*/  HADD2 R124, R124, R248 ;  /* 0x000000f87c7c7230 */ /* 0x000fe20000000000 */
[----:B------:R-:W-:Y:S01]  /*51a0*/  HFMA2.MMA R127, R127, 1, 1, R251 ;  /* 0x3c003c007f7f7835 */ /* 0x000fe200000000fb */
[----:B------:R-:W-:Y:S02]  /*51b0*/  HADD2 R126, R126, R250 ;  /* 0x000000fa7e7e7230 */ /* 0x000fe40000000000 */
[----:B--2---:R-:W-:Y:S01]  /*51c0*/  @P5 HMUL2 R124, R124, R228 ;  /* 0x000000e47c7c5232 */ /* 0x004fe20000000000 */
[----:B------:R-:W-:-:S04]  /*51d0*/  @!P3 IADD3 R228, P4, R3, R245, RZ ;  /* 0x000000f503e4b210 */ /* 0x000fc80007f9e0ff */
[----:B------:R-:W-:Y:S01]  /*51e0*/  @P5 HMUL2 R125, R125, R229 ;  /* 0x000000e57d7d5232 */ /* 0x000fe20000000000 */
[----:B------:R-:W-:Y:S01]  /*51f0*/  SHF.R.S32.HI R229, RZ, 0x1f, R3 ;  /* 0x0000001fffe57819 */ /* 0x000fe20000011403 */
[----:B------:R-:W-:Y:S01]  /*5200*/  @P5 HFMA2.MMA R127, R127, R231, -RZ ;  /* 0x000000e77f7f5235 */ /* 0x000fe200001000ff */
[----:B------:R-:W-:Y:S02]  /*5210*/  @P5 HMUL2 R126, R126, R230 ;  /* 0x000000e67e7e5232 */ /* 0x000fe40000000000 */
[----:B------:R-:W-:Y:S02]  /*5220*/  @!P3 LEA.HI.X.SX32 R229, R245, R229, 0x1, P4 ;  /* 0x000000e5f5e5b211 */ /* 0x000fe400020f0eff */
[----:B-1----:R-:W-:-:S04]  /*5230*/  @!P3 LEA R10, P4, R228, R10, 0x1 ;  /* 0x0000000ae40ab211 */ /* 0x002fc800078808ff */
[----:B------:R-:W-:-:S05]  /*5240*/  @!P3 LEA.HI.X R11, R228, R11, R229, 0x1, P4 ;  /* 0x0000000be40bb211 */ /* 0x000fca00020f0ce5 */
[----:B------:R1:W-:Y:S04]  /*5250*/  @!P3 STG.E.128 desc[UR36][R10.64], R124 ;  /* 0x0000007c0a00b986 */ /* 0x0003e8000c101d24 */
.L_x_41:
[----:B------:R-:W-:Y:S05]  /*5260*/  BSYNC B1 ;  /* 0x0000000000017941 */ /* 0x000fea0003800000 */
.L_x_40:
        /* <DEDUP_REMOVED lines=42> */
.L_x_43:
[----:B------:R-:W-:Y:S05]  /*5510*/  BSYNC B1 ;  /* 0x0000000000017941 */ /* 0x000fea0003800000 */
.L_x_42:
[----:B------:R-:W-:Y:S04]  /*5520*/  BSSY B1, `(.L_x_44) ;  /* 0x000002a000017945 */ /* 0x000fe80003800000 */
[----:B------:R-:W-:Y:S05]  /*5530*/  @P1 BRA `(.L_x_45) ;  /* 0x0000000000a01947 */ /* 0x000fea0003800000 */
[----:B-12---:R-:W1:Y:S01]  /*5540*/  LDC R11, c[0x0][0x284] ;  /* 0x0000a100ff0b7b82 */ /* 0x006e620000000800 */
        /* <DEDUP_REMOVED lines=39> */
.L_x_45:
[----:B------:R-:W-:Y:S05]  /*57c0*/  BSYNC B1 ;  /* 0x0000000000017941 */ /* 0x000fea0003800000 */
.L_x_44:
        /* <DEDUP_REMOVED lines=42> */
.L_x_47:
[----:B------:R-:W-:Y:S05]  /*5a70*/  BSYNC B1 ;  /* 0x0000000000017941 */ /* 0x000fea0003800000 */
.L_x_46:
        /* <DEDUP_REMOVED lines=28> */
[----:B0----5:R-:W-:Y:S01]  /*5c40*/  HFMA2.MMA R141, R141, 1, 1, R17 ;  /* 0x3c003c008d8d7835 */ /* 0x021fe20000000011 */
        /* <DEDUP_REMOVED lines=13> */
.L_x_49:
[----:B------:R-:W-:Y:S05]  /*5d20*/  BSYNC B1 ;  /* 0x0000000000017941 */ /* 0x000fea0003800000 */
.L_x_48:
[----:B------:R-:W-:Y:S04]  /*5d30*/  BSSY B1, `(.L_x_50) ;  /* 0x000002a000017945 */ /* 0x000fe80003800000 */
[----:B------:R-:W-:Y:S05]  /*5d40*/  @P1 BRA `(.L_x_51) ;  /* 0x0000000000a01947 */ /* 0x000fea0003800000 */
[----:B012---:R-:W0:Y:S01]  /*5d50*/  LDC R11, c[0x0][0x284] ;  /* 0x0000a100ff0b7b82 */ /* 0x007e220000000800 */
[----:B------:R-:W-:-:S05]  /*5d60*/  IMAD R10, R246, 0xb, R5 ;  /* 0x0000000bf60a7824 */ /* 0x000fca00078e0205 */
[----:B------:R-:W-:Y:S02]  /*5d70*/  SHF.L.U32 R245, R10, 0x3, RZ ;  /* 0x000000030af57819 */ /* 0x000fe400000006ff */
[----:B------:R-:W1:Y:S01]  /*5d80*/  LDC R228, c[0x0][0x288] ;  /* 0x0000a200ffe47b82 */ /* 0x000e620000000800 */
[----:B0-----:R-:W-:-:S05]  /*5d90*/  IMAD R11, R11, 0x90, RZ ;  /* 0x000000900b0b7824 */ /* 0x001fca00078e02ff */
[----:B------:R-:W-:-:S13]  /*5da0*/  ISETP.GE.AND P3, PT, R245, R11, PT ;  /* 0x0000000bf500720c */ /* 0x000fda0003f66270 */
[----:B------:R-:W1:Y:S01]  /*5db0*/  @!P3 LDG.E R144, desc[UR36][R6.64] ;  /* 0x000000240690b981 */ /* 0x000e62000c1e1900 */
[----:B------:R-:W0:Y:S01]  /*5dc0*/  @!P3 LDC.64 R10, c[0x0][0x248] ;  /* 0x00009200ff0abb82 */ /* 0x000e220000000a00 */
[----:B------:R-:W-:Y:S02]  /*5dd0*/  @!P3 IMAD R145, R0, R246, RZ ;  /* 0x000000f60091b224 */ /* 0x000fe400078e02ff */
[----:B-1----:R-:W-:-:S04]  /*5de0*/  @!P3 IMAD R144, R144, R228, RZ ;  /* 0x000000e49090b224 */ /* 0x002fc800078e02ff */
[----:B------:R-:W-:-:S04]  /*5df0*/  @!P3 IMAD R144, R144, 0x90, RZ ;  /* 0x000000909090b824 */ /* 0x000fc800078e02ff */
[----:B------:R-:W-:-:S05]  /*5e00*/  @!P3 IMAD R144, R144, R246, R245 ;  /* 0x000000f69090b224 */ /* 0x000fca00078e02f5 */
[----:B------:R-:W-:Y:S02]  /*5e10*/  @!P3 SHF.R.S32.HI R146, RZ, 0x1f, R144 ;  /* 0x0000001fff92b819 */ /* 0x000fe40000011490 */
[----:B------:R-:W-:-:S04]  /*5e20*/  @!P3 IADD3 R144, P2, R145, R144, RZ ;  /* 0x000000909190b210 */ /* 0x000fc80007f5e0ff */
[----:B------:R-:W-:Y:S02]  /*5e30*/  @!P3 LEA.HI.X.SX32 R145, R145, R146, 0x1, P2 ;  /* 0x000000929191b211 */ /* 0x000fe400010f0eff */
[----:B------:R-:W-:Y:S02]  /*5e40*/  CS2R R146, SRZ ;  /* 0x0000000000927805 */ /* 0x000fe4000001ff00 */
[----:B0-----:R-:W-:-:S04]  /*5e50*/  @!P3 LEA R10, P2, R144, R10, 0x1 ;  /* 0x0000000a900ab211 */ /* 0x001fc800078408ff */
[----:B------:R-:W-:Y:S02]  /*5e60*/  @!P3 LEA.HI.X R11, R144, R11, R145, 0x1, P2 ;  /* 0x0000000b900bb211 */ /* 0x000fe400010f0c91 */
[----:B------:R-:W-:-:S06]  /*5e70*/  CS2R R144, SRZ ;  /* 0x0000000000907805 */ /* 0x000fcc000001ff00 */
[----:B------:R0:W5:Y:S01]  /*5e80*/  @!P3 LDG.E.128 R144, desc[UR36][R10.64] ;  /* 0x000000240a90b981 */ /* 0x000162000c1e1d00 */
[----:B------:R-:W-:-:S06]  /*5e90*/  UISETP.NE.AND UP0, UPT, UR10, URZ, UPT ;  /* 0x0000003f0a00728c */ /* 0x000fcc000bf05270 */
[----:B------:R-:W-:-:S13]  /*5ea0*/  PLOP3.LUT P2, PT, PT, PT, UP0, 0x80, 0x0 ;  /* 0x000000000000781c */ /* 0x000fda0003f4f008 */
[----:B0-----:R-:W-:Y:S05]  /*5eb0*/  @P2 BRA `(.L_x_51) ;  /* 0x0000000000442947 */ /* 0x001fea0003800000 */
[----:B------:R-:W-:Y:S01]  /*5ec0*/  LOP3.LUT P5, RZ, R2, 0x8, RZ, 0xc0, !PT ;  /* 0x0000000802ff7812 */ /* 0x000fe200078ac0ff */
[----:B------:R-:W0:-:S12]  /*5ed0*/  @!P3 LDC.64 R10, c[0x0][0x248] ;  /* 0x00009200ff0abb82 */ /* 0x000e180000000a00 */
        /* <DEDUP_REMOVED lines=12> */
[----:B0-----:R-:W-:-:S04]  /*5fa0*/  @!P3 LEA R10, P4, R228, R10, 0x1 ;  /* 0x0000000ae40ab211 */ /* 0x001fc800078808ff */
[----:B------:R-:W-:-:S05]  /*5fb0*/  @!P3 LEA.HI.X R11, R228, R11, R229, 0x1, P4 ;  /* 0x0000000be40bb211 */ /* 0x000fca00020f0ce5 */
[----:B------:R0:W-:Y:S04]  /*5fc0*/  @!P3 STG.E.128 desc[UR36][R10.64], R144 ;  /* 0x000000900a00b986 */ /* 0x0001e8000c101d24 */
.L_x_51:
[----:B------:R-:W-:Y:S05]  /*5fd0*/  BSYNC B1 ;  /* 0x0000000000017941 */ /* 0x000fea0003800000 */
.L_x_50:
        /* <DEDUP_REMOVED lines=42> */
.L_x_53:
[----:B------:R-:W-:Y:S05]  /*6280*/  BSYNC B1 ;  /* 0x0000000000017941 */ /* 0x000fea0003800000 */
.L_x_52:
        /* <DEDUP_REMOVED lines=42> */
.L_x_55:
[----:B------:R-:W-:Y:S05]  /*6530*/  BSYNC B1 ;  /* 0x0000000000017941 */ /* 0x000fea0003800000 */
.L_x_54:
        /* <DEDUP_REMOVED lines=28> */
[----:B----45:R-:W-:Y:S01]  /*6700*/  HFMA2.MMA R157, R157, 1, 1, R33 ;  /* 0x3c003c009d9d7835 */ /* 0x030fe20000000021 */
        /* <DEDUP_REMOVED lines=13> */
.L_x_57:
[----:B------:R-:W-:Y:S05]  /*67e0*/  BSYNC B1 ;  /* 0x0000000000017941 */ /* 0x000fea0003800000 */
.L_x_56:
        /* <DEDUP_REMOVED lines=42> */
.L_x_59:
[----:B------:R-:W-:Y:S05]  /*6a90*/  BSYNC B1 ;  /* 0x0000000000017941 */ /* 0x000fea0003800000 */
.L_x_58:
        /* <DEDUP_REMOVED lines=42> */
.L_x_61:
[----:B------:R-:W-:Y:S05]  /*6d40*/  BSYNC B1 ;  /* 0x0000000000017941 */ /* 0x000fea0003800000 */
.L_x_60:
        /* <DEDUP_REMOVED lines=42> */
.L_x_63:
[----:B------:R-:W-:Y:S05]  /*6ff0*/  BSYNC B1 ;  /* 0x0000000000017941 */ /* 0x000fea0003800000 */
.L_x_62:
        /* <DEDUP_REMOVED lines=42> */
.L_x_65:
[----:B------:R-:W-:Y:S05]  /*72a0*/  BSYNC B1 ;  /* 0x0000000000017941 */ /* 0x000fea0003800000 */
.L_x_64:
        /* <DEDUP_REMOVED lines=42> */
.L_x_67:
[----:B------:R-:W-:Y:S05]  /*7550*/  BSYNC B1 ;  /* 0x0000000000017941 */ /* 0x000fea0003800000 */
.L_x_66:
        /* <DEDUP_REMOVED lines=42> */
.L_x_69:
[----:B------:R-:W-:Y:S05]  /*7800*/  BSYNC B1 ;  /* 0x0000000000017941 */ /* 0x000fea0003800000 */
.L_x_68:
        /* <DEDUP_REMOVED lines=42> */
.L_x_71:
[----:B------:R-:W-:Y:S05]  /*7ab0*/  BSYNC B1 ;  /* 0x0000000000017941 */ /* 0x000fea0003800000 */
.L_x_70:
        /* <DEDUP_REMOVED lines=42> */
.L_x_73:
[----:B------:R-:W-:Y:S05]  /*7d60*/  BSYNC B1 ;  /* 0x0000000000017941 */ /* 0x000fea0003800000 */
.L_x_72:
[----:B------:R-:W-:Y:S04]  /*7d70*/  BSSY B1, `(.L_x_74) ;  /* 0x000002a000017945 */ /* 0x000fe80003800000 */
[----:B------:R-:W-:Y:S05]  /*7d80*/  @P1 BRA `(.L_x_75) ;  /* 0x0000000000a01947 */ /* 0x000fea0003800000 */
[----:B012---:R-:W0:Y:S01]  /*7d90*/  LDC R11, c[0x0][0x284] ;  /* 0x0000a100ff0b7b82 */ /* 0x007e220000000800 */
[----:B------:R-:W-:-:S04]  /*7da0*/  IMAD R10, R246, 0x17, R5 ;  /* 0x00000017f60a7824 */ /* 0x000fc800078e0205 */
[----:B------:R-:W-:-:S03]  /*7db0*/  IMAD.SHL.U32 R245, R10, 0x8, RZ ;  /* 0x000000080af57824 */ /* 0x000fc600078e00ff */
        /* <DEDUP_REMOVED lines=37> */
.L_x_75:
[----:B------:R-:W-:Y:S05]  /*8010*/  BSYNC B1 ;  /* 0x0000000000017941 */ /* 0x000fea0003800000 */
.L_x_74:
        /* <DEDUP_REMOVED lines=42> */
.L_x_77:
[----:B------:R-:W-:Y:S05]  /*82c0*/  BSYNC B1 ;  /* 0x0000000000017941 */ /* 0x000fea0003800000 */
.L_x_76:
        /* <DEDUP_REMOVED lines=42> */
.L_x_79:
[----:B------:R-:W-:Y:S05]  /*8570*/  BSYNC B1 ;  /* 0x0000000000017941 */ /* 0x000fea0003800000 */
.L_x_78:
        /* <DEDUP_REMOVED lines=42> */
.L_x_81:
[----:B------:R-:W-:Y:S05]  /*8820*/  BSYNC B1 ;  /* 0x0000000000017941 */ /* 0x000fea0003800000 */
.L_x_80:
        /* <DEDUP_REMOVED lines=42> */
.L_x_83:
[----:B------:R-:W-:Y:S05]  /*8ad0*/  BSYNC B1 ;  /* 0x0000000000017941 */ /* 0x000fea0003800000 */
.L_x_82:
        /* <DEDUP_REMOVED lines=42> */
.L_x_85:
[----:B------:R-:W-:Y:S05]  /*8d80*/  BSYNC B1 ;  /* 0x0000000000017941 */ /* 0x000fea0003800000 */
.L_x_84:
        /* <DEDUP_REMOVED lines=42> */
.L_x_87:
[----:B------:R-:W-:Y:S05]  /*9030*/  BSYNC B1 ;  /* 0x0000000000017941 */ /* 0x000fea0003800000 */
.L_x_86:
        /* <DEDUP_REMOVED lines=42> */
.L_x_89:
[----:B------:R-:W-:Y:S05]  /*92e0*/  BSYNC B1 ;  /* 0x0000000000017941 */ /* 0x000fea0003800000 */
.L_x_88:
        /* <DEDUP_REMOVED lines=9> */
[----:B------:R-:W-:Y:S01]  /*9380*/  @!P3 IMAD R11, R0, R246, RZ ;  /* 0x000000f6000bb224 */ /* 0x000fe200078e02ff */
[----:B------:R-:W-:Y:S01]  /*9390*/  CS2R R226, SRZ ;  /* 0x0000000000e27805 */ /* 0x000fe2000001ff00 */
[----:B-1----:R-:W-:Y:S02]  /*93a0*/  @!P3 IMAD R10, R6, R10, RZ ;  /* 0x0000000a060ab224 */ /* 0x002fe400078e02ff */
[----:B------:R-:W0:Y:S02]  /*93b0*/  @!P3 LDC.64 R6, c[0x0][0x248] ;  /* 0x00009200ff06bb82 */ /* 0x000e240000000a00 */
[----:B------:R-:W-:-:S04]  /*93c0*/  @!P3 IMAD R10, R10, 0x90, RZ ;  /* 0x000000900a0ab824 */ /* 0x000fc800078e02ff */
[----:B------:R-:W-:-:S05]  /*93d0*/  @!P3 IMAD R10, R10, R246, R5 ;  /* 0x000000f60a0ab224 */ /* 0x000fca00078e0205 */
[----:B------:R-:W-:Y:S02]  /*93e0*/  @!P3 SHF.R.S32.HI R224, RZ, 0x1f, R10 ;  /* 0x0000001fffe0b819 */ /* 0x000fe4000001140a */
[----:B------:R-:W-:-:S04]  /*93f0*/  @!P3 IADD3 R10, P2, R11, R10, RZ ;  /* 0x0000000a0b0ab210 */ /* 0x000fc80007f5e0ff */
[----:B------:R-:W-:Y:S02]  /*9400*/  @!P3 LEA.HI.X.SX32 R11, R11, R224, 0x1, P2 ;  /* 0x000000e00b0bb211 */ /* 0x000fe400010f0eff */
[----:B------:R-:W-:Y:S02]  /*9410*/  CS2R R224, SRZ ;  /* 0x0000000000e07805 */ /* 0x000fe4000001ff00 */
[----:B0-----:R-:W-:-:S04]  /*9420*/  @!P3 LEA R6, P2, R10, R6, 0x1 ;  /* 0x000000060a06b211 */ /* 0x001fc800078408ff */
[----:B------:R-:W-:-:S05]  /*9430*/  @!P3 LEA.HI.X R7, R10, R7, R11, 0x1, P2 ;  /* 0x000000070a07b211 */ /* 0x000fca00010f0c0b */
        /* <DEDUP_REMOVED lines=9> */
[----:B------:R-:W-:Y:S01]  /*94d0*/  SHF.R.S32.HI R228, RZ, 0x1f, R3 ;  /* 0x0000001fffe47819 */ /* 0x000fe20000011403 */
[----:B------:R-:W-:Y:S02]  /*94e0*/  HADD2 R224, R224, R100 ;  /* 0x00000064e0e07230 */ /* 0x000fe40000000000 */
[----:B------:R-:W-:Y:S02]  /*94f0*/  HADD2 R226, R226, R102 ;  /* 0x00000066e2e27230 */ /* 0x000fe40000000000 */
[----:B--2---:R-:W-:Y:S01]  /*9500*/  @P4 HMUL2 R224, R224, R8 ;  /* 0x00000008e0e04232 */ /* 0x004fe20000000000 */
[----:B------:R-:W-:Y:S01]  /*9510*/  @P4 HFMA2.MMA R225, R225, R9, -RZ ;  /* 0x00000009e1e14235 */ /* 0x000fe200001000ff */
[----:B------:R-:W-:Y:S01]  /*9520*/  @P4 HMUL2 R226, R226, R10 ;  /* 0x0000000ae2e24232 */ /* 0x000fe20000000000 */
[----:B------:R-:W-:Y:S01]  /*9530*/  @P4 HFMA2.MMA R227, R227, R11, -RZ ;  /* 0x0000000be3e34235 */ /* 0x000fe200001000ff */
[----:B------:R-:W-:-:S04]  /*9540*/  @!P3 IADD3 R8, P4, R3, R5, RZ ;  /* 0x000000050308b210 */ /* 0x000fc80007f9e0ff */
[----:B------:R-:W-:Y:S02]  /*9550*/  @!P3 LEA.HI.X.SX32 R5, R5, R228, 0x1, P4 ;  /* 0x000000e40505b211 */ /* 0x000fe400020f0eff */
[----:B0-----:R-:W-:-:S04]  /*9560*/  @!P3 LEA R6, P4, R8, R6, 0x1 ;  /* 0x000000060806b211 */ /* 0x001fc800078808ff */
[----:B------:R-:W-:-:S05]  /*9570*/  @!P3 LEA.HI.X R7, R8, R7, R5, 0x1, P4 ;  /* 0x000000070807b211 */ /* 0x000fca00020f0c05 */
[----:B------:R0:W-:Y:S04]  /*9580*/  @!P3 STG.E.128 desc[UR36][R6.64], R224 ;  /* 0x000000e00600b986 */ /* 0x0001e8000c101d24 */
.L_x_91:
[----:B------:R-:W-:Y:S05]  /*9590*/  BSYNC B1 ;  /* 0x0000000000017941 */ /* 0x000fea0003800000 */
.L_x_90:
[----:B------:R-:W-:Y:S04]  /*95a0*/  BSSY B1, `(.L_x_92) ;  /* 0x0000154000017945 */ /* 0x000fe80003800000 */
[----:B------:R-:W-:Y:S05]  /*95b0*/  @P1 BRA `(.L_x_93) ;  /* 0x0000001400481947 */ /* 0x000fea0003800000 */
[----:B------:R-:W3:Y:S04]  /*95c0*/  LDL R246, [R1+0x1e0] ;  /* 0x0001e00001f67983 */ /* 0x000ee80000100800 */
[----:B------:R-:W4:Y:S04]  /*95d0*/  LDL R245, [R1+0x1e4] ;  /* 0x0001e40001f57983 */ /* 0x000f280000100800 */
[----:B------:R-:W3:Y:S04]  /*95e0*/  LDL R231, [R1+0x1d0] ;  /* 0x0001d00001e77983 */ /* 0x000ee80000100800 */
[----:B------:R-:W3:Y:S04]  /*95f0*/  LDL R230, [R1+0x1d4] ;  /* 0x0001d40001e67983 */ /* 0x000ee80000100800 */
[----:B------:R-:W3:Y:S04]  /*9600*/  LDL R229, [R1+0x1c0] ;  /* 0x0001c00001e57983 */ /* 0x000ee80000100800 */
[----:B------:R-:W3:Y:S04]  /*9610*/  LDL R228, [R1+0x1c4] ;  /* 0x0001c40001e47983 */ /* 0x000ee80000100800 */
[----:B012---:R-:W2:Y:S04]  /*9620*/  LDL R11, [R1+0x1b0] ;  /* 0x0001b000010b7983 */ /* 0x007ea80000100800 */
[----:B------:R-:W2:Y:S04]  /*9630*/  LDL R10, [R1+0x1b4] ;  /* 0x0001b400010a7983 */ /* 0x000ea80000100800 */
[----:B------:R-:W2:Y:S04]  /*9640*/  LDL R9, [R1+0x1a0] ;  /* 0x0001a00001097983 */ /* 0x000ea80000100800 */
[----:B------:R-:W2:Y:S01]  /*9650*/  LDL R8, [R1+0x1a4] ;  /* 0x0001a40001087983 */ /* 0x000ea20000100800 */
[----:B------:R-:W-:Y:S01]  /*9660*/  ISETP.NE.U32.AND P1, PT, RZ, UR12, PT ;  /* 0x0000000cff007c0c */ /* 0x000fe2000bf25070 */
[----:B------:R-:W-:-:S02]  /*9670*/  ULDC UR4, c[0x0][0x298] ;  /* 0x0000a60000047ab9 */ /* 0x000fc40000000800 */
[----:B------:R0:W-:Y:S04]  /*9680*/  STL [R1+0x2b8], R30 ;  /* 0x0002b81e01007387 */ /* 0x0001e80000100800 */
[----:B0-----:R-:W4:Y:S04]  /*9690*/  LDL R30, [R1+0x1f4] ;  /* 0x0001f400011e7983 */ /* 0x001f280000100800 */
[----:B------:R0:W-:Y:S04]  /*96a0*/  STL [R1+0x2b4], R29 ;  /* 0x0002b41d01007387 */ /* 0x0001e80000100800 */
[----:B0-----:R-:W3:Y:S04]  /*96b0*/  LDL R29, [R1+0x1f0] ;  /* 0x0001f000011d7983 */ /* 0x001ee80000100800 */
[----:B------:R0:W-:Y:S04]  /*96c0*/  STL [R1+0x2b0], R28 ;  /* 0x0002b01c01007387 */ /* 0x0001e80000100800 */
[----:B0-----:R-:W2:Y:S04]  /*96d0*/  LDL R28, [R1+0x204] ;  /* 0x00020400011c7983 */ /* 0x001ea80000100800 */
[----:B------:R0:W-:Y:S04]  /*96e0*/  STL [R1+0x2ac], R27 ;  /* 0x0002ac1b01007387 */ /* 0x0001e80000100800 */
[----:B0-----:R-:W3:Y:S04]  /*96f0*/  LDL R27, [R1+0x200] ;  /* 0x00020000011b7983 */ /* 0x001ee80000100800 */
        /* <DEDUP_REMOVED lines=20> */
[----:B------:R-:W-:Y:S04]  /*9840*/  STL [R1+0x280], R16 ;  /* 0x0002801001007387 */ /* 0x000fe80000100800 */
[----:B------:R0:W-:Y:S04]  /*9850*/  STL [R1+0x27c], R3 ;  /* 0x00027c0301007387 */ /* 0x0001e80000100800 */
[----:B------:R1:W-:Y:S04]  /*9860*/  STL [R1+0x278], R2 ;  /* 0x0002780201007387 */ /* 0x0003e80000100800 */
[----:B------:R1:W-:Y:S04]  /*9870*/  STL [R1+0x274], R0 ;  /* 0x0002740001007387 */ /* 0x0003e80000100800 */
[----:B0-----:R-:W3:Y:S04]  /*9880*/  LDL R3, [R1+0x190] ;  /* 0x0001900001037983 */ /* 0x001ee80000100800 */
[----:B-1----:R-:W3:Y:S04]  /*9890*/  LDL R2, [R1+0x194] ;  /* 0x0001940001027983 */ /* 0x002ee80000100800 */
[----:B------:R-:W3:Y:S04]  /*98a0*/  LDL R16, [R1+0xd0] ;  /* 0x0000d00001107983 */ /* 0x000ee80000100800 */
[----:B------:R-:W3:Y:S01]  /*98b0*/  LDL R0, [R1+0xb4] ;  /* 0x0000b40001007983 */ /* 0x000ee20000100800 */
[----:B----45:R-:W-:-:S03]  /*98c0*/  HFMA2.MMA R7, R18, R105, -RZ ;  /* 0x0000006912077235 */ /* 0x030fc600001000ff */
[----:B------:R-:W4:Y:S07]  /*98d0*/  LDL R18, [R1+0xe0] ;  /* 0x0000e00001127983 */ /* 0x000f2e0000100800 */
[----:B--2---:R-:W-:Y:S02]  /*98e0*/  HFMA2 R7, R20, R109, R7 ;  /* 0x0000006d14077231 */ /* 0x004fe40000000007 */
[----:B------:R-:W2:Y:S01]  /*98f0*/  LDL R20, [R1+0x180] ;  /* 0x0001800001147983 */ /* 0x000ea20000100800 */
[----:B---3--:R-:W-:-:S02]  /*9900*/  HMUL2 R6, R17, R104 ;  /* 0x0000006811067232 */ /* 0x008fc40000000000 */
[----:B------:R-:W-:Y:S01]  /*9910*/  HFMA2 R7, R22, R13, R7 ;  /* 0x0000000d16077231 */ /* 0x000fe20000000007 */
[----:B------:R-:W3:Y:S03]  /*9920*/  LDL R17, [R1+0xe4] ;  /* 0x0000e40001117983 */ /* 0x000ee60000100800 */
[----:B------:R-:W-:Y:S01]  /*9930*/  HFMA2.MMA R6, R19, R108, R6 ;  /* 0x0000006c13067235 */ /* 0x000fe20000000006 */
[----:B------:R-:W-:Y:S01]  /*9940*/  HFMA2 R7, R24, R113, R7 ;  /* 0x0000007118077231 */ /* 0x000fe20000000007 */
[----:B------:R-:W4:Y:S04]  /*9950*/  LDL R19, [R1+0x184] ;  /* 0x0001840001137983 */ /* 0x000f280000100800 */
[----:B------:R-:W3:Y:S02]  /*9960*/  LDL R22, [R1+0x100] ;  /* 0x0001000001167983 */ /* 0x000ee40000100800 */
[----:B------:R-:W-:Y:S01]  /*9970*/  HFMA2.MMA R6, R21, R12, R6 ;  /* 0x0000000c15067235 */ /* 0x000fe20000000006 */
[----:B------:R-:W-:Y:S01]  /*9980*/  HFMA2 R7, R26, R117, R7 ;  /* 0x000000751a077231 */ /* 0x000fe20000000007 */
[----:B------:R-:W3:Y:S04]  /*9990*/  LDL R24, [R1+0x140] ;  /* 0x0001400001187983 */ /* 0x000ee80000100800 */
        /* <DEDUP_REMOVED lines=17> */
[----:B------:R-:W-:-:S02]  /*9ab0*/  HFMA2.MMA R6, R246, R128, R6 ;  /* 0x00000080f6067235 */ /* 0x000fc40000000006 */
[----:B------:R-:W3:Y:S04]  /*9ac0*/  LDL R246, [R1+0x130] ;  /* 0x0001300001f67983 */ /* 0x000ee80000100800 */
[----:B------:R-:W3:Y:S02]  /*9ad0*/  LDL R230, [R1+0x124] ;  /* 0x0001240001e67983 */ /* 0x000ee40000100800 */
[----:B------:R-:W-:Y:S02]  /*9ae0*/  HFMA2.MMA R6, R231, R132, R6 ;  /* 0x00000084e7067235 */ /* 0x000fe40000000006 */
[----:B------:R-:W3:Y:S06]  /*9af0*/  LDL R231, [R1+0x120] ;  /* 0x0001200001e77983 */ /* 0x000eec0000100800 */
[----:B------:R-:W-:-:S02]  /*9b00*/  HFMA2.MMA R6, R229, R136, R6 ;  /* 0x00000088e5067235 */ /* 0x000fc40000000006 */
[----:B------:R-:W3:Y:S06]  /*9b10*/  LDL R229, [R1+0x110] ;  /* 0x0001100001e57983 */ /* 0x000eec0000100800 */
[----:B------:R-:W-:Y:S01]  /*9b20*/  HFMA2.MMA R6, R11, R140, R6 ;  /* 0x0000008c0b067235 */ /* 0x000fe20000000006 */
[----:B------:R-:W-:Y:S01]  /*9b30*/  HFMA2 R7, R228, R137, R7 ;  /* 0x00000089e4077231 */ /* 0x000fe20000000007 */
[----:B------:R-:W3:Y:S06]  /*9b40*/  LDL R11, [R1+0xd4] ;  /* 0x0000d400010b7983 */ /* 0x000eec0000100800 */
[----:B------:R-:W-:Y:S01]  /*9b50*/  HFMA2.MMA R6, R9, R144, R6 ;  /* 0x0000009009067235 */ /* 0x000fe20000000006 */
[----:B------:R-:W-:Y:S01]  /*9b60*/  HFMA2 R7, R10, R141, R7 ;  /* 0x0000008d0a077231 */ /* 0x000fe20000000007 */
[----:B------:R-:W3:Y:S04]  /*9b70*/  LDL R228, [R1+0x114] ;  /* 0x0001140001e47983 */ /* 0x000ee80000100800 */
[----:B------:R-:W3:Y:S02]  /*9b80*/  LDL R10, [R1+0xc0] ;  /* 0x0000c000010a7983 */ /* 0x000ee40000100800 */
[----:B------:R-:W-:Y:S01]  /*9b90*/  HFMA2.MMA R6, R3, R148, R6 ;  /* 0x0000009403067235 */ /* 0x000fe20000000006 */
[----:B------:R-:W-:Y:S01]  /*9ba0*/  HFMA2 R7, R8, R145, R7 ;  /* 0x0000009108077231 */ /* 0x000fe20000000007 */
[----:B------:R-:W3:Y:S04]  /*9bb0*/  LDL R9, [R1+0xc4] ;  /* 0x0000c40001097983 */ /* 0x000ee80000100800 */
[----:B------:R-:W3:Y:S04]  /*9bc0*/  LDL R8, [R1+0xb0] ;  /* 0x0000b00001087983 */ /* 0x000ee80000100800 */
[----:B------:R-:W3:Y:S01]  /*9bd0*/  LDL R3, [R1+0xa0] ;  /* 0x0000a00001037983 */ /* 0x000ee20000100800 */
[----:B--2---:R-:W-:-:S03]  /*9be0*/  HFMA2.MMA R6, R20, R152, R6 ;  /* 0x0000009814067235 */ /* 0x004fc60000000006 */
[----:B------:R-:W2:Y:S01]  /*9bf0*/  LDL R20, [R1+0xf0] ;  /* 0x0000f00001147983 */ /* 0x000ea20000100800 */
[----:B------:R-:W-:-:S03]  /*9c00*/  HFMA2 R7, R2, R149, R7 ;  /* 0x0000009502077231 */ /* 0x000fc60000000007 */
[----:B------:R-:W2:Y:S01]  /*9c10*/  LDL R2, [R1+0xa4] ;  /* 0x0000a40001027983 */ /* 0x000ea20000100800 */
[----:B----4-:R-:W-:-:S03]  /*9c20*/  HFMA2 R7, R19, R153, R7 ;  /* 0x0000009913077231 */ /* 0x010fc60000000007 */
[----:B------:R-:W4:Y:S01]  /*9c30*/  LDL R19, [R1+0xf4] ;  /* 0x0000f40001137983 */ /* 0x000f220000100800 */
[----:B---3--:R-:W-:-:S03]  /*9c40*/  HFMA2.MMA R6, R30, R156, R6 ;  /* 0x0000009c1e067235 */ /* 0x008fc60000000006 */
[----:B------:R-:W5:Y:S05]  /*9c50*/  LDL.LU R30, [R1+0x2b8] ;  /* 0x0002b800011e7983 */ /* 0x000f6a0000300800 */
[----:B------:R-:W-:-:S08]  /*9c60*/  HFMA2.MMA R6, R28, R160, R6 ;  /* 0x000000a01c067235 */ /* 0x000fd00000000006 */
[----:B------:R-:W-:-:S08]  /*9c70*/  HFMA2.MMA R6, R26, R164, R6 ;  /* 0x000000a41a067235 */ /* 0x000fd00000000006 */
[----:B------:R-:W-:-:S08]  /*9c80*/  HFMA2.MMA R6, R24, R168, R6 ;  /* 0x000000a818067235 */ /* 0x000fd00000000006 */
[----:B------:R-:W-:-:S08]  /*9c90*/  HFMA2.MMA R6, R246, R172, R6 ;  /* 0x000000acf6067235 */ /* 0x000fd00000000006 */
[----:B------:R-:W-:-:S08]  /*9ca0*/  HFMA2.MMA R6, R231, R176, R6 ;  /* 0x000000b0e7067235 */ /* 0x000fd00000000006 */
[----:B------:R-:W-:-:S08]  /*9cb0*/  HFMA2.MMA R6, R229, R180, R6 ;  /* 0x000000b4e5067235 */ /* 0x000fd00000000006 */
[----:B------:R-:W-:Y:S01]  /*9cc0*/  HFMA2.MMA R6, R22, R184, R6 ;  /* 0x000000b816067235 */ /* 0x000fe20000000006 */
[----:B------:R-:W-:Y:S02]  /*9cd0*/  HFMA2 R7, R29, R157, R7 ;  /* 0x0000009d1d077231 */ /* 0x000fe40000000007 */
[----:B------:R-:W5:Y:S02]  /*9ce0*/  LDL.LU R29, [R1+0x2b4] ;  /* 0x0002b400011d7983 */ /* 0x000f640000300800 */
[----:B------:R-:W-:Y:S02]  /*9cf0*/  HFMA2 R7, R27, R161, R7 ;  /* 0x000000a11b077231 */ /* 0x000fe40000000007 */
[----:B------:R-:W5:Y:S02]  /*9d00*/  LDL.LU R28, [R1+0x2b0] ;  /* 0x0002b000011c7983 */ /* 0x000f640000300800 */
[----:B------:R-:W-:Y:S02]  /*9d10*/  HFMA2 R7, R25, R165, R7 ;  /* 0x000000a519077231 */ /* 0x000fe40000000007 */
[----:B------:R-:W5:Y:S02]  /*9d20*/  LDL.LU R27, [R1+0x2ac] ;  /* 0x0002ac00011b7983 */ /* 0x000f640000300800 */
[----:B------:R-:W-:-:S02]  /*9d30*/  HFMA2 R7, R23, R169, R7 ;  /* 0x000000a917077231 */ /* 0x000fc40000000007 */
[----:B------:R-:W5:Y:S04]  /*9d40*/  LDL.LU R26, [R1+0x2a8] ;  /* 0x0002a800011a7983 */ /* 0x000f680000300800 */
[----:B------:R-:W5:Y:S04]  /*9d50*/  LDL.LU R25, [R1+0x2a4] ;  /* 0x0002a40001197983 */ /* 0x000f680000300800 */
[----:B------:R-:W5:Y:S04]  /*9d60*/  LDL.LU R24, [R1+0x2a0] ;  /* 0x0002a00001187983 */ /* 0x000f680000300800 */
[----:B------:R-:W5:Y:S04]  /*9d70*/  LDL.LU R23, [R1+0x29c] ;  /* 0x00029c0001177983 */ /* 0x000f680000300800 */
[----:B------:R-:W3:Y:S01]  /*9d80*/  LDL R22, [R1+0x90] ;  /* 0x0000900001167983 */ /* 0x000ee20000100800 */
[----:B--2---:R-:W-:Y:S01]  /*9d90*/  HFMA2.MMA R6, R20, R188, R6 ;  /* 0x000000bc14067235 */ /* 0x004fe20000000006 */
[----:B------:R-:W-:-:S02]  /*9da0*/  HFMA2 R7, R245, R173, R7 ;  /* 0x000000adf5077231 */ /* 0x000fc40000000007 */
[----:B------:R-:W2:Y:S04]  /*9db0*/  LDL R229, [R1+0x238] ;  /* 0x0002380001e57983 */ /* 0x000ea80000100800 */
[----:B------:R-:W2:Y:S01]  /*9dc0*/  LDL R20, [R1+0x84] ;  /* 0x0000840001147983 */ /* 0x000ea20000100800 */
[----:B------:R-:W-:Y:S01]  /*9dd0*/  HFMA2.MMA R6, R18, R192, R6 ;  /* 0x000000c012067235 */ /* 0x000fe20000000006 */
[----:B------:R-:W-:Y:S02]  /*9de0*/  HFMA2 R7, R230, R177, R7 ;  /* 0x000000b1e6077231 */ /* 0x000fe40000000007 */
[----:B------:R-:W2:Y:S04]  /*9df0*/  LDL R245, [R1+0x248] ;  /* 0x0002480001f57983 */ /* 0x000ea80000100800 */
[----:B------:R-:W2:Y:S01]  /*9e00*/  LDL R18, [R1+0x70] ;  /* 0x0000700001127983 */ /* 0x000ea20000100800 */
[----:B------:R-:W-:Y:S01]  /*9e10*/  HFMA2.MMA R6, R16, R196, R6 ;  /* 0x000000c410067235 */ /* 0x000fe20000000006 */
[----:B------:R-:W-:-:S02]  /*9e20*/  HFMA2 R7, R228, R181, R7 ;  /* 0x000000b5e4077231 */ /* 0x000fc40000000007 */
[----:B------:R-:W2:Y:S04]  /*9e30*/  LDL R16, [R1+0x218] ;  /* 0x0002180001107983 */ /* 0x000ea80000100800 */
[----:B------:R-:W2:Y:S01]  /*9e40*/  LDL R246, [R1+0x74] ;  /* 0x0000740001f67983 */ /* 0x000ea20000100800 */
[----:B------:R-:W-:Y:S01]  /*9e50*/  HFMA2.MMA R6, R10, R200, R6 ;  /* 0x000000c80a067235 */ /* 0x000fe20000000006 */
[----:B------:R-:W-:Y:S02]  /*9e60*/  HFMA2 R7, R21, R185, R7 ;  /* 0x000000b915077231 */ /* 0x000fe40000000007 */
[----:B------:R-:W2:Y:S04]  /*9e70*/  LDL R228, [R1+0x228] ;  /* 0x0002280001e47983 */ /* 0x000ea80000100800 */
[----:B------:R-:W2:Y:S01]  /*9e80*/  LDL R10, [R1+0x208] ;  /* 0x00020800010a7983 */ /* 0x000ea20000100800 */
[----:B------:R-:W-:-:S03]  /*9e90*/  HFMA2.MMA R6, R8, R204, R6 ;  /* 0x000000cc08067235 */ /* 0x000fc60000000006 */
[----:B------:R-:W2:Y:S01]  /*9ea0*/  LDL R8, [R1+0x94] ;  /* 0x0000940001087983 */ /* 0x000ea20000100800 */
[----:B----4-:R-:W-:-:S03]  /*9eb0*/  HFMA2 R7, R19, R189, R7 ;  /* 0x000000bd13077231 */ /* 0x010fc60000000007 */
[----:B------:R-:W4:Y:S01]  /*9ec0*/  LDL R19, [R1+0x258] ;  /* 0x0002580001137983 */ /* 0x000f220000100800 */
[----:B------:R-:W-:-:S03]  /*9ed0*/  HFMA2 R7, R17, R193, R7 ;  /* 0x000000c111077231 */ /* 0x000fc60000000007 */
[----:B------:R-:W4:Y:S01]  /*9ee0*/  LDL R21, [R1+0x80] ;  /* 0x0000800001157983 */ /* 0x000f220000100800 */
[----:B------:R-:W-:-:S03]  /*9ef0*/  HFMA2 R7, R11, R197, R7 ;  /* 0x000000c50b077231 */ /* 0x000fc60000000007 */
[----:B------:R-:W4:Y:S01]  /*9f00*/  LDL R230, [R1+0x64] ;  /* 0x0000640001e67983 */ /* 0x000f220000100800 */
[----:B------:R-:W-:-:S03]  /*9f10*/  HFMA2 R7, R9, R201, R7 ;  /* 0x000000c909077231 */ /* 0x000fc60000000007 */
[----:B------:R-:W4:Y:S01]  /*9f20*/  LDL R231, [R1+0x60] ;  /* 0x0000600001e77983 */ /* 0x000f220000100800 */
[----:B------:R-:W-:-:S03]  /*9f30*/  HFMA2 R7, R0, R205, R7 ;  /* 0x000000cd00077231 */ /* 0x000fc60000000007 */
[----:B------:R-:W4:Y:S04]  /*9f40*/  LDL R0, [R1+0x1f8] ;  /* 0x0001f80001007983 */ /* 0x000f280000100800 */
[----:B------:R-:W4:Y:S04]  /*9f50*/  LDL R17, [R1+0x25c] ;  /* 0x00025c0001117983 */ /* 0x000f280000100800 */
[----:B------:R-:W4:Y:S04]  /*9f60*/  LDL R11, [R1+0x24c] ;  /* 0x00024c00010b7983 */ /* 0x000f280000100800 */
[----:B------:R-:W4:Y:S01]  /*9f70*/  LDL R9, [R1+0x23c] ;  /* 0x00023c0001097983 */ /* 0x000f220000100800 */
[----:B------:R-:W-:Y:S01]  /*9f80*/  HFMA2.MMA R6, R3, R208, R6 ;  /* 0x000000d003067235 */ /* 0x000fe20000000006 */
[----:B------:R-:W-:-:S02]  /*9f90*/  HFMA2 R7, R2, R209, R7 ;  /* 0x000000d102077231 */ /* 0x000fc40000000007 */
[----:B------:R-:W4:Y:S04]  /*9fa0*/  LDL R3, [R1+0x1e8] ;  /* 0x0001e80001037983 */ /* 0x000f280000100800 */
[----:B------:R-:W4:Y:S01]  /*9fb0*/  LDL R2, [R1+0x21c] ;  /* 0x00021c0001027983 */ /* 0x000f220000100800 */
[----:B---3--:R-:W-:-:S03]  /*9fc0*/  HFMA2.MMA R6, R22, R212, R6 ;  /* 0x000000d416067235 */ /* 0x008fc60000000006 */
[----:B------:R-:W5:Y:S01]  /*9fd0*/  LDL.LU R22, [R1+0x298] ;  /* 0x0002980001167983 */ /* 0x000f620000300800 */
[----:B--2---:R-:W-:-:S03]  /*9fe0*/  HFMA2 R7, R8, R213, R7 ;  /* 0x000000d508077231 */ /* 0x004fc60000000007 */
[----:B------:R-:W2:Y:S01]  /*9ff0*/  LDL R8, [R1+0x22c] ;  /* 0x00022c0001087983 */ /* 0x000ea20000100800 */
[----:B----4-:R-:W-:-:S06]  /*a000*/  HMUL2 R5, R19, R106 ;  /* 0x0000006a13057232 */ /* 0x010fcc0000000000 */
[----:B------:R-:W-:-:S10]  /*a010*/  HFMA2.MMA R5, R245, R110, R5 ;  /* 0x0000006ef5057235 */ /* 0x000fd40000000005 */
[----:B------:R-:W-:-:S06]  /*a020*/  HFMA2 R5, R229, R14, R5 ;  /* 0x0000000ee5057231 */ /* 0x000fcc0000000005 */
[----:B------:R-:W-:Y:S02]  /*a030*/  HFMA2.MMA R5, R228, R114, R5 ;  /* 0x00000072e4057235 */ /* 0x000fe40000000005 */
[----:B------:R-:W-:Y:S01]  /*a040*/  HFMA2.MMA R6, R21, R216, R6 ;  /* 0x000000d815067235 */ /* 0x000fe20000000006 */
[----:B------:R-:W-:Y:S01]  /*a050*/  HFMA2 R7, R20, R217, R7 ;  /* 0x000000d914077231 */ /* 0x000fe20000000007 */
[----:B------:R-:W5:Y:S04]  /*a060*/  LDL.LU R21, [R1+0x294] ;  /* 0x0002940001157983 */ /* 0x000f680000300800 */
[----:B------:R-:W5:Y:S02]  /*a070*/  LDL.LU R20, [R1+0x290] ;  /* 0x0002900001147983 */ /* 0x000f640000300800 */
[----:B------:R-:W-:Y:S01]  /*a080*/  HFMA2 R5, R16, R118, R5 ;  /* 0x0000007610057231 */ /* 0x000fe20000000005 */
[----:B------:R-:W-:Y:S01]  /*a090*/  HFMA2.MMA R6, R18, R220, R6 ;  /* 0x000000dc12067235 */ /* 0x000fe20000000006 */
[----:B------:R-:W5:Y:S02]  /*a0a0*/  LDL.LU R19, [R1+0x28c] ;  /* 0x00028c0001137983 */ /* 0x000f640000300800 */
[----:B------:R-:W-:-:S02]  /*a0b0*/  HFMA2 R5, R10, R122, R5 ;  /* 0x0000007a0a057231 */ /* 0x000fc40000000005 */
[----:B------:R-:W5:Y:S01]  /*a0c0*/  LDL.LU R18, [R1+0x288] ;  /* 0x0002880001127983 */ /* 0x000f620000300800 */
[----:B------:R-:W-:Y:S02]  /*a0d0*/  HFMA2 R7, R246, R221, R7 ;  /* 0x000000ddf6077231 */ /* 0x000fe40000000007 */
[----:B------:R-:W-:Y:S01]  /*a0e0*/  HFMA2 R5, R0, R126, R5 ;  /* 0x0000007e00057231 */ /* 0x000fe20000000005 */
[----:B------:R-:W3:Y:S04]  /*a0f0*/  LDL R245, [R1+0x1ec] ;  /* 0x0001ec0001f57983 */ /* 0x000ee80000100800 */
[----:B------:R-:W4:Y:S01]  /*a100*/  LDL R0, [R1+0x20c] ;  /* 0x00020c0001007983 */ /* 0x000f220000100800 */
[----:B------:R-:W-:Y:S01]  /*a110*/  HFMA2.MMA R7, R230, R225, R7 ;  /* 0x000000e1e6077235 */ /* 0x000fe20000000007 */
[----:B------:R-:W-:-:S02]  /*a120*/  HFMA2 R6, R231, R224, R6 ;  /* 0x000000e0e7067231 */ /* 0x000fc40000000006 */
[----:B------:R-:W3:Y:S04]  /*a130*/  LDL R230, [R1+0x1dc] ;  /* 0x0001dc0001e67983 */ /* 0x000ee80000100800 */
[----:B------:R-:W3:Y:S03]  /*a140*/  LDL R228, [R1+0x1cc] ;  /* 0x0001cc0001e47983 */ /* 0x000ee60000100800 */
[----:B------:R-:W-:Y:S01]  /*a150*/  HADD2 R6, R6, R7 ;  /* 0x0000000706067230 */ /* 0x000fe20000000000 */
[----:B------:R-:W3:Y:S01]  /*a160*/  LDL R246, [R1+0x1b8] ;  /* 0x0001b80001f67983 */ /* 0x000ee20000100800 */
[----:B------:R-:W-:-:S03]  /*a170*/  HMUL2 R7, R17, R107 ;  /* 0x0000006b11077232 */ /* 0x000fc60000000000 */
[----:B------:R-:W3:Y:S03]  /*a180*/  LDL R17, [R1+0x1c8] ;  /* 0x0001c80001117983 */ /* 0x000ee60000100800 */
[----:B------:R-:W-:Y:S01]  /*a190*/  HFMA2.MMA R7, R11, R111, R7 ;  /* 0x0000006f0b077235 */ /* 0x000fe20000000007 */
[----:B------:R-:W3:Y:S04]  /*a1a0*/  LDL R231, [R1+0x1a8] ;  /* 0x0001a80001e77983 */ /* 0x000ee80000100800 */
[----:B------:R-:W3:Y:S03]  /*a1b0*/  LDL R11, [R1+0x1bc] ;  /* 0x0001bc00010b7983 */ /* 0x000ee60000100800 */
[----:B------:R-:W-:Y:S01]  /*a1c0*/  HFMA2.MMA R7, R9, R15, R7 ;  /* 0x0000000f09077235 */ /* 0x000fe20000000007 */
[----:B------:R-:W3:Y:S04]  /*a1d0*/  LDL R229, [R1+0x198] ;  /* 0x0001980001e57983 */ /* 0x000ee80000100800 */
[----:B------:R-:W3:Y:S04]  /*a1e0*/  LDL R9, [R1+0x1d8] ;  /* 0x0001d80001097983 */ /* 0x000ee80000100800 */
[----:B------:R-:W3:Y:S04]  /*a1f0*/  LDL R16, [R1+0x188] ;  /* 0x0001880001107983 */ /* 0x000ee80000100800 */
[----:B------:R-:W3:Y:S01]  /*a200*/  LDL R10, [R1+0x168] ;  /* 0x00016800010a7983 */ /* 0x000ee20000100800 */
[----:B--2---:R-:W-:-:S03]  /*a210*/  HFMA2.MMA R7, R8, R115, R7 ;  /* 0x0000007308077235 */ /* 0x004fc60000000007 */
[----:B------:R-:W2:Y:S05]  /*a220*/  LDL R8, [R1+0x1fc] ;  /* 0x0001fc0001087983 */ /* 0x000eaa0000100800 */
[----:B------:R-:W-:Y:S02]  /*a230*/  HFMA2.MMA R7, R2, R119, R7 ;  /* 0x0000007702077235 */ /* 0x000fe40000000007 */
[----:B------:R-:W2:Y:S01]  /*a240*/  LDL R2, [R1+0x1ac] ;  /* 0x0001ac0001027983 */ /* 0x000ea20000100800 */
[----:B------:R-:W-:-:S03]  /*a250*/  HFMA2 R5, R3, R130, R5 ;  /* 0x0000008203057231 */ /* 0x000fc60000000005 */
[----:B------:R-:W2:Y:S02]  /*a260*/  LDL R3, [R1+0x178] ;  /* 0x0001780001037983 */ /* 0x000ea40000100800 */
[----:B----4-:R-:W-:Y:S02]  /*a270*/  HFMA2.MMA R7, R0, R123, R7 ;  /* 0x0000007b00077235 */ /* 0x010fe40000000007 */
[----:B------:R-:W4:Y:S01]  /*a280*/  LDL R0, [R1+0x158] ;  /* 0x0001580001007983 */ /* 0x000f220000100800 */
[----:B---3--:R-:W-:-:S03]  /*a290*/  HFMA2 R5, R9, R134, R5 ;  /* 0x0000008609057231 */ /* 0x008fc60000000005 */
[----:B------:R-:W3:Y:S01]  /*a2a0*/  LDL R9, [R1+0x19c] ;  /* 0x00019c0001097983 */ /* 0x000ee20000100800 */
[----:B------:R-:W-:-:S03]  /*a2b0*/  HFMA2 R5, R17, R138, R5 ;  /* 0x0000008a11057231 */ /* 0x000fc60000000005 */
[----:B------:R-:W5:Y:S01]  /*a2c0*/  LDL.LU R17, [R1+0x284] ;  /* 0x0002840001117983 */ /* 0x000f620000300800 */
[----:B--2---:R-:W-:-:S03]  /*a2d0*/  HFMA2.MMA R7, R8, R127, R7 ;  /* 0x0000007f08077235 */ /* 0x004fc60000000007 */
[----:B------:R-:W2:Y:S05]  /*a2e0*/  LDL R8, [R1+0x18c] ;  /* 0x00018c0001087983 */ /* 0x000eaa0000100800 */
[----:B------:R-:W-:Y:S01]  /*a2f0*/  HFMA2.MMA R7, R245, R131, R7 ;  /* 0x00000083f5077235 */ /* 0x000fe20000000007 */
[----:B------:R-:W-:Y:S01]  /*a300*/  HFMA2 R5, R246, R142, R5 ;  /* 0x0000008ef6057231 */ /* 0x000fe20000000005 */
[----:B------:R-:W2:Y:S06]  /*a310*/  LDL R245, [R1+0x118] ;  /* 0x0001180001f57983 */ /* 0x000eac0000100800 */
[----:B------:R-:W-:Y:S01]  /*a320*/  HFMA2.MMA R7, R230, R135, R7 ;  /* 0x00000087e6077235 */ /* 0x000fe20000000007 */
[----:B------:R-:W-:Y:S01]  /*a330*/  HFMA2 R5, R231, R146, R5 ;  /* 0x00000092e7057231 */ /* 0x000fe20000000005 */
[----:B------:R-:W2:Y:S04]  /*a340*/  LDL R246, [R1+0x128] ;  /* 0x0001280001f67983 */ /* 0x000ea80000100800 */
[----:B------:R-:W2:Y:S02]  /*a350*/  LDL R230, [R1+0x108] ;  /* 0x0001080001e67983 */ /* 0x000ea40000100800 */
        /* <DEDUP_REMOVED lines=8> */
[----:B------:R-:W-:-:S02]  /*a3e0*/  HFMA2.MMA R7, R2, R147, R7 ;  /* 0x0000009302077235 */ /* 0x000fc40000000007 */
[----:B------:R-:W2:Y:S01]  /*a3f0*/  LDL R2, [R1+0x17c] ;  /* 0x00017c0001027983 */ /* 0x000ea20000100800 */
[----:B------:R-:W-:-:S03]  /*a400*/  HFMA2 R5, R3, R158, R5 ;  /* 0x0000009e03057231 */ /* 0x000fc60000000005 */
[----:B------:R-:W2:Y:S01]  /*a410*/  LDL R3, [R1+0x148] ;  /* 0x0001480001037983 */ /* 0x000ea20000100800 */
[----:B------:R-:W-:-:S03]  /*a420*/  HFMA2 R5, R10, R162, R5 ;  /* 0x000000a20a057231 */ /* 0x000fc60000000005 */
[----:B------:R-:W2:Y:S01]  /*a430*/  LDL R16, [R1+0x138] ;  /* 0x0001380001107983 */ /* 0x000ea20000100800 */
[----:B----4-:R-:W-:-:S03]  /*a440*/  HFMA2 R5, R0, R166, R5 ;  /* 0x000000a600057231 */ /* 0x010fc60000000005 */
[----:B------:R-:W4:Y:S04]  /*a450*/  LDL R0, [R1+0x16c] ;  /* 0x00016c0001007983 */ /* 0x000f280000100800 */
[----:B------:R-:W4:Y:S01]  /*a460*/  LDL R10, [R1+0x11c] ;  /* 0x00011c00010a7983 */ /* 0x000f220000100800 */
[----:B---3--:R-:W-:-:S03]  /*a470*/  HFMA2.MMA R7, R9, R151, R7 ;  /* 0x0000009709077235 */ /* 0x008fc60000000007 */
[----:B------:R-:W3:Y:S05]  /*a480*/  LDL R9, [R1+0x12c] ;  /* 0x00012c0001097983 */ /* 0x000eea0000100800 */
[----:B--2---:R-:W-:Y:S02]  /*a490*/  HFMA2.MMA R7, R8, R155, R7 ;  /* 0x0000009b08077235 */ /* 0x004fe40000000007 */
[----:B------:R-:W2:Y:S06]  /*a4a0*/  LDL R8, [R1+0xe8] ;  /* 0x0000e80001087983 */ /* 0x000eac0000100800 */
[----:B------:R-:W-:-:S02]  /*a4b0*/  HFMA2.MMA R7, R2, R159, R7 ;  /* 0x0000009f02077235 */ /* 0x000fc40000000007 */
[----:B------:R-:W2:Y:S06]  /*a4c0*/  LDL R2, [R1+0x10c] ;  /* 0x00010c0001027983 */ /* 0x000eac0000100800 */
[----:B----4-:R-:W-:-:S08]  /*a4d0*/  HFMA2.MMA R7, R0, R163, R7 ;  /* 0x000000a300077235 */ /* 0x010fd00000000007 */
[----:B------:R-:W-:Y:S01]  /*a4e0*/  HFMA2.MMA R7, R11, R167, R7 ;  /* 0x000000a70b077235 */ /* 0x000fe20000000007 */
[----:B------:R-:W-:Y:S02]  /*a4f0*/  HFMA2 R5, R3, R170, R5 ;  /* 0x000000aa03057231 */ /* 0x000fe40000000005 */
[----:B------:R-:W4:Y:S05]  /*a500*/  LDL R3, [R1+0xd8] ;  /* 0x0000d80001037983 */ /* 0x000f2a0000100800 */
[----:B------:R-:W-:Y:S01]  /*a510*/  HFMA2.MMA R7, R231, R171, R7 ;  /* 0x000000abe7077235 */ /* 0x000fe20000000007 */
[----:B------:R-:W-:Y:S02]  /*a520*/  HFMA2 R5, R16, R174, R5 ;  /* 0x000000ae10057231 */ /* 0x000fe40000000005 */
[----:B------:R-:W5:Y:S04]  /*a530*/  LDL.LU R16, [R1+0x280] ;  /* 0x0002800001107983 */ /* 0x000f680000300800 */
[----:B------:R-:W4:Y:S01]  /*a540*/  LDL R0, [R1+0xc8] ;  /* 0x0000c80001007983 */ /* 0x000f220000100800 */
[----:B------:R-:W-:-:S03]  /*a550*/  HFMA2.MMA R7, R229, R175, R7 ;  /* 0x000000afe5077235 */ /* 0x000fc60000000007 */
[----:B------:R-:W4:Y:S01]  /*a560*/  LDL R11, [R1+0xfc] ;  /* 0x0000fc00010b7983 */ /* 0x000f220000100800 */
[----:B------:R-:W-:-:S03]  /*a570*/  HFMA2 R5, R246, R178, R5 ;  /* 0x000000b2f6057231 */ /* 0x000fc60000000005 */
[----:B------:R-:W4:Y:S01]  /*a580*/  LDL R246, [R1+0x88] ;  /* 0x0000880001f67983 */ /* 0x000f220000100800 */
[----:B---3--:R-:W-:-:S03]  /*a590*/  HFMA2.MMA R7, R9, R179, R7 ;  /* 0x000000b309077235 */ /* 0x008fc60000000007 */
[----:B------:R-:W3:Y:S01]  /*a5a0*/  LDL R9, [R1+0xb8] ;  /* 0x0000b80001097983 */ /* 0x000ee20000100800 */
[----:B------:R-:W-:-:S03]  /*a5b0*/  HFMA2 R5, R245, R182, R5 ;  /* 0x000000b6f5057231 */ /* 0x000fc60000000005 */
[----:B------:R-:W3:Y:S01]  /*a5c0*/  LDL R245, [R1+0xbc] ;  /* 0x0000bc0001f57983 */ /* 0x000ee20000100800 */
[----:B------:R-:W-:Y:S01]  /*a5d0*/  HFMA2 R5, R230, R186, R5 ;  /* 0x000000bae6057231 */ /* 0x000fe20000000005 */
[----:B------:R-:W-:Y:S02]  /*a5e0*/  HFMA2.MMA R7, R10, R183, R7 ;  /* 0x000000b70a077235 */ /* 0x000fe40000000007 */
[----:B------:R-:W3:Y:S01]  /*a5f0*/  LDL R10, [R1+0xcc] ;  /* 0x0000cc00010a7983 */ /* 0x000ee20000100800 */
[----:B------:R-:W-:-:S03]  /*a600*/  HFMA2 R5, R228, R190, R5 ;  /* 0x000000bee4057231 */ /* 0x000fc60000000005 */
[----:B------:R-:W3:Y:S04]  /*a610*/  LDL R230, [R1+0xac] ;  /* 0x0000ac0001e67983 */ /* 0x000ee80000100800 */
[----:B------:R-:W3:Y:S04]  /*a620*/  LDL R228, [R1+0x9c] ;  /* 0x00009c0001e47983 */ /* 0x000ee80000100800 */
[----:B------:R-:W3:Y:S04]  /*a630*/  LDL R231, [R1+0x78] ;  /* 0x0000780001e77983 */ /* 0x000ee80000100800 */
[----:B------:R-:W3:Y:S01]  /*a640*/  LDL R229, [R1+0x68] ;  /* 0x0000680001e57983 */ /* 0x000ee20000100800 */
[----:B--2---:R-:W-:-:S03]  /*a650*/  HFMA2 R5, R8, R194, R5 ;  /* 0x000000c208057231 */ /* 0x004fc60000000005 */
[----:B------:R-:W2:Y:S01]  /*a660*/  LDL R8, [R1+0xec] ;  /* 0x0000ec0001087983 */ /* 0x000ea20000100800 */
[----:B------:R-:W-:-:S03]  /*a670*/  HFMA2.MMA R7, R2, R187, R7 ;  /* 0x000000bb02077235 */ /* 0x000fc60000000007 */
[----:B------:R-:W2:Y:S01]  /*a680*/  LDL R2, [R1+0xdc] ;  /* 0x0000dc0001027983 */ /* 0x000ea20000100800 */
[----:B----4-:R-:W-:-:S03]  /*a690*/  HFMA2 R5, R3, R198, R5 ;  /* 0x000000c603057231 */ /* 0x010fc60000000005 */
[----:B------:R-:W4:Y:S01]  /*a6a0*/  LDL R3, [R1+0xa8] ;  /* 0x0000a80001037983 */ /* 0x000f220000100800 */
[----:B------:R-:W-:-:S03]  /*a6b0*/  HFMA2 R5, R0, R202, R5 ;  /* 0x000000ca00057231 */ /* 0x000fc60000000005 */
[----:B------:R-:W4:Y:S01]  /*a6c0*/  LDL R0, [R1+0x98] ;  /* 0x0000980001007983 */ /* 0x000f220000100800 */
[----:B------:R-:W-:-:S03]  /*a6d0*/  HFMA2.MMA R7, R11, R191, R7 ;  /* 0x000000bf0b077235 */ /* 0x000fc60000000007 */
[----:B------:R-:W4:Y:S01]  /*a6e0*/  LDL R11, [R1+0x8c] ;  /* 0x00008c00010b7983 */ /* 0x000f220000100800 */
[----:B---3--:R-:W-:-:S03]  /*a6f0*/  HFMA2 R5, R9, R206, R5 ;  /* 0x000000ce09057231 */ /* 0x008fc60000000005 */
[----:B------:R-:W3:Y:S01]  /*a700*/  LDL R9, [R1+0x7c] ;  /* 0x00007c0001097983 */ /* 0x000ee20000100800 */
[----:B--2---:R-:W-:-:S03]  /*a710*/  HFMA2.MMA R7, R8, R195, R7 ;  /* 0x000000c308077235 */ /* 0x004fc60000000007 */
[----:B------:R-:W2:Y:S05]  /*a720*/  LDL R8, [R1+0x6c] ;  /* 0x00006c0001087983 */ /* 0x000eaa0000100800 */
[----:B------:R-:W-:-:S08]  /*a730*/  HFMA2.MMA R7, R2, R199, R7 ;  /* 0x000000c702077235 */ /* 0x000fd00000000007 */
[----:B------:R-:W-:-:S08]  /*a740*/  HFMA2.MMA R7, R10, R203, R7 ;  /* 0x000000cb0a077235 */ /* 0x000fd00000000007 */
[----:B------:R-:W-:-:S08]  /*a750*/  HFMA2.MMA R7, R245, R207, R7 ;  /* 0x000000cff5077235 */ /* 0x000fd00000000007 */
[----:B------:R-:W-:Y:S01]  /*a760*/  HFMA2.MMA R7, R230, R211, R7 ;  /* 0x000000d3e6077235 */ /* 0x000fe20000000007 */
[----:B----4-:R-:W-:Y:S01]  /*a770*/  HFMA2 R5, R3, R210, R5 ;  /* 0x000000d203057231 */ /* 0x010fe20000000005 */
[----:B------:R-:W-:Y:S01]  /*a780*/  ISETP.NE.AND.EX P1, PT, RZ, UR13, PT, P1 ;  /* 0x0000000dff007c0c */ /* 0x000fe2000bf25310 */
[----:B------:R-:W5:Y:S04]  /*a790*/  LDL.LU R3, [R1+0x27c] ;  /* 0x00027c0001037983 */ /* 0x000f680000300800 */
[----:B------:R-:W5:Y:S01]  /*a7a0*/  LDL.LU R2, [R1+0x278] ;  /* 0x0002780001027983 */ /* 0x000f620000300800 */
[----:B------:R-:W-:Y:S01]  /*a7b0*/  HFMA2.MMA R7, R228, R215, R7 ;  /* 0x000000d7e4077235 */ /* 0x000fe20000000007 */
[----:B------:R-:W-:Y:S02]  /*a7c0*/  HFMA2 R5, R0, R214, R5 ;  /* 0x000000d600057231 */ /* 0x000fe40000000005 */
[----:B------:R-:W5:Y:S02]  /*a7d0*/  LDL.LU R0, [R1+0x274] ;  /* 0x0002740001007983 */ /* 0x000f640000300800 */
[----:B------:R-:W-:-:S02]  /*a7e0*/  HFMA2 R5, R246, R218, R5 ;  /* 0x000000daf6057231 */ /* 0x000fc40000000005 */
[----:B------:R-:W4:Y:S03]  /*a7f0*/  LDL R10, [R1+0x260] ;  /* 0x00026000010a7983 */ /* 0x000f260000100800 */
[----:B------:R-:W-:Y:S02]  /*a800*/  HFMA2 R7, R11, R219, R7 ;  /* 0x000000db0b077231 */ /* 0x000fe40000000007 */
[----:B------:R-:W-:Y:S01]  /*a810*/  HFMA2 R5, R231, R222, R5 ;  /* 0x000000dee7057231 */ /* 0x000fe20000000005 */
[----:B------:R-:W0:Y:S03]  /*a820*/  LDC R11, c[0x0][0x2c0] ;  /* 0x0000b000ff0b7b82 */ /* 0x000e260000000800 */
[----:B---3--:R-:W-:Y:S02]  /*a830*/  HFMA2.MMA R7, R9, R223, R7 ;  /* 0x000000df09077235 */ /* 0x008fe40000000007 */
[----:B------:R-:W1:Y:S01]  /*a840*/  S2R R9, SR_CTAID.X ;  /* 0x0000000000097919 */ /* 0x000e620000002500 */
[----:B------:R-:W-:-:S04]  /*a850*/  HFMA2 R5, R229, R226, R5 ;  /* 0x000000e2e5057231 */ /* 0x000fc80000000005 */
[----:B------:R-:W-:Y:S02]  /*a860*/  HADD2 R5, R6, R5 ;  /* 0x0000000506057230 */ /* 0x000fe40000000000 */
[----:B------:R-:W1:Y:S01]  /*a870*/  @P1 LDC R6, c[0x0][0x2d0] ;  /* 0x0000b400ff061b82 */ /* 0x000e620000000800 */
[----:B--2---:R-:W-:-:S04]  /*a880*/  HFMA2 R7, R8, R227, R7 ;  /* 0x000000e308077231 */ /* 0x004fc80000000007 */
[----:B------:R-:W-:-:S05]  /*a890*/  HADD2 R5, R5, R7 ;  /* 0x0000000705057230 */ /* 0x000fca0000000000 */
[--C-:B------:R-:W-:Y:S02]  /*a8a0*/  HADD2.F32 R7, -RZ, R5.reuse.H0_H0 ;  /* 0x20000005ff077230 */ /* 0x100fe40000004100 */
[----:B------:R-:W-:-:S05]  /*a8b0*/  HADD2.F32 R5, -RZ, R5.H1_H1 ;  /* 0x30000005ff057230 */ /* 0x000fca0000004100 */
[----:B------:R-:W-:Y:S01]  /*a8c0*/  FADD.FTZ R5, R7, R5 ;  /* 0x0000000507057221 */ /* 0x000fe20000010000 */
[----:B-1----:R-:W-:-:S05]  /*a8d0*/  @P1 IMAD R7, R9, R6, R244 ;  /* 0x0000000609071224 */ /* 0x002fca00078e02f4 */
[----:B------:R-:W-:-:S05]  /*a8e0*/  @P1 IADD3 R7, R7, -0x1, RZ ;  /* 0xffffffff07071810 */ /* 0x000fca0007ffe0ff */
[----:B------:R-:W-:Y:S02]  /*a8f0*/  @P1 IMAD R8, R7, R6, R4 ;  /* 0x0000000607081224 */ /* 0x000fe400078e0204 */
[----:B------:R-:W1:Y:S02]  /*a900*/  @P1 LDC.64 R6, c[0x0][0x2c8] ;  /* 0x0000b200ff061b82 */ /* 0x000e640000000a00 */
[----:B-1----:R-:W-:-:S06]  /*a910*/  @P1 IMAD.WIDE R6, R8, 0x2, R6 ;  /* 0x0000000208061825 */ /* 0x002fcc00078e0206 */
[----:B------:R-:W2:Y:S01]  /*a920*/  @P1 LDG.E.U16 R6, desc[UR36][R6.64] ;  /* 0x0000002406061981 */ /* 0x000ea2000c1e1500 */
[----:B------:R-:W-:Y:S01]  /*a930*/  FMUL.FTZ R5, R5, UR11 ;  /* 0x0000000b05057c20 */ /* 0x000fe20008410000 */
[----:B0-----:R-:W-:Y:S01]  /*a940*/  IADD3 R11, R11, UR4, RZ ;  /* 0x000000040b0b7c10 */ /* 0x001fe2000fffe0ff */
[----:B--2---:R-:W-:-:S05]  /*a950*/  @P1 HADD2.F32 R6, -RZ, R6.H0_H0 ;  /* 0x20000006ff061230 */ /* 0x004fca0000004100 */
[----:B------:R-:W-:Y:S02]  /*a960*/  @P1 FADD.FTZ R5, R5, R6 ;  /* 0x0000000605051221 */ /* 0x000fe40000010000 */
[----:B------:R-:W0:Y:S02]  /*a970*/  LDC.64 R6, c[0x0][0x2d8] ;  /* 0x0000b600ff067b82 */ /* 0x000e240000000a00 */
[----:B0-----:R-:W-:-:S04]  /*a980*/  ISETP.NE.U32.AND P1, PT, R6, RZ, PT ;  /* 0x000000ff0600720c */ /* 0x001fc80003f25070 */
[----:B------:R-:W-:-:S13]  /*a990*/  ISETP.NE.AND.EX P1, PT, R7, RZ, PT, P1 ;  /* 0x000000ff0700720c */ /* 0x000fda0003f25310 */
[C---:B------:R-:W-:Y:S02]  /*a9a0*/  @P1 ISETP.GE.AND P3, PT, R4.reuse, R11, PT ;  /* 0x0000000b0400120c */ /* 0x040fe40003f66270 */
[----:B------:R-:W-:Y:S02]  /*a9b0*/  @P1 IADD3 R6, R4, 0x1, -R244 ;  /* 0x0000000104061810 */ /* 0x000fe40007ffe8f4 */
[----:B----4-:R-:W-:-:S04]  /*a9c0*/  @P1 SEL R7, R10, RZ, !P3 ;  /* 0x000000ff0a071207 */ /* 0x010fc80005800000 */
[----:B------:R-:W-:Y:S02]  /*a9d0*/  @P1 IADD3 R8, R7, R6, RZ ;  /* 0x0000000607081210 */ /* 0x000fe40007ffe0ff */
[----:B------:R-:W0:Y:S02]  /*a9e0*/  @P1 LDC.64 R6, c[0x0][0x2d8] ;  /* 0x0000b600ff061b82 */ /* 0x000e240000000a00 */
[----:B0-----:R-:W-:-:S06]  /*a9f0*/  @P1 IMAD.WIDE R6, R9, 0x2, R6 ;  /* 0x0000000209061825 */ /* 0x001fcc00078e0206 */
[----:B------:R-:W0:Y:S01]  /*aa00*/  LDC R9, c[0x0][0x284] ;  /* 0x0000a100ff097b82 */ /* 0x000e220000000800 */
[----:B------:R1:W2:Y:S07]  /*aa10*/  @P1 LDG.E.U16 R6, desc[UR36][R6.64] ;  /* 0x0000002406061981 */ /* 0x0002ae000c1e1500 */
[----:B------:R-:W3:Y:S01]  /*aa20*/  S2UR UR5, SR_CgaCtaId ;  /* 0x00000000000579c3 */ /* 0x000ee20000008800 */
[----:B------:R-:W-:Y:S02]  /*aa30*/  UMOV UR4, 0x400 ;  /* 0x0000040000047882 */ /* 0x000fe40000000000 */
[----:B------:R-:W-:Y:S01]  /*aa40*/  UIADD3 UR4, UR4, 0x440, URZ ;  /* 0x0000044004047890 */ /* 0x000fe2000fffe03f */
[----:B-1----:R-:W-:-:S02]  /*aa50*/  @P1 I2FP.F32.S32 R7, R8 ;  /* 0x0000000800071245 */ /* 0x002fc40000201400 */
[----:B0-----:R-:W-:Y:S01]  /*aa60*/  VIADDMNMX R9, R244, -R9, RZ, !PT ;  /* 0x80000009f4097246 */ /* 0x001fe200078001ff */
[----:B---3--:R-:W-:Y:S01]  /*aa70*/  ULEA UR4, UR5, UR4, 0x18 ;  /* 0x0000000405047291 */ /* 0x008fe2000f8ec03f */
[----:B--2---:R-:W-:-:S05]  /*aa80*/  @P1 HADD2.F32 R6, -RZ, R6.H0_H0 ;  /* 0x20000006ff061230 */ /* 0x004fca0000004100 */
[----:B------:R-:W-:Y:S01]  /*aa90*/  @P1 FFMA.FTZ R5, R7, R6, R5 ;  /* 0x0000000607051223 */ /* 0x000fe20000010005 */
[----:B------:R-:W-:-:S04]  /*aaa0*/  IADD3 R6, R4, -R9, RZ ;  /* 0x8000000904067210 */ /* 0x000fc80007ffe0ff */
[----:B------:R-:W-:-:S05]  /*aab0*/  LEA R6, R6, UR4, 0x2 ;  /* 0x0000000406067c11 */ /* 0x000fca000f8e10ff */
[----:B------:R0:W-:Y:S01]  /*aac0*/  STS [R6], R5 ;  /* 0x0000000506007388 */ /* 0x0001e20000000800 */
[----:B------:R-:W-:-:S07]  /*aad0*/  @!P0 FMNMX.FTZ R247, R247, R5, !PT ;  /* 0x00000005f7f78209 */ /* 0x000fce0007810000 */
.L_x_93:
[----:B------:R-:W-:Y:S05]  /*aae0*/  BSYNC B1 ;  /* 0x0000000000017941 */ /* 0x000fea0003800000 */
.L_x_92:
[----:B0-----:R-:W2:Y:S01]  /*aaf0*/  LDL R5, [R1+0x264] ;  /* 0x0002640001057983 */ /* 0x001ea20000100800 */
[----:B------:R-:W-:-:S04]  /*ab00*/  IADD3 R4, R4, 0x100, RZ ;  /* 0x0000010004047810 */ /* 0x000fc80007ffe0ff */
[----:B--2---:R-:W-:-:S13]  /*ab10*/  ISETP.GE.AND P0, PT, R4, R5, PT ;  /* 0x000000050400720c */ /* 0x004fda0003f06270 */
[----:B------:R-:W-:Y:S05]  /*ab20*/  @!P0 BRA `(.L_x_94) ;  /* 0xffffff9000088947 */ /* 0x000fea000383ffff */
.L_x_27:
[----:B------:R-:W-:Y:S05]  /*ab30*/  BSYNC B0 ;  /* 0x0000000000007941 */ /* 0x000fea0003800000 */
.L_x_26:
[----:B------:R-:W1:Y:S01]  /*ab40*/  SHFL.BFLY PT, R4, R247, 0x10, 0x1f ;  /* 0x0e001f00f7047f89 */ /* 0x000e6200000e0000 */
[----:B------:R-:W2:Y:S01]  /*ab50*/  LDC R228, c[0x0][0x284] ;  /* 0x0000a100ffe47b82 */ /* 0x000ea20000000800 */
[----:B------:R-:W-:Y:S01]  /*ab60*/  UMOV UR4, 0x400 ;  /* 0x0000040000047882 */ /* 0x000fe20000000000 */
[----:B------:R-:W-:Y:S01]  /*ab70*/  ULDC.64 UR8, c[0x0][0x2b0] ;  /* 0x0000ac0000087ab9 */ /* 0x000fe20000000a00 */
[----:B-----5:R-:W3:Y:S01]  /*ab80*/  S2R R21, SR_TID.X ;  /* 0x0000000000157919 */ /* 0x020ee20000002100 */
[----:B------:R-:W-:Y:S01]  /*ab90*/  UIADD3 UR4, UR4, 0x440, URZ ;  /* 0x0000044004047890 */ /* 0x000fe2000fffe03f */
[----:B------:R-:W-:Y:S01]  /*aba0*/  BSSY B0, `(.L_x_95) ;  /* 0x000009c000007945 */ /* 0x000fe20003800000 */
[----:B------:R-:W-:Y:S02]  /*abb0*/  ULDC.64 UR10, c[0x0][0x2b0] ;  /* 0x0000ac00000a7ab9 */ /* 0x000fe40000000a00 */
[----:B------:R-:W4:Y:S01]  /*abc0*/  S2UR UR5, SR_CgaCtaId ;  /* 0x00000000000579c3 */ /* 0x000f220000008800 */
[----:B-1----:R-:W-:-:S02]  /*abd0*/  FMNMX.FTZ R3, R4, R247, !PT ;  /* 0x000000f704037209 */ /* 0x002fc40007810000 */
[----:B--2---:R-:W-:-:S03]  /*abe0*/  VIADDMNMX R228, R244, -R228, RZ, !PT ;  /* 0x800000e4f4e47246 */ /* 0x004fc600078001ff */
[----:B------:R-:W1:Y:S01]  /*abf0*/  SHFL.BFLY PT, R4, R3, 0x8, 0x1f ;  /* 0x0d001f0003047f89 */ /* 0x000e6200000e0000 */
[----:B----4-:R-:W-:Y:S01]  /*ac00*/  ULEA UR4, UR5, UR4, 0x18 ;  /* 0x0000000405047291 */ /* 0x010fe2000f8ec03f */
[----:B---3--:R-:W-:Y:S02]  /*ac10*/  SHF.R.S32.HI R6, RZ, 0x1f, R21 ;  /* 0x0000001fff067819 */ /* 0x008fe40000011415 */
[----:B------:R-:W-:Y:S02]  /*ac20*/  ULDC UR5, c[0x0][0x284] ;  /* 0x0000a10000057ab9 */ /* 0x000fe40000000800 */
[----:B------:R-:W-:-:S04]  /*ac30*/  LEA.HI R11, R6, R21, RZ, 0x5 ;  /* 0x00000015060b7211 */ /* 0x000fc800078f28ff */
[----:B------:R-:W-:Y:S02]  /*ac40*/  LOP3.LUT R8, R11, 0xffffffe0, RZ, 0xc0, !PT ;  /* 0xffffffe00b087812 */ /* 0x000fe400078ec0ff */
[----:B-1----:R-:W-:-:S05]  /*ac50*/  FMNMX.FTZ R5, R3, R4, !PT ;  /* 0x0000000403057209 */ /* 0x002fca0007810000 */
[----:B------:R-:W1:Y:S02]  /*ac60*/  SHFL.BFLY PT, R4, R5, 0x4, 0x1f ;  /* 0x0c801f0005047f89 */ /* 0x000e6400000e0000 */
[----:B-1----:R-:W-:Y:S02]  /*ac70*/  FMNMX.FTZ R6, R5, R4, !PT ;  /* 0x0000000405067209 */ /* 0x002fe40007810000 */
[----:B------:R-:W-:-:S03]  /*ac80*/  IADD3 R4, -R8, R21, RZ ;  /* 0x0000001508047210 */ /* 0x000fc60007ffe1ff */
[----:B------:R-:W1:Y:S01]  /*ac90*/  SHFL.BFLY PT, R7, R6, 0x2, 0x1f ;  /* 0x0c401f0006077f89 */ /* 0x000e6200000e0000 */
[C---:B------:R-:W-:Y:S02]  /*aca0*/  ISETP.NE.AND P0, PT, R4.reuse, RZ, PT ;  /* 0x000000ff0400720c */ /* 0x040fe40003f05270 */
[----:B------:R-:W-:-:S11]  /*acb0*/  ISETP.GT.AND P1, PT, R4, 0x7, PT ;  /* 0x000000070400780c */ /* 0x000fd60003f24270 */
[----:B------:R-:W2:Y:S01]  /*acc0*/  @!P0 S2R R10, SR_CgaCtaId ;  /* 0x00000000000a8919 */ /* 0x000ea20000008800 */
[----:B------:R-:W-:Y:S02]  /*acd0*/  @!P0 MOV R3, 0x400 ;  /* 0x0000040000038802 */ /* 0x000fe40000000f00 */
[----:B------:R-:W-:Y:S01]  /*ace0*/  @!P1 MOV R5, 0x400 ;  /* 0x0000040000059802 */ /* 0x000fe20000000f00 */
[----:B------:R-:W3:Y:S01]  /*acf0*/  @!P1 S2R R12, SR_CgaCtaId ;  /* 0x00000000000c9919 */ /* 0x000ee20000008800 */
[----:B-1----:R-:W-:-:S05]  /*ad00*/  FMNMX.FTZ R7, R6, R7, !PT ;  /* 0x0000000706077209 */ /* 0x002fca0007810000 */
[----:B------:R-:W1:Y:S01]  /*ad10*/  SHFL.BFLY PT, R8, R7, 0x1, 0x1f ;  /* 0x0c201f0007087f89 */ /* 0x000e6200000e0000 */
[----:B--2---:R-:W-:Y:S02]  /*ad20*/  @!P0 LEA R10, R10, R3, 0x18 ;  /* 0x000000030a0a8211 */ /* 0x004fe400078ec0ff */
[----:B------:R-:W-:Y:S02]  /*ad30*/  @!P0 SHF.R.S32.HI R3, RZ, 0x5, R11 ;  /* 0x00000005ff038819 */ /* 0x000fe4000001140b */
[----:B---3--:R-:W-:Y:S01]  /*ad40*/  @!P1 LEA R9, R12, R5, 0x18 ;  /* 0x000000050c099211 */ /* 0x008fe200078ec0ff */
[----:B------:R-:W-:Y:S01]  /*ad50*/  IMAD.MOV.U32 R5, RZ, RZ, -0x800001 ;  /* 0xff7fffffff057424 */ /* 0x000fe200078e00ff */
[----:B------:R-:W-:Y:S02]  /*ad60*/  @!P0 LEA R3, R3, R10, 0x2 ;  /* 0x0000000a03038211 */ /* 0x000fe400078e10ff */
[----:B-1----:R-:W-:Y:S02]  /*ad70*/  FMNMX.FTZ R12, R7, R8, !PT ;  /* 0x00000008070c7209 */ /* 0x002fe40007810000 */
[----:B------:R-:W-:-:S02]  /*ad80*/  @!P1 LEA R6, R4, R9, 0x2 ;  /* 0x0000000904069211 */ /* 0x000fc400078e10ff */
[----:B------:R-:W-:Y:S01]  /*ad90*/  IADD3 R9, R21, R228, RZ ;  /* 0x000000e415097210 */ /* 0x000fe20007ffe0ff */
[----:B------:R1:W-:Y:S01]  /*ada0*/  @!P0 STS [R3], R12 ;  /* 0x0000000c03008388 */ /* 0x0003e20000000800 */
[----:B------:R-:W-:Y:S01]  /*adb0*/  BAR.SYNC.DEFER_BLOCKING 0x0 ;  /* 0x0000000000007b1d */ /* 0x000fe20000010000 */
[----:B-1----:R-:W-:-:S05]  /*adc0*/  MOV R3, RZ ;  /* 0x000000ff00037202 */ /* 0x002fca0000000f00 */
[----:B------:R-:W1:Y:S01]  /*add0*/  @!P1 LDS R5, [R6] ;  /* 0x0000000006059984 */ /* 0x000e620000000800 */
[----:B------:R-:W-:-:S03]  /*ade0*/  ISETP.GE.AND P1, PT, R9, R244, PT ;  /* 0x000000f40900720c */ /* 0x000fc60003f26270 */
[----:B-1----:R-:W1:Y:S02]  /*adf0*/  SHFL.BFLY PT, R8, R5, 0x4, 0x1f ;  /* 0x0c801f0005087f89 */ /* 0x002e6400000e0000 */
[----:B-1----:R-:W-:-:S05]  /*ae00*/  FMNMX.FTZ R8, R8, R5, !PT ;  /* 0x0000000508087209 */ /* 0x002fca0007810000 */
[----:B------:R-:W1:Y:S02]  /*ae10*/  SHFL.BFLY PT, R7, R8, 0x2, 0x1f ;  /* 0x0c401f0008077f89 */ /* 0x000e6400000e0000 */
[----:B-1----:R-:W-:-:S05]  /*ae20*/  FMNMX.FTZ R7, R8, R7, !PT ;  /* 0x0000000708077209 */ /* 0x002fca0007810000 */
[----:B------:R-:W1:Y:S02]  /*ae30*/  SHFL.BFLY PT, R10, R7, 0x1, 0x1f ;  /* 0x0c201f00070a7f89 */ /* 0x000e6400000e0000 */
[----:B-1----:R-:W-:-:S05]  /*ae40*/  FMNMX.FTZ R10, R7, R10, !PT ;  /* 0x0000000a070a7209 */ /* 0x002fca0007810000 */
[----:B------:R1:W2:Y:S01]  /*ae50*/  SHFL.IDX PT, R14, R10, RZ, 0x1f ;  /* 0x00001fff0a0e7589 */ /* 0x0002a200000e0000 */
[----:B------:R-:W-:Y:S05]  /*ae60*/  @P1 BRA `(.L_x_96) ;  /* 0x0000000400bc1947 */ /* 0x000fea0003800000 */
[----:B------:R-:W-:Y:S01]  /*ae70*/  LOP3.LUT R3, RZ, R228, RZ, 0x33, !PT ;  /* 0x000000e4ff037212 */ /* 0x000fe200078e33ff */
[----:B------:R-:W-:Y:S03]  /*ae80*/  BSSY B1, `(.L_x_97) ;  /* 0x0000026000017945 */ /* 0x000fe60003800000 */
[----:B------:R-:W-:-:S04]  /*ae90*/  IADD3 R5, -R21, R244, R3 ;  /* 0x000000f415057210 */ /* 0x000fc80007ffe103 */
[----:B------:R-:W-:-:S04]  /*aea0*/  LEA.HI R3, R5, 0x1, RZ, 0x18 ;  /* 0x0000000105037811 */ /* 0x000fc800078fc0ff */
[----:B------:R-:W-:Y:S01]  /*aeb0*/  LOP3.LUT P0, R6, R3, 0x3, RZ, 0xc0, !PT ;  /* 0x0000000303067812 */ /* 0x000fe2000780c0ff */
[----:B------:R-:W-:-:S12]  /*aec0*/  HFMA2.MMA R3, -RZ, RZ, 0, 0 ;  /* 0x00000000ff037435 */ /* 0x000fd800000001ff */
[----:B------:R-:W-:Y:S05]  /*aed0*/  @!P0 BRA `(.L_x_98) ;  /* 0x0000000000808947 */ /* 0x000fea0003800000 */
[----:B------:R-:W-:Y:S01]  /*aee0*/  ULDC.64 UR6, c[0x0][0x2b0] ;  /* 0x0000ac0000067ab9 */ /* 0x000fe20000000a00 */
[----:B------:R-:W-:Y:S02]  /*aef0*/  MOV R8, R6 ;  /* 0x0000000600087202 */ /* 0x000fe40000000f00 */
[----:B------:R-:W-:Y:S02]  /*af00*/  ISETP.NE.U32.AND P0, PT, RZ, UR6, PT ;  /* 0x00000006ff007c0c */ /* 0x000fe4000bf05070 */
[----:B------:R-:W-:Y:S02]  /*af10*/  MOV R3, RZ ;  /* 0x000000ff00037202 */ /* 0x000fe40000000f00 */
[----:B------:R-:W-:-:S13]  /*af20*/  ISETP.NE.AND.EX P0, PT, RZ, UR7, PT, P0 ;  /* 0x00000007ff007c0c */ /* 0x000fda000bf05300 */
.L_x_102:
[----:B-1-3--:R-:W3:Y:S01]  /*af30*/  LDC R6, c[0x0][0x284] ;  /* 0x0000a100ff067b82 */ /* 0x00aee20000000800 */
[----:B------:R-:W-:Y:S01]  /*af40*/  IADD3 R8, R8, -0x1, RZ ;  /* 0xffffffff08087810 */ /* 0x000fe20007ffe0ff */
[----:B------:R-:W-:Y:S03]  /*af50*/  BSSY B2, `(.L_x_99) ;  /* 0x0000014000027945 */ /* 0x000fe60003800000 */
[----:B------:R-:W-:Y:S02]  /*af60*/  ISETP.NE.AND P3, PT, R8, RZ, PT ;  /* 0x000000ff0800720c */ /* 0x000fe40003f65270 */
[----:B---3--:R-:W-:-:S05]  /*af70*/  VIADDMNMX R6, R244, -R6, RZ, !PT ;  /* 0x80000006f4067246 */ /* 0x008fca00078001ff */
[----:B------:R-:W-:-:S05]  /*af80*/  IMAD.IADD R6, R9, 0x1, -R6 ;  /* 0x0000000109067824 */ /* 0x000fca00078e0a06 */
[----:B------:R-:W-:Y:S01]  /*af90*/  LEA R13, R6, UR4, 0x2 ;  /* 0x00000004060d7c11 */ /* 0x000fe2000f8e10ff */
[----:B------:R-:W-:Y:S06]  /*afa0*/  @!P0 BRA `(.L_x_100) ;  /* 0x0000000000288947 */ /* 0x000fec0003800000 */
[----:B------:R-:W3:Y:S02]  /*afb0*/  S2R R7, SR_CTAID.Y ;  /* 0x0000000000077919 */ /* 0x000ee40000002600 */
[----:B---3--:R-:W-:Y:S01]  /*afc0*/  IMAD R6, R7, UR5, RZ ;  /* 0x0000000507067c24 */ /* 0x008fe2000f8e02ff */
[----:B------:R-:W-:-:S04]  /*afd0*/  SHF.R.S32.HI R7, RZ, 0x1f, R9 ;  /* 0x0000001fff077819 */ /* 0x000fc80000011409 */
[--C-:B-1----:R-:W-:Y:S02]  /*afe0*/  SHF.R.S32.HI R10, RZ, 0x1f, R6.reuse ;  /* 0x0000001fff0a7819 */ /* 0x102fe40000011406 */
[----:B------:R-:W-:-:S04]  /*aff0*/  IADD3 R6, P4, P5, R9, UR8, R6 ;  /* 0x0000000809067c10 */ /* 0x000fc8000fd9e006 */
[----:B------:R-:W-:-:S05]  /*b000*/  IADD3.X R7, R7, UR9, R10, P4, P5 ;  /* 0x0000000907077c10 */ /* 0x000fca000a7ea40a */
[----:B------:R-:W3:Y:S02]  /*b010*/  LDG.E.U8 R6, desc[UR36][R6.64] ;  /* 0x0000002406067981 */ /* 0x000ee4000c1e1100 */
[----:B---3--:R-:W-:-:S13]  /*b020*/  ISETP.NE.AND P4, PT, R6, RZ, PT ;  /* 0x000000ff0600720c */ /* 0x008fda0003f85270 */
[----:B------:R-:W-:Y:S01]  /*b030*/  @P4 MOV R10, RZ ;  /* 0x000000ff000a4202 */ /* 0x000fe20000000f00 */
[----:B------:R-:W-:Y:S06]  /*b040*/  @P4 BRA `(.L_x_101) ;  /* 0x0000000000104947 */ /* 0x000fec0003800000 */
.L_x_100:
[----:B------:R-:W2:Y:S02]  /*b050*/  LDS R6, [R13] ;  /* 0x000000000d067984 */ /* 0x000ea40000000800 */
[----:B--2---:R-:W-:-:S04]  /*b060*/  FADD.FTZ R6, -R14, R6 ;  /* 0x000000060e067221 */ /* 0x004fc80000010100 */
[----:B------:R-:W-:-:S04]  /*b070*/  FMUL.FTZ R6, R6, 1.4426950216293334961 ;  /* 0x3fb8aa3b06067820 */ /* 0x000fc80000410000 */
[----:B-1----:R1:W3:Y:S03]  /*b080*/  MUFU.EX2 R10, R6 ;  /* 0x00000006000a7308 */ /* 0x0022e60000000800 */
.L_x_101:
[----:B------:R-:W-:Y:S05]  /*b090*/  BSYNC B2 ;  /* 0x0000000000027941 */ /* 0x000fea0003800000 */
.L_x_99:
[----:B---3--:R3:W-:Y:S01]  /*b0a0*/  STS [R13], R10 ;  /* 0x0000000a0d007388 */ /* 0x0087e20000000800 */
[----:B------:R-:W-:Y:S01]  /*b0b0*/  FADD.FTZ R3, R10, R3 ;  /* 0x000000030a037221 */ /* 0x000fe20000010000 */
[----:B------:R-:W-:Y:S01]  /*b0c0*/  IADD3 R9, R9, 0x100, RZ ;  /* 0x0000010009097810 */ /* 0x000fe20007ffe0ff */
[----:B------:R-:W-:Y:S06]  /*b0d0*/  @P3 BRA `(.L_x_102) ;  /* 0xfffffffc00943947 */ /* 0x000fec000383ffff */
.L_x_98:
[----:B------:R-:W-:Y:S05]  /*b0e0*/  BSYNC B1 ;  /* 0x0000000000017941 */ /* 0x000fea0003800000 */
.L_x_97:
[----:B------:R-:W-:-:S13]  /*b0f0*/  ISETP.GE.U32.AND P0, PT, R5, 0x300, PT ;  /* 0x000003000500780c */ /* 0x000fda0003f06070 */
[----:B------:R-:W-:Y:S05]  /*b100*/  @!P0 BRA `(.L_x_96) ;  /* 0x0000000400148947 */ /* 0x000fea0003800000 */
[----:B-1----:R-:W0:Y:S01]  /*b110*/  S2R R6, SR_CTAID.Y ;  /* 0x0000000000067919 */ /* 0x002e220000002600 */
[----:B------:R-:W-:Y:S02]  /*b120*/  ULDC.64 UR6, c[0x0][0x2b0] ;  /* 0x0000ac0000067ab9 */ /* 0x000fe40000000a00 */
[----:B------:R-:W-:Y:S01]  /*b130*/  ISETP.NE.U32.AND P0, PT, RZ, UR6, PT ;  /* 0x00000006ff007c0c */ /* 0x000fe2000bf05070 */
[----:B------:R-:W-:-:S03]  /*b140*/  ULDC UR6, c[0x0][0x284] ;  /* 0x0000a10000067ab9 */ /* 0x000fc60000000800 */
[----:B------:R-:W-:Y:S01]  /*b150*/  ISETP.NE.AND.EX P0, PT, RZ, UR7, PT, P0 ;  /* 0x00000007ff007c0c */ /* 0x000fe2000bf05300 */
[----:B0-----:R-:W-:-:S05]  /*b160*/  IMAD R16, R6, UR6, RZ ;  /* 0x0000000606107c24 */ /* 0x001fca000f8e02ff */
[----:B------:R-:W-:-:S07]  /*b170*/  SHF.R.S32.HI R18, RZ, 0x1f, R16 ;  /* 0x0000001fff127819 */ /* 0x000fce0000011410 */
.L_x_115:
[----:B----4-:R-:W0:Y:S01]  /*b180*/  LDC R5, c[0x0][0x284] ;  /* 0x0000a100ff057b82 */ /* 0x010e220000000800 */
[----:B------:R-:W-:Y:S01]  /*b190*/  SHF.R.S32.HI R7, RZ, 0x1f, R9 ;  /* 0x0000001fff077819 */ /* 0x000fe20000011409 */
[----:B------:R-:W-:Y:S01]  /*b1a0*/  BSSY B1, `(.L_x_103) ;  /* 0x0000011000017945 */ /* 0x000fe20003800000 */
[----:B------:R-:W-:-:S04]  /*b1b0*/  IADD3 R6, P4, P5, R9, UR10, R16 ;  /* 0x0000000a09067c10 */ /* 0x000fc8000fd9e010 */
[----:B------:R-:W-:Y:S02]  /*b1c0*/  IADD3.X R7, R7, UR11, R18, P4, P5 ;  /* 0x0000000b07077c10 */ /* 0x000fe4000a7ea412 */
[----:B0-----:R-:W-:-:S04]  /*b1d0*/  VIADDMNMX R5, R244, -R5, RZ, !PT ;  /* 0x80000005f4057246 */ /* 0x001fc800078001ff */
[----:B------:R-:W-:Y:S02]  /*b1e0*/  IADD3 R5, -R5, R9, RZ ;  /* 0x0000000905057210 */ /* 0x000fe40007ffe1ff */
[----:B------:R-:W-:Y:S02]  /*b1f0*/  IADD3 R9, R9, 0x400, RZ ;  /* 0x0000040009097810 */ /* 0x000fe40007ffe0ff */
[----:B-1-3--:R-:W-:Y:S02]  /*b200*/  LEA R10, R5, UR4, 0x2 ;  /* 0x00000004050a7c11 */ /* 0x00afe4000f8e10ff */
[----:B------:R-:W-:Y:S01]  /*b210*/  ISETP.GE.AND P3, PT, R9, R244, PT ;  /* 0x000000f40900720c */ /* 0x000fe20003f66270 */
[----:B------:R-:W-:-:S12]  /*b220*/  @!P0 BRA `(.L_x_104) ;  /* 0x0000000000108947 */ /* 0x000fd80003800000 */
[----:B------:R-:W3:Y:S02]  /*b230*/  LDG.E.U8 R5, desc[UR36][R6.64] ;  /* 0x0000002406057981 */ /* 0x000ee4000c1e1100 */
[----:B---3--:R-:W-:-:S13]  /*b240*/  ISETP.NE.AND P4, PT, R5, RZ, PT ;  /* 0x000000ff0500720c */ /* 0x008fda0003f85270 */
[----:B------:R-:W-:Y:S01]  /*b250*/  @P4 MOV R8, RZ ;  /* 0x000000ff00084202 */ /* 0x000fe20000000f00 */
[----:B------:R-:W-:Y:S06]  /*b260*/  @P4 BRA `(.L_x_105) ;  /* 0x0000000000104947 */ /* 0x000fec0003800000 */
.L_x_104:
[----:B------:R-:W2:Y:S02]  /*b270*/  LDS R5, [R10] ;  /* 0x000000000a057984 */ /* 0x000ea40000000800 */
[----:B--2---:R-:W-:-:S04]  /*b280*/  FADD.FTZ R5, -R14, R5 ;  /* 0x000000050e057221 */ /* 0x004fc80000010100 */
[----:B------:R-:W-:-:S04]  /*b290*/  FMUL.FTZ R5, R5, 1.4426950216293334961 ;  /* 0x3fb8aa3b05057820 */ /* 0x000fc80000410000 */
[----:B------:R0:W1:Y:S03]  /*b2a0*/  MUFU.EX2 R8, R5 ;  /* 0x0000000500087308 */ /* 0x0000660000000800 */
.L_x_105:
[----:B------:R-:W-:Y:S05]  /*b2b0*/  BSYNC B1 ;  /* 0x0000000000017941 */ /* 0x000fea0003800000 */
.L_x_103:
[----:B-1----:R1:W-:Y:S01]  /*b2c0*/  STS [R10], R8 ;  /* 0x000000080a007388 */ /* 0x0023e20000000800 */
[----:B------:R-:W-:Y:S01]  /*b2d0*/  BSSY B1, `(.L_x_106) ;  /* 0x000000b000017945 */ /* 0x000fe20003800000 */
[----:B------:R-:W-:-:S03]  /*b2e0*/  FADD.FTZ R12, R8, R3 ;  /* 0x00000003080c7221 */ /* 0x000fc60000010000 */
[----:B------:R-:W-:Y:S05]  /*b2f0*/  @!P0 BRA `(.L_x_107) ;  /* 0x0000000000108947 */ /* 0x000fea0003800000 */
[----:B------:R-:W3:Y:S02]  /*b300*/  LDG.E.U8 R3, desc[UR36][R6.64+0x100] ;  /* 0x0001002406037981 */ /* 0x000ee4000c1e1100 */
[----:B---3--:R-:W-:-:S13]  /*b310*/  ISETP.NE.AND P4, PT, R3, RZ, PT ;  /* 0x000000ff0300720c */ /* 0x008fda0003f85270 */
[----:B------:R-:W-:Y:S01]  /*b320*/  @P4 MOV R3, RZ ;  /* 0x000000ff00034202 */ /* 0x000fe20000000f00 */
[----:B------:R-:W-:Y:S06]  /*b330*/  @P4 BRA `(.L_x_108) ;  /* 0x0000000000104947 */ /* 0x000fec0003800000 */
.L_x_107:
[----:B------:R-:W2:Y:S02]  /*b340*/  LDS R3, [R10+0x400] ;  /* 0x000400000a037984 */ /* 0x000ea40000000800 */
[----:B--2---:R-:W-:-:S04]  /*b350*/  FADD.FTZ R3, -R14, R3 ;  /* 0x000000030e037221 */ /* 0x004fc80000010100 */
[----:B------:R-:W-:-:S06]  /*b360*/  FMUL.FTZ R3, R3, 1.4426950216293334961 ;  /* 0x3fb8aa3b03037820 */ /* 0x000fcc0000410000 */
[----:B------:R-:W3:Y:S02]  /*b370*/  MUFU.EX2 R3, R3 ;  /* 0x0000000300037308 */ /* 0x000ee40000000800 */
.L_x_108:
[----:B------:R-:W-:Y:S05]  /*b380*/  BSYNC B1 ;  /* 0x0000000000017941 */ /* 0x000fea0003800000 */
.L_x_106:
[----:B---3--:R3:W-:Y:S01]  /*b390*/  STS [R10+0x400], R3 ;  /* 0x000400030a007388 */ /* 0x0087e20000000800 */
[----:B------:R-:W-:Y:S01]  /*b3a0*/  BSSY B1, `(.L_x_109) ;  /* 0x000000b000017945 */ /* 0x000fe20003800000 */
[----:B------:R-:W-:-:S03]  /*b3b0*/  FADD.FTZ R12, R12, R3 ;  /* 0x000000030c0c7221 */ /* 0x000fc60000010000 */
[----:B------:R-:W-:Y:S05]  /*b3c0*/  @!P0 BRA `(.L_x_110) ;  /* 0x0000000000108947 */ /* 0x000fea0003800000 */
[----:B---3--:R-:W3:Y:S02]  /*b3d0*/  LDG.E.U8 R3, desc[UR36][R6.64+0x200] ;  /* 0x0002002406037981 */ /* 0x008ee4000c1e1100 */
[----:B---3--:R-:W-:-:S13]  /*b3e0*/  ISETP.NE.AND P4, PT, R3, RZ, PT ;  /* 0x000000ff0300720c */ /* 0x008fda0003f85270 */
[----:B------:R-:W-:Y:S01]  /*b3f0*/  @P4 MOV R3, RZ ;  /* 0x000000ff00034202 */ /* 0x000fe20000000f00 */
[----:B------:R-:W-:Y:S06]  /*b400*/  @P4 BRA `(.L_x_111) ;  /* 0x0000000000104947 */ /* 0x000fec0003800000 */
.L_x_110:
[----:B---3--:R-:W2:Y:S02]  /*b410*/  LDS R3, [R10+0x800] ;  /* 0x000800000a037984 */ /* 0x008ea40000000800 */
[----:B--2---:R-:W-:-:S04]  /*b420*/  FADD.FTZ R3, -R14, R3 ;  /* 0x000000030e037221 */ /* 0x004fc80000010100 */
[----:B------:R-:W-:-:S06]  /*b430*/  FMUL.FTZ R3, R3, 1.4426950216293334961 ;  /* 0x3fb8aa3b03037820 */ /* 0x000fcc0000410000 */
[----:B------:R-:W3:Y:S02]  /*b440*/  MUFU.EX2 R3, R3 ;  /* 0x0000000300037308 */ /* 0x000ee40000000800 */
.L_x_111:
[----:B------:R-:W-:Y:S05]  /*b450*/  BSYNC B1 ;  /* 0x0000000000017941 */ /* 0x000fea0003800000 */
.L_x_109:
[----:B---3--:R3:W-:Y:S01]  /*b460*/  STS [R10+0x800], R3 ;  /* 0x000800030a007388 */ /* 0x0087e20000000800 */
[----:B------:R-:W-:Y:S01]  /*b470*/  BSSY B1, `(.L_x_112) ;  /* 0x000000b000017945 */ /* 0x000fe20003800000 */
[----:B------:R-:W-:-:S03]  /*b480*/  FADD.FTZ R12, R12, R3 ;  /* 0x000000030c0c7221 */ /* 0x000fc60000010000 */
[----:B------:R-:W-:Y:S05]  /*b490*/  @!P0 BRA `(.L_x_113) ;  /* 0x0000000000108947 */ /* 0x000fea0003800000 */
[----:B------:R-:W4:Y:S02]  /*b4a0*/  LDG.E.U8 R6, desc[UR36][R6.64+0x300] ;  /* 0x0003002406067981 */ /* 0x000f24000c1e1100 */
[----:B----4-:R-:W-:-:S13]  /*b4b0*/  ISETP.NE.AND P4, PT, R6, RZ, PT ;  /* 0x000000ff0600720c */ /* 0x010fda0003f85270 */
[----:B0-----:R-:W-:Y:S01]  /*b4c0*/  @P4 IMAD.MOV.U32 R5, RZ, RZ, RZ ;  /* 0x000000ffff054224 */ /* 0x001fe200078e00ff */
[----:B------:R-:W-:Y:S06]  /*b4d0*/  @P4 BRA `(.L_x_114) ;  /* 0x0000000000104947 */ /* 0x000fec0003800000 */
.L_x_113:
[----:B---3--:R-:W2:Y:S02]  /*b4e0*/  LDS R3, [R10+0xc00] ;  /* 0x000c00000a037984 */ /* 0x008ea40000000800 */
[----:B--2---:R-:W-:-:S04]  /*b4f0*/  FADD.FTZ R3, -R14, R3 ;  /* 0x000000030e037221 */ /* 0x004fc80000010100 */
[----:B------:R-:W-:-:S04]  /*b500*/  FMUL.FTZ R3, R3, 1.4426950216293334961 ;  /* 0x3fb8aa3b03037820 */ /* 0x000fc80000410000 */
[----:B0-----:R0:W4:Y:S03]  /*b510*/  MUFU.EX2 R5, R3 ;  /* 0x0000000300057308 */ /* 0x0011260000000800 */
.L_x_114:
[----:B------:R-:W-:Y:S05]  /*b520*/  BSYNC B1 ;  /* 0x0000000000017941 */ /* 0x000fea0003800000 */
.L_x_112:
[----:B----4-:R4:W-:Y:S01]  /*b530*/  STS [R10+0xc00], R5 ;  /* 0x000c00050a007388 */ /* 0x0109e20000000800 */
[----:B0--3--:R-:W-:Y:S01]  /*b540*/  FADD.FTZ R3, R12, R5 ;  /* 0x000000050c037221 */ /* 0x009fe20000010000 */
[----:B------:R-:W-:Y:S06]  /*b550*/  @!P3 BRA `(.L_x_115) ;  /* 0xfffffffc0008b947 */ /* 0x000fec000383ffff */
.L_x_96:
[----:B------:R-:W-:Y:S05]  /*b560*/  BSYNC B0 ;  /* 0x0000000000007941 */ /* 0x000fea0003800000 */
.L_x_95:
[----:B-1----:R-:W1:Y:S01]  /*b570*/  SHFL.BFLY PT, R6, R3, 0x10, 0x1f ;  /* 0x0e001f0003067f89 */ /* 0x002e6200000e0000 */
[----:B------:R-:W-:Y:S01]  /*b580*/  LOP3.LUT P0, R9, R21, 0x1f, RZ, 0xc0, !PT ;  /* 0x0000001f15097812 */ /* 0x000fe2000780c0ff */
[----:B------:R-:W-:Y:S02]  /*b590*/  ULDC UR5, c[0x0][0x284] ;  /* 0x0000a10000057ab9 */ /* 0x000fe40000000800 */
[----:B------:R-:W-:Y:S01]  /*b5a0*/  UIADD3 UR5, UR5, 0x4, URZ ;  /* 0x0000000405057890 */ /* 0x000fe2000fffe03f */
[----:B------:R-:W-:-:S03]  /*b5b0*/  ISETP.GT.U32.AND P3, PT, R9, 0x7, PT ;  /* 0x000000070900780c */ /* 0x000fc60003f64070 */
[----:B------:R-:W-:-:S04]  /*b5c0*/  USHF.R.S32.HI UR6, URZ, 0x1f, UR5 ;  /* 0x0000001f3f067899 */ /* 0x000fc80008011405 */
[----:B------:R-:W-:Y:S02]  /*b5d0*/  ULEA.HI UR6, UR6, UR5, URZ, 0x2 ;  /* 0x0000000506067291 */ /* 0x000fe4000f8f103f */
[----:B---3--:R-:W3:Y:S01]  /*b5e0*/  @!P0 S2R R13, SR_CgaCtaId ;  /* 0x00000000000d8919 */ /* 0x008ee20000008800 */
[----:B------:R-:W-:Y:S01]  /*b5f0*/  ULDC.U8 UR5, c[0x0][0x31c] ;  /* 0x0000c70000057ab9 */ /* 0x000fe20000000000 */
[----:B------:R-:W-:Y:S02]  /*b600*/  USHF.L.U32 UR6, UR6, 0x2, URZ ;  /* 0x0000000206067899 */ /* 0x000fe4000800063f */
[----:B------:R-:W5:Y:S02]  /*b610*/  @!P3 S2R R12, SR_CgaCtaId ;  /* 0x00000000000cb919 */ /* 0x000f640000008800 */
[----:B------:R-:W-:Y:S01]  /*b620*/  ULOP3.LUT UR6, UR6, 0xfffffff0, URZ, 0xc0, !UPT ;  /* 0xfffffff006067892 */ /* 0x000fe2000f8ec03f */
[----:B-1----:R-:W-:Y:S01]  /*b630*/  FADD.FTZ R6, R6, R3 ;  /* 0x0000000306067221 */ /* 0x002fe20000010000 */
[----:B------:R-:W-:-:S02]  /*b640*/  @!P0 SHF.R.U32.HI R3, RZ, 0x3, R21 ;  /* 0x00000003ff038819 */ /* 0x000fc40000011615 */
[----:B------:R-:W-:Y:S02]  /*b650*/  UIADD3 UR7, UR6, UR4, URZ ;  /* 0x0000000406077290 */ /* 0x000fe4000fffe03f */
[----:B----4-:R-:W1:Y:S01]  /*b660*/  SHFL.BFLY PT, R5, R6, 0x8, 0x1f ;  /* 0x0d001f0006057f89 */ /* 0x010e6200000e0000 */
[----:B------:R-:W-:Y:S01]  /*b670*/  @!P0 LOP3.LUT R3, R3, 0x1ffffffc, RZ, 0xc0, !PT ;  /* 0x1ffffffc03038812 */ /* 0x000fe200078ec0ff */
[----:B-1----:R-:W-:Y:S01]  /*b680*/  FADD.FTZ R5, R6, R5 ;  /* 0x0000000506057221 */ /* 0x002fe20000010000 */
[----:B------:R-:W-:-:S04]  /*b690*/  @!P0 MOV R6, 0x400 ;  /* 0x0000040000068802 */ /* 0x000fc80000000f00 */
[----:B------:R-:W1:Y:S01]  /*b6a0*/  SHFL.BFLY PT, R8, R5, 0x4, 0x1f ;  /* 0x0c801f0005087f89 */ /* 0x000e6200000e0000 */
[----:B---3--:R-:W-:-:S04]  /*b6b0*/  @!P0 LEA R6, R13, R6, 0x18 ;  /* 0x000000060d068211 */ /* 0x008fc800078ec0ff */
[----:B------:R-:W-:Y:S01]  /*b6c0*/  @!P0 IADD3 R3, R3, R6, RZ ;  /* 0x0000000603038210 */ /* 0x000fe20007ffe0ff */
[----:B-1----:R-:W-:Y:S01]  /*b6d0*/  FADD.FTZ R8, R5, R8 ;  /* 0x0000000805087221 */ /* 0x002fe20000010000 */
[----:B------:R-:W-:-:S04]  /*b6e0*/  @!P3 MOV R5, 0x400 ;  /* 0x000004000005b802 */ /* 0x000fc80000000f00 */
[----:B------:R-:W1:Y:S01]  /*b6f0*/  SHFL.BFLY PT, R7, R8, 0x2, 0x1f ;  /* 0x0c401f0008077f89 */ /* 0x000e6200000e0000 */
[----:B-----5:R-:W-:-:S04]  /*b700*/  @!P3 LEA R12, R12, R5, 0x18 ;  /* 0x000000050c0cb211 */ /* 0x020fc800078ec0ff */
[----:B------:R-:W-:Y:S01]  /*b710*/  @!P3 LEA R9, R9, R12, 0x2 ;  /* 0x0000000c0909b211 */ /* 0x000fe200078e10ff */
[----:B-1----:R-:W-:-:S05]  /*b720*/  FADD.FTZ R7, R8, R7 ;  /* 0x0000000708077221 */ /* 0x002fca0000010000 */
[----:B------:R-:W1:Y:S02]  /*b730*/  SHFL.BFLY PT, R10, R7, 0x1, 0x1f ;  /* 0x0c201f00070a7f89 */ /* 0x000e6400000e0000 */
[----:B-1----:R-:W-:-:S05]  /*b740*/  FADD.FTZ R10, R7, R10 ;  /* 0x0000000a070a7221 */ /* 0x002fca0000010000 */
[----:B------:R-:W-:Y:S01]  /*b750*/  @!P0 STS [R3+0x20], R10 ;  /* 0x0000200a03008388 */ /* 0x000fe20000000800 */
[----:B------:R-:W-:Y:S01]  /*b760*/  BAR.SYNC.DEFER_BLOCKING 0x0 ;  /* 0x0000000000007b1d */ /* 0x000fe20000010000 */
[----:B------:R-:W-:-:S05]  /*b770*/  ISETP.NE.AND P0, PT, RZ, UR5, PT ;  /* 0x00000005ff007c0c */ /* 0x000fca000bf05270 */
[----:B------:R-:W1:Y:S04]  /*b780*/  @!P3 LDS R10, [R9+0x20] ;  /* 0x00002000090ab984 */ /* 0x000e680000000800 */
[----:B-1----:R-:W1:Y:S02]  /*b790*/  SHFL.BFLY PT, R5, R10, 0x4, 0x1f ;  /* 0x0c801f000a057f89 */ /* 0x002e6400000e0000 */
[----:B-1----:R-:W-:-:S05]  /*b7a0*/  FADD.FTZ R5, R5, R10 ;  /* 0x0000000a05057221 */ /* 0x002fca0000010000 */
[----:B------:R-:W1:Y:S02]  /*b7b0*/  SHFL.BFLY PT, R6, R5, 0x2, 0x1f ;  /* 0x0c401f0005067f89 */ /* 0x000e6400000e0000 */
[----:B-1----:R-:W-:-:S05]  /*b7c0*/  FADD.FTZ R6, R5, R6 ;  /* 0x0000000605067221 */ /* 0x002fca0000010000 */
[----:B------:R-:W1:Y:S02]  /*b7d0*/  SHFL.BFLY PT, R7, R6, 0x1, 0x1f ;  /* 0x0c201f0006077f89 */ /* 0x000e6400000e0000 */
[----:B-1----:R-:W-:-:S06]  /*b7e0*/  FADD.FTZ R7, R6, R7 ;  /* 0x0000000706077221 */ /* 0x002fcc0000010000 */
[----:B------:R-:W1:Y:S02]  /*b7f0*/  SHFL.IDX PT, R7, R7, RZ, 0x1f ;  /* 0x00001fff07077589 */ /* 0x000e6400000e0000 */
[----:B-1----:R-:W-:Y:S01]  /*b800*/  FADD.FTZ R3, R7, 9.9999999747524270788e-07 ;  /* 0x358637bd07037421 */ /* 0x002fe20000010000 */
[----:B------:R-:W-:-:S03]  /*b810*/  CS2R R6, SRZ ;  /* 0x0000000000067805 */ /* 0x000fc6000001ff00 */
[----:B------:R1:W3:Y:S01]  /*b820*/  MUFU.RCP R12, R3 ;  /* 0x00000003000c7308 */ /* 0x0002e20000001000 */
[----:B------:R-:W-:Y:S05]  /*b830*/  @!P0 BRA `(.L_x_116) ;  /* 0x0000000000288947 */ /* 0x000fea0003800000 */
[----:B------:R-:W4:Y:S01]  /*b840*/  S2R R15, SR_CTAID.Y ;  /* 0x00000000000f7919 */ /* 0x000f220000002600 */
[----:B-1----:R-:W1:Y:S01]  /*b850*/  LDC R3, c[0x0][0x318] ;  /* 0x0000c600ff037b82 */ /* 0x002e620000000800 */
[----:B------:R-:W-:Y:S01]  /*b860*/  ULDC UR6, c[0x0][0x288] ;  /* 0x0000a20000067ab9 */ /* 0x000fe20000000800 */
[----:B0-----:R-:W4:Y:S06]  /*b870*/  S2R R17, SR_CTAID.X ;  /* 0x0000000000117919 */ /* 0x001f2c0000002500 */
[----:B------:R-:W1:Y:S08]  /*b880*/  LDC R6, c[0x0][0x29c] ;  /* 0x0000a700ff067b82 */ /* 0x000e700000000800 */
[----:B------:R-:W0:Y:S01]  /*b890*/  LDC R8, c[0x0][0x284] ;  /* 0x0000a100ff087b82 */ /* 0x000e220000000800 */
[----:B----4-:R-:W-:-:S04]  /*b8a0*/  IMAD R5, R15, UR6, R17 ;  /* 0x000000060f057c24 */ /* 0x010fc8000f8e0211 */
[----:B-1----:R-:W-:-:S04]  /*b8b0*/  IMAD R3, R5, R3, R6 ;  /* 0x0000000305037224 */ /* 0x002fc800078e0206 */
[----:B0-----:R-:W-:-:S05]  /*b8c0*/  IMAD R6, R3, R8, RZ ;  /* 0x0000000803067224 */ /* 0x001fca00078e02ff */
[----:B------:R-:W-:-:S07]  /*b8d0*/  SHF.R.S32.HI R7, RZ, 0x1f, R6 ;  /* 0x0000001fff077819 */ /* 0x000fce0000011406 */
.L_x_116:
[----:B------:R-:W-:Y:S01]  /*b8e0*/  ULDC.64 UR8, c[0x0][0x310] ;  /* 0x0000c40000087ab9 */ /* 0x000fe20000000a00 */
[----:B------:R-:W-:Y:S01]  /*b8f0*/  ULDC.64 UR10, c[0x0][0x310] ;  /* 0x0000c400000a7ab9 */ /* 0x000fe20000000a00 */
[----:B------:R-:W-:Y:S04]  /*b900*/  BSSY B0, `(.L_x_117) ;  /* 0x0000045000007945 */ /* 0x000fe80003800000 */
[----:B------:R-:W-:Y:S05]  /*b910*/  @P1 BRA `(.L_x_118) ;  /* 0x00000004000c1947 */ /* 0x000fea0003800000 */
[----:B------:R-:W4:Y:S01]  /*b920*/  LDC R8, c[0x0][0x284] ;  /* 0x0000a100ff087b82 */ /* 0x000f220000000800 */
[----:B------:R-:W-:Y:S01]  /*b930*/  BSSY B1, `(.L_x_119) ;  /* 0x000001b000017945 */ /* 0x000fe20003800000 */
[----:B----4-:R-:W-:-:S04]  /*b940*/  VIADDMNMX R8, R244, -R8, RZ, !PT ;  /* 0x80000008f4087246 */ /* 0x010fc800078001ff */
[----:B-1----:R-:W-:-:S04]  /*b950*/  LOP3.LUT R3, RZ, R8, RZ, 0x33, !PT ;  /* 0x00000008ff037212 */ /* 0x002fc800078e33ff */
[----:B--2---:R-:W-:-:S04]  /*b960*/  IADD3 R14, -R21, R244, R3 ;  /* 0x000000f4150e7210 */ /* 0x004fc80007ffe103 */
[----:B------:R-:W-:-:S04]  /*b970*/  LEA.HI R3, R14, 0x1, RZ, 0x18 ;  /* 0x000000010e037811 */ /* 0x000fc800078fc0ff */
[----:B------:R-:W-:Y:S02]  /*b980*/  LOP3.LUT P1, R5, R3, 0x3, RZ, 0xc0, !PT ;  /* 0x0000000303057812 */ /* 0x000fe4000782c0ff */
[----:B------:R-:W-:-:S11]  /*b990*/  IADD3 R3, R21, R8, RZ ;  /* 0x0000000815037210 */ /* 0x000fd60007ffe0ff */
[----:B------:R-:W-:Y:S05]  /*b9a0*/  @!P1 BRA `(.L_x_120) ;  /* 0x00000000004c9947 */ /* 0x000fea0003800000 */
.L_x_122:
[----:B-12---:R-:W1:Y:S01]  /*b9b0*/  LDC R8, c[0x0][0x284] ;  /* 0x0000a100ff087b82 */ /* 0x006e620000000800 */
[----:B------:R-:W-:-:S04]  /*b9c0*/  IADD3 R5, R5, -0x1, RZ ;  /* 0xffffffff05057810 */ /* 0x000fc80007ffe0ff */
[----:B------:R-:W-:Y:S02]  /*b9d0*/  ISETP.NE.AND P3, PT, R5, RZ, PT ;  /* 0x000000ff0500720c */ /* 0x000fe40003f65270 */
[----:B-1----:R-:W-:-:S04]  /*b9e0*/  VIADDMNMX R8, R244, -R8, RZ, !PT ;  /* 0x80000008f4087246 */ /* 0x002fc800078001ff */
[----:B------:R-:W-:-:S04]  /*b9f0*/  IADD3 R9, R3, -R8, RZ ;  /* 0x8000000803097210 */ /* 0x000fc80007ffe0ff */
[C---:B------:R-:W-:Y:S02]  /*ba00*/  LEA R8, R9.reuse, UR4, 0x2 ;  /* 0x0000000409087c11 */ /* 0x040fe4000f8e10ff */
[----:B------:R-:W-:-:S04]  /*ba10*/  LEA R9, R9, UR7, 0x1 ;  /* 0x0000000709097c11 */ /* 0x000fc8000f8e08ff */
[----:B------:R-:W3:Y:S02]  /*ba20*/  LDS R8, [R8] ;  /* 0x0000000008087984 */ /* 0x000ee40000000800 */
[----:B---3--:R-:W-:-:S05]  /*ba30*/  FMUL.FTZ R13, R8, R12 ;  /* 0x0000000c080d7220 */ /* 0x008fca0000410000 */
[----:B------:R-:W-:-:S05]  /*ba40*/  F2FP.F16.F32.PACK_AB R10, RZ, R13 ;  /* 0x0000000dff0a723e */ /* 0x000fca00000000ff */
[----:B------:R1:W-:Y:S01]  /*ba50*/  STS.U16 [R9], R10 ;  /* 0x0000000a09007388 */ /* 0x0003e20000000400 */
[----:B------:R-:W-:Y:S05]  /*ba60*/  @!P0 BRA `(.L_x_121) ;  /* 0x0000000000148947 */ /* 0x000fea0003800000 */
[----:B-1----:R-:W-:-:S04]  /*ba70*/  IADD3 R9, P1, R3, R6, RZ ;  /* 0x0000000603097210 */ /* 0x002fc80007f3e0ff */
[----:B------:R-:W-:Y:S02]  /*ba80*/  LEA.HI.X.SX32 R10, R3, R7, 0x1, P1 ;  /* 0x00000007030a7211 */ /* 0x000fe400008f0eff */
[----:B------:R-:W-:-:S04]  /*ba90*/  LEA R8, P1, R9, UR8, 0x2 ;  /* 0x0000000809087c11 */ /* 0x000fc8000f8210ff */
[----:B------:R-:W-:-:S05]  /*baa0*/  LEA.HI.X R9, R9, UR9, R10, 0x2, P1 ;  /* 0x0000000909097c11 */ /* 0x000fca00088f140a */
[----:B------:R2:W-:Y:S04]  /*bab0*/  STG.E desc[UR36][R8.64], R13 ;  /* 0x0000000d08007986 */ /* 0x0005e8000c101924 */
.L_x_121:
[----:B------:R-:W-:Y:S01]  /*bac0*/  IADD3 R3, R3, 0x100, RZ ;  /* 0x0000010003037810 */ /* 0x000fe20007ffe0ff */
[----:B------:R-:W-:Y:S06]  /*bad0*/  @P3 BRA `(.L_x_122) ;  /* 0xfffffffc00b43947 */ /* 0x000fec000383ffff */
.L_x_120:
[----:B------:R-:W-:Y:S05]  /*bae0*/  BSYNC B1 ;  /* 0x0000000000017941 */ /* 0x000fea0003800000 */
.L_x_119:
[----:B------:R-:W-:-:S13]  /*baf0*/  ISETP.GE.U32.AND P0, PT, R14, 0x300, PT ;  /* 0x000003000e00780c */ /* 0x000fda0003f06070 */
[----:B------:R-:W-:Y:S05]  /*bb00*/  @!P0 BRA `(.L_x_118) ;  /* 0x0000000000908947 */ /* 0x000fea0003800000 */
[----:B------:R-:W-:-:S13]  /*bb10*/  ISETP.NE.AND P1, PT, RZ, UR5, PT ;  /* 0x00000005ff007c0c */ /* 0x000fda000bf25270 */
.L_x_123:
[----:B----4-:R-:W4:Y:S01]  /*bb20*/  LDC R5, c[0x0][0x284] ;  /* 0x0000a100ff057b82 */ /* 0x010f220000000800 */
[----:B-12---:R-:W-:-:S04]  /*bb30*/  IADD3 R9, P0, R6, R3, RZ ;  /* 0x0000000306097210 */ /* 0x006fc80007f1e0ff */
[----:B------:R-:W-:Y:S02]  /*bb40*/  LEA.HI.X.SX32 R10, R3, R7, 0x1, P0 ;  /* 0x00000007030a7211 */ /* 0x000fe400000f0eff */
[----:B----4-:R-:W-:-:S04]  /*bb50*/  VIADDMNMX R5, R244, -R5, RZ, !PT ;  /* 0x80000005f4057246 */ /* 0x010fc800078001ff */
[----:B------:R-:W-:Y:S01]  /*bb60*/  IADD3 R8, -R5, R3, RZ ;  /* 0x0000000305087210 */ /* 0x000fe20007ffe1ff */
[----:B------:R-:W-:-:S03]  /*bb70*/  VIADD R3, R3, 0x400 ;  /* 0x0000040003037836 */ /* 0x000fc60000000000 */
[C---:B------:R-:W-:Y:S02]  /*bb80*/  LEA R13, R8.reuse, UR4, 0x2 ;  /* 0x00000004080d7c11 */ /* 0x040fe4000f8e10ff */
[----:B------:R-:W-:-:S03]  /*bb90*/  LEA R14, R8, UR7, 0x1 ;  /* 0x00000007080e7c11 */ /* 0x000fc6000f8e08ff */
[----:B------:R-:W3:Y:S02]  /*bba0*/  LDS R5, [R13] ;  /* 0x000000000d057984 */ /* 0x000ee40000000800 */
[----:B---3--:R-:W-:-:S05]  /*bbb0*/  FMUL.FTZ R15, R5, R12 ;  /* 0x0000000c050f7220 */ /* 0x008fca0000410000 */
[----:B------:R-:W-:-:S04]  /*bbc0*/  F2FP.F16.F32.PACK_AB R5, RZ, R15 ;  /* 0x0000000fff05723e */ /* 0x000fc800000000ff */
[----:B------:R-:W-:-:S05]  /*bbd0*/  PRMT R8, R5, 0x7610, R8 ;  /* 0x0000761005087816 */ /* 0x000fca0000000008 */
[----:B------:R1:W-:Y:S04]  /*bbe0*/  STS.U16 [R14], R8 ;  /* 0x000000080e007388 */ /* 0x0003e80000000400 */
[----:B------:R-:W0:Y:S01]  /*bbf0*/  LDS R5, [R13+0x400] ;  /* 0x000400000d057984 */ /* 0x000e220000000800 */
[----:B-1----:R-:W-:-:S04]  /*bc00*/  LEA R8, P0, R9, UR10, 0x2 ;  /* 0x0000000a09087c11 */ /* 0x002fc8000f8010ff */
[----:B------:R-:W-:Y:S02]  /*bc10*/  LEA.HI.X R9, R9, UR11, R10, 0x2, P0 ;  /* 0x0000000b09097c11 */ /* 0x000fe400080f140a */
[----:B------:R-:W-:-:S03]  /*bc20*/  ISETP.GE.AND P0, PT, R3, R244, PT ;  /* 0x000000f40300720c */ /* 0x000fc60003f06270 */
[----:B------:R-:W-:Y:S01]  /*bc30*/  @P1 STG.E desc[UR36][R8.64], R15 ;  /* 0x0000000f08001986 */ /* 0x000fe2000c101924 */
[----:B0-----:R-:W-:-:S05]  /*bc40*/  FMUL.FTZ R17, R5, R12 ;  /* 0x0000000c05117220 */ /* 0x001fca0000410000 */
[----:B------:R-:W-:Y:S01]  /*bc50*/  F2FP.F16.F32.PACK_AB R5, RZ, R17 ;  /* 0x00000011ff05723e */ /* 0x000fe200000000ff */
[----:B------:R-:W-:Y:S03]  /*bc60*/  @P1 STG.E desc[UR36][R8.64+0x400], R17 ;  /* 0x0004001108001986 */ /* 0x000fe6000c101924 */
[----:B------:R-:W-:-:S05]  /*bc70*/  PRMT R16, R5, 0x7610, R16 ;  /* 0x0000761005107816 */ /* 0x000fca0000000010 */
[----:B------:R-:W-:Y:S04]  /*bc80*/  STS.U16 [R14+0x200], R16 ;  /* 0x000200100e007388 */ /* 0x000fe80000000400 */
[----:B------:R-:W0:Y:S02]  /*bc90*/  LDS R5, [R13+0x800] ;  /* 0x000800000d057984 */ /* 0x000e240000000800 */
        /* <DEDUP_REMOVED lines=8> */
[----:B------:R4:W-:Y:S04]  /*bd20*/  @P1 STG.E desc[UR36][R8.64+0xc00], R23 ;  /* 0x000c001708001986 */ /* 0x0009e8000c101924 */
[----:B------:R4:W-:Y:S01]  /*bd30*/  STS.U16 [R14+0x600], R5 ;  /* 0x000600050e007388 */ /* 0x0009e20000000400 */
[----:B------:R-:W-:Y:S05]  /*bd40*/  @!P0 BRA `(.L_x_123) ;  /* 0xfffffffc00748947 */ /* 0x000fea000383ffff */
.L_x_118:
[----:B------:R-:W-:Y:S05]  /*bd50*/  BSYNC B0 ;  /* 0x0000000000007941 */ /* 0x000fea0003800000 */
.L_x_117:
[----:B------:R-:W5:Y:S01]  /*bd60*/  S2R R25, SR_CTAID.X ;  /* 0x0000000000197919 */ /* 0x000f620000002500 */
[----:B-1----:R-:W-:Y:S01]  /*bd70*/  IADD3 R10, R244, -0x1, RZ ;  /* 0xfffffffff40a7810 */ /* 0x002fe20007ffe0ff */
[----:B------:R-:W1:Y:S01]  /*bd80*/  S2UR UR6, SR_CgaCtaId ;  /* 0x00000000000679c3 */ /* 0x000e620000008800 */
[----:B------:R-:W-:Y:S01]  /*bd90*/  ULDC UR5, c[0x0][0x288] ;  /* 0x0000a20000057ab9 */ /* 0x000fe20000000800 */
[----:B------:R-:W5:Y:S01]  /*bda0*/  S2R R39, SR_CTAID.Y ;  /* 0x0000000000277919 */ /* 0x000f620000002600 */
[----:B------:R-:W-:Y:S01]  /*bdb0*/  SHF.R.S32.HI R3, RZ, 0x1f, R10 ;  /* 0x0000001fff037819 */ /* 0x000fe2000001140a */
[----:B------:R-:W-:Y:S01]  /*bdc0*/  ULDC UR8, c[0x0][0x284] ;  /* 0x0000a10000087ab9 */ /* 0x000fe20000000800 */
[----:B--2-4-:R-:W-:Y:S01]  /*bdd0*/  SHF.R.S32.HI R8, RZ, 0x5, R11 ;  /* 0x00000005ff087819 */ /* 0x014fe2000001140b */
[----:B------:R-:W-:Y:S01]  /*bde0*/  BSSY B0, `(.L_x_124) ;  /* 0x0000022000007945 */ /* 0x000fe20003800000 */
[----:B------:R-:W-:Y:S02]  /*bdf0*/  LEA.HI R3, R3, R10, RZ, 0x3 ;  /* 0x0000000a03037211 */ /* 0x000fe400078f18ff */
[----:B0-----:R-:W-:-:S02]  /*be00*/  CS2R R18, SRZ ;  /* 0x0000000000127805 */ /* 0x001fc4000001ff00 */
[----:B------:R-:W-:Y:S02]  /*be10*/  ISETP.GT.OR P1, PT, R4, 0x11, P2 ;  /* 0x000000110400780c */ /* 0x000fe40001724670 */
[----:B------:R-:W-:Y:S02]  /*be20*/  CS2R R16, SRZ ;  /* 0x0000000000107805 */ /* 0x000fe4000001ff00 */
[----:B------:R-:W-:Y:S02]  /*be30*/  LOP3.LUT R3, R3, 0xfffffff8, RZ, 0xc0, !PT ;  /* 0xfffffff803037812 */ /* 0x000fe400078ec0ff */
[----:B------:R-:W-:Y:S01]  /*be40*/  MOV R55, UR5 ;  /* 0x0000000500377c02 */ /* 0x000fe20008000f00 */
[----:B------:R-:W-:Y:S01]  /*be50*/  UMOV UR5, 0x400 ;  /* 0x0000040000057882 */ /* 0x000fe20000000000 */
[----:B------:R-:W-:Y:S01]  /*be60*/  IADD3 R3, R10, -R3, RZ ;  /* 0x800000030a037210 */ /* 0x000fe20007ffe0ff */
[----:B------:R-:W-:Y:S01]  /*be70*/  UIADD3 UR5, UR5, 0x240, URZ ;  /* 0x0000024005057890 */ /* 0x000fe2000fffe03f */
[----:B------:R-:W-:-:S02]  /*be80*/  SHF.L.U32 R23, R4, 0x3, RZ ;  /* 0x0000000304177819 */ /* 0x000fc400000006ff */
[CC--:B------:R-:W-:Y:S02]  /*be90*/  ISETP.NE.OR P3, PT, R8.reuse, R3.reuse, P1 ;  /* 0x000000030800720c */ /* 0x0c0fe40000f65670 */
[----:B------:R-:W-:Y:S02]  /*bea0*/  MOV R57, UR8 ;  /* 0x0000000800397c02 */ /* 0x000fe40008000f00 */
[----:B------:R-:W-:Y:S01]  /*beb0*/  ISETP.NE.AND P0, PT, R8, R3, PT ;  /* 0x000000030800720c */ /* 0x000fe20003f05270 */
[----:B-1----:R-:W-:Y:S01]  /*bec0*/  ULEA UR5, UR6, UR5, 0x18 ;  /* 0x0000000506057291 */ /* 0x002fe2000f8ec03f */
[----:B------:R-:W-:Y:S01]  /*bed0*/  ISETP.GT.AND P1, PT, R4, 0x11, PT ;  /* 0x000000110400780c */ /* 0x000fe20003f24270 */
[----:B------:R-:W-:-:S04]  /*bee0*/  IMAD R28, R0, R57, R23 ;  /* 0x00000039001c7224 */ /* 0x000fc800078e0217 */
[----:B------:R-:W-:Y:S02]  /*bef0*/  LEA R30, R4, UR5, 0x4 ;  /* 0x00000005041e7c11 */ /* 0x000fe4000f8e20ff */
[----:B------:R-:W-:Y:S01]  /*bf00*/  SHF.R.S32.HI R29, RZ, 0x1f, R28 ;  /* 0x0000001fff1d7819 */ /* 0x000fe2000001141c */
[----:B-----5:R-:W-:-:S04]  /*bf10*/  IMAD R6, R39, R55, R25 ;  /* 0x0000003727067224 */ /* 0x020fc800078e0219 */
[----:B---3--:R-:W-:-:S04]  /*bf20*/  IMAD R12, R6, 0x90, RZ ;  /* 0x00000090060c7824 */ /* 0x008fc800078e02ff */
[----:B------:R-:W-:-:S05]  /*bf30*/  IMAD R12, R12, R57, R23 ;  /* 0x000000390c0c7224 */ /* 0x000fca00078e0217 */
[----:B------:R-:W-:Y:S01]  /*bf40*/  SHF.R.S32.HI R14, RZ, 0x1f, R12 ;  /* 0x0000001fff0e7819 */ /* 0x000fe2000001140c */
[----:B------:R-:W-:Y:S06]  /*bf50*/  @P3 BRA `(.L_x_125) ;  /* 0x0000000000283947 */ /* 0x000fec0003800000 */
[----:B------:R-:W-:Y:S01]  /*bf60*/  ULDC.64 UR8, c[0x0][0x240] ;  /* 0x0000900000087ab9 */ /* 0x000fe20000000a00 */
[----:B------:R-:W-:Y:S01]  /*bf70*/  HFMA2.MMA R19, -RZ, RZ, 0, 0 ;  /* 0x00000000ff137435 */ /* 0x000fe200000001ff */
[----:B------:R-:W-:-:S04]  /*bf80*/  ISETP.NE.U32.AND P3, PT, RZ, UR8, PT ;  /* 0x00000008ff007c0c */ /* 0x000fc8000bf65070 */
[----:B------:R-:W-:-:S13]  /*bf90*/  ISETP.NE.AND.EX P3, PT, RZ, UR9, PT, P3 ;  /* 0x00000009ff007c0c */ /* 0x000fda000bf65330 */
[----:B------:R-:W-:Y:S05]  /*bfa0*/  @!P3 BRA `(.L_x_126) ;  /* 0x000000000010b947 */ /* 0x000fea0003800000 */
[----:B------:R-:W0:Y:S01]  /*bfb0*/  LDC.64 R16, c[0x0][0x240] ;  /* 0x00009000ff107b82 */ /* 0x000e220000000a00 */
[----:B------:R-:W-:-:S04]  /*bfc0*/  IMAD R3, R25, 0x90, R23 ;  /* 0x0000009019037824 */ /* 0x000fc800078e0217 */
[----:B0-----:R-:W-:-:S06]  /*bfd0*/  IMAD.WIDE R16, R3, 0x2, R16 ;  /* 0x0000000203107825 */ /* 0x001fcc00078e0210 */
[----:B------:R-:W5:Y:S02]  /*bfe0*/  LDG.E.128 R16, desc[UR36][R16.64] ;  /* 0x0000002410107981 */ /* 0x000f64000c1e1d00 */
.L_x_126:
[----:B-----5:R0:W-:Y:S02]  /*bff0*/  STS.128 [R30], R16 ;  /* 0x000000101e007388 */ /* 0x0201e40000000c00 */
.L_x_125:
[----:B------:R-:W-:Y:S05]  /*c000*/  BSYNC B0 ;  /* 0x0000000000007941 */ /* 0x000fea0003800000 */
.L_x_124:
[----:B------:R-:W-:Y:S01]  /*c010*/  BAR.SYNC.DEFER_BLOCKING 0x0 ;  /* 0x0000000000007b1d */ /* 0x000fe20000010000 */
[----:B------:R-:W-:Y:S01]  /*c020*/  HFMA2.MMA R24, -RZ, RZ, 0, 0 ;  /* 0x00000000ff187435 */ /* 0x000fe200000001ff */
[----:B------:R-:W-:Y:S01]  /*c030*/  MOV R0, RZ ;  /* 0x000000ff00007202 */ /* 0x000fe20000000f00 */
[----:B------:R-:W-:Y:S01]  /*c040*/  HFMA2.MMA R22, -RZ, RZ, 0, 0 ;  /* 0x00000000ff167435 */ /* 0x000fe200000001ff */
[----:B------:R-:W-:Y:S01]  /*c050*/  IMAD.MOV.U32 R13, RZ, RZ, RZ ;  /* 0x000000ffff0d7224 */ /* 0x000fe200078e00ff */
[----:B------:R-:W-:Y:S01]  /*c060*/  HFMA2.MMA R3, -RZ, RZ, 0, 0 ;  /* 0x00000000ff037435 */ /* 0x000fe200000001ff */
[----:B------:R-:W-:Y:S01]  /*c070*/  ULDC UR12, c[0x0][0x284] ;  /* 0x0000a100000c7ab9 */ /* 0x000fe20000000800 */
[----:B------:R-:W-:Y:S01]  /*c080*/  ULDC UR6, c[0x0][0x288] ;  /* 0x0000a20000067ab9 */ /* 0x000fe20000000800 */
[----:B------:R-:W-:Y:S01]  /*c090*/  ULDC.64 UR10, c[0x0][0x258] ;  /* 0x00009600000a7ab9 */ /* 0x000fe20000000a00 */
[----:B------:R-:W-:Y:S01]  /*c0a0*/  ULDC.64 UR14, c[0x0][0x250] ;  /* 0x00009400000e7ab9 */ /* 0x000fe20000000a00 */
[----:B------:R-:W-:Y:S01]  /*c0b0*/  BSSY B0, `(.L_x_127) ;  /* 0x00001dd000007945 */ /* 0x000fe20003800000 */
[----:B------:R-:W-:-:S02]  /*c0c0*/  MOV R9, RZ ;  /* 0x000000ff00097202 */ /* 0x000fc40000000f00 */
[----:B------:R-:W-:Y:S02]  /*c0d0*/  MOV R5, RZ ;  /* 0x000000ff00057202 */ /* 0x000fe40000000f00 */
[----:B------:R-:W-:Y:S01]  /*c0e0*/  MOV R20, RZ ;  /* 0x000000ff00147202 */ /* 0x000fe20000000f00 */
[----:B------:R-:W-:Y:S06]  /*c0f0*/  @P1 BRA `(.L_x_128) ;  /* 0x0000001c00601947 */ /* 0x000fec0003800000 */
[----:B------:R-:W1:Y:S01]  /*c100*/  LDC R11, c[0x0][0x284] ;  /* 0x0000a100ff0b7b82 */ /* 0x000e620000000800 */
[----:B------:R-:W-:Y:S01]  /*c110*/  VIMNMX R46, R10, R57, PT ;  /* 0x000000390a2e7248 */ /* 0x000fe20003fe0100 */
[----:B------:R-:W-:Y:S01]  /*c120*/  ULDC.64 UR8, c[0x0][0x250] ;  /* 0x0000940000087ab9 */ /* 0x000fe20000000a00 */
[----:B------:R-:W-:Y:S01]  /*c130*/  BSSY B1, `(.L_x_129) ;  /* 0x00000c2000017945 */ /* 0x000fe20003800000 */
[----:B------:R-:W-:Y:S01]  /*c140*/  IMAD.U32 R52, RZ, RZ, UR8 ;  /* 0x00000008ff347e24 */ /* 0x000fe2000f8e00ff */
[----:B------:R-:W-:Y:S02]  /*c150*/  MOV R53, UR9 ;  /* 0x0000000900357c02 */ /* 0x000fe40008000f00 */
[----:B------:R-:W-:Y:S02]  /*c160*/  LEA R47, R8, UR7, 0x1 ;  /* 0x00000007082f7c11 */ /* 0x000fe4000f8e08ff */
[----:B-1----:R-:W-:-:S04]  /*c170*/  VIADDMNMX R11, R244, -R11, RZ, !PT ;  /* 0x8000000bf40b7246 */ /* 0x002fc800078001ff */
[----:B------:R-:W-:-:S05]  /*c180*/  IADD3 R31, R8, R11, RZ ;  /* 0x0000000b081f7210 */ /* 0x000fca0007ffe0ff */
[----:B------:R-:W-:-:S05]  /*c190*/  IMAD R7, R31, 0x90, RZ ;  /* 0x000000901f077824 */ /* 0x000fca00078e02ff */
[----:B------:R-:W-:-:S04]  /*c1a0*/  IADD3 R0, P3, R12, R7, RZ ;  /* 0x000000070c007210 */ /* 0x000fc80007f7e0ff */
[----:B------:R-:W-:Y:S02]  /*c1b0*/  LEA.HI.X.SX32 R7, R7, R14, 0x1, P3 ;  /* 0x0000000e07077211 */ /* 0x000fe400018f0eff */
[----:B------:R-:W-:Y:S02]  /*c1c0*/  ISETP.GE.AND P3, PT, R31, R46, PT ;  /* 0x0000002e1f00720c */ /* 0x000fe40003f66270 */
[----:B------:R-:W-:-:S04]  /*c1d0*/  LEA R26, P4, R0, R52, 0x1 ;  /* 0x00000034001a7211 */ /* 0x000fc800078808ff */
[----:B------:R-:W-:Y:S02]  /*c1e0*/  LEA.HI.X R27, R0, R53, R7, 0x1, P4 ;  /* 0x00000035001b7211 */ /* 0x000fe400020f0c07 */
[----:B------:R-:W-:-:S05]  /*c1f0*/  MOV R0, RZ ;  /* 0x000000ff00007202 */ /* 0x000fca0000000f00 */
[----:B------:R-:W-:Y:S05]  /*c200*/  @P3 BRA `(.L_x_130) ;  /* 0x0000000800d03947 */ /* 0x000fea0003800000 */
[----:B------:R-:W-:Y:S01]  /*c210*/  LOP3.LUT R0, RZ, R57, RZ, 0x33, !PT ;  /* 0x00000039ff007212 */ /* 0x000fe200078e33ff */
[----:B------:R-:W1:Y:S01]  /*c220*/  LDC.64 R36, c[0x0][0x2e8] ;  /* 0x0000ba00ff247b82 */ /* 0x000e620000000a00 */
[----:B------:R-:W-:Y:S01]  /*c230*/  IADD3 R5, -R244, RZ, RZ ;  /* 0x000000fff4057210 */ /* 0x000fe20007ffe1ff */
[----:B------:R-:W-:Y:S01]  /*c240*/  IMAD R20, R252, R55, R25 ;  /* 0x00000037fc147224 */ /* 0x000fe200078e0219 */
[----:B------:R-:W-:Y:S01]  /*c250*/  BSSY B2, `(.L_x_131) ;  /* 0x0000044000027945 */ /* 0x000fe20003800000 */
[----:B------:R-:W-:Y:S01]  /*c260*/  HFMA2.MMA R9, -RZ, RZ, 0, 0 ;  /* 0x00000000ff097435 */ /* 0x000fe200000001ff */
[----:B------:R-:W-:Y:S01]  /*c270*/  VIMNMX R5, R0, R5, !PT ;  /* 0x0000000500057248 */ /* 0x000fe20007fe0100 */
[----:B------:R-:W-:Y:S01]  /*c280*/  IMAD R3, R20, 0x90, R23 ;  /* 0x0000009014037824 */ /* 0x000fe200078e0217 */
[----:B------:R-:W-:Y:S01]  /*c290*/  IADD3 R0, -R11, -0x2, -R8 ;  /* 0xfffffffe0b007810 */ /* 0x000fe20007ffe908 */
[----:B------:R-:W-:Y:S01]  /*c2a0*/  HFMA2.MMA R20, -RZ, RZ, 0, 0 ;  /* 0x00000000ff147435 */ /* 0x000fe200000001ff */
[----:B------:R-:W-:Y:S01]  /*c2b0*/  MOV R7, R31 ;  /* 0x0000001f00077202 */ /* 0x000fe20000000f00 */
[----:B------:R-:W-:Y:S01]  /*c2c0*/  HFMA2.MMA R13, -RZ, RZ, 0, 0 ;  /* 0x00000000ff0d7435 */ /* 0x000fe200000001ff */
[----:B------:R-:W-:Y:S01]  /*c2d0*/  IADD3 R38, R0, -R5, RZ ;  /* 0x8000000500267210 */ /* 0x000fe20007ffe0ff */
[----:B------:R-:W-:Y:S01]  /*c2e0*/  IMAD.MOV.U32 R5, RZ, RZ, RZ ;  /* 0x000000ffff057224 */ /* 0x000fe200078e00ff */
[----:B------:R-:W-:-:S02]  /*c2f0*/  MOV R22, RZ ;  /* 0x000000ff00167202 */ /* 0x000fc40000000f00 */
[----:B------:R-:W-:Y:S02]  /*c300*/  LOP3.LUT P3, RZ, R38, 0x8, RZ, 0xc0, !PT ;  /* 0x0000000826ff7812 */ /* 0x000fe4000786c0ff */
[----:B------:R-:W-:Y:S02]  /*c310*/  MOV R24, RZ ;  /* 0x000000ff00187202 */ /* 0x000fe40000000f00 */
[----:B------:R-:W-:Y:S01]  /*c320*/  MOV R0, RZ ;  /* 0x000000ff00007202 */ /* 0x000fe20000000f00 */
[----:B-1----:R-:W-:Y:S01]  /*c330*/  IMAD.WIDE R36, R3, 0x2, R36 ;  /* 0x0000000203247825 */ /* 0x002fe200078e0224 */
[----:B------:R-:W-:-:S07]  /*c340*/  HFMA2.MMA R3, -RZ, RZ, 0, 0 ;  /* 0x00000000ff037435 */ /* 0x000fce00000001ff */
[----:B------:R-:W-:Y:S05]  /*c350*/  @P3 BRA `(.L_x_132) ;  /* 0x0000000000cc3947 */ /* 0x000fea0003800000 */
[----:B------:R-:W-:Y:S01]  /*c360*/  IMAD R5, R39, R57, RZ ;  /* 0x0000003927057224 */ /* 0x000fe200078e02ff */
[----:B------:R-:W-:Y:S01]  /*c370*/  SHF.R.S32.HI R0, RZ, 0x1f, R31 ;  /* 0x0000001fff007819 */ /* 0x000fe2000001141f */
[----:B------:R-:W-:Y:S01]  /*c380*/  ULDC.64 UR8, c[0x0][0x258] ;  /* 0x0000960000087ab9 */ /* 0x000fe20000000a00 */
[----:B------:R-:W-:Y:S02]  /*c390*/  ULDC UR5, c[0x0][0x29c] ;  /* 0x0000a70000057ab9 */ /* 0x000fe40000000800 */
[----:B------:R-:W-:-:S04]  /*c3a0*/  IADD3 R3, P2, R5, R31, RZ ;  /* 0x0000001f05037210 */ /* 0x000fc80007f5e0ff */
[----:B------:R-:W-:Y:S02]  /*c3b0*/  LEA.HI.X.SX32 R0, R5, R0, 0x1, P2 ;  /* 0x0000000005007211 */ /* 0x000fe400010f0eff */
[----:B------:R-:W-:-:S04]  /*c3c0*/  LEA R32, P2, R3, UR8, 0x2 ;  /* 0x0000000803207c11 */ /* 0x000fc8000f8410ff */
[----:B------:R-:W-:-:S05]  /*c3d0*/  LEA.HI.X R33, R3, UR9, R0, 0x2, P2 ;  /* 0x0000000903217c11 */ /* 0x000fca00090f1400 */
[----:B------:R-:W2:Y:S02]  /*c3e0*/  LDG.E R32, desc[UR36][R32.64] ;  /* 0x0000002420207981 */ /* 0x000ea4000c1e1900 */
[----:B--2---:R-:W-:-:S04]  /*c3f0*/  IMAD R0, R32, R55, RZ ;  /* 0x0000003720007224 */ /* 0x004fc800078e02ff */
[----:B------:R-:W-:-:S04]  /*c400*/  IMAD R0, R0, R57, R31 ;  /* 0x0000003900007224 */ /* 0x000fc800078e021f */
[----:B------:R-:W-:-:S05]  /*c410*/  IMAD R0, R0, 0x90, RZ ;  /* 0x0000009000007824 */ /* 0x000fca00078e02ff */
[----:B------:R-:W-:-:S04]  /*c420*/  IADD3 R3, P2, R28, R0, RZ ;  /* 0x000000001c037210 */ /* 0x000fc80007f5e0ff */
[----:B------:R-:W-:Y:S02]  /*c430*/  LEA.HI.X.SX32 R0, R0, R29, 0x1, P2 ;  /* 0x0000001d00007211 */ /* 0x000fe400010f0eff */
[----:B------:R-:W-:-:S04]  /*c440*/  LEA R34, P2, R3, R52, 0x1 ;  /* 0x0000003403227211 */ /* 0x000fc800078408ff */
[----:B------:R-:W-:Y:S02]  /*c450*/  LEA.HI.X R35, R3, R53, R0, 0x1, P2 ;  /* 0x0000003503237211 */ /* 0x000fe400010f0c00 */
[----:B------:R-:W1:Y:S04]  /*c460*/  LDS.U16 R0, [R47] ;  /* 0x000000002f007984 */ /* 0x000e680000000400 */
[----:B------:R2:W5:Y:S01]  /*c470*/  LDG.E.128 R40, desc[UR36][R34.64] ;  /* 0x0000002422287981 */ /* 0x000562000c1e1d00 */
[----:B------:R-:W-:-:S06]  /*c480*/  UISETP.NE.AND UP0, UPT, UR5, URZ, UPT ;  /* 0x0000003f0500728c */ /* 0x000fcc000bf05270 */
[----:B------:R-:W-:Y:S01]  /*c490*/  PLOP3.LUT P2, PT, PT, PT, UP0, 0x80, 0x0 ;  /* 0x000000000000781c */ /* 0x000fe20003f4f008 */
[----:B-1----:R-:W-:-:S12]  /*c4a0*/  HADD2.F32 R0, -RZ, R0.H0_H0 ;  /* 0x20000000ff007230 */ /* 0x002fd80000004100 */
[----:B--2---:R-:W-:Y:S05]  /*c4b0*/  @P2 BRA `(.L_x_133) ;  /* 0x0000000000302947 */ /* 0x004fea0003800000 */
[----:B------:R-:W-:Y:S01]  /*c4c0*/  LOP3.LUT P5, RZ, R2, 0x8, RZ, 0xc0, !PT ;  /* 0x0000000802ff7812 */ /* 0x000fe200078ac0ff */
[----:B------:R-:W1:-:S12]  /*c4d0*/  LDS.128 R32, [R30] ;  /* 0x000000001e207984 */ /* 0x000e580000000c00 */
[----:B------:R-:W2:Y:S01]  /*c4e0*/  @P5 LDG.E.128 R48, desc[UR36][R36.64] ;  /* 0x0000002424305981 */ /* 0x000ea2000c1e1d00 */
[----:B-1---5:R-:W-:Y:S01]  /*c4f0*/  HFMA2.MMA R40, R40, 1, 1, R32 ;  /* 0x3c003c0028287835 */ /* 0x022fe20000000020 */
[----:B------:R-:W-:Y:S01]  /*c500*/  HADD2 R41, R41, R33 ;  /* 0x0000002129297230 */ /* 0x000fe20000000000 */
[----:B------:R-:W-:Y:S01]  /*c510*/  HFMA2.MMA R42, R42, 1, 1, R34 ;  /* 0x3c003c002a2a7835 */ /* 0x000fe20000000022 */
[----:B------:R-:W-:-:S04]  /*c520*/  HADD2 R43, R43, R35 ;  /* 0x000000232b2b7230 */ /* 0x000fc80000000000 */
[----:B--2---:R-:W-:-:S03]  /*c530*/  @P5 HFMA2.MMA R41, R41, R49, -RZ ;  /* 0x0000003129295235 */ /* 0x004fc600001000ff */
[----:B------:R-:W-:Y:S01]  /*c540*/  @P5 HMUL2 R40, R40, R48 ;  /* 0x0000003028285232 */ /* 0x000fe20000000000 */
[----:B------:R-:W-:Y:S01]  /*c550*/  @P5 HFMA2.MMA R43, R43, R51, -RZ ;  /* 0x000000332b2b5235 */ /* 0x000fe200001000ff */
[----:B------:R-:W-:-:S06]  /*c560*/  @P5 HMUL2 R42, R42, R50 ;  /* 0x000000322a2a5232 */ /* 0x000fcc0000000000 */
[----:B------:R1:W-:Y:S04]  /*c570*/  STG.E.128 desc[UR36][R26.64], R40 ;  /* 0x000000281a007986 */ /* 0x0003e8000c101d24 */
.L_x_133:
[--C-:B-----5:R-:W-:Y:S02]  /*c580*/  HADD2.F32 R33, -RZ, R40.reuse.H0_H0 ;  /* 0x20000028ff217230 */ /* 0x120fe40000004100 */
[----:B------:R-:W-:Y:S02]  /*c590*/  HADD2.F32 R3, -RZ, R40.H1_H1 ;  /* 0x30000028ff037230 */ /* 0x000fe40000004100 */
[--C-:B------:R-:W-:Y:S02]  /*c5a0*/  HADD2.F32 R5, -RZ, R41.reuse.H0_H0 ;  /* 0x20000029ff057230 */ /* 0x100fe40000004100 */
[C---:B------:R-:W-:Y:S01]  /*c5b0*/  FFMA.FTZ R20, R0.reuse, R33, RZ ;  /* 0x0000002100147223 */ /* 0x040fe200000100ff */
[----:B------:R-:W-:Y:S02]  /*c5c0*/  HADD2.F32 R7, -RZ, R41.H1_H1 ;  /* 0x30000029ff077230 */ /* 0x000fe40000004100 */
[----:B------:R-:W-:Y:S01]  /*c5d0*/  FFMA.FTZ R3, R0, R3, RZ ;  /* 0x0000000300037223 */ /* 0x000fe200000100ff */
[----:B------:R-:W-:-:S02]  /*c5e0*/  HADD2.F32 R9, -RZ, R42.H0_H0 ;  /* 0x2000002aff097230 */ /* 0x000fc40000004100 */
[C---:B------:R-:W-:Y:S01]  /*c5f0*/  FFMA.FTZ R5, R0.reuse, R5, RZ ;  /* 0x0000000500057223 */ /* 0x040fe200000100ff */
[----:B------:R-:W-:Y:S02]  /*c600*/  HADD2.F32 R11, -RZ, R42.H1_H1 ;  /* 0x3000002aff0b7230 */ /* 0x000fe40000004100 */
[C---:B------:R-:W-:Y:S01]  /*c610*/  FFMA.FTZ R22, R0.reuse, R7, RZ ;  /* 0x0000000700167223 */ /* 0x040fe200000100ff */
[--C-:B------:R-:W-:Y:S02]  /*c620*/  HADD2.F32 R13, -RZ, R43.reuse.H0_H0 ;  /* 0x2000002bff0d7230 */ /* 0x100fe40000004100 */
[C---:B------:R-:W-:Y:S01]  /*c630*/  FFMA.FTZ R9, R0.reuse, R9, RZ ;  /* 0x0000000900097223 */ /* 0x040fe200000100ff */
[----:B------:R-:W-:Y:S02]  /*c640*/  HADD2.F32 R15, -RZ, R43.H1_H1 ;  /* 0x3000002bff0f7230 */ /* 0x000fe40000004100 */
[C---:B------:R-:W-:Y:S01]  /*c650*/  FFMA.FTZ R24, R0.reuse, R11, RZ ;  /* 0x0000000b00187223 */ /* 0x040fe200000100ff */
[----:B------:R-:W-:Y:S01]  /*c660*/  IADD3 R7, R31, 0x8, RZ ;  /* 0x000000081f077810 */ /* 0x000fe20007ffe0ff */
[C---:B------:R-:W-:Y:S01]  /*c670*/  FFMA.FTZ R13, R0.reuse, R13, RZ ;  /* 0x0000000d000d7223 */ /* 0x040fe200000100ff */
[----:B------:R-:W-:-:S07]  /*c680*/  FFMA.FTZ R0, R0, R15, RZ ;  /* 0x0000000f00007223 */ /* 0x000fce00000100ff */
.L_x_132:
[----:B------:R-:W-:Y:S05]  /*c690*/  BSYNC B2 ;  /* 0x0000000000027941 */ /* 0x000fea0003800000 */
.L_x_131:
[----:B------:R-:W-:-:S13]  /*c6a0*/  LOP3.LUT P3, RZ, R38, 0xfffffff8, RZ, 0xc0, !PT ;  /* 0xfffffff826ff7812 */ /* 0x000fda000786c0ff */
[----:B------:R-:W-:Y:S05]  /*c6b0*/  @!P3 BRA `(.L_x_130) ;  /* 0x0000000400a4b947 */ /* 0x000fea0003800000 */
[----:B------:R-:W-:Y:S01]  /*c6c0*/  ULDC UR5, c[0x0][0x29c] ;  /* 0x0000a70000057ab9 */ /* 0x000fe20000000800 */
[----:B------:R-:W-:Y:S01]  /*c6d0*/  IMAD R58, R39, R57, RZ ;  /* 0x00000039273a7224 */ /* 0x000fe200078e02ff */
[----:B------:R-:W-:-:S06]  /*c6e0*/  UISETP.NE.AND UP0, UPT, UR5, URZ, UPT ;  /* 0x0000003f0500728c */ /* 0x000fcc000bf05270 */
[----:B------:R-:W-:-:S13]  /*c6f0*/  PLOP3.LUT P2, PT, PT, PT, UP0, 0x80, 0x0 ;  /* 0x000000000000781c */ /* 0x000fda0003f4f008 */
.L_x_136:
[----:B------:R-:W-:Y:S02]  /*c700*/  SHF.R.S32.HI R11, RZ, 0x1f, R7 ;  /* 0x0000001fff0b7819 */ /* 0x000fe40000011407 */
[----:B------:R-:W-:Y:S02]  /*c710*/  IADD3 R15, P3, R58, R7, RZ ;  /* 0x000000073a0f7210 */ /* 0x000fe40007f7e0ff */
[----:B------:R-:W-:Y:S02]  /*c720*/  LOP3.LUT P5, RZ, R2, 0x8, RZ, 0xc0, !PT ;  /* 0x0000000802ff7812 */ /* 0x000fe400078ac0ff */
[----:B------:R-:W-:Y:S02]  /*c730*/  LEA.HI.X.SX32 R32, R58, R11, 0x1, P3 ;  /* 0x0000000b3a207211 */ /* 0x000fe400018f0eff */
[----:B------:R-:W-:-:S04]  /*c740*/  LEA R38, P3, R15, UR10, 0x2 ;  /* 0x0000000a0f267c11 */ /* 0x000fc8000f8610ff */
[----:B------:R-:W-:-:S05]  /*c750*/  LEA.HI.X R39, R15, UR11, R32, 0x2, P3 ;  /* 0x0000000b0f277c11 */ /* 0x000fca00098f1420 */
[----:B------:R-:W2:Y:S01]  /*c760*/  LDG.E R11, desc[UR36][R38.64] ;  /* 0x00000024260b7981 */ /* 0x000ea2000c1e1900 */
[----:B------:R-:W-:Y:S01]  /*c770*/  MOV R55, UR6 ;  /* 0x0000000600377c02 */ /* 0x000fe20008000f00 */
[----:B------:R-:W-:Y:S01]  /*c780*/  IMAD.U32 R57, RZ, RZ, UR12 ;  /* 0x0000000cff397e24 */ /* 0x000fe2000f8e00ff */
[----:B------:R-:W-:Y:S02]  /*c790*/  MOV R52, UR14 ;  /* 0x0000000e00347c02 */ /* 0x000fe40008000f00 */
[----:B------:R-:W-:Y:S01]  /*c7a0*/  MOV R53, UR15 ;  /* 0x0000000f00357c02 */ /* 0x000fe20008000f00 */
[----:B--2---:R-:W-:Y:S02]  /*c7b0*/  IMAD R32, R11, R55, RZ ;  /* 0x000000370b207224 */ /* 0x004fe400078e02ff */
[----:B------:R-:W-:Y:S02]  /*c7c0*/  IMAD R11, R7, 0x90, RZ ;  /* 0x00000090070b7824 */ /* 0x000fe400078e02ff */
[----:B------:R-:W-:-:S03]  /*c7d0*/  IMAD R32, R32, R57, R7 ;  /* 0x0000003920207224 */ /* 0x000fc600078e0207 */
[----:B------:R-:W-:Y:S01]  /*c7e0*/  IADD3 R15, P4, R12, R11, RZ ;  /* 0x0000000b0c0f7210 */ /* 0x000fe20007f9e0ff */
[----:B------:R-:W-:-:S03]  /*c7f0*/  IMAD R32, R32, 0x90, RZ ;  /* 0x0000009020207824 */ /* 0x000fc600078e02ff */
[----:B------:R-:W-:Y:S02]  /*c800*/  LEA.HI.X.SX32 R34, R11, R14, 0x1, P4 ;  /* 0x0000000e0b227211 */ /* 0x000fe400020f0eff */
[----:B------:R-:W-:Y:S02]  /*c810*/  IADD3 R33, P3, R28, R32, RZ ;  /* 0x000000201c217210 */ /* 0x000fe40007f7e0ff */
[-C--:B------:R-:W-:Y:S02]  /*c820*/  LEA R44, P4, R15, R52.reuse, 0x1 ;  /* 0x000000340f2c7211 */ /* 0x080fe400078808ff */
[----:B------:R-:W-:Y:S02]  /*c830*/  LEA.HI.X.SX32 R32, R32, R29, 0x1, P3 ;  /* 0x0000001d20207211 */ /* 0x000fe400018f0eff */
[----:B-1----:R-:W-:Y:S02]  /*c840*/  LEA R40, P3, R33, R52, 0x1 ;  /* 0x0000003421287211 */ /* 0x002fe400078608ff */
[----:B------:R-:W-:-:S02]  /*c850*/  LEA.HI.X R45, R15, R53, R34, 0x1, P4 ;  /* 0x000000350f2d7211 */ /* 0x000fc400020f0c22 */
[----:B------:R-:W-:-:S06]  /*c860*/  LEA.HI.X R41, R33, R53, R32, 0x1, P3 ;  /* 0x0000003521297211 */ /* 0x000fcc00018f0c20 */
[----:B------:R-:W5:Y:S01]  /*c870*/  LDG.E.128 R40, desc[UR36][R40.64] ;  /* 0x0000002428287981 */ /* 0x000f62000c1e1d00 */
[----:B------:R-:W-:Y:S05]  /*c880*/  @P2 BRA `(.L_x_134) ;  /* 0x00000000002c2947 */ /* 0x000fea0003800000 */
[----:B------:R-:W2:Y:S04]  /*c890*/  @P5 LDG.E.128 R48, desc[UR36][R36.64] ;  /* 0x0000002424305981 */ /* 0x000ea8000c1e1d00 */
[----:B------:R-:W1:Y:S02]  /*c8a0*/  LDS.128 R32, [R30] ;  /* 0x000000001e207984 */ /* 0x000e640000000c00 */
        /* <DEDUP_REMOVED lines=9> */
.L_x_134:
[----:B------:R-:W2:Y:S01]  /*c940*/  LDG.E R38, desc[UR36][R38.64+0x20] ;  /* 0x0000202426267981 */ /* 0x000ea2000c1e1900 */
[----:B------:R-:W-:Y:S01]  /*c950*/  MOV R11, 0x90 ;  /* 0x00000090000b7802 */ /* 0x000fe20000000f00 */
[----:B------:R-:W3:Y:S02]  /*c960*/  LDC R15, c[0x0][0x284] ;  /* 0x0000a100ff0f7b82 */ /* 0x000ee40000000800 */
[----:B---3--:R-:W-:Y:S01]  /*c970*/  VIADDMNMX R15, R244, -R15, RZ, !PT ;  /* 0x8000000ff40f7246 */ /* 0x008fe200078001ff */
[----:B--2---:R-:W-:-:S04]  /*c980*/  IMAD R32, R38, R55, RZ ;  /* 0x0000003726207224 */ /* 0x004fc800078e02ff */
[----:B------:R-:W-:-:S04]  /*c990*/  IMAD R32, R32, R57, R7 ;  /* 0x0000003920207224 */ /* 0x000fc800078e0207 */
[----:B------:R-:W-:-:S05]  /*c9a0*/  IMAD R32, R32, R11, 0x480 ;  /* 0x0000048020207424 */ /* 0x000fca00078e020b */
[----:B------:R-:W-:-:S04]  /*c9b0*/  IADD3 R11, P3, R28, R32, RZ ;  /* 0x000000201c0b7210 */ /* 0x000fc80007f7e0ff */
[----:B------:R-:W-:Y:S02]  /*c9c0*/  LEA.HI.X.SX32 R34, R32, R29, 0x1, P3 ;  /* 0x0000001d20227211 */ /* 0x000fe400018f0eff */
[----:B------:R-:W-:-:S04]  /*c9d0*/  LEA R32, P3, R11, R52, 0x1 ;  /* 0x000000340b207211 */ /* 0x000fc800078608ff */
[----:B------:R-:W-:-:S06]  /*c9e0*/  LEA.HI.X R33, R11, R53, R34, 0x1, P3 ;  /* 0x000000350b217211 */ /* 0x000fcc00018f0c22 */
[----:B------:R-:W5:Y:S01]  /*c9f0*/  LDG.E.128 R32, desc[UR36][R32.64] ;  /* 0x0000002420207981 */ /* 0x000f62000c1e1d00 */
[----:B------:R-:W-:Y:S01]  /*ca00*/  IADD3 R11, R7, -R15, RZ ;  /* 0x8000000f070b7210 */ /* 0x000fe20007ffe0ff */
[--C-:B-----5:R-:W-:Y:S02]  /*ca10*/  HADD2.F32 R48, -RZ, R42.reuse.H0_H0 ;  /* 0x2000002aff307230 */ /* 0x120fe40000004100 */
[----:B------:R-:W-:Y:S01]  /*ca20*/  HADD2.F32 R39, -RZ, R42.H1_H1 ;  /* 0x3000002aff277230 */ /* 0x000fe20000004100 */
[----:B------:R-:W-:Y:S01]  /*ca30*/  LEA R49, R11, UR7, 0x1 ;  /* 0x000000070b317c11 */ /* 0x000fe2000f8e08ff */
[----:B------:R-:W-:Y:S02]  /*ca40*/  HADD2.F32 R15, -RZ, R40.H0_H0 ;  /* 0x20000028ff0f7230 */ /* 0x000fe40000004100 */
[----:B------:R-:W-:Y:S02]  /*ca50*/  HADD2.F32 R38, -RZ, R41.H0_H0 ;  /* 0x20000029ff267230 */ /* 0x000fe40000004100 */
[----:B------:R-:W2:Y:S01]  /*ca60*/  LDS.U16 R11, [R49] ;  /* 0x00000000310b7984 */ /* 0x000ea20000000400 */
[----:B-1----:R-:W-:-:S02]  /*ca70*/  HADD2.F32 R42, -RZ, R43.H0_H0 ;  /* 0x2000002bff2a7230 */ /* 0x002fc40000004100 */
[----:B------:R-:W-:Y:S02]  /*ca80*/  HADD2.F32 R40, -RZ, R40.H1_H1 ;  /* 0x30000028ff287230 */ /* 0x000fe40000004100 */
[----:B------:R-:W-:Y:S02]  /*ca90*/  HADD2.F32 R41, -RZ, R41.H1_H1 ;  /* 0x30000029ff297230 */ /* 0x000fe40000004100 */
[----:B------:R-:W-:Y:S02]  /*caa0*/  HADD2.F32 R43, -RZ, R43.H1_H1 ;  /* 0x3000002bff2b7230 */ /* 0x000fe40000004100 */
[----:B--2---:R-:W-:-:S05]  /*cab0*/  HADD2.F32 R11, -RZ, R11.H0_H0 ;  /* 0x2000000bff0b7230 */ /* 0x004fca0000004100 */
[C---:B------:R-:W-:Y:S01]  /*cac0*/  FFMA.FTZ R51, R11.reuse, R15, R20 ;  /* 0x0000000f0b337223 */ /* 0x040fe20000010014 */
[C---:B------:R-:W-:Y:S01]  /*cad0*/  FFMA.FTZ R50, R11.reuse, R40, R3 ;  /* 0x000000280b327223 */ /* 0x040fe20000010003 */
[C---:B------:R-:W-:Y:S01]  /*cae0*/  FFMA.FTZ R38, R11.reuse, R38, R5 ;  /* 0x000000260b267223 */ /* 0x040fe20000010005 */
[C---:B------:R-:W-:Y:S01]  /*caf0*/  FFMA.FTZ R22, R11.reuse, R41, R22 ;  /* 0x000000290b167223 */ /* 0x040fe20000010016 */
[C---:B------:R-:W-:Y:S01]  /*cb00*/  FFMA.FTZ R48, R11.reuse, R48, R9 ;  /* 0x000000300b307223 */ /* 0x040fe20000010009 */
[C---:B------:R-:W-:Y:S01]  /*cb10*/  FFMA.FTZ R24, R11.reuse, R39, R24 ;  /* 0x000000270b187223 */ /* 0x040fe20000010018 */
[C---:B------:R-:W-:Y:S01]  /*cb20*/  FFMA.FTZ R54, R11.reuse, R42, R13 ;  /* 0x0000002a0b367223 */ /* 0x040fe2000001000d */
[----:B------:R-:W-:Y:S01]  /*cb30*/  FFMA.FTZ R56, R11, R43, R0 ;  /* 0x0000002b0b387223 */ /* 0x000fe20000010000 */
[----:B------:R-:W-:Y:S06]  /*cb40*/  @P2 BRA `(.L_x_135) ;  /* 0x00000000002c2947 */ /* 0x000fec0003800000 */
[----:B------:R-:W2:Y:S04]  /*cb50*/  @P5 LDG.E.128 R40, desc[UR36][R36.64] ;  /* 0x0000002424285981 */ /* 0x000ea8000c1e1d00 */
[----:B------:R-:W1:Y:S02]  /*cb60*/  LDS.128 R60, [R30] ;  /* 0x000000001e3c7984 */ /* 0x000e640000000c00 */
[----:B-1----:R-:W-:Y:S01]  /*cb70*/  HFMA2.MMA R32, R32, 1, 1, R60 ;  /* 0x3c003c0020207835 */ /* 0x002fe2000000003c */
        /* <DEDUP_REMOVED lines=8> */
.L_x_135:
[----:B------:R-:W2:Y:S01]  /*cc00*/  LDS.U16 R0, [R49+0x10] ;  /* 0x0000100031007984 */ /* 0x000ea20000000400 */
[----:B------:R-:W-:Y:S01]  /*cc10*/  IADD3 R7, R7, 0x10, RZ ;  /* 0x0000001007077810 */ /* 0x000fe20007ffe0ff */
[--C-:B------:R-:W-:Y:S02]  /*cc20*/  HADD2.F32 R3, -RZ, R32.reuse.H0_H0 ;  /* 0x20000020ff037230 */ /* 0x100fe40000004100 */
[----:B------:R-:W-:Y:S01]  /*cc30*/  HADD2.F32 R5, -RZ, R32.H1_H1 ;  /* 0x30000020ff057230 */ /* 0x000fe20000004100 */
[----:B------:R-:W-:Y:S01]  /*cc40*/  ISETP.GE.AND P3, PT, R7, R46, PT ;  /* 0x0000002e0700720c */ /* 0x000fe20003f66270 */
[--C-:B------:R-:W-:Y:S02]  /*cc50*/  HADD2.F32 R9, -RZ, R33.reuse.H0_H0 ;  /* 0x20000021ff097230 */ /* 0x100fe40000004100 */
[----:B------:R-:W-:Y:S02]  /*cc60*/  HADD2.F32 R13, -RZ, R34.H1_H1 ;  /* 0x30000022ff0d7230 */ /* 0x000fe40000004100 */
[----:B-1----:R-:W-:-:S02]  /*cc70*/  HADD2.F32 R33, -RZ, R33.H1_H1 ;  /* 0x30000021ff217230 */ /* 0x002fc40000004100 */
[----:B------:R-:W-:Y:S02]  /*cc80*/  HADD2.F32 R11, -RZ, R34.H0_H0 ;  /* 0x20000022ff0b7230 */ /* 0x000fe40000004100 */
[--C-:B------:R-:W-:Y:S02]  /*cc90*/  HADD2.F32 R15, -RZ, R35.reuse.H0_H0 ;  /* 0x20000023ff0f7230 */ /* 0x100fe40000004100 */
        /* <DEDUP_REMOVED lines=10> */
[----:B------:R-:W-:Y:S06]  /*cd40*/  @!P3 BRA `(.L_x_136) ;  /* 0xfffffff8006cb947 */ /* 0x000fec000383ffff */
.L_x_130:
[----:B------:R-:W-:Y:S05]  /*cd50*/  BSYNC B1 ;  /* 0x0000000000017941 */ /* 0x000fea0003800000 */
.L_x_129:
[----:B------:R-:W-:-:S13]  /*cd60*/  ISETP.GE.AND P3, PT, R31, R10, PT ;  /* 0x0000000a1f00720c */ /* 0x000fda0003f66270 */
[----:B------:R-:W-:Y:S05]  /*cd70*/  @P3 BRA `(.L_x_128) ;  /* 0x0000001000403947 */ /* 0x000fea0003800000 */
[----:B------:R-:W2:Y:S01]  /*cd80*/  LDC R48, c[0x0][0x284] ;  /* 0x0000a100ff307b82 */ /* 0x000ea20000000800 */
[----:B------:R-:W-:Y:S01]  /*cd90*/  IADD3 R7, -R8, -0x2, R244 ;  /* 0xfffffffe08077810 */ /* 0x000fe20007ffe1f4 */
[----:B------:R-:W-:Y:S01]  /*cda0*/  IMAD R34, R252, R55, R25 ;  /* 0x00000037fc227224 */ /* 0x000fe200078e0219 */
[----:B------:R-:W-:Y:S03]  /*cdb0*/  BSSY B1, `(.L_x_137) ;  /* 0x0000055000017945 */ /* 0x000fe60003800000 */
[----:B------:R-:W-:Y:S02]  /*cdc0*/  IMAD R11, R34, 0x90, R23 ;  /* 0x00000090220b7824 */ /* 0x000fe400078e0217 */
[----:B------:R-:W3:Y:S01]  /*cdd0*/  LDC.64 R32, c[0x0][0x2e8] ;  /* 0x0000ba00ff207b82 */ /* 0x000ee20000000a00 */
[----:B--2---:R-:W-:-:S04]  /*cde0*/  VIADDMNMX R48, R244, -R48, RZ, !PT ;  /* 0x80000030f4307246 */ /* 0x004fc800078001ff */
[----:B------:R-:W-:-:S04]  /*cdf0*/  IADD3 R7, R7, -R48, RZ ;  /* 0x8000003007077210 */ /* 0x000fc80007ffe0ff */
[----:B------:R-:W-:Y:S01]  /*ce00*/  LOP3.LUT P3, RZ, R7, 0x8, RZ, 0xc0, !PT ;  /* 0x0000000807ff7812 */ /* 0x000fe2000786c0ff */
[----:B---3--:R-:W-:-:S12]  /*ce10*/  IMAD.WIDE R32, R11, 0x2, R32 ;  /* 0x000000020b207825 */ /* 0x008fd800078e0220 */
[----:B------:R-:W-:Y:S05]  /*ce20*/  @P3 BRA `(.L_x_138) ;  /* 0x0000000400343947 */ /* 0x000fea0003800000 */
[----:B------:R-:W-:Y:S01]  /*ce30*/  ISETP.GE.AND P3, PT, R31, R57, PT ;  /* 0x000000391f00720c */ /* 0x000fe20003f66270 */
[----:B------:R-:W-:-:S12]  /*ce40*/  BSSY B2, `(.L_x_139) ;  /* 0x000004a000027945 */ /* 0x000fd80003800000 */
[----:B------:R-:W-:Y:S05]  /*ce50*/  @!P3 BRA `(.L_x_140) ;  /* 0x000000040020b947 */ /* 0x000fea0003800000 */
[----:B------:R-:W-:Y:S01]  /*ce60*/  IABS R36, R57 ;  /* 0x0000003900247213 */ /* 0x000fe20000000000 */
[----:B------:R-:W2:Y:S01]  /*ce70*/  S2R R38, SR_CTAID.Y ;  /* 0x0000000000267919 */ /* 0x000ea20000002600 */
[----:B------:R-:W-:Y:S01]  /*ce80*/  MOV R34, RZ ;  /* 0x000000ff00227202 */ /* 0x000fe20000000f00 */
[----:B------:R-:W-:Y:S01]  /*ce90*/  ULDC.64 UR8, c[0x0][0x258] ;  /* 0x0000960000087ab9 */ /* 0x000fe20000000a00 */
[----:B------:R-:W3:Y:S01]  /*cea0*/  I2F.RP R37, R36 ;  /* 0x0000002400257306 */ /* 0x000ee20000209400 */
[----:B------:R-:W-:Y:S01]  /*ceb0*/  IABS R15, R31 ;  /* 0x0000001f000f7213 */ /* 0x000fe20000000000 */
[----:B------:R-:W4:Y:S01]  /*cec0*/  LDS.U16 R47, [R47] ;  /* 0x000000002f2f7984 */ /* 0x000f220000000400 */
[----:B------:R-:W-:Y:S01]  /*ced0*/  ISETP.GE.AND P3, PT, R31, RZ, PT ;  /* 0x000000ff1f00720c */ /* 0x000fe20003f66270 */
[----:B------:R-:W-:Y:S01]  /*cee0*/  ULDC UR5, c[0x0][0x29c] ;  /* 0x0000a70000057ab9 */ /* 0x000fe20000000800 */
[----:B------:R-:W-:-:S03]  /*cef0*/  ISETP.NE.AND P4, PT, R57, RZ, PT ;  /* 0x000000ff3900720c */ /* 0x000fc60003f85270 */
[----:B---3--:R-:W3:Y:S02]  /*cf00*/  MUFU.RCP R37, R37 ;  /* 0x0000002500257308 */ /* 0x008ee40000001000 */
[----:B---3--:R-:W-:-:S06]  /*cf10*/  IADD3 R35, R37, 0xffffffe, RZ ;  /* 0x0ffffffe25237810 */ /* 0x008fcc0007ffe0ff */
[----:B------:R-:W3:Y:S02]  /*cf20*/  F2I.FTZ.U32.TRUNC.NTZ R35, R35 ;  /* 0x0000002300237305 */ /* 0x000ee4000021f000 */
[----:B---3--:R-:W-:-:S04]  /*cf30*/  IMAD.MOV R11, RZ, RZ, -R35 ;  /* 0x000000ffff0b7224 */ /* 0x008fc800078e0a23 */
[----:B------:R-:W-:-:S04]  /*cf40*/  IMAD R11, R11, R36, RZ ;  /* 0x000000240b0b7224 */ /* 0x000fc800078e02ff */
[----:B------:R-:W-:-:S06]  /*cf50*/  IMAD.HI.U32 R34, R35, R11, R34 ;  /* 0x0000000b23227227 */ /* 0x000fcc00078e0022 */
[----:B------:R-:W-:-:S05]  /*cf60*/  IMAD.HI.U32 R11, R34, R15, RZ ;  /* 0x0000000f220b7227 */ /* 0x000fca00078e00ff */
[----:B------:R-:W-:-:S05]  /*cf70*/  IADD3 R34, -R11, RZ, RZ ;  /* 0x000000ff0b227210 */ /* 0x000fca0007ffe1ff */
[----:B------:R-:W-:-:S05]  /*cf80*/  IMAD R11, R36, R34, R15 ;  /* 0x00000022240b7224 */ /* 0x000fca00078e020f */
[----:B------:R-:W-:-:S13]  /*cf90*/  ISETP.GT.U32.AND P2, PT, R36, R11, PT ;  /* 0x0000000b2400720c */ /* 0x000fda0003f44070 */
[----:B------:R-:W-:-:S04]  /*cfa0*/  @!P2 IADD3 R11, R11, -R36, RZ ;  /* 0x800000240b0ba210 */ /* 0x000fc80007ffe0ff */
[----:B------:R-:W-:-:S13]  /*cfb0*/  ISETP.GT.U32.AND P2, PT, R36, R11, PT ;  /* 0x0000000b2400720c */ /* 0x000fda0003f44070 */
[----:B------:R-:W-:Y:S01]  /*cfc0*/  @!P2 IADD3 R11, R11, -R36, RZ ;  /* 0x800000240b0ba210 */ /* 0x000fe20007ffe0ff */
[----:B--2---:R-:W-:-:S03]  /*cfd0*/  IMAD R36, R38, R57, RZ ;  /* 0x0000003926247224 */ /* 0x004fc600078e02ff */
[----:B------:R-:W-:Y:S02]  /*cfe0*/  @!P3 IADD3 R11, -R11, RZ, RZ ;  /* 0x000000ff0b0bb210 */ /* 0x000fe40007ffe1ff */
[----:B------:R-:W-:-:S04]  /*cff0*/  @!P4 LOP3.LUT R11, RZ, R57, RZ, 0x33, !PT ;  /* 0x00000039ff0bc212 */ /* 0x000fc800078e33ff */
[----:B------:R-:W-:Y:S02]  /*d000*/  SHF.R.S32.HI R15, RZ, 0x1f, R11 ;  /* 0x0000001fff0f7819 */ /* 0x000fe4000001140b */
        /* <DEDUP_REMOVED lines=11> */
[----:B------:R-:W-:-:S06]  /*d0c0*/  LEA.HI.X R37, R11, R53, R38, 0x1, P2 ;  /* 0x000000350b257211 */ /* 0x000fcc00010f0c26 */
[----:B------:R-:W5:Y:S01]  /*d0d0*/  LDG.E.128 R36, desc[UR36][R36.64] ;  /* 0x0000002424247981 */ /* 0x000f62000c1e1d00 */
[----:B------:R-:W-:Y:S01]  /*d0e0*/  UISETP.NE.AND UP0, UPT, UR5, URZ, UPT ;  /* 0x0000003f0500728c */ /* 0x000fe2000bf05270 */
[----:B----4-:R-:W-:-:S05]  /*d0f0*/  HADD2.F32 R11, -RZ, R47.H0_H0 ;  /* 0x2000002fff0b7230 */ /* 0x010fca0000004100 */
[----:B------:R-:W-:-:S13]  /*d100*/  PLOP3.LUT P2, PT, PT, PT, UP0, 0x80, 0x0 ;  /* 0x000000000000781c */ /* 0x000fda0003f4f008 */
[----:B------:R-:W-:Y:S05]  /*d110*/  @P2 BRA `(.L_x_141) ;  /* 0x0000000000302947 */ /* 0x000fea0003800000 */
[----:B------:R-:W-:Y:S01]  /*d120*/  LOP3.LUT P5, RZ, R2, 0x8, RZ, 0xc0, !PT ;  /* 0x0000000802ff7812 */ /* 0x000fe200078ac0ff */
[----:B------:R-:W2:-:S12]  /*d130*/  LDS.128 R44, [R30] ;  /* 0x000000001e2c7984 */ /* 0x000e980000000c00 */
[----:B-1----:R-:W3:Y:S01]  /*d140*/  @P5 LDG.E.128 R40, desc[UR36][R32.64] ;  /* 0x0000002420285981 */ /* 0x002ee2000c1e1d00 */
[----:B--2--5:R-:W-:Y:S01]  /*d150*/  HFMA2.MMA R36, R36, 1, 1, R44 ;  /* 0x3c003c0024247835 */ /* 0x024fe2000000002c */
[----:B------:R-:W-:Y:S01]  /*d160*/  HADD2 R37, R37, R45 ;  /* 0x0000002d25257230 */ /* 0x000fe20000000000 */
[----:B------:R-:W-:Y:S01]  /*d170*/  HFMA2.MMA R38, R38, 1, 1, R46 ;  /* 0x3c003c0026267835 */ /* 0x000fe2000000002e */
[----:B------:R-:W-:-:S04]  /*d180*/  HADD2 R39, R39, R47 ;  /* 0x0000002f27277230 */ /* 0x000fc80000000000 */
[----:B---3--:R-:W-:-:S03]  /*d190*/  @P5 HFMA2.MMA R37, R37, R41, -RZ ;  /* 0x0000002925255235 */ /* 0x008fc600001000ff */
[----:B------:R-:W-:Y:S01]  /*d1a0*/  @P5 HMUL2 R36, R36, R40 ;  /* 0x0000002824245232 */ /* 0x000fe20000000000 */
[----:B------:R-:W-:Y:S01]  /*d1b0*/  @P5 HFMA2.MMA R39, R39, R43, -RZ ;  /* 0x0000002b27275235 */ /* 0x000fe200001000ff */
[----:B------:R-:W-:-:S06]  /*d1c0*/  @P5 HMUL2 R38, R38, R42 ;  /* 0x0000002a26265232 */ /* 0x000fcc0000000000 */
[----:B------:R2:W-:Y:S04]  /*d1d0*/  STG.E.128 desc[UR36][R26.64], R36 ;  /* 0x000000241a007986 */ /* 0x0005e8000c101d24 */
.L_x_141:
[--C-:B-----5:R-:W-:Y:S02]  /*d1e0*/  HADD2.F32 R34, -RZ, R38.reuse.H0_H0 ;  /* 0x20000026ff227230 */ /* 0x120fe40000004100 */
[----:B-12---:R-:W-:Y:S02]  /*d1f0*/  HADD2.F32 R27, -RZ, R38.H1_H1 ;  /* 0x30000026ff1b7230 */ /* 0x006fe40000004100 */
[----:B------:R-:W-:Y:S02]  /*d200*/  HADD2.F32 R15, -RZ, R36.H0_H0 ;  /* 0x20000024ff0f7230 */ /* 0x000fe40000004100 */
[C---:B------:R-:W-:Y:S01]  /*d210*/  FFMA.FTZ R9, R11.reuse, R34, R9 ;  /* 0x000000220b097223 */ /* 0x040fe20000010009 */
[----:B------:R-:W-:Y:S02]  /*d220*/  HADD2.F32 R26, -RZ, R37.H0_H0 ;  /* 0x20000025ff1a7230 */ /* 0x000fe40000004100 */
[----:B------:R-:W-:Y:S01]  /*d230*/  FFMA.FTZ R24, R11, R27, R24 ;  /* 0x0000001b0b187223 */ /* 0x000fe20000010018 */
[----:B------:R-:W-:-:S02]  /*d240*/  HADD2.F32 R38, -RZ, R39.H0_H0 ;  /* 0x20000027ff267230 */ /* 0x000fc40000004100 */
[C---:B------:R-:W-:Y:S01]  /*d250*/  FFMA.FTZ R20, R11.reuse, R15, R20 ;  /* 0x0000000f0b147223 */ /* 0x040fe20000010014 */
[----:B------:R-:W-:Y:S02]  /*d260*/  HADD2.F32 R36, -RZ, R36.H1_H1 ;  /* 0x30000024ff247230 */ /* 0x000fe40000004100 */
[C---:B------:R-:W-:Y:S01]  /*d270*/  FFMA.FTZ R5, R11.reuse, R26, R5 ;  /* 0x0000001a0b057223 */ /* 0x040fe20000010005 */
[----:B------:R-:W-:Y:S02]  /*d280*/  HADD2.F32 R37, -RZ, R37.H1_H1 ;  /* 0x30000025ff257230 */ /* 0x000fe40000004100 */
[C---:B------:R-:W-:Y:S01]  /*d290*/  FFMA.FTZ R13, R11.reuse, R38, R13 ;  /* 0x000000260b0d7223 */ /* 0x040fe2000001000d */
[----:B------:R-:W-:Y:S02]  /*d2a0*/  HADD2.F32 R39, -RZ, R39.H1_H1 ;  /* 0x30000027ff277230 */ /* 0x000fe40000004100 */
[C---:B------:R-:W-:Y:S01]  /*d2b0*/  FFMA.FTZ R3, R11.reuse, R36, R3 ;  /* 0x000000240b037223 */ /* 0x040fe20000010003 */
[----:B------:R-:W-:-:S02]  /*d2c0*/  FFMA.FTZ R22, R11, R37, R22 ;  /* 0x000000250b167223 */ /* 0x000fc40000010016 */
[----:B------:R-:W-:-:S07]  /*d2d0*/  FFMA.FTZ R0, R11, R39, R0 ;  /* 0x000000270b007223 */ /* 0x000fce0000010000 */
.L_x_140:
[----:B------:R-:W-:Y:S05]  /*d2e0*/  BSYNC B2 ;  /* 0x0000000000027941 */ /* 0x000fea0003800000 */
.L_x_139:
[----:B------:R-:W-:-:S07]  /*d2f0*/  IADD3 R31, R31, 0x8, RZ ;  /* 0x000000081f1f7810 */ /* 0x000fce0007ffe0ff */
.L_x_138:
[----:B------:R-:W-:Y:S05]  /*d300*/  BSYNC B1 ;  /* 0x0000000000017941 */ /* 0x000fea0003800000 */
.L_x_137:
[----:B------:R-:W-:-:S13]  /*d310*/  LOP3.LUT P3, RZ, R7, 0xfffffff8, RZ, 0xc0, !PT ;  /* 0xfffffff807ff7812 */ /* 0x000fda000786c0ff */
[----:B------:R-:W-:Y:S05]  /*d320*/  @!P3 BRA `(.L_x_128) ;  /* 0x0000000800d4b947 */ /* 0x000fea0003800000 */
[----:B------:R-:W-:Y:S01]  /*d330*/  IADD3 R57, R57, 0x4, RZ ;  /* 0x0000000439397810 */ /* 0x000fe20007ffe0ff */
[----:B------:R-:W-:-:S03]  /*d340*/  HFMA2.MMA R15, -RZ, RZ, 0, 0 ;  /* 0x00000000ff0f7435 */ /* 0x000fc600000001ff */
[----:B-1----:R-:W-:-:S04]  /*d350*/  SHF.R.S32.HI R26, RZ, 0x1f, R57 ;  /* 0x0000001fff1a7819 */ /* 0x002fc80000011439 */
[----:B------:R-:W-:-:S05]  /*d360*/  LEA.HI R26, R26, R57, RZ, 0x2 ;  /* 0x000000391a1a7211 */ /* 0x000fca00078f10ff */
[----:B------:R-:W-:-:S05]  /*d370*/  IMAD.SHL.U32 R26, R26, 0x4, RZ ;  /* 0x000000041a1a7824 */ /* 0x000fca00078e00ff */
[----:B------:R-:W-:-:S04]  /*d380*/  LOP3.LUT R26, R26, 0xfffffff0, RZ, 0xc0, !PT ;  /* 0xfffffff01a1a7812 */ /* 0x000fc800078ec0ff */
[----:B------:R-:W-:Y:S02]  /*d390*/  LEA R7, R31, R26, 0x1 ;  /* 0x0000001a1f077211 */ /* 0x000fe400078e08ff */
[----:B------:R-:W-:-:S03]  /*d3a0*/  MOV R26, 0x90 ;  /* 0x00000090001a7802 */ /* 0x000fc60000000f00 */
[----:B------:R-:W-:Y:S02]  /*d3b0*/  IMAD R7, R48, -0x2, R7 ;  /* 0xfffffffe30077824 */ /* 0x000fe400078e0207 */
[----:B------:R-:W-:-:S03]  /*d3c0*/  IMAD R11, R31, R26, 0x480 ;  /* 0x000004801f0b7424 */ /* 0x000fc600078e021a */
[----:B------:R-:W-:-:S07]  /*d3d0*/  IADD3 R52, R7, UR4, RZ ;  /* 0x0000000407347c10 */ /* 0x000fce000fffe0ff */
.L_x_148:
[----:B------:R-:W1:Y:S01]  /*d3e0*/  LDC R53, c[0x0][0x284] ;  /* 0x0000a100ff357b82 */ /* 0x000e620000000800 */
[----:B------:R-:W-:Y:S01]  /*d3f0*/  IADD3 R7, R11, -0x480, RZ ;  /* 0xfffffb800b077810 */ /* 0x000fe20007ffe0ff */
[----:B------:R-:W-:Y:S01]  /*d400*/  BSSY B1, `(.L_x_142) ;  /* 0x0000053000017945 */ /* 0x000fe20003800000 */
[----:B------:R-:W-:Y:S02]  /*d410*/  IADD3 R39, R52, R15, RZ ;  /* 0x0000000f34277210 */ /* 0x000fe40007ffe0ff */
[----:B------:R-:W-:-:S03]  /*d420*/  IADD3 R26, P3, R12, R7, RZ ;  /* 0x000000070c1a7210 */ /* 0x000fc60007f7e0ff */
[----:B------:R-:W2:Y:S01]  /*d430*/  LDC.64 R54, c[0x0][0x250] ;  /* 0x00009400ff367b82 */ /* 0x000ea20000000a00 */
[----:B------:R-:W-:Y:S02]  /*d440*/  LEA.HI.X.SX32 R7, R7, R14, 0x1, P3 ;  /* 0x0000000e07077211 */ /* 0x000fe400018f0eff */
[----:B-1----:R-:W-:Y:S02]  /*d450*/  ISETP.GE.AND P3, PT, R31, R53, PT ;  /* 0x000000351f00720c */ /* 0x002fe40003f66270 */
[----:B--2---:R-:W-:-:S04]  /*d460*/  LEA R36, P4, R26, R54, 0x1 ;  /* 0x000000361a247211 */ /* 0x004fc800078808ff */
[----:B------:R-:W-:-:S07]  /*d470*/  LEA.HI.X R37, R26, R55, R7, 0x1, P4 ;  /* 0x000000371a257211 */ /* 0x000fce00020f0c07 */
[----:B------:R-:W-:Y:S05]  /*d480*/  @!P3 BRA `(.L_x_143) ;  /* 0x000000040028b947 */ /* 0x000fea0003800000 */
[----:B------:R-:W-:Y:S01]  /*d490*/  IABS R34, R53 ;  /* 0x0000003500227213 */ /* 0x000fe20000000000 */
[----:B------:R-:W1:Y:S01]  /*d4a0*/  S2R R40, SR_CTAID.Y ;  /* 0x0000000000287919 */ /* 0x000e620000002600 */
[----:B------:R-:W-:Y:S01]  /*d4b0*/  MOV R26, RZ ;  /* 0x000000ff001a7202 */ /* 0x000fe20000000f00 */
[----:B------:R-:W-:Y:S01]  /*d4c0*/  ULDC.64 UR8, c[0x0][0x258] ;  /* 0x0000960000087ab9 */ /* 0x000fe20000000a00 */
[----:B------:R-:W2:Y:S01]  /*d4d0*/  I2F.RP R35, R34 ;  /* 0x0000002200237306 */ /* 0x000ea20000209400 */
[----:B------:R-:W-:Y:S01]  /*d4e0*/  IABS R38, R31 ;  /* 0x0000001f00267213 */ /* 0x000fe20000000000 */
[----:B------:R-:W-:Y:S01]  /*d4f0*/  ULDC UR5, c[0x0][0x288] ;  /* 0x0000a20000057ab9 */ /* 0x000fe20000000800 */
[----:B------:R-:W-:Y:S02]  /*d500*/  ISETP.GE.AND P3, PT, R31, RZ, PT ;  /* 0x000000ff1f00720c */ /* 0x000fe40003f66270 */
[----:B------:R-:W-:-:S03]  /*d510*/  ISETP.NE.AND P4, PT, R53, RZ, PT ;  /* 0x000000ff3500720c */ /* 0x000fc60003f85270 */
[----:B--2---:R-:W2:Y:S02]  /*d520*/  MUFU.RCP R35, R35 ;  /* 0x0000002300237308 */ /* 0x004ea40000001000 */
[----:B--2---:R-:W-:-:S06]  /*d530*/  IADD3 R27, R35, 0xffffffe, RZ ;  /* 0x0ffffffe231b7810 */ /* 0x004fcc0007ffe0ff */
[----:B------:R-:W2:Y:S02]  /*d540*/  F2I.FTZ.U32.TRUNC.NTZ R27, R27 ;  /* 0x0000001b001b7305 */ /* 0x000ea4000021f000 */
[----:B--2---:R-:W-:-:S04]  /*d550*/  IMAD.MOV R7, RZ, RZ, -R27 ;  /* 0x000000ffff077224 */ /* 0x004fc800078e0a1b */
[----:B------:R-:W-:-:S04]  /*d560*/  IMAD R7, R7, R34, RZ ;  /* 0x0000002207077224 */ /* 0x000fc800078e02ff */
[----:B------:R-:W-:Y:S01]  /*d570*/  IMAD.HI.U32 R7, R27, R7, R26 ;  /* 0x000000071b077227 */ /* 0x000fe200078e001a */
[----:B------:R-:W-:-:S05]  /*d580*/  MOV R26, R38 ;  /* 0x00000026001a7202 */ /* 0x000fca0000000f00 */
[----:B------:R-:W-:-:S05]  /*d590*/  IMAD.HI.U32 R7, R7, R26, RZ ;  /* 0x0000001a07077227 */ /* 0x000fca00078e00ff */
[----:B------:R-:W-:-:S05]  /*d5a0*/  IADD3 R7, -R7, RZ, RZ ;  /* 0x000000ff07077210 */ /* 0x000fca0007ffe1ff */
[----:B------:R-:W-:-:S05]  /*d5b0*/  IMAD R7, R34, R7, R26 ;  /* 0x0000000722077224 */ /* 0x000fca00078e021a */
[----:B------:R-:W-:-:S13]  /*d5c0*/  ISETP.GT.U32.AND P2, PT, R34, R7, PT ;  /* 0x000000072200720c */ /* 0x000fda0003f44070 */
[----:B------:R-:W-:-:S04]  /*d5d0*/  @!P2 IADD3 R7, R7, -R34, RZ ;  /* 0x800000220707a210 */ /* 0x000fc80007ffe0ff */
[----:B------:R-:W-:-:S13]  /*d5e0*/  ISETP.GT.U32.AND P2, PT, R34, R7, PT ;  /* 0x000000072200720c */ /* 0x000fda0003f44070 */
[----:B------:R-:W-:Y:S01]  /*d5f0*/  @!P2 IADD3 R7, R7, -R34, RZ ;  /* 0x800000220707a210 */ /* 0x000fe20007ffe0ff */
[----:B-1----:R-:W-:-:S03]  /*d600*/  IMAD R34, R40, R53, RZ ;  /* 0x0000003528227224 */ /* 0x002fc600078e02ff */
        /* <DEDUP_REMOVED lines=8> */
[----:B--2---:R-:W-:Y:S01]  /*d690*/  IMAD R34, R26, UR5, RZ ;  /* 0x000000051a227c24 */ /* 0x004fe2000f8e02ff */
[----:B------:R-:W-:-:S03]  /*d6a0*/  ULDC UR5, c[0x0][0x29c] ;  /* 0x0000a70000057ab9 */ /* 0x000fc60000000800 */
        /* <DEDUP_REMOVED lines=24> */
.L_x_144:
[--C-:B-----5:R-:W-:Y:S02]  /*d830*/  HADD2.F32 R38, -RZ, R42.reuse.H0_H0 ;  /* 0x2000002aff267230 */ /* 0x120fe40000004100 */
[----:B------:R-:W-:Y:S02]  /*d840*/  HADD2.F32 R27, -RZ, R42.H1_H1 ;  /* 0x3000002aff1b7230 */ /* 0x000fe40000004100 */
[----:B------:R-:W-:Y:S02]  /*d850*/  HADD2.F32 R26, -RZ, R40.H0_H0 ;  /* 0x20000028ff1a7230 */ /* 0x000fe40000004100 */
[C---:B------:R-:W-:Y:S01]  /*d860*/  FFMA.FTZ R9, R7.reuse, R38, R9 ;  /* 0x0000002607097223 */ /* 0x040fe20000010009 */
[----:B------:R-:W-:Y:S02]  /*d870*/  HADD2.F32 R34, -RZ, R41.H0_H0 ;  /* 0x20000029ff227230 */ /* 0x000fe40000004100 */
[----:B------:R-:W-:Y:S01]  /*d880*/  FFMA.FTZ R24, R7, R27, R24 ;  /* 0x0000001b07187223 */ /* 0x000fe20000010018 */
[----:B-1----:R-:W-:-:S02]  /*d890*/  HADD2.F32 R42, -RZ, R43.H0_H0 ;  /* 0x2000002bff2a7230 */ /* 0x002fc40000004100 */
        /* <DEDUP_REMOVED lines=9> */
.L_x_143:
[----:B------:R-:W-:Y:S05]  /*d930*/  BSYNC B1 ;  /* 0x0000000000017941 */ /* 0x000fea0003800000 */
.L_x_142:
[----:B------:R-:W-:Y:S01]  /*d940*/  IADD3 R34, R31, 0x8, RZ ;  /* 0x000000081f227810 */ /* 0x000fe20007ffe0ff */
[----:B------:R-:W-:Y:S03]  /*d950*/  BSSY B1, `(.L_x_145) ;  /* 0x000004d000017945 */ /* 0x000fe60003800000 */
[----:B------:R-:W-:-:S13]  /*d960*/  ISETP.GE.AND P3, PT, R34, R53, PT ;  /* 0x000000352200720c */ /* 0x000fda0003f66270 */
        /* <DEDUP_REMOVED lines=10> */
[----:B--2---:R-:W2:Y:S01]  /*da10*/  MUFU.RCP R35, R35 ;  /* 0x0000002300237308 */ /* 0x004ea20000001000 */
[----:B-1----:R-:W-:Y:S02]  /*da20*/  IMAD R34, R41, R53, RZ ;  /* 0x0000003529227224 */ /* 0x002fe400078e02ff */
[----:B--2---:R-:W-:-:S06]  /*da30*/  VIADD R27, R35, 0xffffffe ;  /* 0x0ffffffe231b7836 */ /* 0x004fcc0000000000 */
[----:B------:R-:W1:Y:S02]  /*da40*/  F2I.FTZ.U32.TRUNC.NTZ R27, R27 ;  /* 0x0000001b001b7305 */ /* 0x000e64000021f000 */
[----:B-1----:R-:W-:-:S05]  /*da50*/  IADD3 R7, RZ, -R27, RZ ;  /* 0x8000001bff077210 */ /* 0x002fca0007ffe0ff */
        /* <DEDUP_REMOVED lines=9> */
[----:B------:R-:W-:-:S04]  /*daf0*/  @!P2 IADD3 R7, R7, -R38, RZ ;  /* 0x800000260707a210 */ /* 0x000fc80007ffe0ff */
        /* <DEDUP_REMOVED lines=16> */
[----:B------:R-:W1:Y:S04]  /*dc00*/  LDS.U16 R7, [R39+0x10] ;  /* 0x0000100027077984 */ /* 0x000e680000000400 */
        /* <DEDUP_REMOVED lines=17> */
.L_x_147:
[--C-:B-----5:R-:W-:Y:S02]  /*dd20*/  HADD2.F32 R26, -RZ, R40.reuse.H0_H0 ;  /* 0x20000028ff1a7230 */ /* 0x120fe40000004100 */
[----:B------:R-:W-:Y:S02]  /*dd30*/  HADD2.F32 R34, -RZ, R41.H0_H0 ;  /* 0x20000029ff227230 */ /* 0x000fe40000004100 */
[----:B------:R-:W-:Y:S02]  /*dd40*/  HADD2.F32 R38, -RZ, R43.H0_H0 ;  /* 0x2000002bff267230 */ /* 0x000fe40000004100 */
[C---:B------:R-:W-:Y:S01]  /*dd50*/  FFMA.FTZ R20, R7.reuse, R26, R20 ;  /* 0x0000001a07147223 */ /* 0x040fe20000010014 */
[----:B-1----:R-:W-:Y:S02]  /*dd60*/  HADD2.F32 R40, -RZ, R40.H1_H1 ;  /* 0x30000028ff287230 */ /* 0x002fe40000004100 */
[----:B------:R-:W-:Y:S01]  /*dd70*/  FFMA.FTZ R5, R7, R34, R5 ;  /* 0x0000002207057223 */ /* 0x000fe20000010005 */
[----:B------:R-:W-:-:S02]  /*dd80*/  HADD2.F32 R41, -RZ, R41.H1_H1 ;  /* 0x30000029ff297230 */ /* 0x000fc40000004100 */
[C---:B------:R-:W-:Y:S01]  /*dd90*/  FFMA.FTZ R13, R7.reuse, R38, R13 ;  /* 0x00000026070d7223 */ /* 0x040fe2000001000d */
[--C-:B------:R-:W-:Y:S02]  /*dda0*/  HADD2.F32 R36, -RZ, R42.reuse.H0_H0 ;  /* 0x2000002aff247230 */ /* 0x100fe40000004100 */
[C---:B------:R-:W-:Y:S01]  /*ddb0*/  FFMA.FTZ R3, R7.reuse, R40, R3 ;  /* 0x0000002807037223 */ /* 0x040fe20000010003 */
[----:B------:R-:W-:Y:S02]  /*ddc0*/  HADD2.F32 R27, -RZ, R42.H1_H1 ;  /* 0x3000002aff1b7230 */ /* 0x000fe40000004100 */
[C---:B------:R-:W-:Y:S01]  /*ddd0*/  FFMA.FTZ R22, R7.reuse, R41, R22 ;  /* 0x0000002907167223 */ /* 0x040fe20000010016 */
[----:B------:R-:W-:Y:S02]  /*dde0*/  HADD2.F32 R43, -RZ, R43.H1_H1 ;  /* 0x3000002bff2b7230 */ /* 0x000fe40000004100 */
[C---:B------:R-:W-:Y:S01]  /*ddf0*/  FFMA.FTZ R9, R7.reuse, R36, R9 ;  /* 0x0000002407097223 */ /* 0x040fe20000010009 */
[----:B------:R-:W-:-:S02]  /*de00*/  FFMA.FTZ R24, R7, R27, R24 ;  /* 0x0000001b07187223 */ /* 0x000fc40000010018 */
[----:B------:R-:W-:-:S07]  /*de10*/  FFMA.FTZ R0, R7, R43, R0 ;  /* 0x0000002b07007223 */ /* 0x000fce0000010000 */
.L_x_146:
[----:B------:R-:W-:Y:S05]  /*de20*/  BSYNC B1 ;  /* 0x0000000000017941 */ /* 0x000fea0003800000 */
.L_x_145:
[----:B------:R-:W-:Y:S01]  /*de30*/  VIADD R31, R31, 0x10 ;  /* 0x000000101f1f7836 */ /* 0x000fe20000000000 */
[----:B------:R-:W-:Y:S02]  /*de40*/  IADD3 R15, R15, 0x20, RZ ;  /* 0x000000200f0f7810 */ /* 0x000fe40007ffe0ff */
[----:B------:R-:W-:Y:S02]  /*de50*/  IADD3 R11, R11, 0x900, RZ ;  /* 0x000009000b0b7810 */ /* 0x000fe40007ffe0ff */
[----:B------:R-:W-:-:S13]  /*de60*/  ISETP.GE.AND P3, PT, R31, R10, PT ;  /* 0x0000000a1f00720c */ /* 0x000fda0003f66270 */
[----:B------:R-:W-:Y:S05]  /*de70*/  @!P3 BRA `(.L_x_148) ;  /* 0xfffffff40058b947 */ /* 0x000fea000383ffff */
.L_x_128:
[----:B------:R-:W-:Y:S05]  /*de80*/  BSYNC B0 ;  /* 0x0000000000007941 */ /* 0x000fea0003800000 */
.L_x_127:
[----:B------:R-:W-:Y:S01]  /*de90*/  ISETP.GT.OR P0, PT, R4, 0x11, P0 ;  /* 0x000000110400780c */ /* 0x000fe20000704670 */
[----:B------:R-:W-:-:S12]  /*dea0*/  BSSY B0, `(.L_x_149) ;  /* 0x0000038000007945 */ /* 0x000fd80003800000 */
[----:B------:R-:W-:Y:S05]  /*deb0*/  @P0 BRA `(.L_x_150) ;  /* 0x0000000000d80947 */ /* 0x000fea0003800000 */
[----:B------:R-:W2:Y:S01]  /*dec0*/  LDL.LU R34, [R1+0x26c] ;  /* 0x00026c0001227983 */ /* 0x000ea20000300800 */
[----:B------:R-:W1:Y:S01]  /*ded0*/  LDC.64 R36, c[0x0][0x250] ;  /* 0x00009400ff247b82 */ /* 0x000e620000000a00 */
[----:B------:R-:W-:-:S05]  /*dee0*/  MOV R7, 0x90 ;  /* 0x0000009000077802 */ /* 0x000fca0000000f00 */
[----:B------:R-:W-:-:S05]  /*def0*/  IMAD R7, R244, R7, -0x90 ;  /* 0xffffff70f4077424 */ /* 0x000fca00078e0207 */
[----:B------:R-:W-:-:S04]  /*df00*/  IADD3 R4, P0, R12, R7, RZ ;  /* 0x000000070c047210 */ /* 0x000fc80007f1e0ff */
[----:B------:R-:W-:Y:S02]  /*df10*/  LEA.HI.X.SX32 R7, R7, R14, 0x1, P0 ;  /* 0x0000000e07077211 */ /* 0x000fe400000f0eff */
[----:B-1----:R-:W-:-:S04]  /*df20*/  LEA R26, P0, R4, R36, 0x1 ;  /* 0x00000024041a7211 */ /* 0x002fc800078008ff */
[----:B------:R-:W-:-:S05]  /*df30*/  LEA.HI.X R27, R4, R37, R7, 0x1, P0 ;  /* 0x00000025041b7211 */ /* 0x000fca00000f0c07 */
[----:B0-----:R0:W5:Y:S01]  /*df40*/  LDG.E.128 R28, desc[UR36][R26.64] ;  /* 0x000000241a1c7981 */ /* 0x001162000c1e1d00 */
[----:B------:R-:W-:Y:S01]  /*df50*/  BSSY B1, `(.L_x_151) ;  /* 0x000001c000017945 */ /* 0x000fe20003800000 */
[----:B--2---:R-:W-:-:S04]  /*df60*/  IADD3 R4, R10, -R34, RZ ;  /* 0x800000220a047210 */ /* 0x004fc80007ffe0ff */
[----:B------:R-:W-:-:S06]  /*df70*/  LEA R4, R4, UR7, 0x1 ;  /* 0x0000000704047c11 */ /* 0x000fcc000f8e08ff */
[----:B------:R-:W1:Y:S02]  /*df80*/  LDS.U16 R4, [R4] ;  /* 0x0000000004047984 */ /* 0x000e640000000400 */
[----:B-1----:R-:W-:Y:S01]  /*df90*/  HADD2.F32 R15, -RZ, R4.H0_H0 ;  /* 0x20000004ff0f7230 */ /* 0x002fe20000004100 */
[----:B0-----:R-:W-:Y:S06]  /*dfa0*/  @P2 BRA `(.L_x_152) ;  /* 0x0000000000582947 */ /* 0x001fec0003800000 */
[----:B------:R-:W-:Y:S01]  /*dfb0*/  LOP3.LUT P3, RZ, R2, 0x8, RZ, 0xc0, !PT ;  /* 0x0000000802ff7812 */ /* 0x000fe2000786c0ff */
[----:B------:R-:W2:-:S12]  /*dfc0*/  LDL.LU R38, [R1+0x270] ;  /* 0x0002700001267983 */ /* 0x000e980000300800 */
[----:B------:R-:W0:Y:S08]  /*dfd0*/  @P3 LDC R2, c[0x0][0x288] ;  /* 0x0000a200ff023b82 */ /* 0x000e300000000800 */
[----:B------:R-:W1:Y:S01]  /*dfe0*/  @P3 LDC.64 R10, c[0x0][0x2e8] ;  /* 0x0000ba00ff0a3b82 */ /* 0x000e620000000a00 */
[----:B0-----:R-:W-:-:S04]  /*dff0*/  @P3 IMAD R2, R252, R2, R25 ;  /* 0x00000002fc023224 */ /* 0x001fc800078e0219 */
[----:B------:R-:W-:-:S04]  /*e000*/  @P3 IMAD R27, R2, 0x90, R23 ;  /* 0x00000090021b3824 */ /* 0x000fc800078e0217 */
[----:B-1----:R-:W-:-:S05]  /*e010*/  @P3 IMAD.WIDE R26, R27, 0x2, R10 ;  /* 0x000000021b1a3825 */ /* 0x002fca00078e020a */
[----:B------:R-:W3:Y:S01]  /*e020*/  @P3 LDG.E.128 R32, desc[UR36][R26.64] ;  /* 0x000000241a203981 */ /* 0x000ee2000c1e1d00 */
[----:B-----5:R-:W-:Y:S01]  /*e030*/  HFMA2.MMA R28, R28, 1, 1, R16 ;  /* 0x3c003c001c1c7835 */ /* 0x020fe20000000010 */
[----:B------:R-:W-:Y:S01]  /*e040*/  HADD2 R29, R29, R17 ;  /* 0x000000111d1d7230 */ /* 0x000fe20000000000 */
[----:B------:R-:W-:Y:S01]  /*e050*/  HFMA2.MMA R30, R30, 1, 1, R18 ;  /* 0x3c003c001e1e7835 */ /* 0x000fe20000000012 */
[----:B------:R-:W-:Y:S02]  /*e060*/  HADD2 R31, R31, R19 ;  /* 0x000000131f1f7230 */ /* 0x000fe40000000000 */
[----:B--2---:R-:W-:-:S05]  /*e070*/  IMAD R7, R38, 0x90, RZ ;  /* 0x0000009026077824 */ /* 0x004fca00078e02ff */
[----:B------:R-:W-:-:S04]  /*e080*/  IADD3 R12, P0, R12, R7, RZ ;  /* 0x000000070c0c7210 */ /* 0x000fc80007f1e0ff */
[----:B------:R-:W-:Y:S02]  /*e090*/  LEA.HI.X.SX32 R7, R7, R14, 0x1, P0 ;  /* 0x0000000e07077211 */ /* 0x000fe400000f0eff */
[----:B------:R-:W-:-:S04]  /*e0a0*/  LEA R10, P0, R12, R36, 0x1 ;  /* 0x000000240c0a7211 */ /* 0x000fc800078008ff */
[----:B------:R-:W-:Y:S01]  /*e0b0*/  LEA.HI.X R11, R12, R37, R7, 0x1, P0 ;  /* 0x000000250c0b7211 */ /* 0x000fe200000f0c07 */
[----:B---3--:R-:W-:Y:S01]  /*e0c0*/  @P3 HFMA2.MMA R29, R29, R33, -RZ ;  /* 0x000000211d1d3235 */ /* 0x008fe200001000ff */
[----:B------:R-:W-:Y:S01]  /*e0d0*/  @P3 HMUL2 R28, R28, R32 ;  /* 0x000000201c1c3232 */ /* 0x000fe20000000000 */
[----:B------:R-:W-:Y:S01]  /*e0e0*/  @P3 HFMA2.MMA R31, R31, R35, -RZ ;  /* 0x000000231f1f3235 */ /* 0x000fe200001000ff */
[----:B------:R-:W-:-:S06]  /*e0f0*/  @P3 HMUL2 R30, R30, R34 ;  /* 0x000000221e1e3232 */ /* 0x000fcc0000000000 */
[----:B------:R0:W-:Y:S04]  /*e100*/  STG.E.128 desc[UR36][R10.64], R28 ;  /* 0x0000001c0a007986 */ /* 0x0001e8000c101d24 */
.L_x_152:
[----:B------:R-:W-:Y:S05]  /*e110*/  BSYNC B1 ;  /* 0x0000000000017941 */ /* 0x000fea0003800000 */
.L_x_151:
[--C-:B-----5:R-:W-:Y:S02]  /*e120*/  HADD2.F32 R2, -RZ, R28.reuse.H0_H0 ;  /* 0x2000001cff027230 */ /* 0x120fe40000004100 */
[----:B------:R-:W-:Y:S02]  /*e130*/  HADD2.F32 R4, -RZ, R29.H0_H0 ;  /* 0x2000001dff047230 */ /* 0x000fe40000004100 */
[----:B------:R-:W-:Y:S02]  /*e140*/  HADD2.F32 R12, -RZ, R31.H0_H0 ;  /* 0x2000001fff0c7230 */ /* 0x000fe40000004100 */
[C---:B------:R-:W-:Y:S01]  /*e150*/  FFMA.FTZ R20, R15.reuse, R2, R20 ;  /* 0x000000020f147223 */ /* 0x040fe20000010014 */
[----:B0-----:R-:W-:Y:S02]  /*e160*/  HADD2.F32 R28, -RZ, R28.H1_H1 ;  /* 0x3000001cff1c7230 */ /* 0x001fe40000004100 */
        /* <DEDUP_REMOVED lines=11> */
.L_x_150:
[----:B------:R-:W-:Y:S05]  /*e220*/  BSYNC B0 ;  /* 0x0000000000007941 */ /* 0x000fea0003800000 */
.L_x_149:
[----:B------:R-:W-:Y:S06]  /*e230*/  BAR.SYNC.DEFER_BLOCKING 0x0 ;  /* 0x0000000000007b1d */ /* 0x000fec0000010000 */
[----:B------:R-:W-:Y:S05]  /*e240*/  @P1 BRA `(.L_x_153) ;  /* 0x0000000400901947 */ /* 0x000fea0003800000 */
[C---:B------:R-:W-:Y:S01]  /*e250*/  LOP3.LUT R2, R21.reuse, 0xffffff80, RZ, 0xc0, !PT ;  /* 0xffffff8015027812 */ /* 0x040fe200078ec0ff */
[----:B------:R-:W-:Y:S01]  /*e260*/  IMAD R8, R8, 0x90, R23 ;  /* 0x0000009008087824 */ /* 0x000fe200078e0217 */
[C---:B------:R-:W-:Y:S02]  /*e270*/  LOP3.LUT R4, R21.reuse, 0xffffffc0, RZ, 0xc0, !PT ;  /* 0xffffffc015047812 */ /* 0x040fe400078ec0ff */
[----:B------:R-:W-:Y:S02]  /*e280*/  ISETP.NE.AND P0, PT, R2, 0x80, PT ;  /* 0x000000800200780c */ /* 0x000fe40003f05270 */
[----:B------:R-:W-:Y:S02]  /*e290*/  LOP3.LUT R7, R21, 0xffffffe0, RZ, 0xc0, !PT ;  /* 0xffffffe015077812 */ /* 0x000fe400078ec0ff */
[----:B------:R-:W-:Y:S02]  /*e2a0*/  ISETP.NE.AND P3, PT, R4, 0x40, PT ;  /* 0x000000400400780c */ /* 0x000fe40003f65270 */
[----:B------:R-:W-:-:S02]  /*e2b0*/  ISETP.NE.AND P5, PT, R7, 0x20, PT ;  /* 0x000000200700780c */ /* 0x000fc40003fa5270 */
[C---:B------:R-:W-:Y:S02]  /*e2c0*/  ISETP.GT.AND P2, PT, R21.reuse, 0x7f, PT ;  /* 0x0000007f1500780c */ /* 0x040fe40003f44270 */
[C---:B------:R-:W-:Y:S02]  /*e2d0*/  ISETP.GT.AND P4, PT, R21.reuse, 0x3f, PT ;  /* 0x0000003f1500780c */ /* 0x040fe40003f84270 */
[----:B------:R-:W-:Y:S02]  /*e2e0*/  ISETP.GT.AND P6, PT, R21, 0x1f, PT ;  /* 0x0000001f1500780c */ /* 0x000fe40003fc4270 */
[----:B------:R-:W-:Y:S01]  /*e2f0*/  LEA R8, R8, UR4, 0x1 ;  /* 0x0000000408087c11 */ /* 0x000fe2000f8e08ff */
[----:B------:R-:W-:Y:S10]  /*e300*/  @P0 BRA `(.L_x_154) ;  /* 0x0000000000140947 */ /* 0x000ff40003800000 */
[----:B0-----:R-:W-:Y:S02]  /*e310*/  F2FP.F16.F32.PACK_AB R16, R3, R20 ;  /* 0x000000140310723e */ /* 0x001fe400000000ff */
[----:B------:R-:W-:Y:S02]  /*e320*/  F2FP.F16.F32.PACK_AB R17, R22, R5 ;  /* 0x000000051611723e */ /* 0x000fe400000000ff */
[----:B------:R-:W-:Y:S02]  /*e330*/  F2FP.F16.F32.PACK_AB R18, R24, R9 ;  /* 0x000000091812723e */ /* 0x000fe400000000ff */
[----:B------:R-:W-:-:S05]  /*e340*/  F2FP.F16.F32.PACK_AB R19, R0, R13 ;  /* 0x0000000d0013723e */ /* 0x000fca00000000ff */
[----:B------:R2:W-:Y:S02]  /*e350*/  STS.128 [R8+-0x480], R16 ;  /* 0xfffb801008007388 */ /* 0x0005e40000000c00 */
.L_x_154:
[----:B------:R-:W-:Y:S05]  /*e360*/  WARPSYNC.ALL ;  /* 0x0000000000007948 */ /* 0x000fea0003800000 */
[----:B------:R-:W-:Y:S06]  /*e370*/  BAR.SYNC.DEFER_BLOCKING 0x0 ;  /* 0x0000000000007b1d */ /* 0x000fec0000010000 */
[----:B------:R-:W-:Y:S04]  /*e380*/  BSSY B0, `(.L_x_155) ;  /* 0x0000013000007945 */ /* 0x000fe80003800000 */
[----:B------:R-:W-:Y:S05]  /*e390*/  @P2 BRA `(.L_x_156) ;  /* 0x0000000000442947 */ /* 0x000fea0003800000 */
[----:B0-2---:R-:W0:Y:S02]  /*e3a0*/  LDS.128 R16, [R8] ;  /* 0x0000000008107984 */ /* 0x005e240000000c00 */
[--C-:B0-----:R-:W-:Y:S02]  /*e3b0*/  HADD2.F32 R7, -RZ, R16.reuse.H0_H0 ;  /* 0x20000010ff077230 */ /* 0x101fe40000004100 */
[----:B------:R-:W-:Y:S02]  /*e3c0*/  HADD2.F32 R2, -RZ, R17.H0_H0 ;  /* 0x20000011ff027230 */ /* 0x000fe40000004100 */
[----:B------:R-:W-:Y:S02]  /*e3d0*/  HADD2.F32 R10, -RZ, R19.H0_H0 ;  /* 0x20000013ff0a7230 */ /* 0x000fe40000004100 */
[----:B------:R-:W-:Y:S01]  /*e3e0*/  FADD.FTZ R20, R20, R7 ;  /* 0x0000000714147221 */ /* 0x000fe20000010000 */
[----:B------:R-:W-:Y:S02]  /*e3f0*/  HADD2.F32 R16, -RZ, R16.H1_H1 ;  /* 0x30000010ff107230 */ /* 0x000fe40000004100 */
[----:B------:R-:W-:Y:S01]  /*e400*/  FADD.FTZ R5, R5, R2 ;  /* 0x0000000205057221 */ /* 0x000fe20000010000 */
[----:B------:R-:W-:-:S02]  /*e410*/  HADD2.F32 R17, -RZ, R17.H1_H1 ;  /* 0x30000011ff117230 */ /* 0x000fc40000004100 */
[----:B------:R-:W-:Y:S01]  /*e420*/  FADD.FTZ R13, R13, R10 ;  /* 0x0000000a0d0d7221 */ /* 0x000fe20000010000 */
[--C-:B------:R-:W-:Y:S02]  /*e430*/  HADD2.F32 R4, -RZ, R18.reuse.H0_H0 ;  /* 0x20000012ff047230 */ /* 0x100fe40000004100 */
[----:B------:R-:W-:Y:S01]  /*e440*/  FADD.FTZ R3, R3, R16 ;  /* 0x0000001003037221 */ /* 0x000fe20000010000 */
[----:B------:R-:W-:Y:S02]  /*e450*/  HADD2.F32 R11, -RZ, R18.H1_H1 ;  /* 0x30000012ff0b7230 */ /* 0x000fe40000004100 */
[----:B------:R-:W-:Y:S01]  /*e460*/  FADD.FTZ R22, R22, R17 ;  /* 0x0000001116167221 */ /* 0x000fe20000010000 */
[----:B------:R-:W-:Y:S02]  /*e470*/  HADD2.F32 R19, -RZ, R19.H1_H1 ;  /* 0x30000013ff137230 */ /* 0x000fe40000004100 */
[----:B------:R-:W-:Y:S01]  /*e480*/  FADD.FTZ R9, R9, R4 ;  /* 0x0000000409097221 */ /* 0x000fe20000010000 */
[----:B------:R-:W-:-:S02]  /*e490*/  FADD.FTZ R24, R24, R11 ;  /* 0x0000000b18187221 */ /* 0x000fc40000010000 */
[----:B------:R-:W-:-:S07]  /*e4a0*/  FADD.FTZ R0, R0, R19 ;  /* 0x0000001300007221 */ /* 0x000fce0000010000 */
.L_x_156:
[----:B------:R-:W-:Y:S05]  /*e4b0*/  BSYNC B0 ;  /* 0x0000000000007941 */ /* 0x000fea0003800000 */
.L_x_155:
[----:B------:R-:W-:Y:S06]  /*e4c0*/  BAR.SYNC.DEFER_BLOCKING 0x0 ;  /* 0x0000000000007b1d */ /* 0x000fec0000010000 */
[----:B------:R-:W-:Y:S04]  /*e4d0*/  BSSY B0, `(.L_x_157) ;  /* 0x0000007000007945 */ /* 0x000fe80003800000 */
[----:B------:R-:W-:Y:S05]  /*e4e0*/  @P3 BRA `(.L_x_158) ;  /* 0x0000000000143947 */ /* 0x000fea0003800000 */
[----:B0-2---:R-:W-:Y:S02]  /*e4f0*/  F2FP.F16.F32.PACK_AB R16, R3, R20 ;  /* 0x000000140310723e */ /* 0x005fe400000000ff */
[----:B------:R-:W-:Y:S02]  /*e500*/  F2FP.F16.F32.PACK_AB R17, R22, R5 ;  /* 0x000000051611723e */ /* 0x000fe400000000ff */
[----:B------:R-:W-:Y:S02]  /*e510*/  F2FP.F16.F32.PACK_AB R18, R24, R9 ;  /* 0x000000091812723e */ /* 0x000fe400000000ff */
[----:B------:R-:W-:-:S05]  /*e520*/  F2FP.F16.F32.PACK_AB R19, R0, R13 ;  /* 0x0000000d0013723e */ /* 0x000fca00000000ff */
[----:B------:R3:W-:Y:S02]  /*e530*/  STS.128 [R8+-0x240], R16 ;  /* 0xfffdc01008007388 */ /* 0x0007e40000000c00 */
.L_x_158:
[----:B------:R-:W-:Y:S05]  /*e540*/  BSYNC B0 ;  /* 0x0000000000007941 */ /* 0x000fea0003800000 */
.L_x_157:
[----:B------:R-:W-:Y:S06]  /*e550*/  BAR.SYNC.DEFER_BLOCKING 0x0 ;  /* 0x0000000000007b1d */ /* 0x000fec0000010000 */
[----:B------:R-:W-:Y:S04]  /*e560*/  BSSY B0, `(.L_x_159) ;  /* 0x0000013000007945 */ /* 0x000fe80003800000 */
[----:B------:R-:W-:Y:S05]  /*e570*/  @P4 BRA `(.L_x_160) ;  /* 0x0000000000444947 */ /* 0x000fea0003800000 */
[----:B0-23--:R-:W0:Y:S02]  /*e580*/  LDS.128 R16, [R8] ;  /* 0x0000000008107984 */ /* 0x00de240000000c00 */
        /* <DEDUP_REMOVED lines=16> */
.L_x_160:
[----:B------:R-:W-:Y:S05]  /*e690*/  BSYNC B0 ;  /* 0x0000000000007941 */ /* 0x000fea0003800000 */
.L_x_159:
[----:B------:R-:W-:Y:S06]  /*e6a0*/  BAR.SYNC.DEFER_BLOCKING 0x0 ;  /* 0x0000000000007b1d */ /* 0x000fec0000010000 */
[----:B------:R-:W-:Y:S04]  /*e6b0*/  BSSY B0, `(.L_x_161) ;  /* 0x0000007000007945 */ /* 0x000fe80003800000 */
[----:B------:R-:W-:Y:S05]  /*e6c0*/  @P5 BRA `(.L_x_162) ;  /* 0x0000000000145947 */ /* 0x000fea0003800000 */
[----:B0-23--:R-:W-:Y:S02]  /*e6d0*/  F2FP.F16.F32.PACK_AB R16, R3, R20 ;  /* 0x000000140310723e */ /* 0x00dfe400000000ff */
[----:B------:R-:W-:Y:S02]  /*e6e0*/  F2FP.F16.F32.PACK_AB R17, R22, R5 ;  /* 0x000000051611723e */ /* 0x000fe400000000ff */
[----:B------:R-:W-:Y:S02]  /*e6f0*/  F2FP.F16.F32.PACK_AB R18, R24, R9 ;  /* 0x000000091812723e */ /* 0x000fe400000000ff */
[----:B------:R-:W-:-:S05]  /*e700*/  F2FP.F16.F32.PACK_AB R19, R0, R13 ;  /* 0x0000000d0013723e */ /* 0x000fca00000000ff */
[----:B------:R4:W-:Y:S02]  /*e710*/  STS.128 [R8+-0x120], R16 ;  /* 0xfffee01008007388 */ /* 0x0009e40000000c00 */
.L_x_162:
[----:B------:R-:W-:Y:S05]  /*e720*/  BSYNC B0 ;  /* 0x0000000000007941 */ /* 0x000fea0003800000 */
.L_x_161:
[----:B------:R-:W-:Y:S06]  /*e730*/  BAR.SYNC.DEFER_BLOCKING 0x0 ;  /* 0x0000000000007b1d */ /* 0x000fec0000010000 */
[----:B------:R-:W-:Y:S04]  /*e740*/  BSSY B0, `(.L_x_163) ;  /* 0x0000013000007945 */ /* 0x000fe80003800000 */
[----:B------:R-:W-:Y:S05]  /*e750*/  @P6 BRA `(.L_x_164) ;  /* 0x0000000000446947 */ /* 0x000fea0003800000 */
[----:B0-234-:R-:W0:Y:S02]  /*e760*/  LDS.128 R16, [R8] ;  /* 0x0000000008107984 */ /* 0x01de240000000c00 */
        /* <DEDUP_REMOVED lines=16> */
.L_x_164:
[----:B------:R-:W-:Y:S05]  /*e870*/  BSYNC B0 ;  /* 0x0000000000007941 */ /* 0x000fea0003800000 */
.L_x_163:
[----:B------:R-:W-:Y:S06]  /*e880*/  BAR.SYNC.DEFER_BLOCKING 0x0 ;  /* 0x0000000000007b1d */ /* 0x000fec0000010000 */
.L_x_153:
[----:B------:R-:W-:-:S04]  /*e890*/  IADD3 R21, R21, 0x1f, RZ ;  /* 0x0000001f15157810 */ /* 0x000fc80007ffe0ff */
[----:B------:R-:W-:-:S13]  /*e8a0*/  ISETP.GT.U32.OR P1, PT, R21, 0x3e, P1 ;  /* 0x0000003e1500780c */ /* 0x000fda0000f24470 */
[----:B------:R-:W-:Y:S05]  /*e8b0*/  @P1 EXIT ;  /* 0x000000000000194d */ /* 0x000fea0003800000 */
[----:B------:R-:W5:Y:S02]  /*e8c0*/  LDC R2, c[0x0][0x308] ;  /* 0x0000c200ff027b82 */ /* 0x000f640000000800 */
[----:B-----5:R-:W-:-:S13]  /*e8d0*/  ISETP.NE.AND P0, PT, R2, 0x2, PT ;  /* 0x000000020200780c */ /* 0x020fda0003f05270 */
[----:B------:R-:W-:Y:S05]  /*e8e0*/  @!P0 BRA `(.L_x_165) ;  /* 0x0000000000308947 */ /* 0x000fea0003800000 */
[----:B------:R-:W5:Y:S01]  /*e8f0*/  LDC.64 R10, c[0x0][0x210] ;  /* 0x00008400ff0a7b82 */ /* 0x000f620000000a00 */
[----:B------:R-:W-:Y:S01]  /*e900*/  IMAD R23, R6, 0x90, R23 ;  /* 0x0000009006177824 */ /* 0x000fe200078e0217 */
[----:B------:R-:W-:Y:S02]  /*e910*/  F2FP.F16.F32.PACK_AB R7, R3, R20 ;  /* 0x000000140307723e */ /* 0x000fe400000000ff */
[----:B------:R-:W-:Y:S02]  /*e920*/  F2FP.F16.F32.PACK_AB R5, R22, R5 ;  /* 0x000000051605723e */ /* 0x000fe400000000ff */
[----:B------:R-:W-:Y:S02]  /*e930*/  F2FP.F16.F32.PACK_AB R9, R24, R9 ;  /* 0x000000091809723e */ /* 0x000fe400000000ff */
[----:B------:R-:W-:Y:S01]  /*e940*/  F2FP.F16.F32.PACK_AB R13, R0, R13 ;  /* 0x0000000d000d723e */ /* 0x000fe200000000ff */
[----:B-----5:R-:W-:-:S05]  /*e950*/  IMAD.WIDE R2, R23, 0x2, R10 ;  /* 0x0000000217027825 */ /* 0x020fca00078e020a */
[----:B------:R-:W-:Y:S04]  /*e960*/  STG.E desc[UR36][R2.64], R7 ;  /* 0x0000000702007986 */ /* 0x000fe8000c101924 */
[----:B------:R-:W-:Y:S04]  /*e970*/  STG.E desc[UR36][R2.64+0x4], R5 ;  /* 0x0000040502007986 */ /* 0x000fe8000c101924 */
[----:B------:R-:W-:Y:S04]  /*e980*/  STG.E desc[UR36][R2.64+0x8], R9 ;  /* 0x0000080902007986 */ /* 0x000fe8000c101924 */
[----:B------:R-:W-:Y:S01]  /*e990*/  STG.E desc[UR36][R2.64+0xc], R13 ;  /* 0x00000c0d02007986 */ /* 0x000fe2000c101924 */
[----:B------:R-:W-:Y:S05]  /*e9a0*/  EXIT ;  /* 0x000000000000794d */ /* 0x000fea0003800000 */
.L_x_165:
[----:B------:R-:W5:Y:S01]  /*e9b0*/  LDC.64 R10, c[0x0][0x300] ;  /* 0x0000c000ff0a7b82 */ /* 0x000f620000000a00 */
[----:B------:R-:W-:Y:S01]  /*e9c0*/  IMAD R6, R6, 0x90, R23 ;  /* 0x0000009006067824 */ /* 0x000fe200078e0217 */
[----:B------:R-:W-:Y:S01]  /*e9d0*/  ULDC.64 UR6, c[0x0][0x210] ;  /* 0x0000840000067ab9 */ /* 0x000fe20000000a00 */
[----:B-----5:R-:W5:Y:S02]  /*e9e0*/  LDG.E R10, desc[UR36][R10.64] ;  /* 0x000000240a0a7981 */ /* 0x020f64000c1e1900 */
[C---:B-----5:R-:W-:Y:S01]  /*e9f0*/  FMUL.FTZ R3, R10.reuse, R3 ;  /* 0x000000030a037220 */ /* 0x060fe20000410000 */
[C---:B------:R-:W-:Y:S01]  /*ea00*/  FMUL.FTZ R5, R10.reuse, R5 ;  /* 0x000000050a057220 */ /* 0x040fe20000410000 */
[C---:B------:R-:W-:Y:S01]  /*ea10*/  FMUL.FTZ R22, R10.reuse, R22 ;  /* 0x000000160a167220 */ /* 0x040fe20000410000 */
[C---:B------:R-:W-:Y:S01]  /*ea20*/  FMUL.FTZ R9, R10.reuse, R9 ;  /* 0x000000090a097220 */ /* 0x040fe20000410000 */
[C---:B------:R-:W-:Y:S01]  /*ea30*/  FMUL.FTZ R20, R10.reuse, R20 ;  /* 0x000000140a147220 */ /* 0x040fe20000410000 */
[C---:B------:R-:W-:Y:S01]  /*ea40*/  FMUL.FTZ R24, R10.reuse, R24 ;  /* 0x000000180a187220 */ /* 0x040fe20000410000 */
[----:B------:R-:W5:Y:S01]  /*ea50*/  F2I.S8.NTZ R3, R3 ;  /* 0x0000000300037305 */ /* 0x000f620000202100 */
[C---:B------:R-:W-:Y:S01]  /*ea60*/  FMUL.FTZ R13, R10.reuse, R13 ;  /* 0x0000000d0a0d7220 */ /* 0x040fe20000410000 */
[----:B------:R-:W-:-:S06]  /*ea70*/  FMUL.FTZ R0, R10, R0 ;  /* 0x000000000a007220 */ /* 0x000fcc0000410000 */
[----:B------:R-:W0:Y:S01]  /*ea80*/  F2I.S8.NTZ R5, R5 ;  /* 0x0000000500057305 */ /* 0x000e220000202100 */
[----:B-----5:R-:W-:-:S07]  /*ea90*/  PRMT R2, R3, 0x8880, RZ ;  /* 0x0000888003027816 */ /* 0x020fce00000000ff */
[----:B------:R-:W5:Y:S01]  /*eaa0*/  F2I.S8.NTZ R22, R22 ;  /* 0x0000001600167305 */ /* 0x000f620000202100 */
[----:B------:R-:W-:Y:S02]  /*eab0*/  PRMT R2, R2, 0x7710, RZ ;  /* 0x0000771002027816 */ /* 0x000fe400000000ff */
[----:B0-----:R-:W-:-:S05]  /*eac0*/  PRMT R3, R5, 0x8880, RZ ;  /* 0x0000888005037816 */ /* 0x001fca00000000ff */
[----:B------:R-:W0:Y:S01]  /*ead0*/  F2I.S8.NTZ R9, R9 ;  /* 0x0000000900097305 */ /* 0x000e220000202100 */
[----:B------:R-:W-:Y:S02]  /*eae0*/  LOP3.LUT R11, R2, 0xff, RZ, 0xc0, !PT ;  /* 0x000000ff020b7812 */ /* 0x000fe400078ec0ff */
[----:B------:R-:W-:Y:S02]  /*eaf0*/  PRMT R3, R3, 0x7710, RZ ;  /* 0x0000771003037816 */ /* 0x000fe400000000ff */
[----:B-----5:R-:W-:-:S03]  /*eb00*/  PRMT R4, R22, 0x8880, RZ ;  /* 0x0000888016047816 */ /* 0x020fc600000000ff */
[----:B------:R-:W5:Y:S01]  /*eb10*/  F2I.S8.NTZ R20, R20 ;  /* 0x0000001400147305 */ /* 0x000f620000202100 */
[----:B--234-:R-:W-:Y:S02]  /*eb20*/  LOP3.LUT R8, R3, 0xff, RZ, 0xc0, !PT ;  /* 0x000000ff03087812 */ /* 0x01cfe400078ec0ff */
[----:B------:R-:W-:Y:S02]  /*eb30*/  PRMT R4, R4, 0x7710, RZ ;  /* 0x0000771004047816 */ /* 0x000fe400000000ff */
[----:B------:R-:W-:Y:S02]  /*eb40*/  SHF.L.U64.HI R3, R8, 0x10, RZ ;  /* 0x0000001008037819 */ /* 0x000fe400000102ff */
[----:B------:R-:W-:Y:S01]  /*eb50*/  LOP3.LUT R7, R4, 0xff, RZ, 0xc0, !PT ;  /* 0x000000ff04077812 */ /* 0x000fe200078ec0ff */
[----:B------:R-:W2:Y:S01]  /*eb60*/  F2I.S8.NTZ R24, R24 ;  /* 0x0000001800187305 */ /* 0x000ea20000202100 */
[----:B0-----:R-:W-:Y:S02]  /*eb70*/  PRMT R2, R9, 0x8880, RZ ;  /* 0x0000888009027816 */ /* 0x001fe400000000ff */
[----:B------:R-:W-:-:S02]  /*eb80*/  SHF.L.U64.HI R9, R11, 0x8, RZ ;  /* 0x000000080b097819 */ /* 0x000fc400000102ff */
[----:B------:R-:W-:Y:S02]  /*eb90*/  SHF.L.U64.HI R4, R7, 0x18, RZ ;  /* 0x0000001807047819 */ /* 0x000fe400000102ff */
[----:B-----5:R-:W-:Y:S01]  /*eba0*/  PRMT R20, R20, 0x8880, RZ ;  /* 0x0000888014147816 */ /* 0x020fe200000000ff */
[----:B------:R-:W0:Y:S01]  /*ebb0*/  F2I.S8.NTZ R13, R13 ;  /* 0x0000000d000d7305 */ /* 0x000e220000202100 */
[----:B------:R-:W-:Y:S02]  /*ebc0*/  PRMT R2, R2, 0x7710, RZ ;  /* 0x0000771002027816 */ /* 0x000fe400000000ff */
[----:B------:R-:W-:Y:S02]  /*ebd0*/  LOP3.LUT R4, R4, R3, R9, 0xfe, !PT ;  /* 0x0000000304047212 */ /* 0x000fe400078efe09 */
[----:B------:R-:W-:Y:S02]  /*ebe0*/  LOP3.LUT R3, R2, 0xff, RZ, 0xc0, !PT ;  /* 0x000000ff02037812 */ /* 0x000fe400078ec0ff */
[----:B--2---:R-:W-:Y:S01]  /*ebf0*/  PRMT R24, R24, 0x8880, RZ ;  /* 0x0000888018187816 */ /* 0x004fe200000000ff */
[----:B------:R2:W3:Y:S01]  /*ec00*/  F2I.S8.NTZ R5, R0 ;  /* 0x0000000000057305 */ /* 0x0004e20000202100 */
[----:B------:R-:W-:-:S02]  /*ec10*/  LOP3.LUT R3, R3, 0xffffff00, R4, 0xf8, !PT ;  /* 0xffffff0003037812 */ /* 0x000fc400078ef804 */
[----:B------:R-:W-:Y:S02]  /*ec20*/  PRMT R2, R24, 0x7710, RZ ;  /* 0x0000771018027816 */ /* 0x000fe400000000ff */
[----:B------:R-:W-:Y:S02]  /*ec30*/  SHF.L.U32 R4, R8, 0x10, RZ ;  /* 0x0000001008047819 */ /* 0x000fe400000006ff */
[----:B0-----:R-:W-:Y:S02]  /*ec40*/  PRMT R13, R13, 0x8880, RZ ;  /* 0x000088800d0d7816 */ /* 0x001fe400000000ff */
[----:B--2---:R-:W-:Y:S02]  /*ec50*/  PRMT R0, R20, 0x7710, RZ ;  /* 0x0000771014007816 */ /* 0x004fe400000000ff */
[----:B------:R-:W-:Y:S02]  /*ec60*/  PRMT R2, R2, 0x7604, RZ ;  /* 0x0000760402027816 */ /* 0x000fe400000000ff */
[----:B------:R-:W-:-:S02]  /*ec70*/  PRMT R9, R0, 0x6540, R11 ;  /* 0x0000654000097816 */ /* 0x000fc4000000000b */
[----:B------:R-:W-:Y:S02]  /*ec80*/  PRMT R0, R13, 0x7710, RZ ;  /* 0x000077100d007816 */ /* 0x000fe400000000ff */
[----:B------:R-:W-:Y:S02]  /*ec90*/  LOP3.LUT R3, R2, 0xffff00ff, R3, 0xf8, !PT ;  /* 0xffff00ff02037812 */ /* 0x000fe400078ef803 */
[----:B------:R-:W-:Y:S02]  /*eca0*/  PRMT R0, R0, 0x7054, RZ ;  /* 0x0000705400007816 */ /* 0x000fe400000000ff */
[----:B---3--:R-:W-:Y:S02]  /*ecb0*/  PRMT R5, R5, 0x8880, RZ ;  /* 0x0000888005057816 */ /* 0x008fe400000000ff */
[----:B------:R-:W-:Y:S02]  /*ecc0*/  LOP3.LUT R2, R4, 0xff00ffff, R9, 0xf8, !PT ;  /* 0xff00ffff04027812 */ /* 0x000fe400078ef809 */
[----:B------:R-:W-:-:S02]  /*ecd0*/  LOP3.LUT R3, R0, 0xff00ffff, R3, 0xf8, !PT ;  /* 0xff00ffff00037812 */ /* 0x000fc400078ef803 */
[----:B------:R-:W-:Y:S02]  /*ece0*/  IADD3 R4, P0, R6, UR6, RZ ;  /* 0x0000000606047c10 */ /* 0x000fe4000ff1e0ff */
[----:B------:R-:W-:Y:S02]  /*ecf0*/  PRMT R0, R5, 0x7710, RZ ;  /* 0x0000771005007816 */ /* 0x000fe400000000ff */
[----:B------:R-:W-:Y:S02]  /*ed00*/  PRMT R2, R2, 0x4210, R7 ;  /* 0x0000421002027816 */ /* 0x000fe40000000007 */
[----:B------:R-:W-:Y:S02]  /*ed10*/  LEA.HI.X.SX32 R5, R6, UR7, 0x1, P0 ;  /* 0x0000000706057c11 */ /* 0x000fe400080f0eff */
[----:B------:R-:W-:-:S05]  /*ed20*/  PRMT R3, R3, 0x4210, R0 ;  /* 0x0000421003037816 */ /* 0x000fca0000000000 */
[----:B------:R-:W-:Y:S01]  /*ed30*/  STG.E.64 desc[UR36][R4.64], R2 ;  /* 0x0000000204007986 */ /* 0x000fe2000c101b24 */
[----:B------:R-:W-:Y:S05]  /*ed40*/  EXIT ;  /* 0x000000000000794d */ /* 0x000fea0003800000 */
.L_x_23:
[----:B------:R-:W-:Y:S01]  /*ed50*/  MOV R12, 0x10 ;  /* 0x00000010000c7802 */ /* 0x000fe20000000f00 */
[----:B------:R-:W-:Y:S01]  /*ed60*/  IMAD.MOV.U32 R15, RZ, RZ, -0x1 ;  /* 0xffffffffff0f7424 */ /* 0x000fe200078e00ff */
[----:B------:R-:W-:-:S07]  /*ed70*/  MOV R11, 0x1f ;  /* 0x0000001f000b7802 */ /* 0x000fce0000000f00 */
[----:B-123--:R-:W-:Y:S05]  /*ed80*/  WARPSYNC.COLLECTIVE R15, `(.L_x_166) ;  /* 0x000000000f087348 */ /* 0x00efea0003c00000 */
[----:B------:R0:W4:Y:S02]  /*ed90*/  SHFL.BFLY P6, R14, R13, R12, R11 ;  /* 0x0c00000c0d0e7389 */ /* 0x00012400000c000b */
[----:B01234-:R-:W-:Y:S01]  /*eda0*/  ENDCOLLECTIVE ;  /* 0x000000000000791b */ /* 0x01ffe20003800000 */
.L_x_166:
[----:B------:R-:W-:Y:S01]  /*edb0*/  MOV R12, 0x8 ;  /* 0x00000008000c7802 */ /* 0x000fe20000000f00 */
[----:B------:R-:W-:-:S05]  /*edc0*/  FADD.FTZ R0, R13, R14 ;  /* 0x0000000e0d007221 */ /* 0x000fca0000010000 */
[----:B------:R-:W-:-:S07]  /*edd0*/  MOV R13, R0 ;  /* 0x00000000000d7202 */ /* 0x000fce0000000f00 */
[----:B------:R-:W-:Y:S05]  /*ede0*/  WARPSYNC.COLLECTIVE R15, `(.L_x_167) ;  /* 0x000000000f087348 */ /* 0x000fea0003c00000 */
[----:B------:R0:W1:Y:S02]  /*edf0*/  SHFL.BFLY P6, R14, R13, R12, R11 ;  /* 0x0c00000c0d0e7389 */ /* 0x00006400000c000b */
[----:B01----:R-:W-:Y:S01]  /*ee00*/  ENDCOLLECTIVE ;  /* 0x000000000000791b */ /* 0x003fe20003800000 */
.L_x_167:
[----:B------:R-:W-:Y:S01]  /*ee10*/  MOV R12, 0x4 ;  /* 0x00000004000c7802 */ /* 0x000fe20000000f00 */
[----:B------:R-:W-:-:S05]  /*ee20*/  FADD.FTZ R3, R0, R14 ;  /* 0x0000000e00037221 */ /* 0x000fca0000010000 */
[----:B------:R-:W-:-:S07]  /*ee30*/  MOV R13, R3 ;  /* 0x00000003000d7202 */ /* 0x000fce0000000f00 */
[----:B------:R-:W-:Y:S05]  /*ee40*/  WARPSYNC.COLLECTIVE R15, `(.L_x_168) ;  /* 0x000000000f087348 */ /* 0x000fea0003c00000 */
[----:B------:R0:W1:Y:S02]  /*ee50*/  SHFL.BFLY P6, R14, R13, R12, R11 ;  /* 0x0c00000c0d0e7389 */ /* 0x00006400000c000b */
[----:B01----:R-:W-:Y:S01]  /*ee60*/  ENDCOLLECTIVE ;  /* 0x000000000000791b */ /* 0x003fe20003800000 */
.L_x_168:
[----:B------:R-:W-:Y:S01]  /*ee70*/  MOV R12, 0x2 ;  /* 0x00000002000c7802 */ /* 0x000fe20000000f00 */
[----:B------:R-:W-:-:S05]  /*ee80*/  FADD.FTZ R4, R3, R14 ;  /* 0x0000000e03047221 */ /* 0x000fca0000010000 */
[----:B------:R-:W-:-:S07]  /*ee90*/  MOV R13, R4 ;  /* 0x00000004000d7202 */ /* 0x000fce0000000f00 */
[----:B------:R-:W-:Y:S05]  /*eea0*/  WARPSYNC.COLLECTIVE R15, `(.L_x_169) ;  /* 0x000000000f087348 */ /* 0x000fea0003c00000 */
[----:B------:R0:W1:Y:S02]  /*eeb0*/  SHFL.BFLY P6, R14, R13, R12, R11 ;  /* 0x0c00000c0d0e7389 */ /* 0x00006400000c000b */
[----:B01----:R-:W-:Y:S01]  /*eec0*/  ENDCOLLECTIVE ;  /* 0x000000000000791b */ /* 0x003fe20003800000 */
.L_x_169:
[----:B------:R-:W-:Y:S01]  /*eed0*/  MOV R12, 0x1 ;  /* 0x00000001000c7802 */ /* 0x000fe20000000f00 */
[----:B------:R-:W-:-:S05]  /*eee0*/  FADD.FTZ R5, R4, R14 ;  /* 0x0000000e04057221 */ /* 0x000fca0000010000 */
[----:B------:R-:W-:-:S07]  /*eef0*/  MOV R13, R5 ;  /* 0x00000005000d7202 */ /* 0x000fce0000000f00 */
[----:B------:R-:W-:Y:S05]  /*ef00*/  WARPSYNC.COLLECTIVE R15, `(.L_x_170) ;  /* 0x000000000f087348 */ /* 0x000fea0003c00000 */
[----:B------:R0:W1:Y:S02]  /*ef10*/  SHFL.BFLY P6, R14, R13, R12, R11 ;  /* 0x0c00000c0d0e7389 */ /* 0x00006400000c000b */
[----:B01----:R-:W-:Y:S01]  /*ef20*/  ENDCOLLECTIVE ;  /* 0x000000000000791b */ /* 0x003fe20003800000 */
.L_x_170:
[----:B------:R-:W-:Y:S05]  /*ef30*/  BRA `(.L_x_171) ;  /* 0xffffff3c00c07947 */ /* 0x000fea000383ffff */
.L_x_172:
[----:B------:R-:W-:-:S00]  /*ef40*/  BRA `(.L_x_172) ;  /* 0xfffffffc00fc7947 */ /* 0x000fc0000383ffff */
[----:B------:R-:W-:-:S00]  /*ef50*/  NOP ;  /* 0x0000000000007918 */ /* 0x000fc00000000000 */
        /* <DEDUP_REMOVED lines=10> */
.L_x_4238:


//--------------------- .text._ZN4mmha33masked_multihead_attention_kernelItLi144ELi256ELi2ELi32ELi128ELb1ELb1EEEv26Multihead_attention_paramsIT_XT5_EE --------------------------
	.section	.text._ZN4mmha33masked_multihead_attention_kernelItLi144ELi256ELi2ELi32ELi128ELb1ELb1EEEv26Multihead_attention_paramsIT_XT5_EE,"ax",@progbits
	.align	128
        .global         _ZN4mmha33masked_multihead_attention_kernelItLi144ELi256ELi2ELi32ELi128ELb1ELb1EEEv26Multihead_attention_paramsIT_XT5_EE
        .type           _ZN4mmha33masked_multihead_attention_kernelItLi144ELi256ELi2ELi32ELi128ELb1ELb1EEEv26Multihead_attention_paramsIT_XT5_EE,@function
        .size           _ZN4mmha33masked_multihead_attention_kernelItLi144ELi256ELi2ELi32ELi128ELb1ELb1EEEv26Multihead_attention_paramsIT_XT5_EE,(.L_x_4239 - _ZN4mmha33masked_multihead_attention_kernelItLi144ELi256ELi2ELi32ELi128ELb1ELb1EEEv26Multihead_attention_paramsIT_XT5_EE)
        .other          _ZN4mmha33masked_multihead_attention_kernelItLi144ELi256ELi2ELi32ELi128ELb1ELb1EEEv26Multihead_attention_paramsIT_XT5_EE,@"STO_CUDA_ENTRY STV_DEFAULT"
_ZN4mmha33masked_multihead_attention_kernelItLi144ELi256ELi2ELi32ELi128ELb1ELb1EEEv26Multihead_attention_paramsIT_XT5_EE:
.text._ZN4mmha33masked_multihead_attention_kernelItLi144ELi256ELi2ELi32ELi128ELb1ELb1EEEv26Multihead_attention_paramsIT_XT5_EE:
[----:B------:R-:W0:Y:S08]  /*0000*/  LDC R1, c[0x0][0x28] ;  /* 0x00000a00ff017b82 */ /* 0x000e300000000800 */
[----:B------:R-:W1:Y:S01]  /*0010*/  LDC.64 R4, c[0x0][0x320] ;  /* 0x0000c800ff047b82 */ /* 0x000e620000000a00 */
[----:B------:R-:W2:Y:S01]  /*0020*/  S2R R2, SR_CTAID.Y ;  /* 0x0000000000027919 */ /* 0x000ea20000002600 */
[----:B------:R-:W-:Y:S01]  /*0030*/  ULDC.64 UR36, c[0x0][0x208] ;  /* 0x0000820000247ab9 */ /* 0x000fe20000000a00 */
[----:B-1----:R-:W-:-:S04]  /*0040*/  ISETP.NE.U32.AND P0, PT, R4, RZ, PT ;  /* 0x000000ff0400720c */ /* 0x002fc80003f05070 */
[----:B------:R-:W-:-:S13]  /*0050*/  ISETP.NE.AND.EX P0, PT, R5, RZ, PT, P0 ;  /* 0x000000ff0500720c */ /* 0x000fda0003f05300 */
[----:B0-2---:R-:W-:Y:S05]  /*0060*/  @!P0 BRA `(.L_x_173) ;  /* 0x0000000000148947 */ /* 0x005fea0003800000 */
[----:B------:R-:W-:-:S04]  /*0070*/  IADD3 R4, P0, R2, R4, RZ ;  /* 0x0000000402047210 */ /* 0x000fc80007f1e0ff */
[----:B------:R-:W-:-:S05]  /*0080*/  LEA.HI.X.SX32 R5, R2, R5, 0x1, P0 ;  /* 0x0000000502057211 */ /* 0x000fca00000f0eff */
[----:B------:R-:W2:Y:S02]  /*0090*/  LDG.E.U8 R4, desc[UR36][R4.64] ;  /* 0x0000002404047981 */ /* 0x000ea4000c1e1100 */
[----:B--2---:R-:W-:-:S13]  /*00a0*/  ISETP.NE.AND P0, PT, R4, 0x1, PT ;  /* 0x000000010400780c */ /* 0x004fda0003f05270 */
[----:B------:R-:W-:Y:S05]  /*00b0*/  @!P0 EXIT ;  /* 0x000000000000894d */ /* 0x000fea0003800000 */
.L_x_173:
[----:B------:R-:W0:Y:S01]  /*00c0*/  LDC R9, c[0x0][0x280] ;  /* 0x0000a000ff097b82 */ /* 0x000e220000000800 */
[----:B------:R-:W-:-:S07]  /*00d0*/  MOV R17, RZ ;  /* 0x000000ff00117202 */ /* 0x000fce0000000f00 */
[----:B------:R-:W1:Y:S08]  /*00e0*/  LDC.64 R10, c[0x0][0x2f0] ;  /* 0x0000bc00ff0a7b82 */ /* 0x000e700000000a00 */
[----:B------:R-:W2:Y:S01]  /*00f0*/  LDC R45, c[0x0][0x29c] ;  /* 0x0000a700ff2d7b82 */ /* 0x000ea20000000800 */
[----:B------:R-:W3:Y:S01]  /*0100*/  S2R R23, SR_TID.X ;  /* 0x0000000000177919 */ /* 0x000ee20000002100 */
[----:B------:R-:W-:Y:S01]  /*0110*/  ULDC UR5, c[0x0][0x288] ;  /* 0x0000a20000057ab9 */ /* 0x000fe20000000800 */
[----:B------:R-:W-:-:S02]  /*0120*/  LOP3.LUT R29, R29, 0xfffffff7, RZ, 0xc0, !PT ;  /* 0xfffffff71d1d7812 */ /* 0x000fc400078ec0ff */
[----:B0-----:R-:W-:Y:S01]  /*0130*/  IABS R3, R9 ;  /* 0x0000000900037213 */ /* 0x001fe20000000000 */
[----:B------:R-:W0:Y:S02]  /*0140*/  S2R R19, SR_CTAID.X ;  /* 0x0000000000137919 */ /* 0x000e240000002500 */
[----:B------:R-:W4:Y:S01]  /*0150*/  S2UR UR38, SR_CgaCtaId ;  /* 0x00000000002679c3 */ /* 0x000f220000008800 */
[----:B------:R-:W3:Y:S01]  /*0160*/  I2F.RP R0, R3 ;  /* 0x0000000300007306 */ /* 0x000ee20000209400 */
[----:B-1----:R-:W-:-:S06]  /*0170*/  ISETP.NE.U32.AND P0, PT, R10, RZ, PT ;  /* 0x000000ff0a00720c */ /* 0x002fcc0003f05070 */
[----:B------:R-:W1:Y:S01]  /*0180*/  LDC.64 R20, c[0x0][0x2a8] ;  /* 0x0000aa00ff147b82 */ /* 0x000e620000000a00 */
[----:B------:R-:W-:-:S04]  /*0190*/  ISETP.NE.AND.EX P0, PT, R11, RZ, PT, P0 ;  /* 0x000000ff0b00720c */ /* 0x000fc80003f05300 */
[----:B--2---:R-:W-:Y:S01]  /*01a0*/  ISETP.EQ.AND P3, PT, R45, RZ, P0 ;  /* 0x000000ff2d00720c */ /* 0x004fe20000762270 */
[----:B---3--:R-:W2:Y:S01]  /*01b0*/  MUFU.RCP R0, R0 ;  /* 0x0000000000007308 */ /* 0x008ea20000001000 */
[----:B------:R-:W-:Y:S01]  /*01c0*/  UMOV UR4, 0x400 ;  /* 0x0000040000047882 */ /* 0x000fe20000000000 */
[----:B------:R-:W-:Y:S01]  /*01d0*/  BSSY B0, `(.L_x_174) ;  /* 0x0000054000007945 */ /* 0x000fe20003800000 */
[----:B------:R-:W-:Y:S02]  /*01e0*/  CS2R R42, SRZ ;  /* 0x00000000002a7805 */ /* 0x000fe4000001ff00 */
[----:B------:R-:W-:Y:S01]  /*01f0*/  CS2R R40, SRZ ;  /* 0x0000000000287805 */ /* 0x000fe2000001ff00 */
[----:B------:R-:W-:-:S06]  /*0200*/  IMAD.SHL.U32 R12, R23, 0x8, RZ ;  /* 0x00000008170c7824 */ /* 0x000fcc00078e00ff */
[----:B------:R-:W-:Y:S02]  /*0210*/  @P3 LOP3.LUT R29, R29, 0x8, RZ, 0xfc, !PT ;  /* 0x000000081d1d3812 */ /* 0x000fe400078efcff */
[----:B--2---:R-:W-:-:S04]  /*0220*/  IADD3 R4, R0, 0xffffffe, RZ ;  /* 0x0ffffffe00047810 */ /* 0x004fc80007ffe0ff */
[----:B------:R2:W3:Y:S02]  /*0230*/  F2I.FTZ.U32.TRUNC.NTZ R5, R4 ;  /* 0x0000000400057305 */ /* 0x0004e4000021f000 */
[----:B--2---:R-:W-:Y:S01]  /*0240*/  HFMA2.MMA R4, -RZ, RZ, 0, 0 ;  /* 0x00000000ff047435 */ /* 0x004fe200000001ff */
[----:B---3--:R-:W-:-:S04]  /*0250*/  IMAD.MOV R6, RZ, RZ, -R5 ;  /* 0x000000ffff067224 */ /* 0x008fc800078e0a05 */
[----:B------:R-:W-:Y:S01]  /*0260*/  IMAD R7, R6, R3, RZ ;  /* 0x0000000306077224 */ /* 0x000fe200078e02ff */
[----:B------:R-:W-:-:S04]  /*0270*/  IABS R6, R2 ;  /* 0x0000000200067213 */ /* 0x000fc80000000000 */
[----:B------:R-:W-:-:S06]  /*0280*/  IMAD.HI.U32 R5, R5, R7, R4 ;  /* 0x0000000705057227 */ /* 0x000fcc00078e0004 */
[----:B------:R-:W-:Y:S02]  /*0290*/  IMAD.HI.U32 R16, R5, R6, RZ ;  /* 0x0000000605107227 */ /* 0x000fe400078e00ff */
[----:B------:R-:W2:Y:S02]  /*02a0*/  LDC.64 R4, c[0x0][0x328] ;  /* 0x0000ca00ff047b82 */ /* 0x000ea40000000a00 */
[----:B------:R-:W-:-:S04]  /*02b0*/  IMAD.MOV R0, RZ, RZ, -R16 ;  /* 0x000000ffff007224 */ /* 0x000fc800078e0a10 */
[C---:B------:R-:W-:Y:S02]  /*02c0*/  IMAD R0, R3.reuse, R0, R6 ;  /* 0x0000000003007224 */ /* 0x040fe400078e0206 */
[----:B------:R-:W3:Y:S03]  /*02d0*/  @P3 LDC.64 R6, c[0x0][0x2f0] ;  /* 0x0000bc00ff063b82 */ /* 0x000ee60000000a00 */
[----:B------:R-:W-:-:S13]  /*02e0*/  ISETP.GT.U32.AND P1, PT, R3, R0, PT ;  /* 0x000000000300720c */ /* 0x000fda0003f24070 */
[-C--:B------:R-:W-:Y:S01]  /*02f0*/  @!P1 IADD3 R0, R0, -R3.reuse, RZ ;  /* 0x8000000300009210 */ /* 0x080fe20007ffe0ff */
[----:B------:R-:W-:Y:S01]  /*0300*/  @!P1 VIADD R16, R16, 0x1 ;  /* 0x0000000110109836 */ /* 0x000fe20000000000 */
[----:B------:R-:W-:Y:S01]  /*0310*/  ISETP.NE.AND P1, PT, R9, RZ, PT ;  /* 0x000000ff0900720c */ /* 0x000fe20003f25270 */
[----:B--2---:R-:W-:Y:S01]  /*0320*/  IMAD.WIDE R4, R2, 0x4, R4 ;  /* 0x0000000402047825 */ /* 0x004fe200078e0204 */
[----:B------:R-:W-:Y:S02]  /*0330*/  ISETP.GE.U32.AND P0, PT, R0, R3, PT ;  /* 0x000000030000720c */ /* 0x000fe40003f06070 */
[C---:B------:R-:W-:Y:S01]  /*0340*/  LOP3.LUT R0, R2.reuse, R9, RZ, 0x3c, !PT ;  /* 0x0000000902007212 */ /* 0x040fe200078e3cff */
[----:B0-----:R-:W-:Y:S01]  /*0350*/  IMAD R22, R2, UR5, R19 ;  /* 0x0000000502167c24 */ /* 0x001fe2000f8e0213 */
[----:B------:R-:W-:Y:S01]  /*0360*/  UIADD3 UR4, UR4, 0x420, URZ ;  /* 0x0000042004047890 */ /* 0x000fe2000fffe03f */
[----:B------:R0:W5:Y:S01]  /*0370*/  LDG.E R18, desc[UR36][R4.64] ;  /* 0x0000002404127981 */ /* 0x000162000c1e1900 */
[----:B------:R-:W-:-:S02]  /*0380*/  ISETP.GE.AND P2, PT, R0, RZ, PT ;  /* 0x000000ff0000720c */ /* 0x000fc40003f46270 */
[----:B------:R-:W2:Y:S05]  /*0390*/  LDC R0, c[0x0][0x278] ;  /* 0x00009e00ff007b82 */ /* 0x000eaa0000000800 */
[----:B------:R-:W-:-:S06]  /*03a0*/  @P0 IADD3 R16, R16, 0x1, RZ ;  /* 0x0000000110100810 */ /* 0x000fcc0007ffe0ff */
[----:B------:R-:W-:Y:S01]  /*03b0*/  @!P2 IMAD.MOV R16, RZ, RZ, -R16 ;  /* 0x000000ffff10a224 */ /* 0x000fe200078e0a10 */
[----:B------:R-:W-:-:S05]  /*03c0*/  @!P1 LOP3.LUT R16, RZ, R9, RZ, 0x33, !PT ;  /* 0x00000009ff109212 */ /* 0x000fca00078e33ff */
[----:B---3--:R-:W-:-:S05]  /*03d0*/  @P3 IMAD.WIDE R6, R16, 0x4, R6 ;  /* 0x0000000410063825 */ /* 0x008fca00078e0206 */
[----:B------:R3:W5:Y:S01]  /*03e0*/  @P3 LDG.E R17, desc[UR36][R6.64] ;  /* 0x0000002406113981 */ /* 0x000762000c1e1900 */
[----:B------:R-:W-:Y:S01]  /*03f0*/  ISETP.GT.AND P0, PT, R23, 0x11, PT ;  /* 0x000000111700780c */ /* 0x000fe20003f04270 */
[----:B------:R-:W-:Y:S01]  /*0400*/  IMAD R3, R19, 0x90, RZ ;  /* 0x0000009013037824 */ /* 0x000fe200078e02ff */
[----:B--2---:R-:W-:Y:S01]  /*0410*/  ISETP.NE.AND P1, PT, R0, RZ, PT ;  /* 0x000000ff0000720c */ /* 0x004fe20003f25270 */
[----:B------:R-:W-:Y:S02]  /*0420*/  IMAD R30, R22, 0x90, RZ ;  /* 0x00000090161e7824 */ /* 0x000fe400078e02ff */
[----:B0-----:R-:W-:Y:S01]  /*0430*/  IMAD R5, R2, R0, R3 ;  /* 0x0000000002057224 */ /* 0x001fe200078e0203 */
[----:B----4-:R-:W-:-:S04]  /*0440*/  ULEA UR38, UR38, UR4, 0x18 ;  /* 0x0000000426267291 */ /* 0x010fc8000f8ec03f */
[----:B------:R-:W-:-:S03]  /*0450*/  SEL R5, R30, R5, !P1 ;  /* 0x000000051e057207 */ /* 0x000fc60004800000 */
[----:B-1-3--:R-:W-:Y:S05]  /*0460*/  @P0 BRA `(.L_x_175) ;  /* 0x0000000000a80947 */ /* 0x00afea0003800000 */
        /* <DEDUP_REMOVED lines=42> */
.L_x_175:
[----:B------:R-:W-:Y:S05]  /*0710*/  BSYNC B0 ;  /* 0x0000000000007941 */ /* 0x000fea0003800000 */
.L_x_174:
[----:B------:R-:W-:Y:S01]  /*0720*/  ISETP.LT.AND P2, PT, R23, 0x20, P3 ;  /* 0x000000201700780c */ /* 0x000fe20001f41270 */
[----:B------:R-:W0:Y:S01]  /*0730*/  LDC R14, c[0x0][0x284] ;  /* 0x0000a100ff0e7b82 */ /* 0x000e220000000800 */
[----:B------:R-:W-:Y:S01]  /*0740*/  ISETP.NE.U32.AND P3, PT, R20, RZ, PT ;  /* 0x000000ff1400720c */ /* 0x000fe20003f65070 */
[----:B------:R-:W-:Y:S01]  /*0750*/  ULDC.64 UR6, c[0x0][0x220] ;  /* 0x0000880000067ab9 */ /* 0x000fe20000000a00 */
[----:B------:R-:W-:Y:S02]  /*0760*/  SHF.R.S32.HI R0, RZ, 0x1f, R2 ;  /* 0x0000001fff007819 */ /* 0x000fe40000011402 */
[----:B------:R-:W-:Y:S02]  /*0770*/  CS2R R48, SRZ ;  /* 0x0000000000307805 */ /* 0x000fe4000001ff00 */
[----:B------:R-:W-:Y:S01]  /*0780*/  ISETP.NE.AND.EX P3, PT, R21, RZ, PT, P3 ;  /* 0x000000ff1500720c */ /* 0x000fe20003f65330 */
[----:B-----5:R-:W-:Y:S01]  /*0790*/  VIADD R25, R18, 0xffffffff ;  /* 0xffffffff12197836 */ /* 0x020fe20000000000 */
[-C--:B------:R-:W-:Y:S01]  /*07a0*/  IADD3 R31, R30, R12.reuse, RZ ;  /* 0x0000000c1e1f7210 */ /* 0x080fe20007ffe0ff */
[----:B------:R-:W-:Y:S01]  /*07b0*/  IMAD.MOV.U32 R24, RZ, RZ, RZ ;  /* 0x000000ffff187224 */ /* 0x000fe200078e00ff */
[----:B------:R-:W-:-:S02]  /*07c0*/  IADD3 R13, R3, R12, RZ ;  /* 0x0000000c030d7210 */ /* 0x000fc40007ffe0ff */
[----:B------:R-:W-:Y:S02]  /*07d0*/  CS2R R32, SRZ ;  /* 0x0000000000207805 */ /* 0x000fe4000001ff00 */
[----:B------:R-:W-:Y:S01]  /*07e0*/  CS2R R34, SRZ ;  /* 0x0000000000227805 */ /* 0x000fe2000001ff00 */
[----:B------:R-:W1:Y:S01]  /*07f0*/  @P2 LDC.64 R8, c[0x0][0x2e0] ;  /* 0x0000b800ff082b82 */ /* 0x000e620000000a00 */
[----:B------:R-:W-:Y:S01]  /*0800*/  @P2 IMAD R5, R17, UR5, R19 ;  /* 0x0000000511052c24 */ /* 0x000fe2000f8e0213 */
[----:B------:R-:W-:Y:S02]  /*0810*/  ISETP.EQ.U32.AND P1, PT, RZ, UR6, PT ;  /* 0x00000006ff007c0c */ /* 0x000fe4000bf22070 */
[----:B------:R-:W-:Y:S01]  /*0820*/  CS2R R50, SRZ ;  /* 0x0000000000327805 */ /* 0x000fe2000001ff00 */
[----:B------:R-:W-:Y:S01]  /*0830*/  @P2 IMAD R5, R5, 0x90, R12 ;  /* 0x0000009005052824 */ /* 0x000fe200078e020c */
[----:B------:R-:W-:Y:S02]  /*0840*/  @P3 LEA R10, P4, R2, R20, 0x2 ;  /* 0x00000014020a3211 */ /* 0x000fe400078810ff */
[----:B------:R-:W-:-:S02]  /*0850*/  ISETP.EQ.OR.EX P1, PT, RZ, UR7, P0, P1 ;  /* 0x00000007ff007c0c */ /* 0x000fc40008722710 */
[----:B------:R-:W-:Y:S01]  /*0860*/  @P3 LEA.HI.X R11, R2, R21, R0, 0x2, P4 ;  /* 0x00000015020b3211 */ /* 0x000fe200020f1400 */
[----:B-1----:R-:W-:-:S10]  /*0870*/  @P2 IMAD.WIDE R8, R5, 0x2, R8 ;  /* 0x0000000205082825 */ /* 0x002fd400078e0208 */
[----:B------:R-:W1:Y:S01]  /*0880*/  @!P1 LDC.64 R6, c[0x0][0x220] ;  /* 0x00008800ff069b82 */ /* 0x000e620000000a00 */
[----:B------:R-:W-:Y:S01]  /*0890*/  IABS R26, R25 ;  /* 0x00000019001a7213 */ /* 0x000fe20000000000 */
[----:B------:R-:W5:Y:S01]  /*08a0*/  @P3 LDG.E R24, desc[UR36][R10.64] ;  /* 0x000000240a183981 */ /* 0x000f62000c1e1900 */
[----:B------:R-:W-:-:S03]  /*08b0*/  @!P0 IMAD.SHL.U32 R0, R25, 0x8, RZ ;  /* 0x0000000819008824 */ /* 0x000fc600078e00ff */
[----:B------:R-:W5:Y:S02]  /*08c0*/  @P2 LDG.E.128 R52, desc[UR36][R8.64] ;  /* 0x0000002408342981 */ /* 0x000f64000c1e1d00 */
[----:B------:R-:W2:Y:S01]  /*08d0*/  @!P0 LDC.64 R4, c[0x0][0x248] ;  /* 0x00009200ff048b82 */ /* 0x000ea20000000a00 */
[----:B0-----:R-:W-:Y:S02]  /*08e0*/  @!P0 IMAD R3, R31, R14, R0 ;  /* 0x0000000e1f038224 */ /* 0x001fe400078e0200 */
[----:B-1----:R-:W-:-:S05]  /*08f0*/  @!P1 IMAD.WIDE R6, R13, 0x2, R6 ;  /* 0x000000020d069825 */ /* 0x002fca00078e0206 */
[----:B------:R0:W5:Y:S01]  /*0900*/  @!P1 LDG.E.128 R48, desc[UR36][R6.64] ;  /* 0x0000002406309981 */ /* 0x000162000c1e1d00 */
[----:B--2---:R-:W-:-:S05]  /*0910*/  @!P0 IMAD.WIDE R4, R3, 0x2, R4 ;  /* 0x0000000203048825 */ /* 0x004fca00078e0204 */
[----:B------:R1:W5:Y:S01]  /*0920*/  @!P0 LDG.E.128 R32, desc[UR36][R4.64] ;  /* 0x0000002404208981 */ /* 0x000362000c1e1d00 */
[----:B------:R-:W-:-:S04]  /*0930*/  IABS R3, R14 ;  /* 0x0000000e00037213 */ /* 0x000fc80000000000 */
[----:B------:R-:W2:Y:S08]  /*0940*/  I2F.RP R0, R3 ;  /* 0x0000000300007306 */ /* 0x000eb00000209400 */
[----:B--2---:R-:W0:Y:S02]  /*0950*/  MUFU.RCP R0, R0 ;  /* 0x0000000000007308 */ /* 0x004e240000001000 */
[----:B0-----:R-:W-:-:S06]  /*0960*/  IADD3 R6, R0, 0xffffffe, RZ ;  /* 0x0ffffffe00067810 */ /* 0x001fcc0007ffe0ff */
[----:B------:R0:W2:Y:S02]  /*0970*/  F2I.FTZ.U32.TRUNC.NTZ R7, R6 ;  /* 0x0000000600077305 */ /* 0x0000a4000021f000 */
[----:B0-----:R-:W-:Y:S01]  /*0980*/  HFMA2.MMA R6, -RZ, RZ, 0, 0 ;  /* 0x00000000ff067435 */ /* 0x001fe200000001ff */
[----:B--2---:R-:W-:-:S04]  /*0990*/  IMAD.MOV R8, RZ, RZ, -R7 ;  /* 0x000000ffff087224 */ /* 0x004fc800078e0a07 */
[----:B------:R-:W-:-:S05]  /*09a0*/  IMAD R9, R8, R3, RZ ;  /* 0x0000000308097224 */ /* 0x000fca00078e02ff */
[----:B------:R-:W-:-:S06]  /*09b0*/  IMAD.HI.U32 R7, R7, R9, R6 ;  /* 0x0000000907077227 */ /* 0x000fcc00078e0006 */
[----:B------:R-:W-:-:S04]  /*09c0*/  IMAD.HI.U32 R7, R7, R26, RZ ;  /* 0x0000001a07077227 */ /* 0x000fc800078e00ff */
[----:B------:R-:W-:-:S04]  /*09d0*/  IMAD.MOV R7, RZ, RZ, -R7 ;  /* 0x000000ffff077224 */ /* 0x000fc800078e0a07 */
[C---:B------:R-:W-:Y:S02]  /*09e0*/  IMAD R26, R3.reuse, R7, R26 ;  /* 0x00000007031a7224 */ /* 0x040fe400078e021a */
[----:B------:R-:W0:Y:S03]  /*09f0*/  LDC R7, c[0x0][0x290] ;  /* 0x0000a400ff077b82 */ /* 0x000e260000000800 */
[----:B------:R-:W-:Y:S02]  /*0a00*/  ISETP.GT.U32.AND P1, PT, R3, R26, PT ;  /* 0x0000001a0300720c */ /* 0x000fe40003f24070 */
[----:B------:R-:W-:Y:S02]  /*0a10*/  ISETP.NE.AND P5, PT, R45, RZ, PT ;  /* 0x000000ff2d00720c */ /* 0x000fe40003fa5270 */
[----:B------:R-:W-:-:S09]  /*0a20*/  ISETP.GE.AND P4, PT, R25, RZ, PT ;  /* 0x000000ff1900720c */ /* 0x000fd20003f86270 */
[----:B------:R-:W-:-:S04]  /*0a30*/  @!P1 IADD3 R26, R26, -R3, RZ ;  /* 0x800000031a1a9210 */ /* 0x000fc80007ffe0ff */
[----:B------:R-:W-:Y:S02]  /*0a40*/  ISETP.GT.U32.AND P3, PT, R3, R26, PT ;  /* 0x0000001a0300720c */ /* 0x000fe40003f64070 */
[C---:B------:R-:W-:Y:S02]  /*0a50*/  ISETP.NE.AND P1, PT, R14.reuse, RZ, PT ;  /* 0x000000ff0e00720c */ /* 0x040fe40003f25270 */
[----:B------:R-:W-:Y:S02]  /*0a60*/  IADD3 R0, R14, 0x4, RZ ;  /* 0x000000040e007810 */ /* 0x000fe40007ffe0ff */
[----:B------:R-:W-:Y:S02]  /*0a70*/  CS2R R38, SRZ ;  /* 0x0000000000267805 */ /* 0x000fe4000001ff00 */
[----:B------:R-:W-:-:S05]  /*0a80*/  CS2R R36, SRZ ;  /* 0x0000000000247805 */ /* 0x000fca000001ff00 */
[----:B------:R-:W-:Y:S01]  /*0a90*/  @!P3 IMAD.IADD R26, R26, 0x1, -R3 ;  /* 0x000000011a1ab824 */ /* 0x000fe200078e0a03 */
[----:B------:R-:W-:-:S03]  /*0aa0*/  SHF.R.S32.HI R3, RZ, 0x1f, R0 ;  /* 0x0000001fff037819 */ /* 0x000fc60000011400 */
[----:B------:R-:W-:Y:S01]  /*0ab0*/  @!P4 IMAD.MOV R26, RZ, RZ, -R26 ;  /* 0x000000ffff1ac224 */ /* 0x000fe200078e0a1a */
[----:B------:R-:W-:Y:S02]  /*0ac0*/  LEA.HI R3, R3, R0, RZ, 0x2 ;  /* 0x0000000003037211 */ /* 0x000fe400078f10ff */
[----:B------:R-:W-:Y:S02]  /*0ad0*/  @!P1 LOP3.LUT R26, RZ, R14, RZ, 0x33, !PT ;  /* 0x0000000eff1a9212 */ /* 0x000fe400078e33ff */
[----:B------:R-:W-:Y:S01]  /*0ae0*/  P2R R0, PR, RZ, 0x20 ;  /* 0x00000020ff007803 */ /* 0x000fe20000000000 */
[----:B-1----:R-:W-:Y:S06]  /*0af0*/  @P5 BRA `(.L_x_176) ;  /* 0x00000000002c5947 */ /* 0x002fec0003800000 */
[----:B------:R-:W-:Y:S01]  /*0b00*/  ULDC.64 UR6, c[0x0][0x230] ;  /* 0x00008c0000067ab9 */ /* 0x000fe20000000a00 */
[----:B------:R-:W-:Y:S01]  /*0b10*/  BSSY B0, `(.L_x_176) ;  /* 0x0000009000007945 */ /* 0x000fe20003800000 */
[----:B------:R-:W-:Y:S02]  /*0b20*/  ISETP.EQ.U32.AND P1, PT, RZ, UR6, PT ;  /* 0x00000006ff007c0c */ /* 0x000fe4000bf22070 */
[----:B------:R-:W-:Y:S02]  /*0b30*/  CS2R R36, SRZ ;  /* 0x0000000000247805 */ /* 0x000fe4000001ff00 */
[----:B------:R-:W-:Y:S02]  /*0b40*/  CS2R R38, SRZ ;  /* 0x0000000000267805 */ /* 0x000fe4000001ff00 */
[----:B------:R-:W-:-:S13]  /*0b50*/  ISETP.EQ.OR.EX P0, PT, RZ, UR7, P0, P1 ;  /* 0x00000007ff007c0c */ /* 0x000fda0008702710 */
[----:B------:R-:W-:Y:S05]  /*0b60*/  @P0 BRA `(.L_x_177) ;  /* 0x00000000000c0947 */ /* 0x000fea0003800000 */
[----:B------:R-:W1:Y:S02]  /*0b70*/  LDC.64 R36, c[0x0][0x230] ;  /* 0x00008c00ff247b82 */ /* 0x000e640000000a00 */
[----:B-1----:R-:W-:-:S06]  /*0b80*/  IMAD.WIDE R36, R13, 0x2, R36 ;  /* 0x000000020d247825 */ /* 0x002fcc00078e0224 */
[----:B------:R-:W5:Y:S02]  /*0b90*/  LDG.E.128 R36, desc[UR36][R36.64] ;  /* 0x0000002424247981 */ /* 0x000f64000c1e1d00 */
.L_x_177:
[----:B------:R-:W-:Y:S05]  /*0ba0*/  BSYNC B0 ;  /* 0x0000000000007941 */ /* 0x000fea0003800000 */
.L_x_176:
[----:B-----5:R-:W-:Y:S01]  /*0bb0*/  HFMA2.MMA R41, R41, 1, 1, R49 ;  /* 0x3c003c0029297835 */ /* 0x020fe20000000031 */
[----:B------:R-:W-:Y:S01]  /*0bc0*/  HADD2 R40, R40, R48 ;  /* 0x0000003028287230 */ /* 0x000fe20000000000 */
[----:B------:R-:W-:Y:S01]  /*0bd0*/  HFMA2.MMA R43, R43, 1, 1, R51 ;  /* 0x3c003c002b2b7835 */ /* 0x000fe20000000033 */
[----:B------:R-:W-:Y:S01]  /*0be0*/  HADD2 R42, R42, R50 ;  /* 0x000000322a2a7230 */ /* 0x000fe20000000000 */
[----:B------:R-:W-:Y:S09]  /*0bf0*/  @P5 BRA `(.L_x_178) ;  /* 0x0000000000105947 */ /* 0x000ff20003800000 */
[----:B------:R-:W-:Y:S01]  /*0c00*/  HFMA2.MMA R33, R33, 1, 1, R37 ;  /* 0x3c003c0021217835 */ /* 0x000fe20000000025 */
[----:B------:R-:W-:Y:S01]  /*0c10*/  HADD2 R32, R32, R36 ;  /* 0x0000002420207230 */ /* 0x000fe20000000000 */
[----:B------:R-:W-:Y:S01]  /*0c20*/  HFMA2.MMA R35, R35, 1, 1, R39 ;  /* 0x3c003c0023237835 */ /* 0x000fe20000000027 */
[----:B------:R-:W-:-:S10]  /*0c30*/  HADD2 R34, R34, R38 ;  /* 0x0000002622227230 */ /* 0x000fd40000000000 */
.L_x_178:
[----:B------:R-:W-:Y:S01]  /*0c40*/  ISETP.NE.AND P1, PT, R45, RZ, PT ;  /* 0x000000ff2d00720c */ /* 0x000fe20003f25270 */
[----:B------:R-:W-:Y:S01]  /*0c50*/  ULDC.U8 UR4, c[0x0][0x294] ;  /* 0x0000a50000047ab9 */ /* 0x000fe20000000000 */
[----:B0-----:R-:W-:Y:S01]  /*0c60*/  ISETP.GT.AND P3, PT, R7, RZ, PT ;  /* 0x000000ff0700720c */ /* 0x001fe20003f64270 */
[----:B------:R-:W-:Y:S01]  /*0c70*/  @P2 HFMA2.MMA R33, R33, R53, -RZ ;  /* 0x0000003521212235 */ /* 0x000fe200001000ff */
[----:B------:R-:W-:Y:S01]  /*0c80*/  P2R R0, PR, RZ, 0x2 ;  /* 0x00000002ff007803 */ /* 0x000fe20000000000 */
[----:B------:R-:W-:Y:S01]  /*0c90*/  @P2 HFMA2.MMA R35, R35, R55, -RZ ;  /* 0x0000003723232235 */ /* 0x000fe200001000ff */
[----:B------:R-:W-:Y:S01]  /*0ca0*/  ISETP.NE.AND P1, PT, RZ, UR4, PT ;  /* 0x00000004ff007c0c */ /* 0x000fe2000bf25270 */
[----:B------:R-:W-:Y:S01]  /*0cb0*/  @P2 HMUL2 R32, R32, R52 ;  /* 0x0000003420202232 */ /* 0x000fe20000000000 */
[----:B------:R-:W-:Y:S01]  /*0cc0*/  SHF.L.U32 R3, R3, 0x2, RZ ;  /* 0x0000000203037819 */ /* 0x000fe200000006ff */
[----:B------:R-:W-:Y:S01]  /*0cd0*/  @P2 HMUL2 R34, R34, R54 ;  /* 0x0000003622222232 */ /* 0x000fe20000000000 */
[----:B------:R-:W-:Y:S01]  /*0ce0*/  ISETP.GE.AND P0, PT, R23, 0x20, PT ;  /* 0x000000201700780c */ /* 0x000fe20003f06270 */
[----:B------:R-:W-:Y:S01]  /*0cf0*/  IMAD R160, R16, UR5, RZ ;  /* 0x0000000510a07c24 */ /* 0x000fe2000f8e02ff */
[----:B------:R-:W-:-:S05]  /*0d00*/  LOP3.LUT R27, R3, 0xfffffff0, RZ, 0xc0, !PT ;  /* 0xfffffff0031b7812 */ /* 0x000fca00078ec0ff */
[----:B------:R-:W-:Y:S02]  /*0d10*/  VIADD R28, R27, UR38 ;  /* 0x000000261b1c7c36 */ /* 0x000fe40008000000 */
        /* <DEDUP_REMOVED lines=10> */
[----:B0-----:R-:W-:-:S02]  /*0dc0*/  IADD3 R4, R0, 0xffffffe, RZ ;  /* 0x0ffffffe00047810 */ /* 0x001fc40007ffe0ff */
[----:B------:R-:W-:-:S04]  /*0dd0*/  IADD3 R0, RZ, -R10, RZ ;  /* 0x8000000aff007210 */ /* 0x000fc80007ffe0ff */
[----:B------:R0:W1:Y:S02]  /*0de0*/  F2I.FTZ.U32.TRUNC.NTZ R5, R4 ;  /* 0x0000000400057305 */ /* 0x000064000021f000 */
[----:B0-----:R-:W-:Y:S02]  /*0df0*/  IMAD.MOV.U32 R4, RZ, RZ, RZ ;  /* 0x000000ffff047224 */ /* 0x001fe400078e00ff */
[----:B-1----:R-:W-:-:S04]  /*0e00*/  IMAD.MOV R6, RZ, RZ, -R5 ;  /* 0x000000ffff067224 */ /* 0x002fc800078e0a05 */
[----:B------:R-:W-:Y:S01]  /*0e10*/  IMAD R9, R6, R3, RZ ;  /* 0x0000000306097224 */ /* 0x000fe200078e02ff */
[----:B------:R-:W-:-:S03]  /*0e20*/  MOV R6, R8 ;  /* 0x0000000800067202 */ /* 0x000fc60000000f00 */
[----:B------:R-:W-:-:S06]  /*0e30*/  IMAD.HI.U32 R5, R5, R9, R4 ;  /* 0x0000000905057227 */ /* 0x000fcc00078e0004 */
[----:B------:R-:W-:-:S04]  /*0e40*/  IMAD.HI.U32 R5, R5, R6, RZ ;  /* 0x0000000605057227 */ /* 0x000fc800078e00ff */
[----:B------:R-:W-:-:S05]  /*0e50*/  IMAD R0, R5, R0, R6 ;  /* 0x0000000005007224 */ /* 0x000fca00078e0206 */
[----:B------:R-:W-:-:S13]  /*0e60*/  ISETP.GT.U32.AND P3, PT, R3, R0, PT ;  /* 0x000000000300720c */ /* 0x000fda0003f64070 */
[----:B------:R-:W-:Y:S01]  /*0e70*/  @!P3 IMAD.IADD R0, R0, 0x1, -R3 ;  /* 0x000000010000b824 */ /* 0x000fe200078e0a03 */
[----:B------:R-:W-:Y:S02]  /*0e80*/  @!P3 IADD3 R5, R5, 0x1, RZ ;  /* 0x000000010505b810 */ /* 0x000fe40007ffe0ff */
[----:B------:R-:W-:Y:S02]  /*0e90*/  ISETP.NE.AND P3, PT, R47, RZ, PT ;  /* 0x000000ff2f00720c */ /* 0x000fe40003f65270 */
[----:B------:R-:W-:Y:S02]  /*0ea0*/  ISETP.GE.U32.AND P1, PT, R0, R3, PT ;  /* 0x000000030000720c */ /* 0x000fe40003f26070 */
[----:B------:R-:W-:-:S04]  /*0eb0*/  LOP3.LUT R0, R12, R47, RZ, 0x3c, !PT ;  /* 0x0000002f0c007212 */ /* 0x000fc800078e3cff */
[----:B------:R-:W-:-:S07]  /*0ec0*/  ISETP.GE.AND P2, PT, R0, RZ, PT ;  /* 0x000000ff0000720c */ /* 0x000fce0003f46270 */
[----:B------:R-:W-:Y:S01]  /*0ed0*/  @P1 VIADD R5, R5, 0x1 ;  /* 0x0000000105051836 */ /* 0x000fe20000000000 */
[----:B------:R-:W-:Y:S02]  /*0ee0*/  ISETP.LT.AND P1, PT, R12, R7, !P0 ;  /* 0x000000070c00720c */ /* 0x000fe40004721270 */
[----:B------:R-:W-:Y:S02]  /*0ef0*/  LOP3.LUT P0, RZ, R47, 0x7, RZ, 0xc0, !PT ;  /* 0x000000072fff7812 */ /* 0x000fe4000780c0ff */
[----:B------:R-:W-:Y:S02]  /*0f00*/  MOV R44, R5 ;  /* 0x00000005002c7202 */ /* 0x000fe40000000f00 */
[----:B------:R-:W-:-:S03]  /*0f10*/  P2R R48, PR, RZ, 0x2 ;  /* 0x00000002ff307803 */ /* 0x000fc60000000000 */
[----:B------:R-:W-:Y:S01]  /*0f20*/  @!P2 IMAD.MOV R44, RZ, RZ, -R44 ;  /* 0x000000ffff2ca224 */ /* 0x000fe200078e0a2c */
[----:B------:R-:W-:-:S04]  /*0f30*/  @!P3 LOP3.LUT R44, RZ, R47, RZ, 0x33, !PT ;  /* 0x0000002fff2cb212 */ /* 0x000fc800078e33ff */
[----:B------:R-:W-:-:S05]  /*0f40*/  IADD3 R0, -R44, RZ, RZ ;  /* 0x000000ff2c007210 */ /* 0x000fca0007ffe1ff */
[----:B------:R-:W-:Y:S01]  /*0f50*/  IMAD R46, R47, R0, R12 ;  /* 0x000000002f2e7224 */ /* 0x000fe200078e020c */
[----:B------:R-:W-:Y:S06]  /*0f60*/  @!P0 BRA `(.L_x_181) ;  /* 0x0000000000408947 */ /* 0x000fec0003800000 */
[----:B------:R-:W-:Y:S01]  /*0f70*/  MOV R0, 0x0 ;  /* 0x0000000000007802 */ /* 0x000fe20000000f00 */
[----:B------:R-:W-:Y:S01]  /*0f80*/  ULDC.64 UR4, c[0x4][0xc8] ;  /* 0x0100320000047ab9 */ /* 0x000fe20000000a00 */
[----:B------:R-:W-:Y:S01]  /*0f90*/  ULDC.64 UR6, c[0x4][0xb8] ;  /* 0x01002e0000067ab9 */ /* 0x000fe20000000a00 */
[----:B------:R-:W-:Y:S01]  /*0fa0*/  IMAD.U32 R4, RZ, RZ, UR4 ;  /* 0x00000004ff047e24 */ /* 0x000fe2000f8e00ff */
[----:B------:R0:W1:Y:S01]  /*0fb0*/  LDC.64 R14, c[0x4][R0] ;  /* 0x01000000000e7b82 */ /* 0x0000620000000a00 */
[----:B------:R-:W-:Y:S01]  /*0fc0*/  MOV R5, UR5 ;  /* 0x0000000500057c02 */ /* 0x000fe20008000f00 */
[----:B------:R-:W-:Y:S01]  /*0fd0*/  ULDC.64 UR4, c[0x4][0xd0] ;  /* 0x0100340000047ab9 */ /* 0x000fe20000000a00 */
[----:B------:R-:W-:Y:S01]  /*0fe0*/  HFMA2.MMA R12, -RZ, RZ, 0, 5.9604644775390625e-08 ;  /* 0x00000001ff0c7435 */ /* 0x000fe200000001ff */
[----:B------:R-:W-:Y:S01]  /*0ff0*/  IMAD.U32 R6, RZ, RZ, UR4 ;  /* 0x00000004ff067e24 */ /* 0x000fe2000f8e00ff */
[----:B------:R-:W-:Y:S01]  /*1000*/  MOV R7, UR5 ;  /* 0x0000000500077c02 */ /* 0x000fe20008000f00 */
[----:B------:R-:W-:Y:S01]  /*1010*/  IMAD.U32 R10, RZ, RZ, UR6 ;  /* 0x00000006ff0a7e24 */ /* 0x000fe2000f8e00ff */
[----:B------:R-:W-:Y:S01]  /*1020*/  MOV R11, UR7 ;  /* 0x00000007000b7c02 */ /* 0x000fe20008000f00 */
[----:B------:R-:W-:-:S02]  /*1030*/  IMAD.MOV.U32 R8, RZ, RZ, 0x53f ;  /* 0x0000053fff087424 */ /* 0x000fc400078e00ff */
[----:B0-----:R-:W-:-:S07]  /*1040*/  IMAD.MOV.U32 R13, RZ, RZ, RZ ;  /* 0x000000ffff0d7224 */ /* 0x001fce00078e00ff */
[----:B------:R-:W-:-:S07]  /*1050*/  LEPC R20, `(.L_x_181) ;  /* 0x000000001014794e */ /* 0x000fce0000000000 */
[----:B-1----:R-:W-:Y:S05]  /*1060*/  CALL.ABS.NOINC R14 ;  /* 0x000000000e007343 */ /* 0x002fea0003c00000 */
.L_x_181:
[----:B------:R-:W0:Y:S01]  /*1070*/  LDC R7, c[0x0][0x290] ;  /* 0x0000a400ff077b82 */ /* 0x000e220000000800 */
[----:B------:R-:W-:Y:S01]  /*1080*/  ISETP.NE.AND P6, PT, R48, RZ, PT ;  /* 0x000000ff3000720c */ /* 0x000fe20003fc5270 */
[----:B------:R-:W-:-:S05]  /*1090*/  IMAD R0, R47, R44, R46 ;  /* 0x0000002c2f007224 */ /* 0x000fca00078e022e */
[----:B------:R-:W-:-:S04]  /*10a0*/  LEA R0, R0, UR38, 0x1 ;  /* 0x0000002600007c11 */ /* 0x000fc8000f8e08ff */
[----:B0-----:R-:W-:-:S03]  /*10b0*/  LEA R3, R7, R0, 0x1 ;  /* 0x0000000007037211 */ /* 0x001fc600078e08ff */
[----:B------:R-:W-:Y:S05]  /*10c0*/  @!P6 BRA `(.L_x_182) ;  /* 0x00000000000ce947 */ /* 0x000fea0003800000 */
[----:B------:R-:W-:Y:S01]  /*10d0*/  ISETP.NE.AND P5, PT, R45, RZ, PT ;  /* 0x000000ff2d00720c */ /* 0x000fe20003fa5270 */
[----:B------:R0:W-:-:S12]  /*10e0*/  STS.128 [R0], R40 ;  /* 0x0000002800007388 */ /* 0x0001d80000000c00 */
[----:B------:R0:W-:Y:S02]  /*10f0*/  @!P5 STS.128 [R3], R32 ;  /* 0x000000200300d388 */ /* 0x0001e40000000c00 */
.L_x_182:
        /* <DEDUP_REMOVED lines=13> */
[----:B------:R-:W-:-:S03]  /*11d0*/  ISETP.NE.AND P0, PT, R45, RZ, PT ;  /* 0x000000ff2d00720c */ /* 0x000fc60003f05270 */
[----:B------:R-:W-:Y:S01]  /*11e0*/  IMAD R47, R47, 0x2, R46 ;  /* 0x000000022f2f7824 */ /* 0x000fe200078e022e */
[----:B------:R-:W1:Y:S04]  /*11f0*/  LDS.64 R8, [R46] ;  /* 0x000000002e087984 */ /* 0x000e680000000a00 */
[----:B------:R-:W0:Y:S01]  /*1200*/  LDS.64 R10, [R47] ;  /* 0x000000002f0a7984 */ /* 0x000e220000000a00 */
[--C-:B-1----:R-:W-:Y:S02]  /*1210*/  SHF.R.U64 R6, R8, 0x10, R9.reuse ;  /* 0x0000001008067819 */ /* 0x102fe40000001209 */
[----:B------:R-:W-:Y:S02]  /*1220*/  SHF.R.U32.HI R4, RZ, 0x10, R9 ;  /* 0x00000010ff047819 */ /* 0x000fe40000011609 */
[----:B0-----:R-:W-:-:S02]  /*1230*/  SHF.R.U64 R41, R10, 0x10, R11 ;  /* 0x000000100a297819 */ /* 0x001fc4000000120b */
[--C-:B------:R-:W-:Y:S02]  /*1240*/  SHF.R.U32.HI R43, RZ, 0x10, R11.reuse ;  /* 0x00000010ff2b7819 */ /* 0x100fe4000001160b */
[----:B------:R-:W-:Y:S02]  /*1250*/  PRMT R40, R8, 0x5410, R10 ;  /* 0x0000541008287816 */ /* 0x000fe4000000000a */
[----:B------:R-:W-:Y:S02]  /*1260*/  PRMT R42, R9, 0x5410, R11 ;  /* 0x00005410092a7816 */ /* 0x000fe4000000000b */
[----:B------:R-:W-:Y:S02]  /*1270*/  PRMT R41, R6, 0x5410, R41 ;  /* 0x0000541006297816 */ /* 0x000fe40000000029 */
        /* <DEDUP_REMOVED lines=9> */
[C---:B------:R-:W-:Y:S01]  /*1310*/  VIADD R6, R8.reuse, 0x2 ;  /* 0x0000000208067836 */ /* 0x040fe20000000000 */
[C---:B------:R-:W-:Y:S01]  /*1320*/  IADD3 R7, R8.reuse, 0x4, RZ ;  /* 0x0000000408077810 */ /* 0x040fe20007ffe0ff */
[----:B------:R-:W-:Y:S01]  /*1330*/  ULDC UR4, c[0x0][0x29c] ;  /* 0x0000a70000047ab9 */ /* 0x000fe20000000800 */
[----:B------:R0:W1:Y:S01]  /*1340*/  MUFU.RCP R9, R4 ;  /* 0x0000000400097308 */ /* 0x0000620000001000 */
[----:B------:R-:W-:Y:S02]  /*1350*/  I2FP.F32.S32 R5, R8 ;  /* 0x0000000800057245 */ /* 0x000fe40000201400 */
[----:B------:R-:W-:Y:S02]  /*1360*/  I2FP.F32.S32 R7, R7 ;  /* 0x0000000700077245 */ /* 0x000fe40000201400 */
[----:B------:R-:W-:Y:S01]  /*1370*/  I2FP.F32.S32 R6, R6 ;  /* 0x0000000600067245 */ /* 0x000fe20000201400 */
[----:B0-----:R-:W-:-:S05]  /*1380*/  VIADD R4, R8, 0x6 ;  /* 0x0000000608047836 */ /* 0x001fca0000000000 */
[----:B------:R-:W-:Y:S01]  /*1390*/  I2FP.F32.S32 R4, R4 ;  /* 0x0000000400047245 */ /* 0x000fe20000201400 */
[-C--:B-1----:R-:W-:Y:S01]  /*13a0*/  FMUL.FTZ R5, R5, R9.reuse ;  /* 0x0000000905057220 */ /* 0x082fe20000410000 */
        /* <DEDUP_REMOVED lines=10> */
[----:B------:R-:W1:Y:S08]  /*1450*/  MUFU.EX2 R5, -R5 ;  /* 0x8000000500057308 */ /* 0x000e700000000800 */
[----:B------:R-:W2:Y:S01]  /*1460*/  MUFU.EX2 R11, -R11 ;  /* 0x8000000b000b7308 */ /* 0x000ea20000000800 */
[----:B0-----:R-:W-:-:S04]  /*1470*/  FMUL.FTZ R7, R4, R13 ;  /* 0x0000000d04077220 */ /* 0x001fc80000410000 */
[----:B------:R-:W-:Y:S01]  /*1480*/  FMUL.RZ R21, R7, 0.15915493667125701904 ;  /* 0x3e22f98307157820 */ /* 0x000fe2000040c000 */
[C---:B------:R-:W-:Y:S01]  /*1490*/  FMUL.FTZ R7, R4.reuse, R15 ;  /* 0x0000000f04077220 */ /* 0x040fe20000410000 */
[----:B-1----:R-:W-:-:S03]  /*14a0*/  FMUL.FTZ R5, R4, R5 ;  /* 0x0000000504057220 */ /* 0x002fc60000410000 */
[----:B------:R-:W-:Y:S01]  /*14b0*/  FMUL.RZ R7, R7, 0.15915493667125701904 ;  /* 0x3e22f98307077820 */ /* 0x000fe2000040c000 */
[----:B------:R-:W-:Y:S01]  /*14c0*/  MUFU.SIN R10, R21 ;  /* 0x00000015000a7308 */ /* 0x000fe20000000400 */
[----:B------:R-:W-:Y:S01]  /*14d0*/  FMUL.RZ R14, R5, 0.15915493667125701904 ;  /* 0x3e22f983050e7820 */ /* 0x000fe2000040c000 */
[----:B--2---:R-:W-:Y:S01]  /*14e0*/  FMUL.FTZ R4, R4, R11 ;  /* 0x0000000b04047220 */ /* 0x004fe20000410000 */
[----:B------:R-:W-:-:S05]  /*14f0*/  HADD2.F32 R11, -RZ, R41.H1_H1 ;  /* 0x30000029ff0b7230 */ /* 0x000fca0000004100 */
[----:B------:R-:W-:Y:S01]  /*1500*/  MUFU.COS R5, R14 ;  /* 0x0000000e00057308 */ /* 0x000fe20000000000 */
[----:B------:R-:W-:Y:S02]  /*1510*/  HADD2.F32 R41, -RZ, R41.H0_H0 ;  /* 0x20000029ff297230 */ /* 0x000fe40000004100 */
[----:B------:R-:W-:Y:S01]  /*1520*/  FMUL.RZ R44, R4, 0.15915493667125701904 ;  /* 0x3e22f983042c7820 */ /* 0x000fe2000040c000 */
[--C-:B------:R-:W-:Y:S02]  /*1530*/  HADD2.F32 R4, -RZ, R40.reuse.H1_H1 ;  /* 0x30000028ff047230 */ /* 0x100fe40000004100 */
[----:B------:R-:W-:Y:S02]  /*1540*/  HADD2.F32 R40, -RZ, R40.H0_H0 ;  /* 0x20000028ff287230 */ /* 0x000fe40000004100 */
[----:B------:R0:W1:Y:S08]  /*1550*/  MUFU.SIN R6, R14 ;  /* 0x0000000e00067308 */ /* 0x0000700000000400 */
[----:B------:R-:W2:Y:S01]  /*1560*/  MUFU.SIN R13, R7 ;  /* 0x00000007000d7308 */ /* 0x000ea20000000400 */
[----:B0-----:R-:W-:-:S02]  /*1570*/  HADD2.F32 R14, -RZ, R42.H1_H1 ;  /* 0x3000002aff0e7230 */ /* 0x001fc40000004100 */
[----:B------:R-:W-:-:S05]  /*1580*/  HADD2.F32 R42, -RZ, R42.H0_H0 ;  /* 0x2000002aff2a7230 */ /* 0x000fca0000004100 */
[----:B------:R-:W-:Y:S01]  /*1590*/  MUFU.SIN R20, R44 ;  /* 0x0000002c00147308 */ /* 0x000fe20000000400 */
[----:B-1----:R-:W-:-:S04]  /*15a0*/  FMUL.FTZ R8, R6, R4 ;  /* 0x0000000406087220 */ /* 0x002fc80000410000 */
[----:B------:R-:W-:-:S03]  /*15b0*/  FFMA.FTZ R8, R5, R40, -R8 ;  /* 0x0000002805087223 */ /* 0x000fc60000010808 */
[----:B------:R0:W1:Y:S08]  /*15c0*/  MUFU.COS R9, R21 ;  /* 0x0000001500097308 */ /* 0x0000700000000000 */
[----:B------:R3:W4:Y:S01]  /*15d0*/  MUFU.COS R12, R7 ;  /* 0x00000007000c7308 */ /* 0x0007220000000000 */
[--C-:B0-----:R-:W-:Y:S02]  /*15e0*/  HADD2.F32 R21, -RZ, R43.reuse.H1_H1 ;  /* 0x3000002bff157230 */ /* 0x101fe40000004100 */
[----:B------:R-:W-:-:S05]  /*15f0*/  HADD2.F32 R43, -RZ, R43.H0_H0 ;  /* 0x2000002bff2b7230 */ /* 0x000fca0000004100 */
[----:B------:R-:W0:Y:S01]  /*1600*/  MUFU.COS R15, R44 ;  /* 0x0000002c000f7308 */ /* 0x000e220000000000 */
[----:B---3--:R-:W-:Y:S01]  /*1610*/  FMUL.FTZ R7, R5, R4 ;  /* 0x0000000405077220 */ /* 0x008fe20000410000 */
[-C--:B------:R-:W-:Y:S01]  /*1620*/  FMUL.FTZ R4, R10, R11.reuse ;  /* 0x0000000b0a047220 */ /* 0x080fe20000410000 */
[----:B--2---:R-:W-:Y:S01]  /*1630*/  FMUL.FTZ R5, R13, R14 ;  /* 0x0000000e0d057220 */ /* 0x004fe20000410000 */
[C---:B-1----:R-:W-:Y:S01]  /*1640*/  FMUL.FTZ R11, R9.reuse, R11 ;  /* 0x0000000b090b7220 */ /* 0x042fe20000410000 */
[----:B------:R-:W-:Y:S01]  /*1650*/  FFMA.FTZ R7, R6, R40, R7 ;  /* 0x0000002806077223 */ /* 0x000fe20000010007 */
[----:B------:R-:W-:Y:S01]  /*1660*/  FMUL.FTZ R6, R20, R21 ;  /* 0x0000001514067220 */ /* 0x000fe20000410000 */
[-C--:B------:R-:W-:Y:S01]  /*1670*/  FFMA.FTZ R4, R9, R41.reuse, -R4 ;  /* 0x0000002909047223 */ /* 0x080fe20000010804 */
[----:B------:R-:W-:Y:S01]  /*1680*/  FFMA.FTZ R41, R10, R41, R11 ;  /* 0x000000290a297223 */ /* 0x000fe2000001000b */
[C---:B----4-:R-:W-:Y:S01]  /*1690*/  FMUL.FTZ R14, R12.reuse, R14 ;  /* 0x0000000e0c0e7220 */ /* 0x050fe20000410000 */
        /* <DEDUP_REMOVED lines=10> */
.L_x_186:
[C---:B------:R-:W-:Y:S01]  /*1740*/  LEA R49, R7.reuse, R46, 0x1 ;  /* 0x0000002e07317211 */ /* 0x040fe200078e08ff */
[----:B------:R-:W-:Y:S01]  /*1750*/  IMAD R51, R7, 0x2, R47 ;  /* 0x0000000207337824 */ /* 0x000fe200078e022f */
[----:B------:R-:W-:Y:S01]  /*1760*/  SHF.R.S32.HI R4, RZ, 0x1f, R5 ;  /* 0x0000001fff047819 */ /* 0x000fe20000011405 */
[----:B------:R-:W-:Y:S02]  /*1770*/  BSSY B2, `(.L_x_188) ;  /* 0x0000070000027945 */ /* 0x000fe40003800000 */
[----:B------:R-:W0:Y:S01]  /*1780*/  LDS.64 R10, [R49] ;  /* 0x00000000310a7984 */ /* 0x000e220000000a00 */
[----:B------:R-:W-:-:S03]  /*1790*/  LEA.HI R4, R4, R5, RZ, 0x2 ;  /* 0x0000000504047211 */ /* 0x000fc600078f10ff */
[----:B------:R-:W1:Y:S01]  /*17a0*/  LDS.64 R12, [R51] ;  /* 0x00000000330c7984 */ /* 0x000e620000000a00 */
[----:B------:R-:W-:-:S04]  /*17b0*/  SHF.L.U32 R4, R4, 0x1, RZ ;  /* 0x0000000104047819 */ /* 0x000fc800000006ff */
[----:B------:R-:W-:-:S04]  /*17c0*/  LOP3.LUT R8, R4, 0xfffffff8, RZ, 0xc0, !PT ;  /* 0xfffffff804087812 */ /* 0x000fc800078ec0ff */
[----:B------:R-:W-:Y:S02]  /*17d0*/  ISETP.GE.AND P0, PT, R8, R7, PT ;  /* 0x000000070800720c */ /* 0x000fe40003f06270 */
[--C-:B0-----:R-:W-:Y:S02]  /*17e0*/  SHF.R.U64 R6, R10, 0x10, R11.reuse ;  /* 0x000000100a067819 */ /* 0x101fe4000000120b */
[----:B------:R-:W-:Y:S02]  /*17f0*/  SHF.R.U32.HI R4, RZ, 0x10, R11 ;  /* 0x00000010ff047819 */ /* 0x000fe4000001160b */
[--C-:B-1----:R-:W-:Y:S02]  /*1800*/  SHF.R.U64 R33, R12, 0x10, R13.reuse ;  /* 0x000000100c217819 */ /* 0x102fe4000000120d */
[----:B------:R-:W-:Y:S02]  /*1810*/  SHF.R.U32.HI R35, RZ, 0x10, R13 ;  /* 0x00000010ff237819 */ /* 0x000fe4000001160d */
[----:B------:R-:W-:-:S02]  /*1820*/  PRMT R32, R10, 0x5410, R12 ;  /* 0x000054100a207816 */ /* 0x000fc4000000000c */
[----:B------:R-:W-:Y:S02]  /*1830*/  PRMT R34, R11, 0x5410, R13 ;  /* 0x000054100b227816 */ /* 0x000fe4000000000d */
[----:B------:R-:W-:Y:S02]  /*1840*/  PRMT R33, R6, 0x5410, R33 ;  /* 0x0000541006217816 */ /* 0x000fe40000000021 */
[----:B------:R-:W-:Y:S01]  /*1850*/  PRMT R35, R4, 0x5410, R35 ;  /* 0x0000541004237816 */ /* 0x000fe20000000023 */
[----:B------:R-:W-:Y:S06]  /*1860*/  @P0 BRA `(.L_x_189) ;  /* 0x0000000400800947 */ /* 0x000fec0003800000 */
[----:B------:R-:W-:Y:S01]  /*1870*/  I2FP.F32.S32 R7, R7 ;  /* 0x0000000700077245 */ /* 0x000fe20000201400 */
[----:B------:R-:W-:Y:S01]  /*1880*/  VIADD R5, R8, 0x2 ;  /* 0x0000000208057836 */ /* 0x000fe20000000000 */
[----:B------:R-:W-:Y:S01]  /*1890*/  I2FP.F32.S32 R4, R8 ;  /* 0x0000000800047245 */ /* 0x000fe20000201400 */
[----:B------:R-:W-:Y:S01]  /*18a0*/  ULDC UR4, c[0x0][0x29c] ;  /* 0x0000a70000047ab9 */ /* 0x000fe20000000800 */
[----:B------:R0:W1:Y:S01]  /*18b0*/  MUFU.RCP R9, R7 ;  /* 0x0000000700097308 */ /* 0x0000620000001000 */
[--C-:B------:R-:W-:Y:S01]  /*18c0*/  HADD2.F32 R50, -RZ, R41.reuse.H1_H1 ;  /* 0x30000029ff327230 */ /* 0x100fe20000004100 */
[----:B------:R-:W-:Y:S01]  /*18d0*/  I2FP.F32.S32 R6, R5 ;  /* 0x0000000500067245 */ /* 0x000fe20000201400 */
[----:B------:R-:W-:Y:S02]  /*18e0*/  HADD2.F32 R55, -RZ, R41.H0_H0 ;  /* 0x20000029ff377230 */ /* 0x000fe40000004100 */
[--C-:B------:R-:W-:Y:S02]  /*18f0*/  HADD2.F32 R48, -RZ, R40.reuse.H1_H1 ;  /* 0x30000028ff307230 */ /* 0x100fe40000004100 */
[----:B------:R-:W-:-:S02]  /*1900*/  HADD2.F32 R53, -RZ, R40.H0_H0 ;  /* 0x20000028ff357230 */ /* 0x000fc40000004100 */
[----:B0-----:R-:W-:Y:S02]  /*1910*/  VIADD R7, R8, 0x6 ;  /* 0x0000000608077836 */ /* 0x001fe40000000000 */
[----:B------:R-:W-:Y:S02]  /*1920*/  HADD2.F32 R20, -RZ, R34.H1_H1 ;  /* 0x30000022ff147230 */ /* 0x000fe40000004100 */
[----:B------:R-:W-:Y:S01]  /*1930*/  HADD2.F32 R52, -RZ, R42.H1_H1 ;  /* 0x3000002aff347230 */ /* 0x000fe20000004100 */
[----:B------:R-:W-:Y:S01]  /*1940*/  I2FP.F32.S32 R7, R7 ;  /* 0x0000000700077245 */ /* 0x000fe20000201400 */
[----:B------:R-:W-:Y:S02]  /*1950*/  HADD2.F32 R34, -RZ, R34.H0_H0 ;  /* 0x20000022ff227230 */ /* 0x000fe40000004100 */
[-C--:B-1----:R-:W-:Y:S01]  /*1960*/  FMUL.FTZ R4, R4, R9.reuse ;  /* 0x0000000904047220 */ /* 0x082fe20000410000 */
[-C--:B------:R-:W-:Y:S01]  /*1970*/  FMUL.FTZ R6, R6, R9.reuse ;  /* 0x0000000906067220 */ /* 0x080fe20000410000 */
[----:B------:R-:W-:Y:S01]  /*1980*/  FMUL.FTZ R7, R7, R9 ;  /* 0x0000000907077220 */ /* 0x000fe20000410000 */
[----:B------:R-:W-:-:S02]  /*1990*/  HADD2.F32 R42, -RZ, R42.H0_H0 ;  /* 0x2000002aff2a7230 */ /* 0x000fc40000004100 */
[----:B------:R-:W-:Y:S01]  /*19a0*/  FMUL.FTZ R5, R4, 13.28771209716796875 ;  /* 0x41549a7804057820 */ /* 0x000fe20000410000 */
[----:B------:R-:W-:Y:S01]  /*19b0*/  IADD3 R4, R8, 0x4, RZ ;  /* 0x0000000408047810 */ /* 0x000fe20007ffe0ff */
[----:B------:R-:W-:Y:S01]  /*19c0*/  FMUL.FTZ R6, R6, 13.28771209716796875 ;  /* 0x41549a7806067820 */ /* 0x000fe20000410000 */
[----:B------:R-:W-:Y:S02]  /*19d0*/  HADD2.F32 R40, -RZ, R35.H1_H1 ;  /* 0x30000023ff287230 */ /* 0x000fe40000004100 */
[----:B------:R-:W-:Y:S01]  /*19e0*/  I2FP.F32.S32 R4, R4 ;  /* 0x0000000400047245 */ /* 0x000fe20000201400 */
[----:B------:R-:W0:Y:S01]  /*19f0*/  MUFU.EX2 R5, -R5 ;  /* 0x8000000500057308 */ /* 0x000e220000000800 */
[----:B------:R-:W-:Y:S02]  /*1a00*/  HADD2.F32 R54, -RZ, R43.H1_H1 ;  /* 0x3000002bff367230 */ /* 0x000fe40000004100 */
[----:B------:R-:W-:Y:S02]  /*1a10*/  HADD2.F32 R35, -RZ, R35.H0_H0 ;  /* 0x20000023ff237230 */ /* 0x000fe40000004100 */
[----:B------:R-:W-:Y:S01]  /*1a20*/  FMUL.FTZ R4, R4, R9 ;  /* 0x0000000904047220 */ /* 0x000fe20000410000 */
[----:B------:R-:W-:Y:S01]  /*1a30*/  FMUL.FTZ R9, R7, 13.28771209716796875 ;  /* 0x41549a7807097820 */ /* 0x000fe20000410000 */
[----:B------:R-:W-:-:S02]  /*1a40*/  HADD2.F32 R43, -RZ, R43.H0_H0 ;  /* 0x2000002bff2b7230 */ /* 0x000fc40000004100 */
[----:B------:R-:W-:Y:S01]  /*1a50*/  FMUL.FTZ R8, R4, 13.28771209716796875 ;  /* 0x41549a7804087820 */ /* 0x000fe20000410000 */
[----:B------:R-:W-:Y:S01]  /*1a60*/  IADD3 R4, -R24, UR4, RZ ;  /* 0x0000000418047c10 */ /* 0x000fe2000fffe1ff */
[----:B------:R-:W1:Y:S03]  /*1a70*/  MUFU.EX2 R11, -R6 ;  /* 0x80000006000b7308 */ /* 0x000e660000000800 */
[----:B------:R-:W-:-:S05]  /*1a80*/  I2FP.F32.S32 R4, R4 ;  /* 0x0000000400047245 */ /* 0x000fca0000201400 */
[----:B------:R2:W3:Y:S01]  /*1a90*/  MUFU.EX2 R13, -R8 ;  /* 0x80000008000d7308 */ /* 0x0004e20000000800 */
[----:B0-----:R-:W-:-:S04]  /*1aa0*/  FMUL.FTZ R5, R4, R5 ;  /* 0x0000000504057220 */ /* 0x001fc80000410000 */
[----:B------:R-:W-:-:S03]  /*1ab0*/  FMUL.RZ R10, R5, 0.15915493667125701904 ;  /* 0x3e22f983050a7820 */ /* 0x000fc6000040c000 */
[----:B------:R-:W0:Y:S01]  /*1ac0*/  MUFU.EX2 R9, -R9 ;  /* 0x8000000900097308 */ /* 0x000e220000000800 */
[C---:B-1----:R-:W-:Y:S01]  /*1ad0*/  FMUL.FTZ R7, R4.reuse, R11 ;  /* 0x0000000b04077220 */ /* 0x042fe20000410000 */
[--C-:B--2---:R-:W-:Y:S02]  /*1ae0*/  HADD2.F32 R8, -RZ, R32.reuse.H1_H1 ;  /* 0x30000020ff087230 */ /* 0x104fe40000004100 */
[----:B------:R-:W-:Y:S02]  /*1af0*/  HADD2.F32 R32, -RZ, R32.H0_H0 ;  /* 0x20000020ff207230 */ /* 0x000fe40000004100 */
[----:B------:R-:W-:Y:S02]  /*1b00*/  FMUL.RZ R15, R7, 0.15915493667125701904 ;  /* 0x3e22f983070f7820 */ /* 0x000fe4000040c000 */
[----:B------:R-:W1:Y:S01]  /*1b10*/  MUFU.COS R5, R10 ;  /* 0x0000000a00057308 */ /* 0x000e620000000000 */
[----:B---3--:R-:W-:Y:S01]  /*1b20*/  FMUL.FTZ R7, R4, R13 ;  /* 0x0000000d04077220 */ /* 0x008fe20000410000 */
[----:B------:R-:W-:-:S02]  /*1b30*/  HADD2.F32 R13, -RZ, R33.H1_H1 ;  /* 0x30000021ff0d7230 */ /* 0x000fc40000004100 */
[----:B------:R-:W-:Y:S02]  /*1b40*/  HADD2.F32 R33, -RZ, R33.H0_H0 ;  /* 0x20000021ff217230 */ /* 0x000fe40000004100 */
[----:B------:R-:W-:Y:S02]  /*1b50*/  FMUL.RZ R44, R7, 0.15915493667125701904 ;  /* 0x3e22f983072c7820 */ /* 0x000fe4000040c000 */
[----:B------:R-:W2:Y:S01]  /*1b60*/  MUFU.SIN R6, R10 ;  /* 0x0000000a00067308 */ /* 0x000ea20000000400 */
[----:B0-----:R-:W-:-:S04]  /*1b70*/  FMUL.FTZ R4, R4, R9 ;  /* 0x0000000904047220 */ /* 0x001fc80000410000 */
[----:B------:R-:W-:-:S03]  /*1b80*/  FMUL.RZ R41, R4, 0.15915493667125701904 ;  /* 0x3e22f98304297820 */ /* 0x000fc6000040c000 */
[----:B------:R-:W0:Y:S01]  /*1b90*/  MUFU.SIN R12, R15 ;  /* 0x0000000f000c7308 */ /* 0x000e220000000400 */
[----:B-1----:R-:W-:Y:S01]  /*1ba0*/  FMUL.FTZ R9, R5, R8 ;  /* 0x0000000805097220 */ /* 0x002fe20000410000 */
[----:B------:R-:W-:-:S06]  /*1bb0*/  FMUL.FTZ R7, R48, R5 ;  /* 0x0000000530077220 */ /* 0x000fcc0000410000 */
[----:B------:R-:W1:Y:S01]  /*1bc0*/  MUFU.COS R11, R15 ;  /* 0x0000000f000b7308 */ /* 0x000e620000000000 */
[C---:B--2---:R-:W-:Y:S01]  /*1bd0*/  FMUL.FTZ R10, R6.reuse, R8 ;  /* 0x00000008060a7220 */ /* 0x044fe20000410000 */
[----:B------:R-:W-:Y:S01]  /*1be0*/  FFMA.FTZ R9, R6, R32, R9 ;  /* 0x0000002006097223 */ /* 0x000fe20000010009 */
[-C--:B------:R-:W-:Y:S01]  /*1bf0*/  FMUL.FTZ R4, R48, R6.reuse ;  /* 0x0000000630047220 */ /* 0x080fe20000410000 */
[----:B------:R-:W-:Y:S01]  /*1c00*/  FFMA.FTZ R7, R53, R6, R7 ;  /* 0x0000000635077223 */ /* 0x000fe20000010007 */
[----:B------:R-:W-:Y:S02]  /*1c10*/  FFMA.FTZ R10, R5, R32, -R10 ;  /* 0x00000020050a7223 */ /* 0x000fe4000001080a */
[----:B------:R-:W-:Y:S01]  /*1c20*/  FFMA.FTZ R4, R53, R5, -R4 ;  /* 0x0000000535047223 */ /* 0x000fe20000010804 */
[----:B------:R-:W2:Y:S01]  /*1c30*/  MUFU.SIN R15, R44 ;  /* 0x0000002c000f7308 */ /* 0x000ea20000000400 */
[----:B0-----:R-:W-:Y:S01]  /*1c40*/  FMUL.FTZ R8, R12, R13 ;  /* 0x0000000d0c087220 */ /* 0x001fe20000410000 */
[----:B------:R-:W-:-:S06]  /*1c50*/  FMUL.FTZ R6, R50, R12 ;  /* 0x0000000c32067220 */ /* 0x000fcc0000410000 */
[----:B------:R-:W0:Y:S01]  /*1c60*/  MUFU.COS R14, R44 ;  /* 0x0000002c000e7308 */ /* 0x000e220000000000 */
[C---:B-1----:R-:W-:Y:S01]  /*1c70*/  FMUL.FTZ R13, R11.reuse, R13 ;  /* 0x0000000d0b0d7220 */ /* 0x042fe20000410000 */
[----:B------:R-:W-:Y:S01]  /*1c80*/  FMUL.FTZ R5, R50, R11 ;  /* 0x0000000b32057220 */ /* 0x000fe20000410000 */
[----:B------:R-:W-:Y:S01]  /*1c90*/  FFMA.FTZ R8, R11, R33, -R8 ;  /* 0x000000210b087223 */ /* 0x000fe20000010808 */
[C---:B------:R-:W-:Y:S01]  /*1ca0*/  FFMA.FTZ R6, R55.reuse, R11, -R6 ;  /* 0x0000000b37067223 */ /* 0x040fe20000010806 */
[----:B------:R-:W-:Y:S01]  /*1cb0*/  FFMA.FTZ R33, R12, R33, R13 ;  /* 0x000000210c217223 */ /* 0x000fe2000001000d */
[----:B------:R-:W-:Y:S02]  /*1cc0*/  FFMA.FTZ R5, R55, R12, R5 ;  /* 0x0000000c37057223 */ /* 0x000fe40000010005 */
[----:B------:R-:W1:Y:S01]  /*1cd0*/  MUFU.SIN R32, R41 ;  /* 0x0000002900207308 */ /* 0x000e620000000400 */
[----:B--2---:R-:W-:Y:S01]  /*1ce0*/  FMUL.FTZ R13, R15, R20 ;  /* 0x000000140f0d7220 */ /* 0x004fe20000410000 */
[----:B------:R-:W-:Y:S01]  /*1cf0*/  FMUL.FTZ R11, R52, R15 ;  /* 0x0000000f340b7220 */ /* 0x000fe20000410000 */
[----:B------:R-:W-:-:S05]  /*1d00*/  F2FP.F16.F32.PACK_AB R33, R33, R8 ;  /* 0x000000082121723e */ /* 0x000fca00000000ff */
[----:B------:R-:W2:Y:S01]  /*1d10*/  MUFU.COS R21, R41 ;  /* 0x0000002900157308 */ /* 0x000ea20000000000 */
[----:B0-----:R-:W-:Y:S01]  /*1d20*/  FMUL.FTZ R20, R14, R20 ;  /* 0x000000140e147220 */ /* 0x001fe20000410000 */
[----:B------:R-:W-:Y:S01]  /*1d30*/  FMUL.FTZ R12, R52, R14 ;  /* 0x0000000e340c7220 */ /* 0x000fe20000410000 */
[----:B------:R-:W-:Y:S01]  /*1d40*/  FFMA.FTZ R13, R14, R34, -R13 ;  /* 0x000000220e0d7223 */ /* 0x000fe2000001080d */
[C---:B------:R-:W-:Y:S01]  /*1d50*/  FFMA.FTZ R11, R42.reuse, R14, -R11 ;  /* 0x0000000e2a0b7223 */ /* 0x040fe2000001080b */
[----:B------:R-:W-:Y:S01]  /*1d60*/  FFMA.FTZ R34, R15, R34, R20 ;  /* 0x000000220f227223 */ /* 0x000fe20000010014 */
[----:B------:R-:W-:Y:S01]  /*1d70*/  FFMA.FTZ R12, R42, R15, R12 ;  /* 0x0000000f2a0c7223 */ /* 0x000fe2000001000c */
[----:B-1----:R-:W-:Y:S01]  /*1d80*/  FMUL.FTZ R20, R32, R40 ;  /* 0x0000002820147220 */ /* 0x002fe20000410000 */
[----:B------:R-:W-:-:S03]  /*1d90*/  FMUL.FTZ R14, R54, R32 ;  /* 0x00000020360e7220 */ /* 0x000fc60000410000 */
[----:B------:R-:W-:Y:S02]  /*1da0*/  F2FP.F16.F32.PACK_AB R42, R12, R11 ;  /* 0x0000000b0c2a723e */ /* 0x000fe400000000ff */
[----:B------:R-:W-:Y:S01]  /*1db0*/  F2FP.F16.F32.PACK_AB R34, R34, R13 ;  /* 0x0000000d2222723e */ /* 0x000fe200000000ff */
[----:B--2---:R-:W-:Y:S01]  /*1dc0*/  FMUL.FTZ R15, R54, R21 ;  /* 0x00000015360f7220 */ /* 0x004fe20000410000 */
[C---:B------:R-:W-:Y:S01]  /*1dd0*/  FMUL.FTZ R41, R21.reuse, R40 ;  /* 0x0000002815297220 */ /* 0x040fe20000410000 */
[----:B------:R-:W-:Y:S01]  /*1de0*/  FFMA.FTZ R20, R21, R35, -R20 ;  /* 0x0000002315147223 */ /* 0x000fe20000010814 */
[C---:B------:R-:W-:Y:S01]  /*1df0*/  FFMA.FTZ R14, R43.reuse, R21, -R14 ;  /* 0x000000152b0e7223 */ /* 0x040fe2000001080e */
[----:B------:R-:W-:Y:S01]  /*1e00*/  FFMA.FTZ R15, R43, R32, R15 ;  /* 0x000000202b0f7223 */ /* 0x000fe2000001000f */
[----:B------:R-:W-:Y:S01]  /*1e10*/  FFMA.FTZ R35, R32, R35, R41 ;  /* 0x0000002320237223 */ /* 0x000fe20000010029 */
[----:B------:R-:W-:Y:S02]  /*1e20*/  F2FP.F16.F32.PACK_AB R40, R7, R4 ;  /* 0x000000040728723e */ /* 0x000fe400000000ff */
[----:B------:R-:W-:-:S02]  /*1e30*/  F2FP.F16.F32.PACK_AB R32, R9, R10 ;  /* 0x0000000a0920723e */ /* 0x000fc400000000ff */
[----:B------:R-:W-:Y:S02]  /*1e40*/  F2FP.F16.F32.PACK_AB R41, R5, R6 ;  /* 0x000000060529723e */ /* 0x000fe400000000ff */
[----:B------:R-:W-:Y:S02]  /*1e50*/  F2FP.F16.F32.PACK_AB R43, R15, R14 ;  /* 0x0000000e0f2b723e */ /* 0x000fe400000000ff */
[----:B------:R-:W-:-:S07]  /*1e60*/  F2FP.F16.F32.PACK_AB R35, R35, R20 ;  /* 0x000000142323723e */ /* 0x000fce00000000ff */
.L_x_189:
[----:B------:R-:W-:Y:S05]  /*1e70*/  BSYNC B2 ;  /* 0x0000000000027941 */ /* 0x000fea0003800000 */
.L_x_188:
        /* <DEDUP_REMOVED lines=16> */
.L_x_187:
[----:B------:R-:W-:Y:S05]  /*1f80*/  BSYNC B1 ;  /* 0x0000000000017941 */ /* 0x000fea0003800000 */
.L_x_185:
        /* <DEDUP_REMOVED lines=8> */
[----:B------:R-:W-:Y:S01]  /*2010*/  PRMT R13, R42, 0x5410, R43 ;  /* 0x000054102a0d7816 */ /* 0x000fe2000000002b */
[----:B------:R-:W-:Y:S01]  /*2020*/  IMAD.MOV.U32 R9, RZ, RZ, R10 ;  /* 0x000000ffff097224 */ /* 0x000fe200078e000a */
[----:B------:R-:W-:Y:S02]  /*2030*/  LOP3.LUT R4, R4, 0xffff, R40, 0xf8, !PT ;  /* 0x0000ffff04047812 */ /* 0x000fe400078ef828 */
[----:B------:R-:W-:Y:S02]  /*2040*/  LOP3.LUT R5, R13, R5, RZ, 0xfc, !PT ;  /* 0x000000050d057212 */ /* 0x000fe400078efcff */
[----:B------:R-:W-:Y:S02]  /*2050*/  LOP3.LUT R7, R11, R7, RZ, 0xfc, !PT ;  /* 0x000000070b077212 */ /* 0x000fe400078efcff */
[----:B------:R-:W-:Y:S01]  /*2060*/  LOP3.LUT R6, R6, R9, RZ, 0xfc, !PT ;  /* 0x0000000906067212 */ /* 0x000fe200078efcff */
[----:B------:R1:W-:Y:S04]  /*2070*/  STS.64 [R46], R4 ;  /* 0x000000042e007388 */ /* 0x0003e80000000a00 */
[----:B------:R1:W-:Y:S02]  /*2080*/  STS.64 [R47], R6 ;  /* 0x000000062f007388 */ /* 0x0003e40000000a00 */
.L_x_184:
[----:B------:R-:W-:Y:S05]  /*2090*/  BSYNC B0 ;  /* 0x0000000000007941 */ /* 0x000fea0003800000 */
.L_x_183:
[----:B------:R-:W-:Y:S06]  /*20a0*/  BAR.SYNC.DEFER_BLOCKING 0x0 ;  /* 0x0000000000007b1d */ /* 0x000fec0000010000 */
[----:B------:R-:W-:Y:S04]  /*20b0*/  BSSY B0, `(.L_x_190) ;  /* 0x0000005000007945 */ /* 0x000fe80003800000 */
[----:B------:R-:W-:Y:S05]  /*20c0*/  @!P6 BRA `(.L_x_191) ;  /* 0x00000000000ce947 */ /* 0x000fea0003800000 */
[----:B------:R-:W-:Y:S01]  /*20d0*/  ISETP.NE.AND P0, PT, R45, RZ, PT ;  /* 0x000000ff2d00720c */ /* 0x000fe20003f05270 */
[----:B0-----:R2:W3:-:S12]  /*20e0*/  LDS.128 R40, [R0] ;  /* 0x0000000000287984 */ /* 0x0014d80000000c00 */
[----:B------:R2:W4:Y:S02]  /*20f0*/  @!P0 LDS.128 R32, [R3] ;  /* 0x0000000003208984 */ /* 0x0005240000000c00 */
.L_x_191:
[----:B------:R-:W-:Y:S05]  /*2100*/  BSYNC B0 ;  /* 0x0000000000007941 */ /* 0x000fea0003800000 */
.L_x_190:
[----:B------:R-:W-:Y:S06]  /*2110*/  BAR.SYNC.DEFER_BLOCKING 0x0 ;  /* 0x0000000000007b1d */ /* 0x000fec0000010000 */
[----:B------:R-:W-:Y:S05]  /*2120*/  BRA `(.L_x_180) ;  /* 0x0000000800a87947 */ /* 0x000fea0003800000 */
.L_x_179:
[----:B------:R-:W-:Y:S01]  /*2130*/  ISETP.NE.AND P0, PT, R45, RZ, PT ;  /* 0x000000ff2d00720c */ /* 0x000fe20003f05270 */
[----:B------:R-:W-:Y:S01]  /*2140*/  BSSY B0, `(.L_x_180) ;  /* 0x00000a8000007945 */ /* 0x000fe20003800000 */
[----:B------:R-:W-:-:S11]  /*2150*/  IADD3 R45, -R24, R45, RZ ;  /* 0x0000002d182d7210 */ /* 0x000fd60007ffe1ff */
[----:B------:R-:W-:Y:S05]  /*2160*/  @!P0 BRA `(.L_x_192) ;  /* 0x0000000400148947 */ /* 0x000fea0003800000 */
[----:B------:R-:W-:-:S13]  /*2170*/  ISETP.GE.AND P0, PT, R12, R7, PT ;  /* 0x000000070c00720c */ /* 0x000fda0003f06270 */
[----:B------:R-:W-:Y:S05]  /*2180*/  @P0 BRA `(.L_x_193) ;  /* 0x00000008008c0947 */ /* 0x000fea0003800000 */
[----:B------:R-:W-:Y:S01]  /*2190*/  I2FP.F32.S32 R7, R7 ;  /* 0x0000000700077245 */ /* 0x000fe20000201400 */
[----:B------:R-:W-:Y:S01]  /*21a0*/  VIADD R3, R12, 0x2 ;  /* 0x000000020c037836 */ /* 0x000fe20000000000 */
[----:B------:R-:W-:Y:S01]  /*21b0*/  I2FP.F32.S32 R0, R12 ;  /* 0x0000000c00007245 */ /* 0x000fe20000201400 */
[--C-:B------:R-:W-:Y:S01]  /*21c0*/  HADD2.F32 R20, -RZ, R41.reuse.H1_H1 ;  /* 0x30000029ff147230 */ /* 0x100fe20000004100 */
[----:B------:R-:W0:Y:S01]  /*21d0*/  MUFU.RCP R9, R7 ;  /* 0x0000000700097308 */ /* 0x000e220000001000 */
[----:B------:R-:W-:Y:S01]  /*21e0*/  HADD2.F32 R41, -RZ, R41.H0_H0 ;  /* 0x20000029ff297230 */ /* 0x000fe20000004100 */
[----:B------:R-:W-:Y:S01]  /*21f0*/  I2FP.F32.S32 R4, R3 ;  /* 0x0000000300047245 */ /* 0x000fe20000201400 */
[--C-:B------:R-:W-:Y:S02]  /*2200*/  HADD2.F32 R21, -RZ, R43.reuse.H1_H1 ;  /* 0x3000002bff157230 */ /* 0x100fe40000004100 */
[----:B------:R-:W-:Y:S02]  /*2210*/  HADD2.F32 R43, -RZ, R43.H0_H0 ;  /* 0x2000002bff2b7230 */ /* 0x000fe40000004100 */
[-C--:B0-----:R-:W-:Y:S01]  /*2220*/  FMUL.FTZ R0, R0, R9.reuse ;  /* 0x0000000900007220 */ /* 0x081fe20000410000 */
[----:B------:R-:W-:-:S03]  /*2230*/  FMUL.FTZ R4, R4, R9 ;  /* 0x0000000904047220 */ /* 0x000fc60000410000 */
[----:B------:R-:W-:Y:S01]  /*2240*/  FMUL.FTZ R3, R0, 13.28771209716796875 ;  /* 0x41549a7800037820 */ /* 0x000fe20000410000 */
[C---:B------:R-:W-:Y:S01]  /*2250*/  IADD3 R0, R12.reuse, 0x4, RZ ;  /* 0x000000040c007810 */ /* 0x040fe20007ffe0ff */
[----:B------:R-:W-:Y:S02]  /*2260*/  VIADD R12, R12, 0x6 ;  /* 0x000000060c0c7836 */ /* 0x000fe40000000000 */
[----:B------:R-:W-:Y:S01]  /*2270*/  FMUL.FTZ R4, R4, 13.28771209716796875 ;  /* 0x41549a7804047820 */ /* 0x000fe20000410000 */
[----:B------:R-:W-:Y:S01]  /*2280*/  I2FP.F32.S32 R0, R0 ;  /* 0x0000000000007245 */ /* 0x000fe20000201400 */
[----:B------:R-:W0:Y:S01]  /*2290*/  MUFU.EX2 R3, -R3 ;  /* 0x8000000300037308 */ /* 0x000e220000000800 */
[----:B------:R-:W-:-:S03]  /*22a0*/  I2FP.F32.S32 R12, R12 ;  /* 0x0000000c000c7245 */ /* 0x000fc60000201400 */
[-C--:B------:R-:W-:Y:S02]  /*22b0*/  FMUL.FTZ R0, R0, R9.reuse ;  /* 0x0000000900007220 */ /* 0x080fe40000410000 */
[----:B------:R-:W-:Y:S02]  /*22c0*/  FMUL.FTZ R12, R12, R9 ;  /* 0x000000090c0c7220 */ /* 0x000fe40000410000 */
[----:B------:R-:W-:Y:S01]  /*22d0*/  FMUL.FTZ R7, R0, 13.28771209716796875 ;  /* 0x41549a7800077820 */ /* 0x000fe20000410000 */
[----:B------:R-:W1:Y:S01]  /*22e0*/  MUFU.EX2 R5, -R4 ;  /* 0x8000000400057308 */ /* 0x000e620000000800 */
[----:B------:R-:W-:Y:S01]  /*22f0*/  FMUL.FTZ R12, R12, 13.28771209716796875 ;  /* 0x41549a780c0c7820 */ /* 0x000fe20000410000 */
[----:B------:R-:W-:-:S06]  /*2300*/  I2FP.F32.S32 R0, R45 ;  /* 0x0000002d00007245 */ /* 0x000fcc0000201400 */
[----:B------:R-:W2:Y:S01]  /*2310*/  MUFU.EX2 R7, -R7 ;  /* 0x8000000700077308 */ /* 0x000ea20000000800 */
[----:B0-----:R-:W-:-:S04]  /*2320*/  FMUL.FTZ R3, R0, R3 ;  /* 0x0000000300037220 */ /* 0x001fc80000410000 */
[----:B------:R-:W-:-:S03]  /*2330*/  FMUL.RZ R8, R3, 0.15915493667125701904 ;  /* 0x3e22f98303087820 */ /* 0x000fc6000040c000 */
[----:B------:R-:W0:Y:S01]  /*2340*/  MUFU.EX2 R9, -R12 ;  /* 0x8000000c00097308 */ /* 0x000e220000000800 */
[----:B-1----:R-:W-:-:S04]  /*2350*/  FMUL.FTZ R5, R0, R5 ;  /* 0x0000000500057220 */ /* 0x002fc80000410000 */
[----:B------:R-:W-:-:S03]  /*2360*/  FMUL.RZ R14, R5, 0.15915493667125701904 ;  /* 0x3e22f983050e7820 */ /* 0x000fc6000040c000 */
[----:B------:R-:W-:Y:S01]  /*2370*/  MUFU.COS R3, R8 ;  /* 0x0000000800037308 */ /* 0x000fe20000000000 */
[----:B--2---:R-:W-:-:S04]  /*2380*/  FMUL.FTZ R5, R0, R7 ;  /* 0x0000000700057220 */ /* 0x004fc80000410000 */
[----:B------:R-:W-:-:S03]  /*2390*/  FMUL.RZ R5, R5, 0.15915493667125701904 ;  /* 0x3e22f98305057820 */ /* 0x000fc6000040c000 */
[----:B------:R1:W2:Y:S01]  /*23a0*/  MUFU.SIN R4, R8 ;  /* 0x0000000800047308 */ /* 0x0002a20000000400 */
[----:B0-----:R-:W-:-:S04]  /*23b0*/  FMUL.FTZ R0, R0, R9 ;  /* 0x0000000900007220 */ /* 0x001fc80000410000 */
[----:B------:R-:W-:-:S03]  /*23c0*/  FMUL.RZ R15, R0, 0.15915493667125701904 ;  /* 0x3e22f983000f7820 */ /* 0x000fc6000040c000 */
[----:B------:R-:W-:Y:S01]  /*23d0*/  MUFU.COS R6, R14 ;  /* 0x0000000e00067308 */ /* 0x000fe20000000000 */
[--C-:B-1----:R-:W-:Y:S02]  /*23e0*/  HADD2.F32 R8, -RZ, R40.reuse.H1_H1 ;  /* 0x30000028ff087230 */ /* 0x102fe40000004100 */
[----:B------:R-:W-:-:S05]  /*23f0*/  HADD2.F32 R40, -RZ, R40.H0_H0 ;  /* 0x20000028ff287230 */ /* 0x000fca0000004100 */
[----:B------:R0:W1:Y:S01]  /*2400*/  MUFU.SIN R7, R14 ;  /* 0x0000000e00077308 */ /* 0x0000620000000400 */
[----:B--2---:R-:W-:-:S04]  /*2410*/  FMUL.FTZ R0, R4, R8 ;  /* 0x0000000804007220 */ /* 0x004fc80000410000 */
[----:B------:R-:W-:-:S03]  /*2420*/  FFMA.FTZ R0, R3, R40, -R0 ;  /* 0x0000002803007223 */ /* 0x000fc60000010800 */
[----:B------:R-:W2:Y:S01]  /*2430*/  MUFU.COS R10, R5 ;  /* 0x00000005000a7308 */ /* 0x000ea20000000000 */
[--C-:B0-----:R-:W-:Y:S02]  /*2440*/  HADD2.F32 R14, -RZ, R42.reuse.H1_H1 ;  /* 0x3000002aff0e7230 */ /* 0x101fe40000004100 */
[----:B------:R-:W-:-:S05]  /*2450*/  HADD2.F32 R42, -RZ, R42.H0_H0 ;  /* 0x2000002aff2a7230 */ /* 0x000fca0000004100 */
[----:B------:R0:W3:Y:S01]  /*2460*/  MUFU.SIN R11, R5 ;  /* 0x00000005000b7308 */ /* 0x0000e20000000400 */
[----:B-1----:R-:W-:-:S04]  /*2470*/  FMUL.FTZ R9, R7, R20 ;  /* 0x0000001407097220 */ /* 0x002fc80000410000 */
[----:B------:R-:W-:-:S03]  /*2480*/  FFMA.FTZ R9, R6, R41, -R9 ;  /* 0x0000002906097223 */ /* 0x000fc60000010809 */
[----:B------:R-:W1:Y:S01]  /*2490*/  MUFU.SIN R13, R15 ;  /* 0x0000000f000d7308 */ /* 0x000e620000000400 */
[----:B0-----:R-:W-:Y:S01]  /*24a0*/  FMUL.FTZ R5, R3, R8 ;  /* 0x0000000803057220 */ /* 0x001fe20000410000 */
[----:B------:R-:W-:-:S03]  /*24b0*/  FMUL.FTZ R8, R6, R20 ;  /* 0x0000001406087220 */ /* 0x000fc60000410000 */
[----:B------:R-:W-:Y:S01]  /*24c0*/  FFMA.FTZ R5, R4, R40, R5 ;  /* 0x0000002804057223 */ /* 0x000fe20000010005 */
[----:B------:R-:W-:Y:S01]  /*24d0*/  FFMA.FTZ R8, R7, R41, R8 ;  /* 0x0000002907087223 */ /* 0x000fe20000010008 */
[-C--:B--2---:R-:W-:Y:S01]  /*24e0*/  FMUL.FTZ R4, R10, R14.reuse ;  /* 0x0000000e0a047220 */ /* 0x084fe20000410000 */
[----:B------:R-:W0:Y:S01]  /*24f0*/  MUFU.COS R12, R15 ;  /* 0x0000000f000c7308 */ /* 0x000e220000000000 */
[----:B---3--:R-:W-:Y:S01]  /*2500*/  FMUL.FTZ R3, R11, R14 ;  /* 0x0000000e0b037220 */ /* 0x008fe20000410000 */
[----:B------:R-:W-:Y:S01]  /*2510*/  F2FP.F16.F32.PACK_AB R40, R5, R0 ;  /* 0x000000000528723e */ /* 0x000fe200000000ff */
[-C--:B------:R-:W-:Y:S01]  /*2520*/  FFMA.FTZ R4, R11, R42.reuse, R4 ;  /* 0x0000002a0b047223 */ /* 0x080fe20000010004 */
[----:B------:R-:W-:Y:S01]  /*2530*/  F2FP.F16.F32.PACK_AB R41, R8, R9 ;  /* 0x000000090829723e */ /* 0x000fe200000000ff */
[----:B------:R-:W-:Y:S01]  /*2540*/  FFMA.FTZ R3, R10, R42, -R3 ;  /* 0x0000002a0a037223 */ /* 0x000fe20000010803 */
[----:B-1----:R-:W-:-:S04]  /*2550*/  FMUL.FTZ R7, R13, R21 ;  /* 0x000000150d077220 */ /* 0x002fc80000410000 */
[----:B------:R-:W-:Y:S01]  /*2560*/  F2FP.F16.F32.PACK_AB R42, R4, R3 ;  /* 0x00000003042a723e */ /* 0x000fe200000000ff */
[C---:B0-----:R-:W-:Y:S01]  /*2570*/  FMUL.FTZ R6, R12.reuse, R21 ;  /* 0x000000150c067220 */ /* 0x041fe20000410000 */
[----:B------:R-:W-:-:S03]  /*2580*/  FFMA.FTZ R7, R12, R43, -R7 ;  /* 0x0000002b0c077223 */ /* 0x000fc60000010807 */
[----:B------:R-:W-:-:S05]  /*2590*/  FFMA.FTZ R6, R13, R43, R6 ;  /* 0x0000002b0d067223 */ /* 0x000fca0000010006 */
[----:B------:R-:W-:Y:S01]  /*25a0*/  F2FP.F16.F32.PACK_AB R43, R6, R7 ;  /* 0x00000007062b723e */ /* 0x000fe200000000ff */
[----:B------:R-:W-:Y:S06]  /*25b0*/  BRA `(.L_x_193) ;  /* 0x0000000400807947 */ /* 0x000fec0003800000 */
.L_x_192:
[----:B------:R-:W-:-:S13]  /*25c0*/  ISETP.GE.AND P0, PT, R12, R7, PT ;  /* 0x000000070c00720c */ /* 0x000fda0003f06270 */
[----:B------:R-:W-:Y:S05]  /*25d0*/  @P0 BRA `(.L_x_193) ;  /* 0x0000000400780947 */ /* 0x000fea0003800000 */
[----:B------:R-:W-:Y:S01]  /*25e0*/  I2FP.F32.S32 R7, R7 ;  /* 0x0000000700077245 */ /* 0x000fe20000201400 */
[--C-:B------:R-:W-:Y:S01]  /*25f0*/  HADD2.F32 R47, -RZ, R43.reuse.H1_H1 ;  /* 0x3000002bff2f7230 */ /* 0x100fe20000004100 */
[----:B------:R-:W-:Y:S01]  /*2600*/  I2FP.F32.S32 R0, R12 ;  /* 0x0000000c00007245 */ /* 0x000fe20000201400 */
[----:B------:R-:W-:Y:S01]  /*2610*/  HADD2.F32 R46, -RZ, R43.H0_H0 ;  /* 0x2000002bff2e7230 */ /* 0x000fe20000004100 */
[C---:B------:R-:W-:Y:S01]  /*2620*/  IADD3 R3, R12.reuse, 0x2, RZ ;  /* 0x000000020c037810 */ /* 0x040fe20007ffe0ff */
[----:B------:R-:W-:Y:S01]  /*2630*/  HADD2.F32 R9, -RZ, R32.H0_H0 ;  /* 0x20000020ff097230 */ /* 0x000fe20000004100 */
[----:B------:R-:W0:Y:S01]  /*2640*/  MUFU.RCP R7, R7 ;  /* 0x0000000700077308 */ /* 0x000e220000001000 */
[----:B------:R-:W-:Y:S01]  /*2650*/  I2FP.F32.S32 R45, R45 ;  /* 0x0000002d002d7245 */ /* 0x000fe20000201400 */
[----:B------:R-:W-:Y:S01]  /*2660*/  HADD2.F32 R43, -RZ, R34.H0_H0 ;  /* 0x20000022ff2b7230 */ /* 0x000fe20000004100 */
[----:B------:R-:W-:Y:S01]  /*2670*/  I2FP.F32.S32 R4, R3 ;  /* 0x0000000300047245 */ /* 0x000fe20000201400 */
[C---:B------:R-:W-:Y:S01]  /*2680*/  VIADD R3, R12.reuse, 0x4 ;  /* 0x000000040c037836 */ /* 0x040fe20000000000 */
[----:B------:R-:W-:Y:S01]  /*2690*/  IADD3 R12, R12, 0x6, RZ ;  /* 0x000000060c0c7810 */ /* 0x000fe20007ffe0ff */
[----:B------:R-:W-:-:S02]  /*26a0*/  HADD2.F32 R48, -RZ, R35.H1_H1 ;  /* 0x30000023ff307230 */ /* 0x000fc40000004100 */
[----:B------:R-:W-:Y:S01]  /*26b0*/  HADD2.F32 R49, -RZ, R35.H0_H0 ;  /* 0x20000023ff317230 */ /* 0x000fe20000004100 */
[----:B------:R-:W-:Y:S01]  /*26c0*/  I2FP.F32.S32 R6, R3 ;  /* 0x0000000300067245 */ /* 0x000fe20000201400 */
[--C-:B------:R-:W-:Y:S01]  /*26d0*/  HADD2.F32 R14, -RZ, R41.reuse.H1_H1 ;  /* 0x30000029ff0e7230 */ /* 0x100fe20000004100 */
[----:B------:R-:W-:Y:S01]  /*26e0*/  I2FP.F32.S32 R12, R12 ;  /* 0x0000000c000c7245 */ /* 0x000fe20000201400 */
[----:B------:R-:W-:Y:S02]  /*26f0*/  HADD2.F32 R41, -RZ, R41.H0_H0 ;  /* 0x20000029ff297230 */ /* 0x000fe40000004100 */
[--C-:B------:R-:W-:Y:S02]  /*2700*/  HADD2.F32 R15, -RZ, R33.reuse.H1_H1 ;  /* 0x30000021ff0f7230 */ /* 0x100fe40000004100 */
[----:B------:R-:W-:Y:S02]  /*2710*/  HADD2.F32 R44, -RZ, R42.H1_H1 ;  /* 0x3000002aff2c7230 */ /* 0x000fe40000004100 */
[-C--:B0-----:R-:W-:Y:S01]  /*2720*/  FMUL.FTZ R0, R0, R7.reuse ;  /* 0x0000000700007220 */ /* 0x081fe20000410000 */
[-C--:B------:R-:W-:Y:S01]  /*2730*/  FMUL.FTZ R4, R4, R7.reuse ;  /* 0x0000000704047220 */ /* 0x080fe20000410000 */
[-C--:B------:R-:W-:Y:S01]  /*2740*/  FMUL.FTZ R6, R6, R7.reuse ;  /* 0x0000000706067220 */ /* 0x080fe20000410000 */
[----:B------:R-:W-:Y:S01]  /*2750*/  FMUL.FTZ R12, R12, R7 ;  /* 0x000000070c0c7220 */ /* 0x000fe20000410000 */
[----:B------:R-:W-:Y:S01]  /*2760*/  FMUL.FTZ R0, R0, 13.28771209716796875 ;  /* 0x41549a7800007820 */ /* 0x000fe20000410000 */
[----:B------:R-:W-:Y:S01]  /*2770*/  FMUL.FTZ R4, R4, 13.28771209716796875 ;  /* 0x41549a7804047820 */ /* 0x000fe20000410000 */
[----:B------:R-:W-:Y:S01]  /*2780*/  FMUL.FTZ R8, R6, 13.28771209716796875 ;  /* 0x41549a7806087820 */ /* 0x000fe20000410000 */
[----:B------:R-:W-:Y:S01]  /*2790*/  FMUL.FTZ R7, R12, 13.28771209716796875 ;  /* 0x41549a780c077820 */ /* 0x000fe20000410000 */
[----:B------:R-:W-:-:S02]  /*27a0*/  HADD2.F32 R33, -RZ, R33.H0_H0 ;  /* 0x20000021ff217230 */ /* 0x000fc40000004100 */
[----:B------:R-:W0:Y:S01]  /*27b0*/  MUFU.EX2 R0, -R0 ;  /* 0x8000000000007308 */ /* 0x000e220000000800 */
[----:B------:R-:W-:-:S07]  /*27c0*/  HADD2.F32 R42, -RZ, R42.H0_H0 ;  /* 0x2000002aff2a7230 */ /* 0x000fce0000004100 */
[----:B------:R-:W1:Y:S08]  /*27d0*/  MUFU.EX2 R4, -R4 ;  /* 0x8000000400047308 */ /* 0x000e700000000800 */
[----:B------:R-:W2:Y:S01]  /*27e0*/  MUFU.EX2 R8, -R8 ;  /* 0x8000000800087308 */ /* 0x000ea20000000800 */
[----:B0-----:R-:W-:-:S04]  /*27f0*/  FMUL.FTZ R0, R45, R0 ;  /* 0x000000002d007220 */ /* 0x001fc80000410000 */
[----:B------:R-:W-:-:S03]  /*2800*/  FMUL.RZ R0, R0, 0.15915493667125701904 ;  /* 0x3e22f98300007820 */ /* 0x000fc6000040c000 */
[----:B------:R-:W0:Y:S01]  /*2810*/  MUFU.EX2 R20, -R7 ;  /* 0x8000000700147308 */ /* 0x000e220000000800 */
[----:B-1----:R-:W-:-:S04]  /*2820*/  FMUL.FTZ R3, R45, R4 ;  /* 0x000000042d037220 */ /* 0x002fc80000410000 */
[----:B------:R-:W-:Y:S01]  /*2830*/  FMUL.RZ R6, R3, 0.15915493667125701904 ;  /* 0x3e22f98303067820 */ /* 0x000fe2000040c000 */
[--C-:B------:R-:W-:Y:S02]  /*2840*/  HADD2.F32 R3, -RZ, R40.reuse.H1_H1 ;  /* 0x30000028ff037230 */ /* 0x100fe40000004100 */
[----:B------:R-:W1:Y:S01]  /*2850*/  MUFU.SIN R4, R0 ;  /* 0x0000000000047308 */ /* 0x000e620000000400 */
[----:B--2---:R-:W-:Y:S01]  /*2860*/  FMUL.FTZ R8, R45, R8 ;  /* 0x000000082d087220 */ /* 0x004fe20000410000 */
[----:B------:R-:W-:-:S03]  /*2870*/  HADD2.F32 R40, -RZ, R40.H0_H0 ;  /* 0x20000028ff287230 */ /* 0x000fc60000004100 */
[----:B------:R-:W-:Y:S01]  /*2880*/  FMUL.RZ R10, R8, 0.15915493667125701904 ;  /* 0x3e22f983080a7820 */ /* 0x000fe2000040c000 */
[----:B------:R-:W-:Y:S02]  /*2890*/  HADD2.F32 R8, -RZ, R32.H1_H1 ;  /* 0x30000020ff087230 */ /* 0x000fe40000004100 */
[----:B------:R1:W2:Y:S01]  /*28a0*/  MUFU.COS R5, R0 ;  /* 0x0000000000057308 */ /* 0x0002a20000000000 */
[----:B0-----:R-:W-:Y:S01]  /*28b0*/  FMUL.FTZ R45, R45, R20 ;  /* 0x000000142d2d7220 */ /* 0x001fe20000410000 */
[----:B------:R-:W-:-:S03]  /*28c0*/  HADD2.F32 R32, -RZ, R34.H1_H1 ;  /* 0x30000022ff207230 */ /* 0x000fc60000004100 */
[----:B------:R-:W-:-:S03]  /*28d0*/  FMUL.RZ R45, R45, 0.15915493667125701904 ;  /* 0x3e22f9832d2d7820 */ /* 0x000fc6000040c000 */
[----:B------:R-:W0:Y:S01]  /*28e0*/  MUFU.SIN R12, R6 ;  /* 0x00000006000c7308 */ /* 0x000e220000000400 */
[----:B-1----:R-:W-:-:S07]  /*28f0*/  FMUL.FTZ R0, R4, R8 ;  /* 0x0000000804007220 */ /* 0x002fce0000410000 */
[----:B------:R1:W3:Y:S01]  /*2900*/  MUFU.COS R13, R6 ;  /* 0x00000006000d7308 */ /* 0x0002e20000000000 */
[C---:B--2---:R-:W-:Y:S01]  /*2910*/  FMUL.FTZ R7, R5.reuse, R3 ;  /* 0x0000000305077220 */ /* 0x044fe20000410000 */
[----:B------:R-:W-:-:S03]  /*2920*/  FFMA.FTZ R0, R5, R9, -R0 ;  /* 0x0000000905007223 */ /* 0x000fc60000010800 */
[----:B------:R-:W-:-:S03]  /*2930*/  FFMA.FTZ R11, R4, R40, R7 ;  /* 0x00000028040b7223 */ /* 0x000fc60000010007 */
[----:B------:R-:W2:Y:S01]  /*2940*/  MUFU.COS R21, R10 ;  /* 0x0000000a00157308 */ /* 0x000ea20000000000 */
[----:B-1----:R-:W-:Y:S01]  /*2950*/  FMUL.FTZ R6, R4, R3 ;  /* 0x0000000304067220 */ /* 0x002fe20000410000 */
[----:B------:R-:W-:-:S04]  /*2960*/  FMUL.FTZ R3, R5, R8 ;  /* 0x0000000805037220 */ /* 0x000fc80000410000 */
[----:B------:R-:W-:Y:S01]  /*2970*/  FFMA.FTZ R3, R4, R9, R3 ;  /* 0x0000000904037223 */ /* 0x000fe20000010003 */
[----:B0-----:R-:W-:Y:S01]  /*2980*/  FMUL.FTZ R4, R12, R15 ;  /* 0x0000000f0c047220 */ /* 0x001fe20000410000 */
[----:B------:R0:W1:Y:S01]  /*2990*/  MUFU.SIN R20, R10 ;  /* 0x0000000a00147308 */ /* 0x0000620000000400 */
[C---:B---3--:R-:W-:Y:S02]  /*29a0*/  FMUL.FTZ R7, R13.reuse, R14 ;  /* 0x0000000e0d077220 */ /* 0x048fe40000410000 */
[----:B------:R-:W-:-:S05]  /*29b0*/  FFMA.FTZ R4, R13, R33, -R4 ;  /* 0x000000210d047223 */ /* 0x000fca0000010804 */
[----:B------:R-:W3:Y:S01]  /*29c0*/  MUFU.SIN R34, R45 ;  /* 0x0000002d00227308 */ /* 0x000ee20000000400 */
[----:B0-----:R-:W-:Y:S01]  /*29d0*/  FFMA.FTZ R10, R5, R40, -R6 ;  /* 0x00000028050a7223 */ /* 0x001fe20000010806 */
[C---:B------:R-:W-:Y:S01]  /*29e0*/  FMUL.FTZ R6, R12.reuse, R14 ;  /* 0x0000000e0c067220 */ /* 0x040fe20000410000 */
[----:B------:R-:W-:Y:S01]  /*29f0*/  FMUL.FTZ R5, R13, R15 ;  /* 0x0000000f0d057220 */ /* 0x000fe20000410000 */
[----:B--2---:R-:W-:Y:S02]  /*2a00*/  FMUL.FTZ R9, R21, R44 ;  /* 0x0000002c15097220 */ /* 0x004fe40000410000 */
[-C--:B------:R-:W-:Y:S01]  /*2a10*/  FFMA.FTZ R14, R13, R41.reuse, -R6 ;  /* 0x000000290d0e7223 */ /* 0x080fe20000010806 */
[----:B------:R-:W-:Y:S01]  /*2a20*/  FFMA.FTZ R41, R12, R41, R7 ;  /* 0x000000290c297223 */ /* 0x000fe20000010007 */
[----:B------:R-:W0:Y:S01]  /*2a30*/  MUFU.COS R35, R45 ;  /* 0x0000002d00237308 */ /* 0x000e220000000000 */
[C---:B------:R-:W-:Y:S01]  /*2a40*/  FMUL.FTZ R7, R21.reuse, R32 ;  /* 0x0000002015077220 */ /* 0x040fe20000410000 */
[----:B-1----:R-:W-:Y:S01]  /*2a50*/  FMUL.FTZ R8, R20, R44 ;  /* 0x0000002c14087220 */ /* 0x002fe20000410000 */
[----:B------:R-:W-:Y:S01]  /*2a60*/  FFMA.FTZ R5, R12, R33, R5 ;  /* 0x000000210c057223 */ /* 0x000fe20000010005 */
[C---:B------:R-:W-:Y:S01]  /*2a70*/  FMUL.FTZ R6, R20.reuse, R32 ;  /* 0x0000002014067220 */ /* 0x040fe20000410000 */
[CC--:B------:R-:W-:Y:S01]  /*2a80*/  FFMA.FTZ R13, R20.reuse, R42.reuse, R9 ;  /* 0x0000002a140d7223 */ /* 0x0c0fe20000010009 */
[-C--:B------:R-:W-:Y:S01]  /*2a90*/  FFMA.FTZ R7, R20, R43.reuse, R7 ;  /* 0x0000002b14077223 */ /* 0x080fe20000010007 */
[C---:B------:R-:W-:Y:S01]  /*2aa0*/  FFMA.FTZ R12, R21.reuse, R42, -R8 ;  /* 0x0000002a150c7223 */ /* 0x040fe20000010808 */
[----:B------:R-:W-:Y:S01]  /*2ab0*/  FFMA.FTZ R6, R21, R43, -R6 ;  /* 0x0000002b15067223 */ /* 0x000fe20000010806 */
[C---:B---3--:R-:W-:Y:S01]  /*2ac0*/  FMUL.FTZ R20, R34.reuse, R47 ;  /* 0x0000002f22147220 */ /* 0x048fe20000410000 */
[----:B------:R-:W-:Y:S01]  /*2ad0*/  FMUL.FTZ R8, R34, R48 ;  /* 0x0000003022087220 */ /* 0x000fe20000410000 */
[----:B------:R-:W-:-:S02]  /*2ae0*/  F2FP.F16.F32.PACK_AB R40, R11, R10 ;  /* 0x0000000a0b28723e */ /* 0x000fc400000000ff */
[----:B------:R-:W-:Y:S02]  /*2af0*/  F2FP.F16.F32.PACK_AB R32, R3, R0 ;  /* 0x000000000320723e */ /* 0x000fe400000000ff */
[----:B------:R-:W-:Y:S01]  /*2b00*/  F2FP.F16.F32.PACK_AB R41, R41, R14 ;  /* 0x0000000e2929723e */ /* 0x000fe200000000ff */
[C---:B0-----:R-:W-:Y:S01]  /*2b10*/  FMUL.FTZ R47, R35.reuse, R47 ;  /* 0x0000002f232f7220 */ /* 0x041fe20000410000 */
[C---:B------:R-:W-:Y:S01]  /*2b20*/  FMUL.FTZ R9, R35.reuse, R48 ;  /* 0x0000003023097220 */ /* 0x040fe20000410000 */
[CC--:B------:R-:W-:Y:S01]  /*2b30*/  FFMA.FTZ R20, R35.reuse, R46.reuse, -R20 ;  /* 0x0000002e23147223 */ /* 0x0c0fe20000010814 */
[-C--:B------:R-:W-:Y:S01]  /*2b40*/  FFMA.FTZ R8, R35, R49.reuse, -R8 ;  /* 0x0000003123087223 */ /* 0x080fe20000010808 */
[C---:B------:R-:W-:Y:S01]  /*2b50*/  FFMA.FTZ R43, R34.reuse, R46, R47 ;  /* 0x0000002e222b7223 */ /* 0x040fe2000001002f */
[----:B------:R-:W-:Y:S01]  /*2b60*/  FFMA.FTZ R9, R34, R49, R9 ;  /* 0x0000003122097223 */ /* 0x000fe20000010009 */
[----:B------:R-:W-:Y:S02]  /*2b70*/  F2FP.F16.F32.PACK_AB R33, R5, R4 ;  /* 0x000000040521723e */ /* 0x000fe400000000ff */
[----:B------:R-:W-:-:S02]  /*2b80*/  F2FP.F16.F32.PACK_AB R42, R13, R12 ;  /* 0x0000000c0d2a723e */ /* 0x000fc400000000ff */
[----:B------:R-:W-:Y:S02]  /*2b90*/  F2FP.F16.F32.PACK_AB R34, R7, R6 ;  /* 0x000000060722723e */ /* 0x000fe400000000ff */
[----:B------:R-:W-:Y:S02]  /*2ba0*/  F2FP.F16.F32.PACK_AB R43, R43, R20 ;  /* 0x000000142b2b723e */ /* 0x000fe400000000ff */
[----:B------:R-:W-:-:S07]  /*2bb0*/  F2FP.F16.F32.PACK_AB R35, R9, R8 ;  /* 0x000000080923723e */ /* 0x000fce00000000ff */
.L_x_193:
[----:B------:R-:W-:Y:S05]  /*2bc0*/  BSYNC B0 ;  /* 0x0000000000007941 */ /* 0x000fea0003800000 */
.L_x_180:
[----:B------:R-:W-:Y:S01]  /*2bd0*/  ISETP.GT.AND P0, PT, R23, 0x1f, PT ;  /* 0x0000001f1700780c */ /* 0x000fe20003f04270 */
[----:B------:R-:W-:Y:S01]  /*2be0*/  BSSY B0, `(.L_x_194) ;  /* 0x0000029000007945 */ /* 0x000fe20003800000 */
[----:B-1----:R-:W-:-:S11]  /*2bf0*/  IMAD.MOV.U32 R5, RZ, RZ, RZ ;  /* 0x000000ffff057224 */ /* 0x002fd600078e00ff */
[----:B------:R-:W-:Y:S05]  /*2c00*/  @P0 BRA `(.L_x_195) ;  /* 0x0000000000980947 */ /* 0x000fea0003800000 */
[----:B0-2---:R-:W0:Y:S01]  /*2c10*/  LDC R0, c[0x0][0x29c] ;  /* 0x0000a700ff007b82 */ /* 0x005e220000000800 */
[----:B------:R-:W1:Y:S01]  /*2c20*/  S2R R6, SR_CgaCtaId ;  /* 0x0000000000067919 */ /* 0x000e620000008800 */
[----:B------:R-:W-:Y:S01]  /*2c30*/  MOV R3, 0x400 ;  /* 0x0000040000037802 */ /* 0x000fe20000000f00 */
[----:B---34-:R-:W-:Y:S01]  /*2c40*/  HMUL2 R20, R41, R33 ;  /* 0x0000002129147232 */ /* 0x018fe20000000000 */
[----:B------:R-:W-:-:S05]  /*2c50*/  UMOV UR4, 0xffffffff ;  /* 0xffffffff00047882 */ /* 0x000fca0000000000 */
[----:B------:R-:W-:-:S10]  /*2c60*/  HFMA2.MMA R21, R40, R32, R20 ;  /* 0x0000002028157235 */ /* 0x000fd40000000014 */
[----:B------:R-:W-:Y:S01]  /*2c70*/  HFMA2 R21, R42, R34, R21 ;  /* 0x000000222a157231 */ /* 0x000fe20000000015 */
[----:B0-----:R-:W-:-:S05]  /*2c80*/  ISETP.NE.AND P1, PT, R0, RZ, PT ;  /* 0x000000ff0000720c */ /* 0x001fca0003f25270 */
[----:B------:R-:W-:Y:S01]  /*2c90*/  HFMA2.MMA R21, R43, R35, R21 ;  /* 0x000000232b157235 */ /* 0x000fe20000000015 */
[----:B------:R-:W-:Y:S02]  /*2ca0*/  IADD3 R0, R3, 0x20, RZ ;  /* 0x0000002003007810 */ /* 0x000fe40007ffe0ff */
[----:B------:R-:W-:Y:S02]  /*2cb0*/  ISETP.GT.OR P0, PT, R23, 0x11, P1 ;  /* 0x000000111700780c */ /* 0x000fe40000f04670 */
[----:B-1----:R-:W-:-:S05]  /*2cc0*/  LEA R0, R6, R0, 0x18 ;  /* 0x0000000006007211 */ /* 0x002fca00078ec0ff */
[----:B------:R-:W-:Y:S02]  /*2cd0*/  HADD2.F32 R13, -RZ, R21.H0_H0 ;  /* 0x20000015ff0d7230 */ /* 0x000fe40000004100 */
[----:B------:R-:W-:Y:S02]  /*2ce0*/  @!P1 VIADD R3, R3, 0x220 ;  /* 0x0000022003039836 */ /* 0x000fe40000000000 */
[C---:B------:R-:W-:Y:S02]  /*2cf0*/  IMAD R0, R23.reuse, 0x10, R0 ;  /* 0x0000001017007824 */ /* 0x040fe400078e0200 */
[----:B------:R-:W0:Y:S01]  /*2d00*/  @!P0 LDC R7, c[0x0][0x284] ;  /* 0x0000a100ff078b82 */ /* 0x000e220000000800 */
[----:B------:R-:W-:Y:S02]  /*2d10*/  @!P0 SHF.L.U32 R8, R26, 0x3, RZ ;  /* 0x000000031a088819 */ /* 0x000fe400000006ff */
[----:B------:R-:W-:Y:S01]  /*2d20*/  @!P1 LEA R6, R6, R3, 0x18 ;  /* 0x0000000306069211 */ /* 0x000fe200078ec0ff */
[----:B------:R1:W-:Y:S03]  /*2d30*/  STS.128 [R0], R40 ;  /* 0x0000002800007388 */ /* 0x0003e60000000c00 */
[----:B------:R-:W-:Y:S01]  /*2d40*/  @!P1 LEA R6, R23, R6, 0x4 ;  /* 0x0000000617069211 */ /* 0x000fe200078e20ff */
[----:B------:R-:W2:Y:S04]  /*2d50*/  @!P0 LDC.64 R4, c[0x0][0x248] ;  /* 0x00009200ff048b82 */ /* 0x000ea80000000a00 */
[----:B------:R1:W-:Y:S01]  /*2d60*/  @!P1 STS.128 [R6], R36 ;  /* 0x0000002406009388 */ /* 0x0003e20000000c00 */
[----:B0-----:R-:W-:-:S02]  /*2d70*/  @!P0 IMAD R31, R31, R7, R8 ;  /* 0x000000071f1f8224 */ /* 0x001fc400078e0208 */
[----:B------:R-:W-:-:S05]  /*2d80*/  HADD2.F32 R8, -RZ, R21.H1_H1 ;  /* 0x30000015ff087230 */ /* 0x000fca0000004100 */
[----:B------:R-:W-:Y:S01]  /*2d90*/  FADD.FTZ R13, R13, R8 ;  /* 0x000000080d0d7221 */ /* 0x000fe20000010000 */
[----:B--2---:R-:W-:-:S05]  /*2da0*/  @!P0 IMAD.WIDE R4, R31, 0x2, R4 ;  /* 0x000000021f048825 */ /* 0x004fca00078e0204 */
[----:B------:R1:W-:Y:S01]  /*2db0*/  @!P0 STG.E.128 desc[UR36][R4.64], R32 ;  /* 0x0000002004008986 */ /* 0x0003e2000c101d24 */
[----:B------:R-:W-:Y:S05]  /*2dc0*/  BRA.DIV UR4, `(.L_x_196) ;  /* 0x00000092047c7947 */ /* 0x000fea000b800000 */
[----:B------:R-:W1:Y:S02]  /*2dd0*/  SHFL.BFLY PT, R14, R13, 0x10, 0x1f ;  /* 0x0e001f000d0e7f89 */ /* 0x000e6400000e0000 */
[----:B-1----:R-:W-:-:S05]  /*2de0*/  FADD.FTZ R0, R13, R14 ;  /* 0x0000000e0d007221 */ /* 0x002fca0000010000 */
[----:B------:R-:W0:Y:S02]  /*2df0*/  SHFL.BFLY PT, R14, R0, 0x8, 0x1f ;  /* 0x0d001f00000e7f89 */ /* 0x000e2400000e0000 */
[----:B0-----:R-:W-:-:S05]  /*2e00*/  FADD.FTZ R3, R0, R14 ;  /* 0x0000000e00037221 */ /* 0x001fca0000010000 */
[----:B------:R-:W0:Y:S02]  /*2e10*/  SHFL.BFLY PT, R14, R3, 0x4, 0x1f ;  /* 0x0c801f00030e7f89 */ /* 0x000e2400000e0000 */
[----:B0-----:R-:W-:-:S05]  /*2e20*/  FADD.FTZ R4, R3, R14 ;  /* 0x0000000e03047221 */ /* 0x001fca0000010000 */
[----:B------:R-:W0:Y:S02]  /*2e30*/  SHFL.BFLY PT, R14, R4, 0x2, 0x1f ;  /* 0x0c401f00040e7f89 */ /* 0x000e2400000e0000 */
[----:B0-----:R-:W-:-:S05]  /*2e40*/  FADD.FTZ R5, R4, R14 ;  /* 0x0000000e04057221 */ /* 0x001fca0000010000 */
[----:B------:R0:W1:Y:S02]  /*2e50*/  SHFL.BFLY PT, R14, R5, 0x1, 0x1f ;  /* 0x0c201f00050e7f89 */ /* 0x00006400000e0000 */
.L_x_342:
[----:B01----:R-:W-:-:S07]  /*2e60*/  FADD.FTZ R5, R5, R14 ;  /* 0x0000000e05057221 */ /* 0x003fce0000010000 */
.L_x_195:
[----:B------:R-:W-:Y:S05]  /*2e70*/  BSYNC B0 ;  /* 0x0000000000007941 */ /* 0x000fea0003800000 */
.L_x_194:
[----:B------:R-:W1:Y:S01]  /*2e80*/  LDC R13, c[0x0][0x284] ;  /* 0x0000a100ff0d7b82 */ /* 0x000e620000000800 */
[----:B------:R-:W-:Y:S01]  /*2e90*/  ISETP.NE.AND P0, PT, R23, RZ, PT ;  /* 0x000000ff1700720c */ /* 0x000fe20003f05270 */
[----:B0-2---:R-:W-:Y:S01]  /*2ea0*/  IMAD.MOV.U32 R0, RZ, RZ, -0x800001 ;  /* 0xff7fffffff007424 */ /* 0x005fe200078e00ff */
[----:B-1----:R-:W-:-:S11]  /*2eb0*/  VIADDMNMX R4, R18, -R13, RZ, !PT ;  /* 0x8000000d12047246 */ /* 0x002fd600078001ff */
[----:B------:R-:W-:Y:S05]  /*2ec0*/  @P0 BRA `(.L_x_197) ;  /* 0x0000000000440947 */ /* 0x000fea0003800000 */
[----:B------:R-:W-:Y:S02]  /*2ed0*/  ULDC.64 UR4, c[0x0][0x2c8] ;  /* 0x0000b20000047ab9 */ /* 0x000fe40000000a00 */
[----:B------:R-:W-:Y:S01]  /*2ee0*/  ISETP.NE.U32.AND P0, PT, RZ, UR4, PT ;  /* 0x00000004ff007c0c */ /* 0x000fe2000bf05070 */
[----:B------:R-:W-:-:S03]  /*2ef0*/  ULDC UR4, c[0x0][0x2a0] ;  /* 0x0000a80000047ab9 */ /* 0x000fc60000000800 */
[----:B------:R-:W-:-:S13]  /*2f00*/  ISETP.NE.AND.EX P0, PT, RZ, UR5, PT, P0 ;  /* 0x00000005ff007c0c */ /* 0x000fda000bf05300 */
[----:B------:R-:W0:Y:S01]  /*2f10*/  @P0 LDC R8, c[0x0][0x2d0] ;  /* 0x0000b400ff080b82 */ /* 0x000e220000000800 */
[----:B------:R-:W-:-:S07]  /*2f20*/  @P0 IADD3 R0, R25, -R24, RZ ;  /* 0x8000001819000210 */ /* 0x000fce0007ffe0ff */
[----:B------:R-:W1:Y:S01]  /*2f30*/  @P0 LDC.64 R6, c[0x0][0x2c8] ;  /* 0x0000b200ff060b82 */ /* 0x000e620000000a00 */
[----:B0-----:R-:W-:-:S04]  /*2f40*/  @P0 IMAD R3, R19, R8, R0 ;  /* 0x0000000813030224 */ /* 0x001fc800078e0200 */
[----:B------:R-:W-:-:S04]  /*2f50*/  @P0 IMAD R3, R3, R8, R0 ;  /* 0x0000000803030224 */ /* 0x000fc800078e0200 */
[----:B-1----:R-:W-:-:S06]  /*2f60*/  @P0 IMAD.WIDE R6, R3, 0x2, R6 ;  /* 0x0000000203060825 */ /* 0x002fcc00078e0206 */
[----:B------:R-:W2:Y:S01]  /*2f70*/  @P0 LDG.E.U16 R6, desc[UR36][R6.64] ;  /* 0x0000002406060981 */ /* 0x000ea2000c1e1500 */
[----:B------:R-:W-:Y:S02]  /*2f80*/  IMAD.IADD R8, R25, 0x1, -R4 ;  /* 0x0000000119087824 */ /* 0x000fe400078e0a04 */
[----:B------:R-:W-:-:S03]  /*2f90*/  FMUL.FTZ R0, R5, UR4 ;  /* 0x0000000405007c20 */ /* 0x000fc60008410000 */
[----:B------:R-:W-:Y:S01]  /*2fa0*/  LEA R5, R8, UR38, 0x2 ;  /* 0x0000002608057c11 */ /* 0x000fe2000f8e10ff */
[----:B--2---:R-:W-:-:S05]  /*2fb0*/  @P0 HADD2.F32 R3, -RZ, R6.H0_H0 ;  /* 0x20000006ff030230 */ /* 0x004fca0000004100 */
[----:B------:R-:W-:-:S05]  /*2fc0*/  @P0 FADD.FTZ R0, R0, R3 ;  /* 0x0000000300000221 */ /* 0x000fca0000010000 */
[----:B------:R0:W-:Y:S02]  /*2fd0*/  STS [R5], R0 ;  /* 0x0000000005007388 */ /* 0x0001e40000000800 */
.L_x_197:
[----:B------:R-:W-:Y:S05]  /*2fe0*/  WARPSYNC.ALL ;  /* 0x0000000000007948 */ /* 0x000fea0003800000 */
[----:B------:R-:W1:Y:S08]  /*2ff0*/  S2UR UR6, SR_CgaCtaId ;  /* 0x00000000000679c3 */ /* 0x000e700000008800 */
[----:B------:R-:W-:Y:S01]  /*3000*/  BAR.SYNC.DEFER_BLOCKING 0x0 ;  /* 0x0000000000007b1d */ /* 0x000fe20000010000 */
[----:B------:R-:W-:-:S02]  /*3010*/  LEA.HI R3, R23, R23, RZ, 0x1 ;  /* 0x0000001717037211 */ /* 0x000fc400078f08ff */
[----:B------:R-:W-:Y:S02]  /*3020*/  IADD3 R7, R25, 0xf, -R4 ;  /* 0x0000000f19077810 */ /* 0x000fe40007ffe804 */
[C---:B------:R-:W-:Y:S01]  /*3030*/  LOP3.LUT R6, R3.reuse, 0xfffffffe, RZ, 0xc0, !PT ;  /* 0xfffffffe03067812 */ /* 0x040fe200078ec0ff */
[----:B------:R-:W-:Y:S01]  /*3040*/  UMOV UR4, 0x400 ;  /* 0x0000040000047882 */ /* 0x000fe20000000000 */
[----:B------:R-:W-:Y:S01]  /*3050*/  SHF.R.S32.HI R8, RZ, 0x1f, R7 ;  /* 0x0000001fff087819 */ /* 0x000fe20000011407 */
[----:B------:R-:W-:Y:S01]  /*3060*/  UIADD3 UR5, UR4, 0x20, URZ ;  /* 0x0000002004057890 */ /* 0x000fe2000fffe03f */
[----:B------:R-:W-:Y:S01]  /*3070*/  IADD3 R6, -R6, R23, RZ ;  /* 0x0000001706067210 */ /* 0x000fe20007ffe1ff */
[----:B------:R-:W-:Y:S01]  /*3080*/  ULDC UR10, c[0x0][0x29c] ;  /* 0x0000a700000a7ab9 */ /* 0x000fe20000000800 */
[----:B------:R-:W-:Y:S01]  /*3090*/  LEA.HI R8, R8, R7, RZ, 0x4 ;  /* 0x0000000708087211 */ /* 0x000fe200078f20ff */
[----:B------:R-:W-:Y:S01]  /*30a0*/  ULDC UR11, c[0x0][0x2a0] ;  /* 0x0000a800000b7ab9 */ /* 0x000fe20000000800 */
[----:B------:R-:W-:Y:S01]  /*30b0*/  LEA.HI.SX32 R10, R3, R4, 0x1f ;  /* 0x00000004030a7211 */ /* 0x000fe200078ffaff */
[----:B------:R-:W-:Y:S01]  /*30c0*/  ULDC.64 UR8, c[0x0][0x258] ;  /* 0x0000960000087ab9 */ /* 0x000fe20000000a00 */
[----:B------:R-:W-:-:S05]  /*30d0*/  LOP3.LUT R7, R8, 0xfffffff0, RZ, 0xc0, !PT ;  /* 0xfffffff008077812 */ /* 0x000fca00078ec0ff */
[----:B------:R-:W-:Y:S01]  /*30e0*/  IMAD.IADD R3, R7, 0x1, R4 ;  /* 0x0000000107037824 */ /* 0x000fe200078e0204 */
[----:B-1----:R-:W-:-:S04]  /*30f0*/  ULEA UR5, UR6, UR5, 0x18 ;  /* 0x0000000506057291 */ /* 0x002fc8000f8ec03f */
[----:B------:R-:W-:Y:S02]  /*3100*/  ISETP.GE.AND P0, PT, R10, R3, PT ;  /* 0x000000030a00720c */ /* 0x000fe40003f06270 */
[----:B0-----:R-:W-:Y:S01]  /*3110*/  LEA R5, R6, UR5, 0x3 ;  /* 0x0000000506057c11 */ /* 0x001fe2000f8e18ff */
[----:B------:R-:W-:Y:S02]  /*3120*/  ULDC UR5, c[0x0][0x29c] ;  /* 0x0000a70000057ab9 */ /* 0x000fe40000000800 */
[----:B------:R-:W-:Y:S02]  /*3130*/  UISETP.NE.AND UP0, UPT, UR5, URZ, UPT ;  /* 0x0000003f0500728c */ /* 0x000fe4000bf05270 */
[----:B------:R0:W1:Y:S01]  /*3140*/  LDS.64 R158, [R5] ;  /* 0x00000000059e7984 */ /* 0x0000620000000a00 */
[----:B------:R-:W-:-:S03]  /*3150*/  ULDC UR5, c[0x0][0x280] ;  /* 0x0000a00000057ab9 */ /* 0x000fc60000000800 */
[----:B------:R0:W2:Y:S01]  /*3160*/  LDS.64 R156, [R5+0x10] ;  /* 0x00001000059c7984 */ /* 0x0000a20000000a00 */
[----:B------:R-:W-:-:S03]  /*3170*/  PLOP3.LUT P2, PT, PT, PT, UP0, 0x80, 0x0 ;  /* 0x000000000000781c */ /* 0x000fc60003f4f008 */
[----:B------:R0:W0:Y:S04]  /*3180*/  LDS.64 R154, [R5+0x20] ;  /* 0x00002000059a7984 */ /* 0x0000280000000a00 */
        /* <DEDUP_REMOVED lines=28> */
[----:B------:R0:W0:Y:S01]  /*3350*/  LDS.64 R96, [R5+0x1f0] ;  /* 0x0001f00005607984 */ /* 0x0000220000000a00 */
[----:B-12---:R-:W-:Y:S05]  /*3360*/  @P2 BRA `(.L_x_198) ;  /* 0x00000000008c2947 */ /* 0x006fea0003800000 */
[----:B------:R-:W-:-:S04]  /*3370*/  UIADD3 UR4, UR4, 0x220, URZ ;  /* 0x0000022004047890 */ /* 0x000fc8000fffe03f */
[----:B------:R-:W-:-:S06]  /*3380*/  ULEA UR4, UR6, UR4, 0x18 ;  /* 0x0000000406047291 */ /* 0x000fcc000f8ec03f */
[----:B0-----:R-:W-:-:S05]  /*3390*/  LEA R5, R6, UR4, 0x3 ;  /* 0x0000000406057c11 */ /* 0x001fca000f8e18ff */
[----:B------:R1:W2:Y:S04]  /*33a0*/  LDS.64 R94, [R5] ;  /* 0x00000000055e7984 */ /* 0x0002a80000000a00 */
        /* <DEDUP_REMOVED lines=25> */
[----:B---3--:R1:W3:Y:S04]  /*3540*/  LDS.64 R42, [R5+0x1a0] ;  /* 0x0001a000052a7984 */ /* 0x0082e80000000a00 */
[----:B------:R1:W0:Y:S04]  /*3550*/  LDS.64 R40, [R5+0x1b0] ;  /* 0x0001b00005287984 */ /* 0x0002280000000a00 */
[----:B------:R1:W0:Y:S04]  /*3560*/  LDS.64 R38, [R5+0x1c0] ;  /* 0x0001c00005267984 */ /* 0x0002280000000a00 */
[----:B------:R1:W0:Y:S04]  /*3570*/  LDS.64 R36, [R5+0x1d0] ;  /* 0x0001d00005247984 */ /* 0x0002280000000a00 */
[----:B----4-:R1:W4:Y:S04]  /*3580*/  LDS.64 R34, [R5+0x1e0] ;  /* 0x0001e00005227984 */ /* 0x0103280000000a00 */
[----:B--2---:R1:W0:Y:S02]  /*3590*/  LDS.64 R32, [R5+0x1f0] ;  /* 0x0001f00005207984 */ /* 0x0042240000000a00 */
.L_x_198:
[----:B------:R-:W-:Y:S01]  /*35a0*/  IMAD R8, R160, UR5, R19 ;  /* 0x00000005a0087c24 */ /* 0x000fe2000f8e0213 */
[----:B------:R-:W-:Y:S01]  /*35b0*/  ULDC.64 UR6, c[0x0][0x2b0] ;  /* 0x0000ac0000067ab9 */ /* 0x000fe20000000a00 */
[----:B------:R-:W-:Y:S01]  /*35c0*/  ULDC.64 UR12, c[0x0][0x2c8] ;  /* 0x0000b200000c7ab9 */ /* 0x000fe20000000a00 */
[----:B------:R-:W-:Y:S01]  /*35d0*/  BSSY B0, `(.L_x_199) ;  /* 0x00004c7000007945 */ /* 0x000fe20003800000 */
[----:B------:R-:W-:-:S03]  /*35e0*/  SHF.L.U32 R11, R6, 0x2, RZ ;  /* 0x00000002060b7819 */ /* 0x000fc600000006ff */
[----:B------:R-:W-:Y:S05]  /*35f0*/  @P0 BRA `(.L_x_200) ;  /* 0x0000004c00100947 */ /* 0x000fea0003800000 */
[-C--:B01----:R-:W-:Y:S01]  /*3600*/  IABS R5, R13.reuse ;  /* 0x0000000d00057213 */ /* 0x083fe20000000000 */
[----:B------:R-:W0:Y:S01]  /*3610*/  LDC R12, c[0x0][0x2c0] ;  /* 0x0000b000ff0c7b82 */ /* 0x000e220000000800 */
[----:B------:R-:W-:Y:S01]  /*3620*/  ULDC UR4, c[0x0][0x288] ;  /* 0x0000a20000047ab9 */ /* 0x000fe20000000800 */
[----:B------:R-:W-:Y:S01]  /*3630*/  IMAD R8, R8, 0x90, RZ ;  /* 0x0000009008087824 */ /* 0x000fe200078e02ff */
[----:B------:R-:W1:Y:S01]  /*3640*/  I2F.RP R7, R5 ;  /* 0x0000000500077306 */ /* 0x000e620000209400 */
[----:B------:R-:W-:Y:S01]  /*3650*/  IMAD R14, R17, UR4, R19 ;  /* 0x00000004110e7c24 */ /* 0x000fe2000f8e0213 */
[----:B------:R-:W-:Y:S01]  /*3660*/  ULDC UR4, c[0x0][0x298] ;  /* 0x0000a60000047ab9 */ /* 0x000fe20000000800 */
[----:B------:R-:W-:Y:S02]  /*3670*/  IMAD R6, R30, R13, R11 ;  /* 0x0000000d1e067224 */ /* 0x000fe400078e020b */
[----:B------:R-:W2:Y:S03]  /*3680*/  LDC.64 R226, c[0x0][0x2e0] ;  /* 0x0000b800ffe27b82 */ /* 0x000ea60000000a00 */
[----:B-1----:R-:W1:Y:S01]  /*3690*/  MUFU.RCP R7, R7 ;  /* 0x0000000700077308 */ /* 0x002e620000001000 */
[----:B0-----:R-:W-:-:S02]  /*36a0*/  VIADD R30, R12, UR4 ;  /* 0x000000040c1e7c36 */ /* 0x001fc40008000000 */
[----:B-1----:R-:W-:Y:S02]  /*36b0*/  VIADD R9, R7, 0xffffffe ;  /* 0x0ffffffe07097836 */ /* 0x002fe40000000000 */
[--C-:B------:R-:W-:Y:S02]  /*36c0*/  IMAD R7, R8, R13, R11.reuse ;  /* 0x0000000d08077224 */ /* 0x100fe400078e020b */
[----:B------:R-:W-:Y:S02]  /*36d0*/  IMAD.MOV.U32 R8, RZ, RZ, RZ ;  /* 0x000000ffff087224 */ /* 0x000fe400078e00ff */
[----:B------:R-:W0:Y:S01]  /*36e0*/  F2I.FTZ.U32.TRUNC.NTZ R9, R9 ;  /* 0x0000000900097305 */ /* 0x000e22000021f000 */
[----:B------:R-:W-:Y:S01]  /*36f0*/  IMAD R11, R14, 0x90, R11 ;  /* 0x000000900e0b7824 */ /* 0x000fe200078e020b */
[----:B------:R-:W-:-:S03]  /*3700*/  SHF.R.S32.HI R21, RZ, 0x1f, R7 ;  /* 0x0000001fff157819 */ /* 0x000fc60000011407 */
[C---:B--2---:R-:W-:Y:S01]  /*3710*/  IMAD.WIDE R226, R11.reuse, 0x2, R226 ;  /* 0x000000020be27825 */ /* 0x044fe200078e02e2 */
[----:B------:R-:W-:Y:S02]  /*3720*/  IADD3 R31, R11, 0x8, RZ ;  /* 0x000000080b1f7810 */ /* 0x000fe40007ffe0ff */
[----:B0-----:R-:W-:-:S05]  /*3730*/  IADD3 R20, RZ, -R9, RZ ;  /* 0x80000009ff147210 */ /* 0x001fca0007ffe0ff */
[----:B------:R-:W-:Y:S01]  /*3740*/  IMAD R15, R20, R5, RZ ;  /* 0x00000005140f7224 */ /* 0x000fe200078e02ff */
[----:B------:R-:W-:-:S03]  /*3750*/  SHF.R.S32.HI R20, RZ, 0x1f, R6 ;  /* 0x0000001fff147819 */ /* 0x000fc60000011406 */
[----:B------:R-:W-:Y:S01]  /*3760*/  IMAD.HI.U32 R8, R9, R15, R8 ;  /* 0x0000000f09087227 */ /* 0x000fe200078e0008 */
[----:B------:R-:W-:-:S03]  /*3770*/  MOV R9, R10 ;  /* 0x0000000a00097202 */ /* 0x000fc60000000f00 */
[----:B------:R-:W-:-:S07]  /*3780*/  IMAD R10, R13, 0x90, RZ ;  /* 0x000000900d0a7824 */ /* 0x000fce00078e02ff */
.L_x_268:
[----:B01----:R-:W0:Y:S01]  /*3790*/  LDC R11, c[0x0][0x284] ;  /* 0x0000a100ff0b7b82 */ /* 0x003e220000000800 */
[----:B------:R-:W-:Y:S02]  /*37a0*/  IABS R13, R9 ;  /* 0x00000009000d7213 */ /* 0x000fe40000000000 */
[----:B------:R-:W-:-:S03]  /*37b0*/  ISETP.GE.AND P3, PT, R9, RZ, PT ;  /* 0x000000ff0900720c */ /* 0x000fc60003f66270 */
[----:B------:R-:W-:Y:S02]  /*37c0*/  IMAD.HI.U32 R12, R8, R13, RZ ;  /* 0x0000000d080c7227 */ /* 0x000fe400078e00ff */
[----:B------:R-:W1:Y:S02]  /*37d0*/  LDC.64 R228, c[0x0][0x2e0] ;  /* 0x0000b800ffe47b82 */ /* 0x000e640000000a00 */
[----:B------:R-:W-:Y:S01]  /*37e0*/  IMAD.MOV R12, RZ, RZ, -R12 ;  /* 0x000000ffff0c7224 */ /* 0x000fe200078e0a0c */
[-C--:B0-----:R-:W-:Y:S01]  /*37f0*/  IABS R15, R11.reuse ;  /* 0x0000000b000f7213 */ /* 0x081fe20000000000 */
[----:B------:R-:W-:-:S04]  /*3800*/  IMAD R14, R2, R11, RZ ;  /* 0x0000000b020e7224 */ /* 0x000fc800078e02ff */
[----:B------:R-:W-:-:S05]  /*3810*/  IMAD R224, R15, R12, R13 ;  /* 0x0000000c0fe07224 */ /* 0x000fca00078e020d */
[----:B------:R-:W-:-:S13]  /*3820*/  ISETP.GT.U32.AND P0, PT, R5, R224, PT ;  /* 0x000000e00500720c */ /* 0x000fda0003f04070 */
[----:B------:R-:W-:Y:S02]  /*3830*/  @!P0 IADD3 R224, R224, -R15, RZ ;  /* 0x8000000fe0e08210 */ /* 0x000fe40007ffe0ff */
[----:B------:R-:W-:Y:S02]  /*3840*/  ISETP.NE.U32.AND P0, PT, RZ, UR6, PT ;  /* 0x00000006ff007c0c */ /* 0x000fe4000bf05070 */
[----:B------:R-:W-:Y:S02]  /*3850*/  ISETP.GT.U32.AND P1, PT, R5, R224, PT ;  /* 0x000000e00500720c */ /* 0x000fe40003f24070 */
[----:B------:R-:W-:-:S11]  /*3860*/  ISETP.NE.AND.EX P0, PT, RZ, UR7, PT, P0 ;  /* 0x00000007ff007c0c */ /* 0x000fd6000bf05300 */
[----:B------:R-:W-:Y:S01]  /*3870*/  @!P1 IMAD.IADD R224, R224, 0x1, -R15 ;  /* 0x00000001e0e09824 */ /* 0x000fe200078e0a0f */
[----:B------:R-:W-:Y:S02]  /*3880*/  ISETP.NE.AND P1, PT, R11, RZ, PT ;  /* 0x000000ff0b00720c */ /* 0x000fe40003f25270 */
[----:B------:R-:W-:Y:S02]  /*3890*/  @P0 SHF.R.S32.HI R13, RZ, 0x1f, R9 ;  /* 0x0000001fff0d0819 */ /* 0x000fe40000011409 */
[----:B------:R-:W-:Y:S02]  /*38a0*/  @!P3 IADD3 R224, -R224, RZ, RZ ;  /* 0x000000ffe0e0b210 */ /* 0x000fe40007ffe1ff */
[----:B------:R-:W-:-:S07]  /*38b0*/  @P0 SHF.R.S32.HI R230, RZ, 0x1f, R14 ;  /* 0x0000001fffe60819 */ /* 0x000fce000001140e */
[----:B------:R-:W-:Y:S02]  /*38c0*/  @!P1 LOP3.LUT R224, RZ, R11, RZ, 0x33, !PT ;  /* 0x0000000bffe09212 */ /* 0x000fe400078e33ff */
[----:B------:R-:W-:Y:S02]  /*38d0*/  @P0 IADD3 R12, P1, P3, R9, UR6, R14 ;  /* 0x00000006090c0c10 */ /* 0x000fe4000fb3e00e */
[----:B------:R-:W-:Y:S02]  /*38e0*/  SHF.R.S32.HI R15, RZ, 0x1f, R224 ;  /* 0x0000001fff0f7819 */ /* 0x000fe400000114e0 */
[----:B------:R-:W-:Y:S02]  /*38f0*/  IADD3 R225, P4, R224, R14, RZ ;  /* 0x0000000ee0e17210 */ /* 0x000fe40007f9e0ff */
[----:B------:R-:W-:Y:S02]  /*3900*/  @P0 IADD3.X R13, R13, UR7, R230, P1, P3 ;  /* 0x000000070d0d0c10 */ /* 0x000fe40008fe64e6 */
[----:B------:R-:W-:-:S02]  /*3910*/  LEA.HI.X.SX32 R14, R14, R15, 0x1, P4 ;  /* 0x0000000f0e0e7211 */ /* 0x000fc400020f0eff */
[----:B------:R-:W-:Y:S02]  /*3920*/  LEA R230, P3, R225, UR8, 0x2 ;  /* 0x00000008e1e67c11 */ /* 0x000fe4000f8610ff */
[----:B------:R-:W-:Y:S02]  /*3930*/  ISETP.GE.AND P1, PT, R9, R25, PT ;  /* 0x000000190900720c */ /* 0x000fe40003f26270 */
[----:B------:R-:W-:Y:S02]  /*3940*/  LEA.HI.X R231, R225, UR9, R14, 0x2, P3 ;  /* 0x00000009e1e77c11 */ /* 0x000fe400098f140e */
[----:B------:R0:W5:Y:S01]  /*3950*/  @P0 LDG.E.U8 R225, desc[UR36][R12.64] ;  /* 0x000000240ce10981 */ /* 0x000162000c1e1100 */
[----:B------:R-:W-:Y:S01]  /*3960*/  BSSY B1, `(.L_x_201) ;  /* 0x0000020000017945 */ /* 0x000fe20003800000 */
[----:B-1----:R-:W-:-:S07]  /*3970*/  IMAD.WIDE R228, R31, 0x2, R228 ;  /* 0x000000021fe47825 */ /* 0x002fce00078e02e4 */
[----:B------:R-:W-:Y:S05]  /*3980*/  @P1 BRA `(.L_x_202) ;  /* 0x0000000000741947 */ /* 0x000fea0003800000 */
[----:B------:R-:W-:-:S05]  /*3990*/  IMAD.SHL.U32 R233, R224, 0x8, RZ ;  /* 0x00000008e0e97824 */ /* 0x000fca00078e00ff */
[----:B------:R-:W-:-:S13]  /*39a0*/  ISETP.GE.AND P3, PT, R233, R10, PT ;  /* 0x0000000ae900720c */ /* 0x000fda0003f66270 */
[----:B------:R-:W2:Y:S01]  /*39b0*/  @!P3 LDG.E R14, desc[UR36][R230.64] ;  /* 0x00000024e60eb981 */ /* 0x000ea2000c1e1900 */
[----:B------:R-:W2:Y:S01]  /*39c0*/  @!P3 LDC R15, c[0x0][0x288] ;  /* 0x0000a200ff0fbb82 */ /* 0x000ea20000000800 */
[----:B------:R-:W-:-:S07]  /*39d0*/  CS2R R160, SRZ ;  /* 0x0000000000a07805 */ /* 0x000fce000001ff00 */
[----:B0-----:R-:W0:Y:S01]  /*39e0*/  @!P3 LDC.64 R12, c[0x0][0x248] ;  /* 0x00009200ff0cbb82 */ /* 0x001e220000000a00 */
[----:B--2---:R-:W-:-:S04]  /*39f0*/  @!P3 IMAD R14, R14, R15, RZ ;  /* 0x0000000f0e0eb224 */ /* 0x004fc800078e02ff */
[----:B------:R-:W-:-:S04]  /*3a00*/  @!P3 IMAD R14, R14, 0x90, RZ ;  /* 0x000000900e0eb824 */ /* 0x000fc800078e02ff */
[----:B------:R-:W-:-:S05]  /*3a10*/  @!P3 IMAD R14, R14, R11, R233 ;  /* 0x0000000b0e0eb224 */ /* 0x000fca00078e02e9 */
[----:B------:R-:W-:-:S04]  /*3a20*/  @!P3 IADD3 R15, P2, R7, R14, RZ ;  /* 0x0000000e070fb210 */ /* 0x000fc80007f5e0ff */
[----:B------:R-:W-:Y:S02]  /*3a30*/  @!P3 LEA.HI.X.SX32 R14, R14, R21, 0x1, P2 ;  /* 0x000000150e0eb211 */ /* 0x000fe400010f0eff */
[----:B0-----:R-:W-:-:S04]  /*3a40*/  @!P3 LEA R12, P2, R15, R12, 0x1 ;  /* 0x0000000c0f0cb211 */ /* 0x001fc800078408ff */
[----:B------:R-:W-:-:S05]  /*3a50*/  @!P3 LEA.HI.X R13, R15, R13, R14, 0x1, P2 ;  /* 0x0000000d0f0db211 */ /* 0x000fca00010f0c0e */
[----:B------:R1:W5:Y:S01]  /*3a60*/  @!P3 LDG.E.64 R160, desc[UR36][R12.64] ;  /* 0x000000240ca0b981 */ /* 0x000362000c1e1b00 */
[----:B------:R-:W-:-:S06]  /*3a70*/  UISETP.NE.AND UP0, UPT, UR10, URZ, UPT ;  /* 0x0000003f0a00728c */ /* 0x000fcc000bf05270 */
[----:B------:R-:W-:-:S13]  /*3a80*/  PLOP3.LUT P2, PT, PT, PT, UP0, 0x80, 0x0 ;  /* 0x000000000000781c */ /* 0x000fda0003f4f008 */
[----:B-1----:R-:W-:Y:S05]  /*3a90*/  @P2 BRA `(.L_x_202) ;  /* 0x0000000000302947 */ /* 0x002fea0003800000 */
[----:B------:R-:W-:Y:S01]  /*3aa0*/  LOP3.LUT P5, RZ, R29, 0x8, RZ, 0xc0, !PT ;  /* 0x000000081dff7812 */ /* 0x000fe200078ac0ff */
[----:B------:R-:W0:-:S12]  /*3ab0*/  @!P3 LDC.64 R14, c[0x0][0x248] ;  /* 0x00009200ff0ebb82 */ /* 0x000e180000000a00 */
[----:B------:R-:W2:Y:S01]  /*3ac0*/  @P5 LDG.E.64 R12, desc[UR36][R226.64] ;  /* 0x00000024e20c5981 */ /* 0x000ea2000c1e1b00 */
[----:B-----5:R-:W-:Y:S01]  /*3ad0*/  HFMA2.MMA R160, R160, 1, 1, R94 ;  /* 0x3c003c00a0a07835 */ /* 0x020fe2000000005e */
[----:B------:R-:W-:Y:S01]  /*3ae0*/  @!P3 IADD3 R232, P4, R6, R233, RZ ;  /* 0x000000e906e8b210 */ /* 0x000fe20007f9e0ff */
[----:B------:R-:W-:-:S03]  /*3af0*/  HADD2 R161, R161, R95 ;  /* 0x0000005fa1a17230 */ /* 0x000fc60000000000 */
[----:B------:R-:W-:Y:S02]  /*3b00*/  @!P3 LEA.HI.X.SX32 R233, R233, R20, 0x1, P4 ;  /* 0x00000014e9e9b211 */ /* 0x000fe400020f0eff */
[----:B0-----:R-:W-:-:S04]  /*3b10*/  @!P3 LEA R14, P4, R232, R14, 0x1 ;  /* 0x0000000ee80eb211 */ /* 0x001fc800078808ff */
[----:B------:R-:W-:Y:S01]  /*3b20*/  @!P3 LEA.HI.X R15, R232, R15, R233, 0x1, P4 ;  /* 0x0000000fe80fb211 */ /* 0x000fe200020f0ce9 */
[----:B--2---:R-:W-:Y:S01]  /*3b30*/  @P5 HFMA2.MMA R161, R161, R13, -RZ ;  /* 0x0000000da1a15235 */ /* 0x004fe200001000ff */
[----:B------:R-:W-:-:S06]  /*3b40*/  @P5 HMUL2 R160, R160, R12 ;  /* 0x0000000ca0a05232 */ /* 0x000fcc0000000000 */
[----:B------:R1:W-:Y:S04]  /*3b50*/  @!P3 STG.E.64 desc[UR36][R14.64], R160 ;  /* 0x000000a00e00b986 */ /* 0x0003e8000c101b24 */
.L_x_202:
[----:B------:R-:W-:Y:S05]  /*3b60*/  BSYNC B1 ;  /* 0x0000000000017941 */ /* 0x000fea0003800000 */
.L_x_201:
[----:B------:R-:W-:Y:S04]  /*3b70*/  BSSY B1, `(.L_x_203) ;  /* 0x0000020000017945 */ /* 0x000fe80003800000 */
[----:B------:R-:W-:Y:S05]  /*3b80*/  @P1 BRA `(.L_x_204) ;  /* 0x0000000000781947 */ /* 0x000fea0003800000 */
[----:B0-----:R-:W-:-:S05]  /*3b90*/  IADD3 R12, R224, R11, RZ ;  /* 0x0000000be00c7210 */ /* 0x001fca0007ffe0ff */
[----:B------:R-:W-:-:S05]  /*3ba0*/  IMAD.SHL.U32 R233, R12, 0x8, RZ ;  /* 0x000000080ce97824 */ /* 0x000fca00078e00ff */
[----:B------:R-:W-:-:S13]  /*3bb0*/  ISETP.GE.AND P3, PT, R233, R10, PT ;  /* 0x0000000ae900720c */ /* 0x000fda0003f66270 */
[----:B-1----:R-:W2:Y:S01]  /*3bc0*/  @!P3 LDG.E R14, desc[UR36][R230.64] ;  /* 0x00000024e60eb981 */ /* 0x002ea2000c1e1900 */
[----:B------:R-:W2:Y:S01]  /*3bd0*/  @!P3 LDC R15, c[0x0][0x288] ;  /* 0x0000a200ff0fbb82 */ /* 0x000ea20000000800 */
[----:B------:R-:W-:-:S07]  /*3be0*/  CS2R R162, SRZ ;  /* 0x0000000000a27805 */ /* 0x000fce000001ff00 */
[----:B------:R-:W0:Y:S01]  /*3bf0*/  @!P3 LDC.64 R12, c[0x0][0x248] ;  /* 0x00009200ff0cbb82 */ /* 0x000e220000000a00 */
        /* <DEDUP_REMOVED lines=10> */
[----:B--2---:R-:W-:Y:S05]  /*3ca0*/  @P2 BRA `(.L_x_204) ;  /* 0x0000000000302947 */ /* 0x004fea0003800000 */
        /* <DEDUP_REMOVED lines=12> */
.L_x_204:
[----:B------:R-:W-:Y:S05]  /*3d70*/  BSYNC B1 ;  /* 0x0000000000017941 */ /* 0x000fea0003800000 */
.L_x_203:
[----:B------:R-:W-:Y:S04]  /*3d80*/  BSSY B1, `(.L_x_205) ;  /* 0x0000020000017945 */ /* 0x000fe80003800000 */
[----:B------:R-:W-:Y:S05]  /*3d90*/  @P1 BRA `(.L_x_206) ;  /* 0x0000000000781947 */ /* 0x000fea0003800000 */
[----:B0-----:R-:W-:-:S05]  /*3da0*/  LEA R12, R11, R224, 0x1 ;  /* 0x000000e00b0c7211 */ /* 0x001fca00078e08ff */
[----:B------:R-:W-:-:S05]  /*3db0*/  IMAD.SHL.U32 R233, R12, 0x8, RZ ;  /* 0x000000080ce97824 */ /* 0x000fca00078e00ff */
[----:B------:R-:W-:-:S13]  /*3dc0*/  ISETP.GE.AND P3, PT, R233, R10, PT ;  /* 0x0000000ae900720c */ /* 0x000fda0003f66270 */
[----:B-12---:R-:W2:Y:S01]  /*3dd0*/  @!P3 LDG.E R14, desc[UR36][R230.64] ;  /* 0x00000024e60eb981 */ /* 0x006ea2000c1e1900 */
        /* <DEDUP_REMOVED lines=13> */
[----:B0-----:R-:W-:Y:S05]  /*3eb0*/  @P2 BRA `(.L_x_206) ;  /* 0x0000000000302947 */ /* 0x001fea0003800000 */
        /* <DEDUP_REMOVED lines=12> */
.L_x_206:
[----:B------:R-:W-:Y:S05]  /*3f80*/  BSYNC B1 ;  /* 0x0000000000017941 */ /* 0x000fea0003800000 */
.L_x_205:
[----:B------:R-:W-:Y:S04]  /*3f90*/  BSSY B1, `(.L_x_207) ;  /* 0x0000020000017945 */ /* 0x000fe80003800000 */
[----:B------:R-:W-:Y:S05]  /*3fa0*/  @P1 BRA `(.L_x_208) ;  /* 0x0000000000781947 */ /* 0x000fea0003800000 */
[----:B0-----:R-:W-:-:S05]  /*3fb0*/  IMAD R12, R11, 0x3, R224 ;  /* 0x000000030b0c7824 */ /* 0x001fca00078e02e0 */
[----:B------:R-:W-:-:S04]  /*3fc0*/  SHF.L.U32 R233, R12, 0x3, RZ ;  /* 0x000000030ce97819 */ /* 0x000fc800000006ff */
        /* <DEDUP_REMOVED lines=28> */
.L_x_208:
[----:B------:R-:W-:Y:S05]  /*4190*/  BSYNC B1 ;  /* 0x0000000000017941 */ /* 0x000fea0003800000 */
.L_x_207:
        /* <DEDUP_REMOVED lines=32> */
.L_x_210:
[----:B------:R-:W-:Y:S05]  /*43a0*/  BSYNC B1 ;  /* 0x0000000000017941 */ /* 0x000fea0003800000 */
.L_x_209:
[----:B------:R-:W-:Y:S04]  /*43b0*/  BSSY B1, `(.L_x_211) ;  /* 0x0000020000017945 */ /* 0x000fe80003800000 */
[----:B------:R-:W-:Y:S05]  /*43c0*/  @P1 BRA `(.L_x_212) ;  /* 0x0000000000781947 */ /* 0x000fea0003800000 */
[----:B0-----:R-:W-:-:S04]  /*43d0*/  IMAD R12, R11, 0x5, R224 ;  /* 0x000000050b0c7824 */ /* 0x001fc800078e02e0 */
        /* <DEDUP_REMOVED lines=29> */
.L_x_212:
[----:B------:R-:W-:Y:S05]  /*45b0*/  BSYNC B1 ;  /* 0x0000000000017941 */ /* 0x000fea0003800000 */
.L_x_211:
        /* <DEDUP_REMOVED lines=32> */
.L_x_214:
[----:B------:R-:W-:Y:S05]  /*47c0*/  BSYNC B1 ;  /* 0x0000000000017941 */ /* 0x000fea0003800000 */
.L_x_213:
        /* <DEDUP_REMOVED lines=32> */
.L_x_216:
[----:B------:R-:W-:Y:S05]  /*49d0*/  BSYNC B1 ;  /* 0x0000000000017941 */ /* 0x000fea0003800000 */
.L_x_215:
        /* <DEDUP_REMOVED lines=32> */
.L_x_218:
[----:B------:R-:W-:Y:S05]  /*4be0*/  BSYNC B1 ;  /* 0x0000000000017941 */ /* 0x000fea0003800000 */
.L_x_217:
        /* <DEDUP_REMOVED lines=32> */
.L_x_220:
[----:B------:R-:W-:Y:S05]  /*4df0*/  BSYNC B1 ;  /* 0x0000000000017941 */ /* 0x000fea0003800000 */
.L_x_219:
        /* <DEDUP_REMOVED lines=32> */
.L_x_222:
[----:B------:R-:W-:Y:S05]  /*5000*/  BSYNC B1 ;  /* 0x0000000000017941 */ /* 0x000fea0003800000 */
.L_x_221:
        /* <DEDUP_REMOVED lines=32> */
.L_x_224:
[----:B------:R-:W-:Y:S05]  /*5210*/  BSYNC B1 ;  /* 0x0000000000017941 */ /* 0x000fea0003800000 */
.L_x_223:
        /* <DEDUP_REMOVED lines=32> */
.L_x_226:
[----:B------:R-:W-:Y:S05]  /*5420*/  BSYNC B1 ;  /* 0x0000000000017941 */ /* 0x000fea0003800000 */
.L_x_225:
        /* <DEDUP_REMOVED lines=32> */
.L_x_228:
[----:B------:R-:W-:Y:S05]  /*5630*/  BSYNC B1 ;  /* 0x0000000000017941 */ /* 0x000fea0003800000 */
.L_x_227:
        /* <DEDUP_REMOVED lines=32> */
.L_x_230:
[----:B------:R-:W-:Y:S05]  /*5840*/  BSYNC B1 ;  /* 0x0000000000017941 */ /* 0x000fea0003800000 */
.L_x_229:
        /* <DEDUP_REMOVED lines=32> */
.L_x_232:
[----:B------:R-:W-:Y:S05]  /*5a50*/  BSYNC B1 ;  /* 0x0000000000017941 */ /* 0x000fea0003800000 */
.L_x_231:
        /* <DEDUP_REMOVED lines=32> */
.L_x_234:
[----:B------:R-:W-:Y:S05]  /*5c60*/  BSYNC B1 ;  /* 0x0000000000017941 */ /* 0x000fea0003800000 */
.L_x_233:
        /* <DEDUP_REMOVED lines=32> */
.L_x_236:
[----:B------:R-:W-:Y:S05]  /*5e70*/  BSYNC B1 ;  /* 0x0000000000017941 */ /* 0x000fea0003800000 */
.L_x_235:
        /* <DEDUP_REMOVED lines=32> */
.L_x_238:
[----:B------:R-:W-:Y:S05]  /*6080*/  BSYNC B1 ;  /* 0x0000000000017941 */ /* 0x000fea0003800000 */
.L_x_237:
        /* <DEDUP_REMOVED lines=32> */
.L_x_240:
[----:B------:R-:W-:Y:S05]  /*6290*/  BSYNC B1 ;  /* 0x0000000000017941 */ /* 0x000fea0003800000 */
.L_x_239:
        /* <DEDUP_REMOVED lines=32> */
.L_x_242:
[----:B------:R-:W-:Y:S05]  /*64a0*/  BSYNC B1 ;  /* 0x0000000000017941 */ /* 0x000fea0003800000 */
.L_x_241:
        /* <DEDUP_REMOVED lines=32> */
.L_x_244:
[----:B------:R-:W-:Y:S05]  /*66b0*/  BSYNC B1 ;  /* 0x0000000000017941 */ /* 0x000fea0003800000 */
.L_x_243:
        /* <DEDUP_REMOVED lines=32> */
.L_x_246:
[----:B------:R-:W-:Y:S05]  /*68c0*/  BSYNC B1 ;  /* 0x0000000000017941 */ /* 0x000fea0003800000 */
.L_x_245:
        /* <DEDUP_REMOVED lines=32> */
.L_x_248:
[----:B------:R-:W-:Y:S05]  /*6ad0*/  BSYNC B1 ;  /* 0x0000000000017941 */ /* 0x000fea0003800000 */
.L_x_247:
        /* <DEDUP_REMOVED lines=32> */
.L_x_250:
[----:B------:R-:W-:Y:S05]  /*6ce0*/  BSYNC B1 ;  /* 0x0000000000017941 */ /* 0x000fea0003800000 */
.L_x_249:
        /* <DEDUP_REMOVED lines=32> */
.L_x_252:
[----:B------:R-:W-:Y:S05]  /*6ef0*/  BSYNC B1 ;  /* 0x0000000000017941 */ /* 0x000fea0003800000 */
.L_x_251:
        /* <DEDUP_REMOVED lines=23> */
[----:B---3-5:R-:W-:Y:S01]  /*7070*/  HFMA2.MMA R213, R213, 1, 1, R43 ;  /* 0x3c003c00d5d57835 */ /* 0x028fe2000000002b */
        /* <DEDUP_REMOVED lines=8> */
.L_x_254:
[----:B------:R-:W-:Y:S05]  /*7100*/  BSYNC B1 ;  /* 0x0000000000017941 */ /* 0x000fea0003800000 */
.L_x_253:
        /* <DEDUP_REMOVED lines=32> */
.L_x_256:
[----:B------:R-:W-:Y:S05]  /*7310*/  BSYNC B1 ;  /* 0x0000000000017941 */ /* 0x000fea0003800000 */
.L_x_255:
        /* <DEDUP_REMOVED lines=32> */
.L_x_258:
[----:B------:R-:W-:Y:S05]  /*7520*/  BSYNC B1 ;  /* 0x0000000000017941 */ /* 0x000fea0003800000 */
.L_x_257:
        /* <DEDUP_REMOVED lines=32> */
.L_x_260:
[----:B------:R-:W-:Y:S05]  /*7730*/  BSYNC B1 ;  /* 0x0000000000017941 */ /* 0x000fea0003800000 */
.L_x_259:
        /* <DEDUP_REMOVED lines=23> */
[----:B----45:R-:W-:Y:S01]  /*78b0*/  HFMA2.MMA R221, R221, 1, 1, R35 ;  /* 0x3c003c00dddd7835 */ /* 0x030fe20000000023 */
        /* <DEDUP_REMOVED lines=8> */
.L_x_262:
[----:B------:R-:W-:Y:S05]  /*7940*/  BSYNC B1 ;  /* 0x0000000000017941 */ /* 0x000fea0003800000 */
.L_x_261:
[----:B------:R-:W-:Y:S04]  /*7950*/  BSSY B1, `(.L_x_263) ;  /* 0x0000020000017945 */ /* 0x000fe80003800000 */
[----:B------:R-:W-:Y:S05]  /*7960*/  @P1 BRA `(.L_x_264) ;  /* 0x0000000000781947 */ /* 0x000fea0003800000 */
[----:B------:R-:W-:-:S04]  /*7970*/  IMAD R224, R11, 0x1f, R224 ;  /* 0x0000001f0be07824 */ /* 0x000fc800078e02e0 */
[----:B------:R-:W-:-:S05]  /*7980*/  IMAD.SHL.U32 R233, R224, 0x8, RZ ;  /* 0x00000008e0e97824 */ /* 0x000fca00078e00ff */
[----:B------:R-:W-:-:S13]  /*7990*/  ISETP.GE.AND P3, PT, R233, R10, PT ;  /* 0x0000000ae900720c */ /* 0x000fda0003f66270 */
[----:B------:R-:W3:Y:S01]  /*79a0*/  @!P3 LDG.E R230, desc[UR36][R230.64] ;  /* 0x00000024e6e6b981 */ /* 0x000ee2000c1e1900 */
[----:B012---:R-:W3:Y:S01]  /*79b0*/  @!P3 LDC R15, c[0x0][0x288] ;  /* 0x0000a200ff0fbb82 */ /* 0x007ee20000000800 */
[----:B------:R-:W-:-:S07]  /*79c0*/  CS2R R222, SRZ ;  /* 0x0000000000de7805 */ /* 0x000fce000001ff00 */
[----:B------:R-:W0:Y:S01]  /*79d0*/  @!P3 LDC.64 R12, c[0x0][0x248] ;  /* 0x00009200ff0cbb82 */ /* 0x000e220000000a00 */
[----:B---3--:R-:W-:-:S04]  /*79e0*/  @!P3 IMAD R14, R230, R15, RZ ;  /* 0x0000000fe60eb224 */ /* 0x008fc800078e02ff */
        /* <DEDUP_REMOVED lines=22> */
.L_x_264:
[----:B------:R-:W-:Y:S05]  /*7b50*/  BSYNC B1 ;  /* 0x0000000000017941 */ /* 0x000fea0003800000 */
.L_x_263:
[----:B-----5:R-:W-:Y:S01]  /*7b60*/  HMUL2 R11, R158, R160 ;  /* 0x000000a09e0b7232 */ /* 0x020fe20000000000 */
[----:B0-----:R-:W-:Y:S01]  /*7b70*/  HFMA2.MMA R12, R159, R161, -RZ ;  /* 0x000000a19f0c7235 */ /* 0x001fe200001000ff */
[----:B------:R-:W-:Y:S01]  /*7b80*/  UMOV UR4, 0xffffffff ;  /* 0xffffffff00047882 */ /* 0x000fe20000000000 */
[----:B------:R-:W-:Y:S02]  /*7b90*/  ISETP.NE.AND P0, PT, R225, RZ, P0 ;  /* 0x000000ffe100720c */ /* 0x000fe40000705270 */
[----:B------:R-:W-:Y:S01]  /*7ba0*/  LOP3.LUT R224, R23, 0x1, RZ, 0xc0, !PT ;  /* 0x0000000117e07812 */ /* 0x000fe200078ec0ff */
[----:B------:R-:W-:-:S05]  /*7bb0*/  HFMA2.MMA R11, R156, R162, R11 ;  /* 0x000000a29c0b7235 */ /* 0x000fca000000000b */
[----:B------:R-:W-:-:S03]  /*7bc0*/  HFMA2 R12, R157, R163, R12 ;  /* 0x000000a39d0c7231 */ /* 0x000fc6000000000c */
[----:B------:R-:W-:Y:S01]  /*7bd0*/  HFMA2.MMA R11, R154, R164, R11 ;  /* 0x000000a49a0b7235 */ /* 0x000fe2000000000b */
[----:B------:R-:W-:-:S04]  /*7be0*/  HFMA2 R12, R155, R165, R12 ;  /* 0x000000a59b0c7231 */ /* 0x000fc8000000000c */
        /* <DEDUP_REMOVED lines=43> */
[----:B------:R-:W-:-:S08]  /*7ea0*/  HFMA2.MMA R11, R124, R194, R11 ;  /* 0x000000c27c0b7235 */ /* 0x000fd0000000000b */
        /* <DEDUP_REMOVED lines=13> */
[----:B------:R-:W-:-:S10]  /*7f80*/  HFMA2.MMA R11, R96, R222, R11 ;  /* 0x000000de600b7235 */ /* 0x000fd4000000000b */
[----:B------:R-:W-:-:S05]  /*7f90*/  HADD2 R11, R11, R12 ;  /* 0x0000000c0b0b7230 */ /* 0x000fca0000000000 */
[--C-:B------:R-:W-:Y:S02]  /*7fa0*/  HADD2.F32 R13, -RZ, R11.reuse.H0_H0 ;  /* 0x2000000bff0d7230 */ /* 0x100fe40000004100 */
[----:B------:R-:W-:-:S05]  /*7fb0*/  HADD2.F32 R12, -RZ, R11.H1_H1 ;  /* 0x3000000bff0c7230 */ /* 0x000fca0000004100 */
[----:B------:R-:W-:Y:S01]  /*7fc0*/  FADD.FTZ R13, R13, R12 ;  /* 0x0000000c0d0d7221 */ /* 0x000fe20000010000 */
[----:B------:R-:W-:Y:S06]  /*7fd0*/  BRA.DIV UR4, `(.L_x_265) ;  /* 0x0000004204747947 */ /* 0x000fec000b800000 */
[----:B-12---:R0:W1:Y:S02]  /*7fe0*/  SHFL.BFLY PT, R14, R13, 0x1, 0x1f ;  /* 0x0c201f000d0e7f89 */ /* 0x00606400000e0000 */
.L_x_345:
[----:B------:R-:W-:Y:S01]  /*7ff0*/  ISETP.EQ.U32.OR P1, PT, R224, 0x1, P1 ;  /* 0x00000001e000780c */ /* 0x000fe20000f22470 */
[----:B-1----:R-:W-:Y:S01]  /*8000*/  FADD.FTZ R14, R13, R14 ;  /* 0x0000000e0d0e7221 */ /* 0x002fe20000010000 */
[----:B------:R-:W-:Y:S03]  /*8010*/  BSSY B1, `(.L_x_266) ;  /* 0x000001f000017945 */ /* 0x000fe60003800000 */
[----:B------:R-:W-:-:S08]  /*8020*/  FMUL.FTZ R11, R14, UR11 ;  /* 0x0000000b0e0b7c20 */ /* 0x000fd00008410000 */
[----:B------:R-:W-:Y:S05]  /*8030*/  @P1 BRA `(.L_x_267) ;  /* 0x0000000000701947 */ /* 0x000fea0003800000 */
[----:B0-----:R-:W0:Y:S01]  /*8040*/  LDC.64 R12, c[0x0][0x2d8] ;  /* 0x0000b600ff0c7b82 */ /* 0x001e220000000a00 */
[----:B------:R-:W-:-:S04]  /*8050*/  ISETP.NE.U32.AND P1, PT, RZ, UR12, PT ;  /* 0x0000000cff007c0c */ /* 0x000fc8000bf25070 */
[----:B------:R-:W-:-:S13]  /*8060*/  ISETP.NE.AND.EX P3, PT, RZ, UR13, PT, P1 ;  /* 0x0000000dff007c0c */ /* 0x000fda000bf65310 */
[----:B------:R-:W1:Y:S01]  /*8070*/  @P3 LDC R225, c[0x0][0x2d0] ;  /* 0x0000b400ffe13b82 */ /* 0x000e620000000800 */
[----:B0-----:R-:W-:-:S07]  /*8080*/  ISETP.NE.U32.AND P1, PT, R12, RZ, PT ;  /* 0x000000ff0c00720c */ /* 0x001fce0003f25070 */
[----:B------:R-:W0:Y:S01]  /*8090*/  @P3 LDC.64 R14, c[0x0][0x2c8] ;  /* 0x0000b200ff0e3b82 */ /* 0x000e220000000a00 */
[----:B------:R-:W-:-:S13]  /*80a0*/  ISETP.NE.AND.EX P1, PT, R13, RZ, PT, P1 ;  /* 0x000000ff0d00720c */ /* 0x000fda0003f25310 */
[----:B------:R-:W2:Y:S01]  /*80b0*/  @P1 LDC.64 R12, c[0x0][0x2d8] ;  /* 0x0000b600ff0c1b82 */ /* 0x000ea20000000a00 */
[----:B-1----:R-:W-:-:S05]  /*80c0*/  @P3 IMAD R224, R19, R225, R18 ;  /* 0x000000e113e03224 */ /* 0x002fca00078e0212 */
[----:B------:R-:W-:-:S05]  /*80d0*/  @P3 IADD3 R224, R224, -0x1, RZ ;  /* 0xffffffffe0e03810 */ /* 0x000fca0007ffe0ff */
[----:B------:R-:W-:-:S04]  /*80e0*/  @P3 IMAD R225, R224, R225, R9 ;  /* 0x000000e1e0e13224 */ /* 0x000fc800078e0209 */
[----:B0-----:R-:W-:-:S06]  /*80f0*/  @P3 IMAD.WIDE R14, R225, 0x2, R14 ;  /* 0x00000002e10e3825 */ /* 0x001fcc00078e020e */
[----:B------:R-:W5:Y:S01]  /*8100*/  @P3 LDG.E.U16 R14, desc[UR36][R14.64] ;  /* 0x000000240e0e3981 */ /* 0x000f62000c1e1500 */
[----:B--2---:R-:W-:-:S06]  /*8110*/  @P1 IMAD.WIDE R12, R19, 0x2, R12 ;  /* 0x00000002130c1825 */ /* 0x004fcc00078e020c */
[----:B------:R-:W2:Y:S01]  /*8120*/  @P1 LDG.E.U16 R12, desc[UR36][R12.64] ;  /* 0x000000240c0c1981 */ /* 0x000ea2000c1e1500 */
[C---:B------:R-:W-:Y:S02]  /*8130*/  @P1 ISETP.GE.AND P4, PT, R9.reuse, R30, PT ;  /* 0x0000001e0900120c */ /* 0x040fe40003f86270 */
[----:B------:R-:W-:Y:S02]  /*8140*/  @P1 IADD3 R225, R9, 0x1, -R18 ;  /* 0x0000000109e11810 */ /* 0x000fe40007ffe812 */
[----:B------:R-:W-:-:S05]  /*8150*/  @P1 SEL R224, R24, RZ, !P4 ;  /* 0x000000ff18e01207 */ /* 0x000fca0006000000 */
[----:B------:R-:W-:Y:S01]  /*8160*/  @P1 IMAD.IADD R225, R224, 0x1, R225 ;  /* 0x00000001e0e11824 */ /* 0x000fe200078e02e1 */
[----:B------:R-:W-:-:S04]  /*8170*/  IADD3 R229, R9, -R4, RZ ;  /* 0x8000000409e57210 */ /* 0x000fc80007ffe0ff */
[----:B------:R-:W-:Y:S01]  /*8180*/  @P1 I2FP.F32.S32 R228, R225 ;  /* 0x000000e100e41245 */ /* 0x000fe20000201400 */
[----:B-----5:R-:W-:-:S05]  /*8190*/  @P3 HADD2.F32 R224, -RZ, R14.H0_H0 ;  /* 0x2000000effe03230 */ /* 0x020fca0000004100 */
[----:B------:R-:W-:Y:S01]  /*81a0*/  @P3 FADD.FTZ R11, R11, R224 ;  /* 0x000000e00b0b3221 */ /* 0x000fe20000010000 */
[----:B--2---:R-:W-:Y:S01]  /*81b0*/  @P1 HADD2.F32 R225, -RZ, R12.H0_H0 ;  /* 0x2000000cffe11230 */ /* 0x004fe20000004100 */
[----:B------:R-:W-:-:S04]  /*81c0*/  LEA R12, R229, UR38, 0x2 ;  /* 0x00000026e50c7c11 */ /* 0x000fc8000f8e10ff */
[----:B------:R-:W-:-:S05]  /*81d0*/  @P1 FFMA.FTZ R11, R228, R225, R11 ;  /* 0x000000e1e40b1223 */ /* 0x000fca000001000b */
[----:B------:R1:W-:Y:S01]  /*81e0*/  STS [R12], R11 ;  /* 0x0000000b0c007388 */ /* 0x0003e20000000800 */
[----:B------:R-:W-:-:S07]  /*81f0*/  @!P0 FMNMX.FTZ R0, R0, R11, !PT ;  /* 0x0000000b00008209 */ /* 0x000fce0007810000 */
.L_x_267:
[----:B------:R-:W-:Y:S05]  /*8200*/  BSYNC B1 ;  /* 0x0000000000017941 */ /* 0x000fea0003800000 */
.L_x_266:
[----:B------:R-:W-:-:S05]  /*8210*/  VIADD R9, R9, 0x40 ;  /* 0x0000004009097836 */ /* 0x000fca0000000000 */
[----:B------:R-:W-:-:S13]  /*8220*/  ISETP.GE.AND P0, PT, R9, R3, PT ;  /* 0x000000030900720c */ /* 0x000fda0003f06270 */
[----:B------:R-:W-:Y:S05]  /*8230*/  @!P0 BRA `(.L_x_268) ;  /* 0xffffffb400548947 */ /* 0x000fea000383ffff */
.L_x_200:
[----:B------:R-:W-:Y:S05]  /*8240*/  BSYNC B0 ;  /* 0x0000000000007941 */ /* 0x000fea0003800000 */
.L_x_199:
[----:B------:R-:W-:-:S03]  /*8250*/  UMOV UR4, 0xffffffff ;  /* 0xffffffff00047882 */ /* 0x000fc60000000000 */
[----:B------:R-:W-:Y:S05]  /*8260*/  BRA.DIV UR4, `(.L_x_269) ;  /* 0x0000003e04f47947 */ /* 0x000fea000b800000 */
[----:B------:R-:W0:Y:S02]  /*8270*/  SHFL.BFLY PT, R14, R0, 0x10, 0x1f ;  /* 0x0e001f00000e7f89 */ /* 0x000e2400000e0000 */
[----:B0-----:R-:W-:-:S05]  /*8280*/  FMNMX.FTZ R13, R14, R0, !PT ;  /* 0x000000000e0d7209 */ /* 0x001fca0007810000 */
[----:B------:R-:W0:Y:S02]  /*8290*/  SHFL.BFLY PT, R14, R13, 0x8, 0x1f ;  /* 0x0d001f000d0e7f89 */ /* 0x000e2400000e0000 */
[----:B0-----:R-:W-:-:S05]  /*82a0*/  FMNMX.FTZ R3, R13, R14, !PT ;  /* 0x0000000e0d037209 */ /* 0x001fca0007810000 */
[----:B------:R-:W1:Y:S02]  /*82b0*/  SHFL.BFLY PT, R14, R3, 0x4, 0x1f ;  /* 0x0c801f00030e7f89 */ /* 0x000e6400000e0000 */
[----:B-1----:R-:W-:-:S05]  /*82c0*/  FMNMX.FTZ R5, R3, R14, !PT ;  /* 0x0000000e03057209 */ /* 0x002fca0007810000 */
[----:B------:R0:W1:Y:S02]  /*82d0*/  SHFL.BFLY PT, R14, R5, 0x2, 0x1f ;  /* 0x0c401f00050e7f89 */ /* 0x00006400000e0000 */
.L_x_351:
[----:B------:R-:W-:Y:S01]  /*82e0*/  SHF.R.S32.HI R0, RZ, 0x1f, R23 ;  /* 0x0000001fff007819 */ /* 0x000fe20000011417 */
[----:B------:R-:W-:Y:S05]  /*82f0*/  WARPSYNC.ALL ;  /* 0x0000000000007948 */ /* 0x000fea0003800000 */
[----:B------:R-:W-:Y:S02]  /*8300*/  LEA.HI R0, R0, R23, RZ, 0x5 ;  /* 0x0000001700007211 */ /* 0x000fe400078f28ff */
[----:B-1----:R-:W-:Y:S02]  /*8310*/  FMNMX.FTZ R14, R5, R14, !PT ;  /* 0x0000000e050e7209 */ /* 0x002fe40007810000 */
[----:B------:R-:W-:-:S04]  /*8320*/  LOP3.LUT R6, R0, 0xffffffe0, RZ, 0xc0, !PT ;  /* 0xffffffe000067812 */ /* 0x000fc800078ec0ff */
[----:B------:R-:W-:-:S04]  /*8330*/  IADD3 R6, -R6, R23, RZ ;  /* 0x0000001706067210 */ /* 0x000fc80007ffe1ff */
[----:B------:R-:W-:-:S13]  /*8340*/  ISETP.NE.AND P0, PT, R6, RZ, PT ;  /* 0x000000ff0600720c */ /* 0x000fda0003f05270 */
[----:B------:R-:W1:Y:S01]  /*8350*/  @!P0 S2R R7, SR_CgaCtaId ;  /* 0x0000000000078919 */ /* 0x000e620000008800 */
[----:B------:R-:W-:Y:S02]  /*8360*/  @!P0 MOV R8, 0x400 ;  /* 0x0000040000088802 */ /* 0x000fe40000000f00 */
[----:B------:R-:W-:Y:S02]  /*8370*/  @!P0 SHF.R.S32.HI R3, RZ, 0x5, R0 ;  /* 0x00000005ff038819 */ /* 0x000fe40000011400 */
[----:B-1----:R-:W-:-:S05]  /*8380*/  @!P0 LEA R8, R7, R8, 0x18 ;  /* 0x0000000807088211 */ /* 0x002fca00078ec0ff */
[----:B------:R-:W-:-:S05]  /*8390*/  @!P0 IMAD R3, R3, 0x4, R8 ;  /* 0x0000000403038824 */ /* 0x000fca00078e0208 */
[----:B------:R1:W-:Y:S01]  /*83a0*/  @!P0 STS [R3], R14 ;  /* 0x0000000e03008388 */ /* 0x0003e20000000800 */
[----:B------:R-:W-:Y:S01]  /*83b0*/  BAR.SYNC.DEFER_BLOCKING 0x0 ;  /* 0x0000000000007b1d */ /* 0x000fe20000010000 */
[----:B------:R-:W-:Y:S01]  /*83c0*/  ISETP.GT.AND P0, PT, R6, 0x3, PT ;  /* 0x000000030600780c */ /* 0x000fe20003f04270 */
[----:B------:R-:W-:Y:S01]  /*83d0*/  IMAD.MOV.U32 R10, RZ, RZ, RZ ;  /* 0x000000ffff0a7224 */ /* 0x000fe200078e00ff */
[----:B------:R-:W-:-:S03]  /*83e0*/  IADD3 R13, R23, R4, RZ ;  /* 0x00000004170d7210 */ /* 0x000fc60007ffe0ff */
[----:B------:R-:W-:Y:S01]  /*83f0*/  ULDC UR6, c[0x0][0x284] ;  /* 0x0000a10000067ab9 */ /* 0x000fe20000000800 */
[----:B------:R-:W-:Y:S01]  /*8400*/  ISETP.GE.AND P1, PT, R13, R18, PT ;  /* 0x000000120d00720c */ /* 0x000fe20003f26270 */
[----:B------:R-:W-:Y:S01]  /*8410*/  ULDC.64 UR8, c[0x0][0x2b0] ;  /* 0x0000ac0000087ab9 */ /* 0x000fe20000000a00 */
[----:B------:R-:W-:Y:S01]  /*8420*/  ULDC.64 UR10, c[0x0][0x2b0] ;  /* 0x0000ac00000a7ab9 */ /* 0x000fe20000000a00 */
[----:B------:R-:W-:Y:S04]  /*8430*/  BSSY B0, `(.L_x_270) ;  /* 0x0000077000007945 */ /* 0x000fe80003800000 */
[----:B------:R-:W0:Y:S01]  /*8440*/  @!P0 S2R R8, SR_CgaCtaId ;  /* 0x0000000000088919 */ /* 0x000e220000008800 */
[----:B-1----:R-:W-:-:S04]  /*8450*/  @!P0 MOV R3, 0x400 ;  /* 0x0000040000038802 */ /* 0x002fc80000000f00 */
[----:B0-----:R-:W-:Y:S02]  /*8460*/  @!P0 LEA R5, R8, R3, 0x18 ;  /* 0x0000000308058211 */ /* 0x001fe400078ec0ff */
[----:B------:R-:W-:-:S03]  /*8470*/  MOV R3, 0xff7fffff ;  /* 0xff7fffff00037802 */ /* 0x000fc60000000f00 */
[----:B------:R-:W-:-:S05]  /*8480*/  @!P0 IMAD R5, R6, 0x4, R5 ;  /* 0x0000000406058824 */ /* 0x000fca00078e0205 */
[----:B------:R-:W0:Y:S04]  /*8490*/  @!P0 LDS R3, [R5] ;  /* 0x0000000005038984 */ /* 0x000e280000000800 */
[----:B0-----:R-:W0:Y:S02]  /*84a0*/  SHFL.BFLY PT, R8, R3, 0x2, 0x1f ;  /* 0x0c401f0003087f89 */ /* 0x001e2400000e0000 */
[----:B0-----:R-:W-:-:S05]  /*84b0*/  FMNMX.FTZ R8, R8, R3, !PT ;  /* 0x0000000308087209 */ /* 0x001fca0007810000 */
[----:B------:R-:W0:Y:S02]  /*84c0*/  SHFL.BFLY PT, R7, R8, 0x1, 0x1f ;  /* 0x0c201f0008077f89 */ /* 0x000e2400000e0000 */
[----:B0-----:R-:W-:-:S05]  /*84d0*/  FMNMX.FTZ R7, R8, R7, !PT ;  /* 0x0000000708077209 */ /* 0x001fca0007810000 */
[----:B------:R0:W1:Y:S01]  /*84e0*/  SHFL.IDX PT, R12, R7, RZ, 0x1f ;  /* 0x00001fff070c7589 */ /* 0x00006200000e0000 */
[----:B------:R-:W-:Y:S05]  /*84f0*/  @P1 BRA `(.L_x_271) ;  /* 0x0000000400a81947 */ /* 0x000fea0003800000 */
[----:B------:R-:W-:Y:S01]  /*8500*/  LOP3.LUT R3, RZ, R4, RZ, 0x33, !PT ;  /* 0x00000004ff037212 */ /* 0x000fe200078e33ff */
[----:B------:R-:W-:Y:S01]  /*8510*/  BSSY B1, `(.L_x_272) ;  /* 0x0000024000017945 */ /* 0x000fe20003800000 */
[----:B------:R-:W-:Y:S01]  /*8520*/  HFMA2.MMA R10, -RZ, RZ, 0, 0 ;  /* 0x00000000ff0a7435 */ /* 0x000fe200000001ff */
[----:B0-----:R-:W-:Y:S01]  /*8530*/  IMAD.MOV.U32 R7, RZ, RZ, R13 ;  /* 0x000000ffff077224 */ /* 0x001fe200078e000d */
[----:B------:R-:W-:-:S04]  /*8540*/  IADD3 R3, -R23, R18, R3 ;  /* 0x0000001217037210 */ /* 0x000fc80007ffe103 */
[----:B------:R-:W-:-:S04]  /*8550*/  LEA.HI R5, R3, 0x1, RZ, 0x19 ;  /* 0x0000000103057811 */ /* 0x000fc800078fc8ff */
[----:B------:R-:W-:-:S13]  /*8560*/  LOP3.LUT P0, R5, R5, 0x3, RZ, 0xc0, !PT ;  /* 0x0000000305057812 */ /* 0x000fda000780c0ff */
[----:B------:R-:W-:Y:S05]  /*8570*/  @!P0 BRA `(.L_x_273) ;  /* 0x0000000000748947 */ /* 0x000fea0003800000 */
[----:B------:R-:W-:Y:S01]  /*8580*/  ULDC.64 UR4, c[0x0][0x2b0] ;  /* 0x0000ac0000047ab9 */ /* 0x000fe20000000a00 */
[----:B------:R-:W-:Y:S01]  /*8590*/  MOV R10, RZ ;  /* 0x000000ff000a7202 */ /* 0x000fe20000000f00 */
[----:B------:R-:W-:Y:S01]  /*85a0*/  IMAD.MOV.U32 R7, RZ, RZ, R13 ;  /* 0x000000ffff077224 */ /* 0x000fe200078e000d */
[----:B------:R-:W-:-:S04]  /*85b0*/  ISETP.NE.U32.AND P0, PT, RZ, UR4, PT ;  /* 0x00000004ff007c0c */ /* 0x000fc8000bf05070 */
[----:B------:R-:W-:-:S13]  /*85c0*/  ISETP.NE.AND.EX P0, PT, RZ, UR5, PT, P0 ;  /* 0x00000005ff007c0c */ /* 0x000fda000bf05300 */
.L_x_277:
[----:B0-----:R-:W-:Y:S01]  /*85d0*/  IMAD.IADD R8, R7, 0x1, -R4 ;  /* 0x0000000107087824 */ /* 0x001fe200078e0a04 */
[----:B------:R-:W-:Y:S01]  /*85e0*/  IADD3 R5, R5, -0x1, RZ ;  /* 0xffffffff05057810 */ /* 0x000fe20007ffe0ff */
[----:B------:R-:W-:Y:S03]  /*85f0*/  BSSY B2, `(.L_x_274) ;  /* 0x0000011000027945 */ /* 0x000fe60003800000 */
[----:B------:R-:W-:Y:S02]  /*8600*/  ISETP.NE.AND P3, PT, R5, RZ, PT ;  /* 0x000000ff0500720c */ /* 0x000fe40003f65270 */
[----:B--2---:R-:W-:Y:S01]  /*8610*/  LEA R14, R8, UR38, 0x2 ;  /* 0x00000026080e7c11 */ /* 0x004fe2000f8e10ff */
[----:B------:R-:W-:Y:S10]  /*8620*/  @!P0 BRA `(.L_x_275) ;  /* 0x0000000000248947 */ /* 0x000ff40003800000 */
[----:B------:R-:W-:Y:S01]  /*8630*/  IMAD R8, R2, UR6, RZ ;  /* 0x0000000602087c24 */ /* 0x000fe2000f8e02ff */
[----:B------:R-:W-:-:S04]  /*8640*/  SHF.R.S32.HI R9, RZ, 0x1f, R7 ;  /* 0x0000001fff097819 */ /* 0x000fc80000011407 */
[--C-:B------:R-:W-:Y:S02]  /*8650*/  SHF.R.S32.HI R20, RZ, 0x1f, R8.reuse ;  /* 0x0000001fff147819 */ /* 0x100fe40000011408 */
[----:B------:R-:W-:-:S04]  /*8660*/  IADD3 R8, P4, P5, R7, UR8, R8 ;  /* 0x0000000807087c10 */ /* 0x000fc8000fd9e008 */
[----:B------:R-:W-:-:S05]  /*8670*/  IADD3.X R9, R9, UR9, R20, P4, P5 ;  /* 0x0000000909097c10 */ /* 0x000fca000a7ea414 */
[----:B------:R-:W2:Y:S02]  /*8680*/  LDG.E.U8 R8, desc[UR36][R8.64] ;  /* 0x0000002408087981 */ /* 0x000ea4000c1e1100 */
[----:B--2---:R-:W-:-:S13]  /*8690*/  ISETP.NE.AND P4, PT, R8, RZ, PT ;  /* 0x000000ff0800720c */ /* 0x004fda0003f85270 */
[----:B------:R-:W-:Y:S01]  /*86a0*/  @P4 MOV R11, RZ ;  /* 0x000000ff000b4202 */ /* 0x000fe20000000f00 */
[----:B------:R-:W-:Y:S06]  /*86b0*/  @P4 BRA `(.L_x_276) ;  /* 0x0000000000104947 */ /* 0x000fec0003800000 */
.L_x_275:
[----:B------:R-:W1:Y:S02]  /*86c0*/  LDS R8, [R14] ;  /* 0x000000000e087984 */ /* 0x000e640000000800 */
[----:B-1----:R-:W-:-:S04]  /*86d0*/  FADD.FTZ R8, -R12, R8 ;  /* 0x000000080c087221 */ /* 0x002fc80000010100 */
[----:B------:R-:W-:-:S04]  /*86e0*/  FMUL.FTZ R8, R8, 1.4426950216293334961 ;  /* 0x3fb8aa3b08087820 */ /* 0x000fc80000410000 */
[----:B------:R0:W2:Y:S03]  /*86f0*/  MUFU.EX2 R11, R8 ;  /* 0x00000008000b7308 */ /* 0x0000a60000000800 */
.L_x_276:
[----:B------:R-:W-:Y:S05]  /*8700*/  BSYNC B2 ;  /* 0x0000000000027941 */ /* 0x000fea0003800000 */
.L_x_274:
[----:B--2---:R2:W-:Y:S01]  /*8710*/  STS [R14], R11 ;  /* 0x0000000b0e007388 */ /* 0x0045e20000000800 */
[----:B------:R-:W-:Y:S01]  /*8720*/  FADD.FTZ R10, R11, R10 ;  /* 0x0000000a0b0a7221 */ /* 0x000fe20000010000 */
[----:B------:R-:W-:Y:S01]  /*8730*/  VIADD R7, R7, 0x80 ;  /* 0x0000008007077836 */ /* 0x000fe20000000000 */
[----:B------:R-:W-:Y:S06]  /*8740*/  @P3 BRA `(.L_x_277) ;  /* 0xfffffffc00a03947 */ /* 0x000fec000383ffff */
.L_x_273:
[----:B------:R-:W-:Y:S05]  /*8750*/  BSYNC B1 ;  /* 0x0000000000017941 */ /* 0x000fea0003800000 */
.L_x_272:
[----:B------:R-:W-:-:S13]  /*8760*/  ISETP.GE.U32.AND P0, PT, R3, 0x180, PT ;  /* 0x000001800300780c */ /* 0x000fda0003f06070 */
[----:B------:R-:W-:Y:S05]  /*8770*/  @!P0 BRA `(.L_x_271) ;  /* 0x0000000400088947 */ /* 0x000fea0003800000 */
[----:B------:R-:W-:Y:S02]  /*8780*/  ULDC.64 UR4, c[0x0][0x2b0] ;  /* 0x0000ac0000047ab9 */ /* 0x000fe40000000a00 */
[----:B------:R-:W-:Y:S01]  /*8790*/  ISETP.NE.U32.AND P0, PT, RZ, UR4, PT ;  /* 0x00000004ff007c0c */ /* 0x000fe2000bf05070 */
[----:B------:R-:W-:Y:S02]  /*87a0*/  ULDC UR4, c[0x0][0x284] ;  /* 0x0000a10000047ab9 */ /* 0x000fe40000000800 */
[----:B------:R-:W-:Y:S01]  /*87b0*/  IMAD R20, R2, UR4, RZ ;  /* 0x0000000402147c24 */ /* 0x000fe2000f8e02ff */
[----:B------:R-:W-:-:S04]  /*87c0*/  ISETP.NE.AND.EX P0, PT, RZ, UR5, PT, P0 ;  /* 0x00000005ff007c0c */ /* 0x000fc8000bf05300 */
[----:B------:R-:W-:-:S09]  /*87d0*/  SHF.R.S32.HI R24, RZ, 0x1f, R20 ;  /* 0x0000001fff187819 */ /* 0x000fd20000011414 */
.L_x_290:
[----:B------:R-:W-:Y:S01]  /*87e0*/  SHF.R.S32.HI R5, RZ, 0x1f, R7 ;  /* 0x0000001fff057819 */ /* 0x000fe20000011407 */
[----:B------:R-:W-:Y:S01]  /*87f0*/  BSSY B1, `(.L_x_278) ;  /* 0x0000010000017945 */ /* 0x000fe20003800000 */
[C---:B0-----:R-:W-:Y:S02]  /*8800*/  IADD3 R8, P4, P5, R7.reuse, UR10, R20 ;  /* 0x0000000a07087c10 */ /* 0x041fe4000fd9e014 */
[----:B------:R-:W-:Y:S01]  /*8810*/  IADD3 R3, -R4, R7, RZ ;  /* 0x0000000704037210 */ /* 0x000fe20007ffe1ff */
[----:B------:R-:W-:Y:S01]  /*8820*/  VIADD R7, R7, 0x200 ;  /* 0x0000020007077836 */ /* 0x000fe20000000000 */
[----:B------:R-:W-:Y:S02]  /*8830*/  IADD3.X R9, R5, UR11, R24, P4, P5 ;  /* 0x0000000b05097c10 */ /* 0x000fe4000a7ea418 */
[----:B--2---:R-:W-:Y:S02]  /*8840*/  LEA R14, R3, UR38, 0x2 ;  /* 0x00000026030e7c11 */ /* 0x004fe4000f8e10ff */
[----:B------:R-:W-:Y:S01]  /*8850*/  ISETP.GE.AND P3, PT, R7, R18, PT ;  /* 0x000000120700720c */ /* 0x000fe20003f66270 */
[----:B------:R-:W-:-:S12]  /*8860*/  @!P0 BRA `(.L_x_279) ;  /* 0x0000000000108947 */ /* 0x000fd80003800000 */
[----:B------:R-:W2:Y:S02]  /*8870*/  LDG.E.U8 R3, desc[UR36][R8.64] ;  /* 0x0000002408037981 */ /* 0x000ea4000c1e1100 */
[----:B--2---:R-:W-:-:S13]  /*8880*/  ISETP.NE.AND P4, PT, R3, RZ, PT ;  /* 0x000000ff0300720c */ /* 0x004fda0003f85270 */
[----:B------:R-:W-:Y:S01]  /*8890*/  @P4 MOV R3, RZ ;  /* 0x000000ff00034202 */ /* 0x000fe20000000f00 */
[----:B------:R-:W-:Y:S06]  /*88a0*/  @P4 BRA `(.L_x_280) ;  /* 0x0000000000104947 */ /* 0x000fec0003800000 */
.L_x_279:
[----:B------:R-:W1:Y:S02]  /*88b0*/  LDS R3, [R14] ;  /* 0x000000000e037984 */ /* 0x000e640000000800 */
[----:B-1----:R-:W-:-:S04]  /*88c0*/  FADD.FTZ R3, -R12, R3 ;  /* 0x000000030c037221 */ /* 0x002fc80000010100 */
[----:B------:R-:W-:-:S06]  /*88d0*/  FMUL.FTZ R3, R3, 1.4426950216293334961 ;  /* 0x3fb8aa3b03037820 */ /* 0x000fcc0000410000 */
[----:B------:R-:W0:Y:S02]  /*88e0*/  MUFU.EX2 R3, R3 ;  /* 0x0000000300037308 */ /* 0x000e240000000800 */
.L_x_280:
[----:B------:R-:W-:Y:S05]  /*88f0*/  BSYNC B1 ;  /* 0x0000000000017941 */ /* 0x000fea0003800000 */
.L_x_278:
[----:B0-----:R0:W-:Y:S01]  /*8900*/  STS [R14], R3 ;  /* 0x000000030e007388 */ /* 0x0011e20000000800 */
[----:B------:R-:W-:Y:S01]  /*8910*/  BSSY B1, `(.L_x_281) ;  /* 0x000000b000017945 */ /* 0x000fe20003800000 */
[----:B------:R-:W-:-:S03]  /*8920*/  FADD.FTZ R10, R3, R10 ;  /* 0x0000000a030a7221 */ /* 0x000fc60000010000 */
[----:B------:R-:W-:Y:S05]  /*8930*/  @!P0 BRA `(.L_x_282) ;  /* 0x0000000000108947 */ /* 0x000fea0003800000 */
[----:B0-----:R-:W2:Y:S02]  /*8940*/  LDG.E.U8 R3, desc[UR36][R8.64+0x80] ;  /* 0x0000802408037981 */ /* 0x001ea4000c1e1100 */
[----:B--2---:R-:W-:-:S13]  /*8950*/  ISETP.NE.AND P4, PT, R3, RZ, PT ;  /* 0x000000ff0300720c */ /* 0x004fda0003f85270 */
[----:B------:R-:W-:Y:S01]  /*8960*/  @P4 IMAD.MOV.U32 R3, RZ, RZ, RZ ;  /* 0x000000ffff034224 */ /* 0x000fe200078e00ff */
[----:B------:R-:W-:Y:S06]  /*8970*/  @P4 BRA `(.L_x_283) ;  /* 0x0000000000104947 */ /* 0x000fec0003800000 */
.L_x_282:
[----:B0-----:R-:W1:Y:S02]  /*8980*/  LDS R3, [R14+0x200] ;  /* 0x000200000e037984 */ /* 0x001e640000000800 */
[----:B-1----:R-:W-:-:S04]  /*8990*/  FADD.FTZ R3, -R12, R3 ;  /* 0x000000030c037221 */ /* 0x002fc80000010100 */
[----:B------:R-:W-:-:S06]  /*89a0*/  FMUL.FTZ R3, R3, 1.4426950216293334961 ;  /* 0x3fb8aa3b03037820 */ /* 0x000fcc0000410000 */
[----:B------:R-:W0:Y:S02]  /*89b0*/  MUFU.EX2 R3, R3 ;  /* 0x0000000300037308 */ /* 0x000e240000000800 */
.L_x_283:
[----:B------:R-:W-:Y:S05]  /*89c0*/  BSYNC B1 ;  /* 0x0000000000017941 */ /* 0x000fea0003800000 */
.L_x_281:
[----:B0-----:R0:W-:Y:S01]  /*89d0*/  STS [R14+0x200], R3 ;  /* 0x000200030e007388 */ /* 0x0011e20000000800 */
[----:B------:R-:W-:Y:S01]  /*89e0*/  BSSY B1, `(.L_x_284) ;  /* 0x000000b000017945 */ /* 0x000fe20003800000 */
[----:B------:R-:W-:-:S03]  /*89f0*/  FADD.FTZ R10, R10, R3 ;  /* 0x000000030a0a7221 */ /* 0x000fc60000010000 */
[----:B------:R-:W-:Y:S05]  /*8a00*/  @!P0 BRA `(.L_x_285) ;  /* 0x0000000000108947 */ /* 0x000fea0003800000 */
[----:B0-----:R-:W2:Y:S02]  /*8a10*/  LDG.E.U8 R3, desc[UR36][R8.64+0x100] ;  /* 0x0001002408037981 */ /* 0x001ea4000c1e1100 */
[----:B--2---:R-:W-:-:S13]  /*8a20*/  ISETP.NE.AND P4, PT, R3, RZ, PT ;  /* 0x000000ff0300720c */ /* 0x004fda0003f85270 */
[----:B------:R-:W-:Y:S01]  /*8a30*/  @P4 MOV R3, RZ ;  /* 0x000000ff00034202 */ /* 0x000fe20000000f00 */
[----:B------:R-:W-:Y:S06]  /*8a40*/  @P4 BRA `(.L_x_286) ;  /* 0x0000000000104947 */ /* 0x000fec0003800000 */
.L_x_285:
[----:B0-----:R-:W1:Y:S02]  /*8a50*/  LDS R3, [R14+0x400] ;  /* 0x000400000e037984 */ /* 0x001e640000000800 */
[----:B-1----:R-:W-:-:S04]  /*8a60*/  FADD.FTZ R3, -R12, R3 ;  /* 0x000000030c037221 */ /* 0x002fc80000010100 */
[----:B------:R-:W-:-:S06]  /*8a70*/  FMUL.FTZ R3, R3, 1.4426950216293334961 ;  /* 0x3fb8aa3b03037820 */ /* 0x000fcc0000410000 */
[----:B------:R-:W0:Y:S02]  /*8a80*/  MUFU.EX2 R3, R3 ;  /* 0x0000000300037308 */ /* 0x000e240000000800 */
.L_x_286:
[----:B------:R-:W-:Y:S05]  /*8a90*/  BSYNC B1 ;  /* 0x0000000000017941 */ /* 0x000fea0003800000 */
.L_x_284:
[----:B0-----:R0:W-:Y:S01]  /*8aa0*/  STS [R14+0x400], R3 ;  /* 0x000400030e007388 */ /* 0x0011e20000000800 */
[----:B------:R-:W-:Y:S01]  /*8ab0*/  BSSY B1, `(.L_x_287) ;  /* 0x000000b000017945 */ /* 0x000fe20003800000 */
[----:B------:R-:W-:-:S03]  /*8ac0*/  FADD.FTZ R10, R10, R3 ;  /* 0x000000030a0a7221 */ /* 0x000fc60000010000 */
[----:B------:R-:W-:Y:S05]  /*8ad0*/  @!P0 BRA `(.L_x_288) ;  /* 0x0000000000108947 */ /* 0x000fea0003800000 */
[----:B------:R-:W2:Y:S02]  /*8ae0*/  LDG.E.U8 R8, desc[UR36][R8.64+0x180] ;  /* 0x0001802408087981 */ /* 0x000ea4000c1e1100 */
[----:B--2---:R-:W-:-:S13]  /*8af0*/  ISETP.NE.AND P4, PT, R8, RZ, PT ;  /* 0x000000ff0800720c */ /* 0x004fda0003f85270 */
[----:B0-----:R-:W-:Y:S01]  /*8b00*/  @P4 IMAD.MOV.U32 R3, RZ, RZ, RZ ;  /* 0x000000ffff034224 */ /* 0x001fe200078e00ff */
[----:B------:R-:W-:Y:S06]  /*8b10*/  @P4 BRA `(.L_x_289) ;  /* 0x0000000000104947 */ /* 0x000fec0003800000 */
.L_x_288:
[----:B0-----:R-:W1:Y:S02]  /*8b20*/  LDS R3, [R14+0x600] ;  /* 0x000600000e037984 */ /* 0x001e640000000800 */
[----:B-1----:R-:W-:-:S04]  /*8b30*/  FADD.FTZ R3, -R12, R3 ;  /* 0x000000030c037221 */ /* 0x002fc80000010100 */
[----:B------:R-:W-:-:S06]  /*8b40*/  FMUL.FTZ R3, R3, 1.4426950216293334961 ;  /* 0x3fb8aa3b03037820 */ /* 0x000fcc0000410000 */
[----:B------:R-:W0:Y:S02]  /*8b50*/  MUFU.EX2 R3, R3 ;  /* 0x0000000300037308 */ /* 0x000e240000000800 */
.L_x_289:
[----:B------:R-:W-:Y:S05]  /*8b60*/  BSYNC B1 ;  /* 0x0000000000017941 */ /* 0x000fea0003800000 */
.L_x_287:
[----:B0-----:R0:W-:Y:S01]  /*8b70*/  STS [R14+0x600], R3 ;  /* 0x000600030e007388 */ /* 0x0011e20000000800 */
[----:B------:R-:W-:Y:S01]  /*8b80*/  FADD.FTZ R10, R10, R3 ;  /* 0x000000030a0a7221 */ /* 0x000fe20000010000 */
[----:B------:R-:W-:Y:S06]  /*8b90*/  @!P3 BRA `(.L_x_290) ;  /* 0xfffffffc0010b947 */ /* 0x000fec000383ffff */
.L_x_271:
[----:B------:R-:W-:Y:S05]  /*8ba0*/  BSYNC B0 ;  /* 0x0000000000007941 */ /* 0x000fea0003800000 */
.L_x_270:
[----:B0-----:R-:W0:Y:S01]  /*8bb0*/  SHFL.BFLY PT, R3, R10, 0x10, 0x1f ;  /* 0x0e001f000a037f89 */ /* 0x001e2200000e0000 */
[----:B------:R-:W-:Y:S01]  /*8bc0*/  LOP3.LUT P0, R9, R23, 0x1f, RZ, 0xc0, !PT ;  /* 0x0000001f17097812 */ /* 0x000fe2000780c0ff */
[----:B------:R-:W-:-:S03]  /*8bd0*/  ULDC.U8 UR4, c[0x0][0x31c] ;  /* 0x0000c70000047ab9 */ /* 0x000fc60000000000 */
[----:B------:R-:W-:-:S09]  /*8be0*/  ISETP.GT.U32.AND P3, PT, R9, 0x3, PT ;  /* 0x000000030900780c */ /* 0x000fd20003f64070 */
[----:B--2---:R-:W2:Y:S04]  /*8bf0*/  @!P0 S2R R11, SR_CgaCtaId ;  /* 0x00000000000b8919 */ /* 0x004ea80000008800 */
[----:B------:R-:W5:Y:S01]  /*8c00*/  @!P3 S2R R15, SR_CgaCtaId ;  /* 0x00000000000fb919 */ /* 0x000f620000008800 */
[----:B0-----:R-:W-:Y:S01]  /*8c10*/  FADD.FTZ R3, R3, R10 ;  /* 0x0000000a03037221 */ /* 0x001fe20000010000 */
[----:B------:R-:W-:-:S04]  /*8c20*/  @!P0 MOV R10, 0x400 ;  /* 0x00000400000a8802 */ /* 0x000fc80000000f00 */
[----:B------:R-:W0:Y:S02]  /*8c30*/  SHFL.BFLY PT, R8, R3, 0x8, 0x1f ;  /* 0x0d001f0003087f89 */ /* 0x000e2400000e0000 */
[----:B0-----:R-:W-:Y:S01]  /*8c40*/  FADD.FTZ R8, R3, R8 ;  /* 0x0000000803087221 */ /* 0x001fe20000010000 */
[----:B------:R-:W-:-:S04]  /*8c50*/  @!P0 SHF.R.U32.HI R3, RZ, 0x3, R23 ;  /* 0x00000003ff038819 */ /* 0x000fc80000011617 */
[----:B------:R-:W0:Y:S01]  /*8c60*/  SHFL.BFLY PT, R5, R8, 0x4, 0x1f ;  /* 0x0c801f0008057f89 */ /* 0x000e2200000e0000 */
[----:B------:R-:W-:Y:S01]  /*8c70*/  @!P0 LOP3.LUT R3, R3, 0x1ffffffc, RZ, 0xc0, !PT ;  /* 0x1ffffffc03038812 */ /* 0x000fe200078ec0ff */
[----:B0-----:R-:W-:Y:S01]  /*8c80*/  FADD.FTZ R5, R8, R5 ;  /* 0x0000000508057221 */ /* 0x001fe20000010000 */
[----:B--2---:R-:W-:Y:S02]  /*8c90*/  @!P0 LEA R8, R11, R10, 0x18 ;  /* 0x0000000a0b088211 */ /* 0x004fe400078ec0ff */
[----:B------:R-:W-:Y:S02]  /*8ca0*/  @!P3 MOV R10, 0x400 ;  /* 0x00000400000ab802 */ /* 0x000fe40000000f00 */
[----:B-1----:R-:W0:Y:S01]  /*8cb0*/  SHFL.BFLY PT, R12, R5, 0x2, 0x1f ;  /* 0x0c401f00050c7f89 */ /* 0x002e2200000e0000 */
[----:B------:R-:W-:Y:S02]  /*8cc0*/  @!P0 IADD3 R8, R8, R3, RZ ;  /* 0x0000000308088210 */ /* 0x000fe40007ffe0ff */
[----:B-----5:R-:W-:-:S05]  /*8cd0*/  @!P3 LEA R10, R15, R10, 0x18 ;  /* 0x0000000a0f0ab211 */ /* 0x020fca00078ec0ff */
[----:B------:R-:W-:Y:S02]  /*8ce0*/  @!P3 IMAD R3, R9, 0x4, R10 ;  /* 0x000000040903b824 */ /* 0x000fe400078e020a */
[----:B0-----:R-:W-:-:S05]  /*8cf0*/  FADD.FTZ R12, R5, R12 ;  /* 0x0000000c050c7221 */ /* 0x001fca0000010000 */
[----:B------:R-:W0:Y:S02]  /*8d00*/  SHFL.BFLY PT, R7, R12, 0x1, 0x1f ;  /* 0x0c201f000c077f89 */ /* 0x000e2400000e0000 */
[----:B0-----:R-:W-:-:S05]  /*8d10*/  FADD.FTZ R7, R12, R7 ;  /* 0x000000070c077221 */ /* 0x001fca0000010000 */
[----:B------:R0:W-:Y:S01]  /*8d20*/  @!P0 STS [R8+0x10], R7 ;  /* 0x0000100708008388 */ /* 0x0001e20000000800 */
[----:B------:R-:W-:Y:S01]  /*8d30*/  BAR.SYNC.DEFER_BLOCKING 0x0 ;  /* 0x0000000000007b1d */ /* 0x000fe20000010000 */
[----:B------:R-:W-:Y:S02]  /*8d40*/  ISETP.NE.AND P0, PT, RZ, UR4, PT ;  /* 0x00000004ff007c0c */ /* 0x000fe4000bf05270 */
[----:B0-----:R-:W-:-:S03]  /*8d50*/  CS2R R8, SRZ ;  /* 0x0000000000087805 */ /* 0x001fc6000001ff00 */
[----:B------:R-:W0:Y:S04]  /*8d60*/  @!P3 LDS R7, [R3+0x10] ;  /* 0x000010000307b984 */ /* 0x000e280000000800 */
[----:B0-----:R-:W0:Y:S02]  /*8d70*/  SHFL.BFLY PT, R10, R7, 0x2, 0x1f ;  /* 0x0c401f00070a7f89 */ /* 0x001e2400000e0000 */
[----:B0-----:R-:W-:-:S05]  /*8d80*/  FADD.FTZ R10, R10, R7 ;  /* 0x000000070a0a7221 */ /* 0x001fca0000010000 */
[----:B------:R-:W0:Y:S02]  /*8d90*/  SHFL.BFLY PT, R5, R10, 0x1, 0x1f ;  /* 0x0c201f000a057f89 */ /* 0x000e2400000e0000 */
[----:B0-----:R-:W-:-:S06]  /*8da0*/  FADD.FTZ R5, R10, R5 ;  /* 0x000000050a057221 */ /* 0x001fcc0000010000 */
[----:B------:R-:W0:Y:S02]  /*8db0*/  SHFL.IDX PT, R5, R5, RZ, 0x1f ;  /* 0x00001fff05057589 */ /* 0x000e2400000e0000 */
[----:B0-----:R-:W-:-:S04]  /*8dc0*/  FADD.FTZ R11, R5, 9.9999999747524270788e-07 ;  /* 0x358637bd050b7421 */ /* 0x001fc80000010000 */
[----:B------:R0:W1:Y:S01]  /*8dd0*/  MUFU.RCP R14, R11 ;  /* 0x0000000b000e7308 */ /* 0x0000620000001000 */
[----:B------:R-:W-:Y:S05]  /*8de0*/  @!P0 BRA `(.L_x_291) ;  /* 0x0000000000188947 */ /* 0x000fea0003800000 */
[----:B------:R-:W2:Y:S08]  /*8df0*/  LDC R3, c[0x0][0x318] ;  /* 0x0000c600ff037b82 */ /* 0x000eb00000000800 */
[----:B------:R-:W2:Y:S08]  /*8e00*/  LDC R5, c[0x0][0x29c] ;  /* 0x0000a700ff057b82 */ /* 0x000eb00000000800 */
[----:B------:R-:W5:Y:S01]  /*8e10*/  LDC R7, c[0x0][0x284] ;  /* 0x0000a100ff077b82 */ /* 0x000f620000000800 */
[----:B--2---:R-:W-:-:S04]  /*8e20*/  IMAD R22, R22, R3, R5 ;  /* 0x0000000316167224 */ /* 0x004fc800078e0205 */
[----:B-----5:R-:W-:-:S05]  /*8e30*/  IMAD R8, R22, R7, RZ ;  /* 0x0000000716087224 */ /* 0x020fca00078e02ff */
[----:B------:R-:W-:-:S07]  /*8e40*/  SHF.R.S32.HI R9, RZ, 0x1f, R8 ;  /* 0x0000001fff097819 */ /* 0x000fce0000011408 */
.L_x_291:
[----:B------:R-:W-:Y:S01]  /*8e50*/  ULDC.64 UR6, c[0x0][0x310] ;  /* 0x0000c40000067ab9 */ /* 0x000fe20000000a00 */
[----:B------:R-:W-:Y:S01]  /*8e60*/  ULDC.64 UR8, c[0x0][0x310] ;  /* 0x0000c40000087ab9 */ /* 0x000fe20000000a00 */
[----:B------:R-:W-:Y:S04]  /*8e70*/  BSSY B0, `(.L_x_292) ;  /* 0x0000045000007945 */ /* 0x000fe80003800000 */
[----:B------:R-:W-:Y:S05]  /*8e80*/  @P1 BRA `(.L_x_293) ;  /* 0x00000004000c1947 */ /* 0x000fea0003800000 */
[----:B------:R-:W-:Y:S01]  /*8e90*/  LOP3.LUT R3, RZ, R4, RZ, 0x33, !PT ;  /* 0x00000004ff037212 */ /* 0x000fe200078e33ff */
[----:B------:R-:W-:Y:S03]  /*8ea0*/  BSSY B1, `(.L_x_294) ;  /* 0x0000016000017945 */ /* 0x000fe60003800000 */
[----:B------:R-:W-:-:S04]  /*8eb0*/  IADD3 R19, -R23, R18, R3 ;  /* 0x0000001217137210 */ /* 0x000fc80007ffe103 */
[----:B------:R-:W-:-:S04]  /*8ec0*/  LEA.HI R3, R19, 0x1, RZ, 0x19 ;  /* 0x0000000113037811 */ /* 0x000fc800078fc8ff */
[----:B------:R-:W-:-:S13]  /*8ed0*/  LOP3.LUT P1, R3, R3, 0x3, RZ, 0xc0, !PT ;  /* 0x0000000303037812 */ /* 0x000fda000782c0ff */
[----:B------:R-:W-:Y:S05]  /*8ee0*/  @!P1 BRA `(.L_x_295) ;  /* 0x0000000000449947 */ /* 0x000fea0003800000 */
.L_x_297:
[----:B-1----:R-:W-:Y:S02]  /*8ef0*/  IADD3 R7, R13, -R4, RZ ;  /* 0x800000040d077210 */ /* 0x002fe40007ffe0ff */
[----:B------:R-:W-:Y:S02]  /*8f00*/  IADD3 R3, R3, -0x1, RZ ;  /* 0xffffffff03037810 */ /* 0x000fe40007ffe0ff */
[C---:B------:R-:W-:Y:S01]  /*8f10*/  LEA R5, R7.reuse, UR38, 0x2 ;  /* 0x0000002607057c11 */ /* 0x040fe2000f8e10ff */
[----:B------:R-:W-:Y:S01]  /*8f20*/  IMAD R7, R7, 0x2, R28 ;  /* 0x0000000207077824 */ /* 0x000fe200078e021c */
[----:B------:R-:W-:-:S04]  /*8f30*/  ISETP.NE.AND P3, PT, R3, RZ, PT ;  /* 0x000000ff0300720c */ /* 0x000fc80003f65270 */
[----:B------:R-:W1:Y:S02]  /*8f40*/  LDS R5, [R5] ;  /* 0x0000000005057984 */ /* 0x000e640000000800 */
[----:B-12---:R-:W-:-:S05]  /*8f50*/  FMUL.FTZ R15, R5, R14 ;  /* 0x0000000e050f7220 */ /* 0x006fca0000410000 */
[----:B------:R-:W-:-:S05]  /*8f60*/  F2FP.F16.F32.PACK_AB R10, RZ, R15 ;  /* 0x0000000fff0a723e */ /* 0x000fca00000000ff */
[----:B------:R1:W-:Y:S01]  /*8f70*/  STS.U16 [R7], R10 ;  /* 0x0000000a07007388 */ /* 0x0003e20000000400 */
[----:B------:R-:W-:Y:S05]  /*8f80*/  @!P0 BRA `(.L_x_296) ;  /* 0x0000000000148947 */ /* 0x000fea0003800000 */
[----:B------:R-:W-:-:S04]  /*8f90*/  IADD3 R5, P1, R13, R8, RZ ;  /* 0x000000080d057210 */ /* 0x000fc80007f3e0ff */
[----:B------:R-:W-:Y:S02]  /*8fa0*/  LEA.HI.X.SX32 R12, R13, R9, 0x1, P1 ;  /* 0x000000090d0c7211 */ /* 0x000fe400008f0eff */
[----:B-1----:R-:W-:-:S04]  /*8fb0*/  LEA R10, P1, R5, UR6, 0x2 ;  /* 0x00000006050a7c11 */ /* 0x002fc8000f8210ff */
[----:B0-----:R-:W-:-:S05]  /*8fc0*/  LEA.HI.X R11, R5, UR7, R12, 0x2, P1 ;  /* 0x00000007050b7c11 */ /* 0x001fca00088f140c */
[----:B------:R2:W-:Y:S04]  /*8fd0*/  STG.E desc[UR36][R10.64], R15 ;  /* 0x0000000f0a007986 */ /* 0x0005e8000c101924 */
.L_x_296:
[----:B------:R-:W-:Y:S01]  /*8fe0*/  VIADD R13, R13, 0x80 ;  /* 0x000000800d0d7836 */ /* 0x000fe20000000000 */
[----:B------:R-:W-:Y:S06]  /*8ff0*/  @P3 BRA `(.L_x_297) ;  /* 0xfffffffc00bc3947 */ /* 0x000fec000383ffff */
.L_x_295:
[----:B------:R-:W-:Y:S05]  /*9000*/  BSYNC B1 ;  /* 0x0000000000017941 */ /* 0x000fea0003800000 */
.L_x_294:
[----:B------:R-:W-:-:S13]  /*9010*/  ISETP.GE.U32.AND P0, PT, R19, 0x180, PT ;  /* 0x000001801300780c */ /* 0x000fda0003f06070 */
[----:B------:R-:W-:Y:S05]  /*9020*/  @!P0 BRA `(.L_x_293) ;  /* 0x0000000000a48947 */ /* 0x000fea0003800000 */
[----:B------:R-:W-:Y:S01]  /*9030*/  LEA R3, R13, R27, 0x1 ;  /* 0x0000001b0d037211 */ /* 0x000fe200078e08ff */
[----:B-12---:R-:W-:Y:S01]  /*9040*/  IMAD.SHL.U32 R10, R4, 0x4, RZ ;  /* 0x00000004040a7824 */ /* 0x006fe200078e00ff */
[----:B------:R-:W-:-:S03]  /*9050*/  ISETP.NE.AND P1, PT, RZ, UR4, PT ;  /* 0x00000004ff007c0c */ /* 0x000fc6000bf25270 */
[----:B------:R-:W-:Y:S01]  /*9060*/  IMAD R3, R4, -0x2, R3 ;  /* 0xfffffffe04037824 */ /* 0x000fe200078e0203 */
[----:B------:R-:W-:-:S03]  /*9070*/  LEA R10, R13, -R10, 0x2 ;  /* 0x8000000a0d0a7211 */ /* 0x000fc600078e10ff */
[----:B------:R-:W-:Y:S01]  /*9080*/  VIADD R3, R3, UR38 ;  /* 0x0000002603037c36 */ /* 0x000fe20008000000 */
[----:B------:R-:W-:-:S07]  /*9090*/  IADD3 R5, R10, UR38, RZ ;  /* 0x000000260a057c10 */ /* 0x000fce000fffe0ff */
.L_x_298:
[----:B------:R-:W1:Y:S01]  /*90a0*/  LDS R7, [R5] ;  /* 0x0000000005077984 */ /* 0x000e620000000800 */
[----:B0-----:R-:W-:-:S04]  /*90b0*/  IADD3 R11, P0, R13, R8, RZ ;  /* 0x000000080d0b7210 */ /* 0x001fc80007f1e0ff */
[C---:B------:R-:W-:Y:S01]  /*90c0*/  LEA.HI.X.SX32 R12, R13.reuse, R9, 0x1, P0 ;  /* 0x000000090d0c7211 */ /* 0x040fe200000f0eff */
[----:B------:R-:W-:Y:S02]  /*90d0*/  VIADD R13, R13, 0x200 ;  /* 0x000002000d0d7836 */ /* 0x000fe40000000000 */
[----:B-1----:R-:W-:-:S05]  /*90e0*/  FMUL.FTZ R15, R7, R14 ;  /* 0x0000000e070f7220 */ /* 0x002fca0000410000 */
[----:B------:R-:W-:-:S04]  /*90f0*/  F2FP.F16.F32.PACK_AB R7, RZ, R15 ;  /* 0x0000000fff07723e */ /* 0x000fc800000000ff */
[----:B------:R-:W-:-:S05]  /*9100*/  PRMT R10, R7, 0x7610, R10 ;  /* 0x00007610070a7816 */ /* 0x000fca000000000a */
[----:B------:R0:W-:Y:S04]  /*9110*/  STS.U16 [R3], R10 ;  /* 0x0000000a03007388 */ /* 0x0001e80000000400 */
[----:B------:R-:W1:Y:S01]  /*9120*/  LDS R7, [R5+0x200] ;  /* 0x0002000005077984 */ /* 0x000e620000000800 */
[----:B0-----:R-:W-:-:S04]  /*9130*/  LEA R10, P0, R11, UR8, 0x2 ;  /* 0x000000080b0a7c11 */ /* 0x001fc8000f8010ff */
[----:B------:R-:W-:Y:S02]  /*9140*/  LEA.HI.X R11, R11, UR9, R12, 0x2, P0 ;  /* 0x000000090b0b7c11 */ /* 0x000fe400080f140c */
[----:B------:R-:W-:-:S03]  /*9150*/  ISETP.GE.AND P0, PT, R13, R18, PT ;  /* 0x000000120d00720c */ /* 0x000fc60003f06270 */
[----:B------:R-:W-:Y:S01]  /*9160*/  @P1 STG.E desc[UR36][R10.64], R15 ;  /* 0x0000000f0a001986 */ /* 0x000fe2000c101924 */
[----:B-1----:R-:W-:-:S05]  /*9170*/  FMUL.FTZ R19, R7, R14 ;  /* 0x0000000e07137220 */ /* 0x002fca0000410000 */
        /* <DEDUP_REMOVED lines=10> */
[----:B------:R0:W1:Y:S02]  /*9220*/  LDS R7, [R5+0x600] ;  /* 0x0006000005077984 */ /* 0x0000640000000800 */
[----:B0-----:R-:W-:Y:S02]  /*9230*/  VIADD R5, R5, 0x800 ;  /* 0x0000080005057836 */ /* 0x001fe40000000000 */
[----:B-1----:R-:W-:-:S05]  /*9240*/  FMUL.FTZ R31, R7, R14 ;  /* 0x0000000e071f7220 */ /* 0x002fca0000410000 */
[----:B------:R-:W-:Y:S01]  /*9250*/  @P1 STG.E desc[UR36][R10.64+0x600], R31 ;  /* 0x0006001f0a001986 */ /* 0x000fe2000c101924 */
[----:B------:R-:W-:-:S04]  /*9260*/  F2FP.F16.F32.PACK_AB R7, RZ, R31 ;  /* 0x0000001fff07723e */ /* 0x000fc800000000ff */
[----:B------:R-:W-:Y:S02]  /*9270*/  PRMT R12, R7, 0x7610, R12 ;  /* 0x00007610070c7816 */ /* 0x000fe4000000000c */
[----:B------:R-:W-:-:S03]  /*9280*/  IADD3 R7, R3, 0x400, RZ ;  /* 0x0000040003077810 */ /* 0x000fc60007ffe0ff */
[----:B------:R0:W-:Y:S02]  /*9290*/  STS.U16 [R3+0x300], R12 ;  /* 0x0003000c03007388 */ /* 0x0001e40000000400 */
[----:B0-----:R-:W-:Y:S01]  /*92a0*/  MOV R3, R7 ;  /* 0x0000000700037202 */ /* 0x001fe20000000f00 */
[----:B------:R-:W-:Y:S06]  /*92b0*/  @!P0 BRA `(.L_x_298) ;  /* 0xfffffffc00788947 */ /* 0x000fec000383ffff */
.L_x_293:
[----:B------:R-:W-:Y:S05]  /*92c0*/  BSYNC B0 ;  /* 0x0000000000007941 */ /* 0x000fea0003800000 */
.L_x_292:
[----:B-12---:R-:W1:Y:S01]  /*92d0*/  S2R R10, SR_CTAID.X ;  /* 0x00000000000a7919 */ /* 0x006e620000002500 */
[----:B------:R-:W2:Y:S01]  /*92e0*/  S2UR UR5, SR_CgaCtaId ;  /* 0x00000000000579c3 */ /* 0x000ea20000008800 */
[----:B------:R-:W-:Y:S01]  /*92f0*/  SHF.R.S32.HI R8, RZ, 0x1f, R25 ;  /* 0x0000001fff087819 */ /* 0x000fe20000011419 */
[----:B------:R-:W-:Y:S01]  /*9300*/  ULDC UR4, c[0x0][0x288] ;  /* 0x0000a20000047ab9 */ /* 0x000fe20000000800 */
[----:B------:R-:W-:Y:S01]  /*9310*/  SHF.R.S32.HI R31, RZ, 0x5, R0 ;  /* 0x00000005ff1f7819 */ /* 0x000fe20000011400 */
[----:B------:R-:W-:Y:S01]  /*9320*/  IMAD.U32 R61, RZ, RZ, UR4 ;  /* 0x00000004ff3d7e24 */ /* 0x000fe2000f8e00ff */
[----:B------:R-:W-:Y:S01]  /*9330*/  LEA.HI R8, R8, R25, RZ, 0x2 ;  /* 0x0000001908087211 */ /* 0x000fe200078f10ff */
[----:B------:R-:W-:Y:S01]  /*9340*/  ULDC.64 UR6, c[0x0][0x280] ;  /* 0x0000a00000067ab9 */ /* 0x000fe20000000a00 */
[----:B------:R-:W-:Y:S01]  /*9350*/  ISETP.GT.OR P1, PT, R6, 0x11, P2 ;  /* 0x000000110600780c */ /* 0x000fe20001724670 */
[----:B------:R-:W-:Y:S01]  /*9360*/  IMAD R3, R16, R61, RZ ;  /* 0x0000003d10037224 */ /* 0x000fe200078e02ff */
[----:B------:R-:W-:Y:S01]  /*9370*/  LOP3.LUT R8, R8, 0xfffffffc, RZ, 0xc0, !PT ;  /* 0xfffffffc08087812 */ /* 0x000fe200078ec0ff */
[----:B------:R-:W-:Y:S01]  /*9380*/  UMOV UR4, 0x400 ;  /* 0x0000040000047882 */ /* 0x000fe20000000000 */
[----:B------:R-:W-:Y:S01]  /*9390*/  SHF.L.U32 R19, R6, 0x3, RZ ;  /* 0x0000000306137819 */ /* 0x000fe200000006ff */
[----:B------:R-:W-:Y:S01]  /*93a0*/  UIADD3 UR4, UR4, 0x220, URZ ;  /* 0x0000022004047890 */ /* 0x000fe2000fffe03f */
[----:B------:R-:W-:Y:S01]  /*93b0*/  IADD3 R8, R25, -R8, RZ ;  /* 0x8000000819087210 */ /* 0x000fe20007ffe0ff */
[----:B------:R-:W-:Y:S01]  /*93c0*/  IMAD.U32 R63, RZ, RZ, UR7 ;  /* 0x00000007ff3f7e24 */ /* 0x000fe2000f8e00ff */
[----:B------:R-:W-:Y:S01]  /*93d0*/  BSSY B0, `(.L_x_299) ;  /* 0x000001b000007945 */ /* 0x000fe20003800000 */
[----:B----4-:R-:W-:-:S02]  /*93e0*/  CS2R R34, SRZ ;  /* 0x0000000000227805 */ /* 0x010fc4000001ff00 */
[CC--:B------:R-:W-:Y:S02]  /*93f0*/  ISETP.NE.OR P3, PT, R31.reuse, R8.reuse, P1 ;  /* 0x000000081f00720c */ /* 0x0c0fe40000f65670 */
[----:B------:R-:W-:Y:S02]  /*9400*/  CS2R R32, SRZ ;  /* 0x0000000000207805 */ /* 0x000fe4000001ff00 */
[----:B------:R-:W-:Y:S02]  /*9410*/  ISETP.NE.AND P0, PT, R31, R8, PT ;  /* 0x000000081f00720c */ /* 0x000fe40003f05270 */
[----:B------:R-:W-:Y:S01]  /*9420*/  ISETP.GT.AND P1, PT, R6, 0x11, PT ;  /* 0x000000110600780c */ /* 0x000fe20003f24270 */
[----:B--2---:R-:W-:-:S06]  /*9430*/  ULEA UR4, UR5, UR4, 0x18 ;  /* 0x0000000405047291 */ /* 0x004fcc000f8ec03f */
[----:B------:R-:W-:Y:S01]  /*9440*/  LEA R36, R6, UR4, 0x4 ;  /* 0x0000000406247c11 */ /* 0x000fe2000f8e20ff */
[--C-:B-1----:R-:W-:Y:S02]  /*9450*/  IMAD R0, R3, UR6, R10.reuse ;  /* 0x0000000603007c24 */ /* 0x102fe4000f8e020a */
[----:B------:R-:W-:Y:S02]  /*9460*/  IMAD R8, R2, R61, R10 ;  /* 0x0000003d02087224 */ /* 0x000fe400078e020a */
[----:B------:R-:W-:Y:S02]  /*9470*/  IMAD R0, R0, 0x90, RZ ;  /* 0x0000009000007824 */ /* 0x000fe400078e02ff */
[----:B------:R-:W-:Y:S02]  /*9480*/  IMAD R12, R8, 0x90, RZ ;  /* 0x00000090080c7824 */ /* 0x000fe400078e02ff */
[-CC-:B------:R-:W-:Y:S02]  /*9490*/  IMAD R30, R0, R63.reuse, R19.reuse ;  /* 0x0000003f001e7224 */ /* 0x180fe400078e0213 */
[----:B------:R-:W-:-:S03]  /*94a0*/  IMAD R12, R12, R63, R19 ;  /* 0x0000003f0c0c7224 */ /* 0x000fc600078e0213 */
[----:B------:R-:W-:Y:S02]  /*94b0*/  SHF.R.S32.HI R37, RZ, 0x1f, R30 ;  /* 0x0000001fff257819 */ /* 0x000fe4000001141e */
[----:B------:R-:W-:Y:S01]  /*94c0*/  SHF.R.S32.HI R14, RZ, 0x1f, R12 ;  /* 0x0000001fff0e7819 */ /* 0x000fe2000001140c */
[----:B------:R-:W-:Y:S06]  /*94d0*/  @P3 BRA `(.L_x_300) ;  /* 0x0000000000283947 */ /* 0x000fec0003800000 */
[----:B------:R-:W-:Y:S01]  /*94e0*/  ULDC.64 UR4, c[0x0][0x240] ;  /* 0x0000900000047ab9 */ /* 0x000fe20000000a00 */
[----:B------:R-:W-:Y:S01]  /*94f0*/  IMAD.MOV.U32 R35, RZ, RZ, RZ ;  /* 0x000000ffff237224 */ /* 0x000fe200078e00ff */
[----:B------:R-:W-:-:S04]  /*9500*/  ISETP.NE.U32.AND P3, PT, RZ, UR4, PT ;  /* 0x00000004ff007c0c */ /* 0x000fc8000bf65070 */
[----:B------:R-:W-:-:S13]  /*9510*/  ISETP.NE.AND.EX P3, PT, RZ, UR5, PT, P3 ;  /* 0x00000005ff007c0c */ /* 0x000fda000bf65330 */
[----:B------:R-:W-:Y:S05]  /*9520*/  @!P3 BRA `(.L_x_301) ;  /* 0x000000000010b947 */ /* 0x000fea0003800000 */
[----:B------:R-:W1:Y:S01]  /*9530*/  LDC.64 R32, c[0x0][0x240] ;  /* 0x00009000ff207b82 */ /* 0x000e620000000a00 */
[----:B------:R-:W-:-:S04]  /*9540*/  IMAD R3, R10, 0x90, R19 ;  /* 0x000000900a037824 */ /* 0x000fc800078e0213 */
[----:B-1----:R-:W-:-:S06]  /*9550*/  IMAD.WIDE R32, R3, 0x2, R32 ;  /* 0x0000000203207825 */ /* 0x002fcc00078e0220 */
[----:B------:R-:W5:Y:S02]  /*9560*/  LDG.E.128 R32, desc[UR36][R32.64] ;  /* 0x0000002420207981 */ /* 0x000f64000c1e1d00 */
.L_x_301:
[----:B-----5:R1:W-:Y:S02]  /*9570*/  STS.128 [R36], R32 ;  /* 0x0000002024007388 */ /* 0x0203e40000000c00 */
.L_x_300:
[----:B------:R-:W-:Y:S05]  /*9580*/  BSYNC B0 ;  /* 0x0000000000007941 */ /* 0x000fea0003800000 */
.L_x_299:
[----:B------:R-:W-:Y:S01]  /*9590*/  BAR.SYNC.DEFER_BLOCKING 0x0 ;  /* 0x0000000000007b1d */ /* 0x000fe20000010000 */
[----:B------:R-:W-:Y:S01]  /*95a0*/  HFMA2.MMA R0, -RZ, RZ, 0, 0 ;  /* 0x00000000ff007435 */ /* 0x000fe200000001ff */
[----:B------:R-:W-:Y:S01]  /*95b0*/  IMAD.MOV.U32 R13, RZ, RZ, RZ ;  /* 0x000000ffff0d7224 */ /* 0x000fe200078e00ff */
[----:B------:R-:W-:Y:S01]  /*95c0*/  HFMA2.MMA R22, -RZ, RZ, 0, 0 ;  /* 0x00000000ff167435 */ /* 0x000fe200000001ff */
[----:B------:R-:W-:Y:S01]  /*95d0*/  MOV R24, RZ ;  /* 0x000000ff00187202 */ /* 0x000fe20000000f00 */
[----:B------:R-:W-:Y:S01]  /*95e0*/  IMAD.MOV.U32 R9, RZ, RZ, RZ ;  /* 0x000000ffff097224 */ /* 0x000fe200078e00ff */
[----:B------:R-:W-:Y:S01]  /*95f0*/  ULDC UR9, c[0x0][0x284] ;  /* 0x0000a10000097ab9 */ /* 0x000fe20000000800 */
[----:B------:R-:W-:Y:S01]  /*9600*/  ULDC UR8, c[0x0][0x288] ;  /* 0x0000a20000087ab9 */ /* 0x000fe20000000800 */
[----:B------:R-:W-:Y:S01]  /*9610*/  ULDC.64 UR6, c[0x0][0x258] ;  /* 0x0000960000067ab9 */ /* 0x000fe20000000a00 */
[----:B------:R-:W-:Y:S01]  /*9620*/  ULDC.64 UR10, c[0x0][0x250] ;  /* 0x00009400000a7ab9 */ /* 0x000fe20000000a00 */
[----:B------:R-:W-:Y:S01]  /*9630*/  BSSY B0, `(.L_x_302) ;  /* 0x00001cf000007945 */ /* 0x000fe20003800000 */
[----:B------:R-:W-:Y:S01]  /*9640*/  IMAD.MOV.U32 R5, RZ, RZ, RZ ;  /* 0x000000ffff057224 */ /* 0x000fe200078e00ff */
[----:B------:R-:W-:Y:S01]  /*9650*/  MOV R3, RZ ;  /* 0x000000ff00037202 */ /* 0x000fe20000000f00 */
[----:B------:R-:W-:Y:S01]  /*9660*/  IMAD.MOV.U32 R16, RZ, RZ, RZ ;  /* 0x000000ffff107224 */ /* 0x000fe200078e00ff */
[----:B------:R-:W-:Y:S06]  /*9670*/  @P1 BRA `(.L_x_303) ;  /* 0x0000001c00281947 */ /* 0x000fec0003800000 */
[----:B------:R-:W-:Y:S01]  /*9680*/  IADD3 R38, R31, R4, RZ ;  /* 0x000000041f267210 */ /* 0x000fe20007ffe0ff */
[----:B------:R-:W-:Y:S01]  /*9690*/  ULDC.64 UR4, c[0x0][0x250] ;  /* 0x0000940000047ab9 */ /* 0x000fe20000000a00 */
[----:B------:R-:W-:Y:S01]  /*96a0*/  VIMNMX R39, R25, R63, PT ;  /* 0x0000003f19277248 */ /* 0x000fe20003fe0100 */
[----:B------:R-:W-:Y:S01]  /*96b0*/  IMAD.U32 R60, RZ, RZ, UR4 ;  /* 0x00000004ff3c7e24 */ /* 0x000fe2000f8e00ff */
[----:B------:R-:W-:Y:S01]  /*96c0*/  MOV R55, UR5 ;  /* 0x0000000500377c02 */ /* 0x000fe20008000f00 */
[----:B------:R-:W-:Y:S01]  /*96d0*/  IMAD R7, R38, 0x90, RZ ;  /* 0x0000009026077824 */ /* 0x000fe200078e02ff */
[----:B------:R-:W-:Y:S01]  /*96e0*/  BSSY B1, `(.L_x_304) ;  /* 0x00000bb000017945 */ /* 0x000fe20003800000 */
[----:B------:R-:W-:-:S03]  /*96f0*/  IMAD R54, R31, 0x2, R28 ;  /* 0x000000021f367824 */ /* 0x000fc600078e021c */
[----:B------:R-:W-:-:S04]  /*9700*/  IADD3 R0, P3, R12, R7, RZ ;  /* 0x000000070c007210 */ /* 0x000fc80007f7e0ff */
[----:B------:R-:W-:Y:S02]  /*9710*/  LEA.HI.X.SX32 R7, R7, R14, 0x1, P3 ;  /* 0x0000000e07077211 */ /* 0x000fe400018f0eff */
[----:B------:R-:W-:Y:S02]  /*9720*/  ISETP.GE.AND P3, PT, R38, R39, PT ;  /* 0x000000272600720c */ /* 0x000fe40003f66270 */
[----:B------:R-:W-:-:S04]  /*9730*/  LEA R20, P4, R0, R60, 0x1 ;  /* 0x0000003c00147211 */ /* 0x000fc800078808ff */
[----:B------:R-:W-:Y:S02]  /*9740*/  LEA.HI.X R21, R0, R55, R7, 0x1, P4 ;  /* 0x0000003700157211 */ /* 0x000fe400020f0c07 */
[----:B------:R-:W-:-:S05]  /*9750*/  MOV R0, RZ ;  /* 0x000000ff00007202 */ /* 0x000fca0000000f00 */
[----:B------:R-:W-:Y:S05]  /*9760*/  @P3 BRA `(.L_x_305) ;  /* 0x0000000800c83947 */ /* 0x000fea0003800000 */
[----:B------:R-:W-:Y:S01]  /*9770*/  IMAD.MOV R5, RZ, RZ, -R18 ;  /* 0x000000ffff057224 */ /* 0x000fe200078e0a12 */
[----:B------:R-:W-:Y:S01]  /*9780*/  LOP3.LUT R0, RZ, R63, RZ, 0x33, !PT ;  /* 0x0000003fff007212 */ /* 0x000fe200078e33ff */
[----:B------:R-:W2:Y:S01]  /*9790*/  LDC.64 R44, c[0x0][0x2e8] ;  /* 0x0000ba00ff2c7b82 */ /* 0x000ea20000000a00 */
[----:B------:R-:W-:Y:S01]  /*97a0*/  IMAD R16, R17, R61, R10 ;  /* 0x0000003d11107224 */ /* 0x000fe200078e020a */
[----:B------:R-:W-:Y:S01]  /*97b0*/  BSSY B2, `(.L_x_306) ;  /* 0x0000044000027945 */ /* 0x000fe20003800000 */
[----:B------:R-:W-:Y:S01]  /*97c0*/  VIMNMX R5, R0, R5, !PT ;  /* 0x0000000500057248 */ /* 0x000fe20007fe0100 */
[----:B------:R-:W-:Y:S01]  /*97d0*/  HFMA2.MMA R13, -RZ, RZ, 0, 0 ;  /* 0x00000000ff0d7435 */ /* 0x000fe200000001ff */
[----:B------:R-:W-:Y:S01]  /*97e0*/  IADD3 R0, -R4, -0x2, -R31 ;  /* 0xfffffffe04007810 */ /* 0x000fe20007ffe91f */
[----:B------:R-:W-:Y:S01]  /*97f0*/  IMAD R3, R16, 0x90, R19 ;  /* 0x0000009010037824 */ /* 0x000fe200078e0213 */
[----:B------:R-:W-:Y:S01]  /*9800*/  MOV R7, R38 ;  /* 0x0000002600077202 */ /* 0x000fe20000000f00 */
[----:B------:R-:W-:Y:S01]  /*9810*/  IMAD.MOV.U32 R16, RZ, RZ, RZ ;  /* 0x000000ffff107224 */ /* 0x000fe200078e00ff */
[----:B------:R-:W-:Y:S01]  /*9820*/  IADD3 R46, R0, -R5, RZ ;  /* 0x80000005002e7210 */ /* 0x000fe20007ffe0ff */
[----:B------:R-:W-:Y:S01]  /*9830*/  HFMA2.MMA R5, -RZ, RZ, 0, 0 ;  /* 0x00000000ff057435 */ /* 0x000fe200000001ff */
[----:B------:R-:W-:Y:S01]  /*9840*/  IMAD.MOV.U32 R22, RZ, RZ, RZ ;  /* 0x000000ffff167224 */ /* 0x000fe200078e00ff */
[----:B------:R-:W-:Y:S01]  /*9850*/  MOV R9, RZ ;  /* 0x000000ff00097202 */ /* 0x000fe20000000f00 */
[----:B------:R-:W-:Y:S01]  /*9860*/  IMAD.MOV.U32 R24, RZ, RZ, RZ ;  /* 0x000000ffff187224 */ /* 0x000fe200078e00ff */
[----:B------:R-:W-:Y:S01]  /*9870*/  LOP3.LUT P3, RZ, R46, 0x4, RZ, 0xc0, !PT ;  /* 0x000000042eff7812 */ /* 0x000fe2000786c0ff */
[----:B------:R-:W-:-:S02]  /*9880*/  IMAD.MOV.U32 R0, RZ, RZ, RZ ;  /* 0x000000ffff007224 */ /* 0x000fc400078e00ff */
[----:B--2---:R-:W-:-:S04]  /*9890*/  IMAD.WIDE R44, R3, 0x2, R44 ;  /* 0x00000002032c7825 */ /* 0x004fc800078e022c */
[----:B------:R-:W-:-:S06]  /*98a0*/  IMAD.MOV.U32 R3, RZ, RZ, RZ ;  /* 0x000000ffff037224 */ /* 0x000fcc00078e00ff */
[----:B------:R-:W-:Y:S05]  /*98b0*/  @P3 BRA `(.L_x_307) ;  /* 0x0000000000cc3947 */ /* 0x000fea0003800000 */
[----:B------:R-:W-:Y:S01]  /*98c0*/  IMAD R5, R2, R63, RZ ;  /* 0x0000003f02057224 */ /* 0x000fe200078e02ff */
[----:B------:R-:W-:Y:S01]  /*98d0*/  SHF.R.S32.HI R0, RZ, 0x1f, R38 ;  /* 0x0000001fff007819 */ /* 0x000fe20000011426 */
[----:B------:R-:W-:-:S03]  /*98e0*/  ULDC.64 UR4, c[0x0][0x258] ;  /* 0x0000960000047ab9 */ /* 0x000fc60000000a00 */
[----:B------:R-:W-:-:S04]  /*98f0*/  IADD3 R3, P2, R5, R38, RZ ;  /* 0x0000002605037210 */ /* 0x000fc80007f5e0ff */
[----:B------:R-:W-:Y:S02]  /*9900*/  LEA.HI.X.SX32 R0, R5, R0, 0x1, P2 ;  /* 0x0000000005007211 */ /* 0x000fe400010f0eff */
[----:B---3--:R-:W-:Y:S01]  /*9910*/  LEA R40, P2, R3, UR4, 0x2 ;  /* 0x0000000403287c11 */ /* 0x008fe2000f8410ff */
[----:B------:R-:W-:-:S03]  /*9920*/  ULDC UR4, c[0x0][0x29c] ;  /* 0x0000a70000047ab9 */ /* 0x000fc60000000800 */
        /* <DEDUP_REMOVED lines=9> */
[----:B------:R-:W2:Y:S04]  /*99c0*/  LDS.U16 R0, [R54] ;  /* 0x0000000036007984 */ /* 0x000ea80000000400 */
[----:B------:R3:W5:Y:S01]  /*99d0*/  LDG.E.128 R48, desc[UR36][R42.64] ;  /* 0x000000242a307981 */ /* 0x000762000c1e1d00 */
[----:B------:R-:W-:-:S06]  /*99e0*/  UISETP.NE.AND UP0, UPT, UR4, URZ, UPT ;  /* 0x0000003f0400728c */ /* 0x000fcc000bf05270 */
[----:B------:R-:W-:Y:S01]  /*99f0*/  PLOP3.LUT P2, PT, PT, PT, UP0, 0x80, 0x0 ;  /* 0x000000000000781c */ /* 0x000fe20003f4f008 */
[----:B--2---:R-:W-:-:S12]  /*9a00*/  HADD2.F32 R0, -RZ, R0.H0_H0 ;  /* 0x20000000ff007230 */ /* 0x004fd80000004100 */
[----:B---3--:R-:W-:Y:S05]  /*9a10*/  @P2 BRA `(.L_x_308) ;  /* 0x0000000000302947 */ /* 0x008fea0003800000 */
[----:B------:R-:W-:Y:S01]  /*9a20*/  LOP3.LUT P5, RZ, R29, 0x8, RZ, 0xc0, !PT ;  /* 0x000000081dff7812 */ /* 0x000fe200078ac0ff */
[----:B------:R-:W2:-:S12]  /*9a30*/  LDS.128 R40, [R36] ;  /* 0x0000000024287984 */ /* 0x000e980000000c00 */
[----:B------:R-:W3:Y:S01]  /*9a40*/  @P5 LDG.E.128 R56, desc[UR36][R44.64] ;  /* 0x000000242c385981 */ /* 0x000ee2000c1e1d00 */
        /* <DEDUP_REMOVED lines=9> */
.L_x_308:
        /* <DEDUP_REMOVED lines=8> */
[----:B0-----:R-:W-:Y:S02]  /*9b60*/  HADD2.F32 R11, -RZ, R50.H1_H1 ;  /* 0x30000032ff0b7230 */ /* 0x001fe40000004100 */
[C---:B------:R-:W-:Y:S01]  /*9b70*/  FFMA.FTZ R22, R0.reuse, R7, RZ ;  /* 0x0000000700167223 */ /* 0x040fe200000100ff */
[--C-:B------:R-:W-:Y:S02]  /*9b80*/  HADD2.F32 R13, -RZ, R51.reuse.H0_H0 ;  /* 0x20000033ff0d7230 */ /* 0x100fe40000004100 */
[C---:B------:R-:W-:Y:S01]  /*9b90*/  FFMA.FTZ R9, R0.reuse, R9, RZ ;  /* 0x0000000900097223 */ /* 0x040fe200000100ff */
[----:B------:R-:W-:Y:S02]  /*9ba0*/  HADD2.F32 R15, -RZ, R51.H1_H1 ;  /* 0x30000033ff0f7230 */ /* 0x000fe40000004100 */
[----:B------:R-:W-:Y:S01]  /*9bb0*/  FFMA.FTZ R24, R0, R11, RZ ;  /* 0x0000000b00187223 */ /* 0x000fe200000100ff */
[----:B------:R-:W-:Y:S01]  /*9bc0*/  IADD3 R7, R38, 0x4, RZ ;  /* 0x0000000426077810 */ /* 0x000fe20007ffe0ff */
[C---:B------:R-:W-:Y:S01]  /*9bd0*/  FFMA.FTZ R13, R0.reuse, R13, RZ ;  /* 0x0000000d000d7223 */ /* 0x040fe200000100ff */
[----:B------:R-:W-:-:S07]  /*9be0*/  FFMA.FTZ R0, R0, R15, RZ ;  /* 0x0000000f00007223 */ /* 0x000fce00000100ff */
.L_x_307:
[----:B------:R-:W-:Y:S05]  /*9bf0*/  BSYNC B2 ;  /* 0x0000000000027941 */ /* 0x000fea0003800000 */
.L_x_306:
[----:B------:R-:W-:-:S13]  /*9c00*/  LOP3.LUT P3, RZ, R46, 0xfffffffc, RZ, 0xc0, !PT ;  /* 0xfffffffc2eff7812 */ /* 0x000fda000786c0ff */
[----:B------:R-:W-:Y:S05]  /*9c10*/  @!P3 BRA `(.L_x_305) ;  /* 0x00000004009cb947 */ /* 0x000fea0003800000 */
[----:B------:R-:W-:Y:S01]  /*9c20*/  ULDC UR4, c[0x0][0x29c] ;  /* 0x0000a70000047ab9 */ /* 0x000fe20000000800 */
[----:B------:R-:W-:Y:S01]  /*9c30*/  IMAD R66, R2, R63, RZ ;  /* 0x0000003f02427224 */ /* 0x000fe200078e02ff */
[----:B------:R-:W-:-:S06]  /*9c40*/  UISETP.NE.AND UP0, UPT, UR4, URZ, UPT ;  /* 0x0000003f0400728c */ /* 0x000fcc000bf05270 */
[----:B------:R-:W-:-:S13]  /*9c50*/  PLOP3.LUT P2, PT, PT, PT, UP0, 0x80, 0x0 ;  /* 0x000000000000781c */ /* 0x000fda0003f4f008 */
.L_x_311:
[----:B0-----:R-:W-:Y:S02]  /*9c60*/  SHF.R.S32.HI R11, RZ, 0x1f, R7 ;  /* 0x0000001fff0b7819 */ /* 0x001fe40000011407 */
[C---:B------:R-:W-:Y:S02]  /*9c70*/  IADD3 R15, P3, R66.reuse, R7, RZ ;  /* 0x00000007420f7210 */ /* 0x040fe40007f7e0ff */
[----:B------:R-:W-:Y:S02]  /*9c80*/  LOP3.LUT P5, RZ, R29, 0x8, RZ, 0xc0, !PT ;  /* 0x000000081dff7812 */ /* 0x000fe400078ac0ff */
[----:B---3--:R-:W-:Y:S02]  /*9c90*/  LEA.HI.X.SX32 R40, R66, R11, 0x1, P3 ;  /* 0x0000000b42287211 */ /* 0x008fe400018f0eff */
[----:B------:R-:W-:-:S04]  /*9ca0*/  LEA R46, P3, R15, UR6, 0x2 ;  /* 0x000000060f2e7c11 */ /* 0x000fc8000f8610ff */
[----:B------:R-:W-:-:S05]  /*9cb0*/  LEA.HI.X R47, R15, UR7, R40, 0x2, P3 ;  /* 0x000000070f2f7c11 */ /* 0x000fca00098f1428 */
[----:B------:R-:W3:Y:S01]  /*9cc0*/  LDG.E R11, desc[UR36][R46.64] ;  /* 0x000000242e0b7981 */ /* 0x000ee2000c1e1900 */
[----:B------:R-:W-:Y:S01]  /*9cd0*/  MOV R61, UR8 ;  /* 0x00000008003d7c02 */ /* 0x000fe20008000f00 */
[----:B------:R-:W-:Y:S01]  /*9ce0*/  IMAD.U32 R63, RZ, RZ, UR9 ;  /* 0x00000009ff3f7e24 */ /* 0x000fe2000f8e00ff */
[----:B------:R-:W-:Y:S02]  /*9cf0*/  MOV R60, UR10 ;  /* 0x0000000a003c7c02 */ /* 0x000fe40008000f00 */
[----:B------:R-:W-:Y:S01]  /*9d00*/  MOV R55, UR11 ;  /* 0x0000000b00377c02 */ /* 0x000fe20008000f00 */
[----:B---3--:R-:W-:Y:S02]  /*9d10*/  IMAD R40, R11, R61, RZ ;  /* 0x0000003d0b287224 */ /* 0x008fe400078e02ff */
        /* <DEDUP_REMOVED lines=8> */
[----:B--2---:R-:W-:Y:S02]  /*9da0*/  LEA R48, P3, R41, R60, 0x1 ;  /* 0x0000003c29307211 */ /* 0x004fe400078608ff */
[----:B------:R-:W-:-:S02]  /*9db0*/  LEA.HI.X R53, R15, R55, R42, 0x1, P4 ;  /* 0x000000370f357211 */ /* 0x000fc400020f0c2a */
[----:B------:R-:W-:-:S06]  /*9dc0*/  LEA.HI.X R49, R41, R55, R40, 0x1, P3 ;  /* 0x0000003729317211 */ /* 0x000fcc00018f0c28 */
[----:B------:R-:W5:Y:S01]  /*9dd0*/  LDG.E.128 R48, desc[UR36][R48.64] ;  /* 0x0000002430307981 */ /* 0x000f62000c1e1d00 */
[----:B------:R-:W-:Y:S05]  /*9de0*/  @P2 BRA `(.L_x_309) ;  /* 0x00000000002c2947 */ /* 0x000fea0003800000 */
[----:B------:R-:W2:Y:S04]  /*9df0*/  @P5 LDG.E.128 R56, desc[UR36][R44.64] ;  /* 0x000000242c385981 */ /* 0x000ea8000c1e1d00 */
[----:B------:R-:W0:Y:S02]  /*9e00*/  LDS.128 R40, [R36] ;  /* 0x0000000024287984 */ /* 0x000e240000000c00 */
[----:B0----5:R-:W-:Y:S01]  /*9e10*/  HFMA2.MMA R48, R48, 1, 1, R40 ;  /* 0x3c003c0030307835 */ /* 0x021fe20000000028 */
        /* <DEDUP_REMOVED lines=8> */
.L_x_309:
[----:B------:R-:W2:Y:S01]  /*9ea0*/  LDG.E R46, desc[UR36][R46.64+0x10] ;  /* 0x000010242e2e7981 */ /* 0x000ea2000c1e1900 */
[----:B------:R-:W-:Y:S02]  /*9eb0*/  IMAD.MOV.U32 R11, RZ, RZ, 0x90 ;  /* 0x00000090ff0b7424 */ /* 0x000fe400078e00ff */
        /* <DEDUP_REMOVED lines=11> */
[----:B------:R-:W-:Y:S01]  /*9f70*/  LEA R57, R11, R28, 0x1 ;  /* 0x0000001c0b397211 */ /* 0x000fe200078e08ff */
[----:B------:R-:W-:Y:S02]  /*9f80*/  HADD2.F32 R15, -RZ, R48.H0_H0 ;  /* 0x20000030ff0f7230 */ /* 0x000fe40000004100 */
[----:B------:R-:W-:Y:S02]  /*9f90*/  HADD2.F32 R46, -RZ, R49.H0_H0 ;  /* 0x20000031ff2e7230 */ /* 0x000fe40000004100 */
[----:B------:R-:W2:Y:S01]  /*9fa0*/  LDS.U16 R11, [R57] ;  /* 0x00000000390b7984 */ /* 0x000ea20000000400 */
[----:B0-----:R-:W-:-:S02]  /*9fb0*/  HADD2.F32 R50, -RZ, R51.H0_H0 ;  /* 0x20000033ff327230 */ /* 0x001fc40000004100 */
        /* <DEDUP_REMOVED lines=14> */
[----:B------:R-:W0:Y:S02]  /*a0a0*/  LDS.128 R68, [R36] ;  /* 0x0000000024447984 */ /* 0x000e240000000c00 */
[----:B0-----:R-:W-:Y:S01]  /*a0b0*/  HFMA2.MMA R40, R40, 1, 1, R68 ;  /* 0x3c003c0028287835 */ /* 0x001fe20000000044 */
        /* <DEDUP_REMOVED lines=8> */
.L_x_310:
[----:B------:R-:W2:Y:S01]  /*a140*/  LDS.U16 R0, [R57+0x8] ;  /* 0x0000080039007984 */ /* 0x000ea20000000400 */
[----:B------:R-:W-:Y:S02]  /*a150*/  VIADD R7, R7, 0x8 ;  /* 0x0000000807077836 */ /* 0x000fe40000000000 */
[--C-:B------:R-:W-:Y:S02]  /*a160*/  HADD2.F32 R3, -RZ, R40.reuse.H0_H0 ;  /* 0x20000028ff037230 */ /* 0x100fe40000004100 */
[----:B------:R-:W-:Y:S01]  /*a170*/  HADD2.F32 R5, -RZ, R40.H1_H1 ;  /* 0x30000028ff057230 */ /* 0x000fe20000004100 */
[----:B------:R-:W-:Y:S01]  /*a180*/  ISETP.GE.AND P3, PT, R7, R39, PT ;  /* 0x000000270700720c */ /* 0x000fe20003f66270 */
[--C-:B------:R-:W-:Y:S02]  /*a190*/  HADD2.F32 R9, -RZ, R41.reuse.H0_H0 ;  /* 0x20000029ff097230 */ /* 0x100fe40000004100 */
[----:B------:R-:W-:Y:S02]  /*a1a0*/  HADD2.F32 R13, -RZ, R42.H1_H1 ;  /* 0x3000002aff0d7230 */ /* 0x000fe40000004100 */
[----:B0-----:R-:W-:-:S02]  /*a1b0*/  HADD2.F32 R41, -RZ, R41.H1_H1 ;  /* 0x30000029ff297230 */ /* 0x001fc40000004100 */
        /* <DEDUP_REMOVED lines=13> */
.L_x_305:
[----:B------:R-:W-:Y:S05]  /*a290*/  BSYNC B1 ;  /* 0x0000000000017941 */ /* 0x000fea0003800000 */
.L_x_304:
[----:B------:R-:W-:-:S13]  /*a2a0*/  ISETP.GE.AND P3, PT, R38, R25, PT ;  /* 0x000000192600720c */ /* 0x000fda0003f66270 */
[----:B------:R-:W-:Y:S05]  /*a2b0*/  @P3 BRA `(.L_x_303) ;  /* 0x0000001000183947 */ /* 0x000fea0003800000 */
[----:B---3--:R-:W3:Y:S01]  /*a2c0*/  LDC.64 R40, c[0x0][0x2e8] ;  /* 0x0000ba00ff287b82 */ /* 0x008ee20000000a00 */
[----:B------:R-:W-:Y:S01]  /*a2d0*/  IADD3 R7, -R31, -0x2, R18 ;  /* 0xfffffffe1f077810 */ /* 0x000fe20007ffe112 */
[----:B------:R-:W-:Y:S01]  /*a2e0*/  IMAD R42, R17, R61, R10 ;  /* 0x0000003d112a7224 */ /* 0x000fe200078e020a */
[----:B------:R-:W-:Y:S02]  /*a2f0*/  BSSY B1, `(.L_x_312) ;  /* 0x0000052000017945 */ /* 0x000fe40003800000 */
[----:B------:R-:W-:Y:S01]  /*a300*/  IADD3 R7, R7, -R4, RZ ;  /* 0x8000000407077210 */ /* 0x000fe20007ffe0ff */
[----:B0-----:R-:W-:-:S03]  /*a310*/  IMAD R11, R42, 0x90, R19 ;  /* 0x000000902a0b7824 */ /* 0x001fc600078e0213 */
[----:B------:R-:W-:Y:S01]  /*a320*/  LOP3.LUT P3, RZ, R7, 0x4, RZ, 0xc0, !PT ;  /* 0x0000000407ff7812 */ /* 0x000fe2000786c0ff */
[----:B---3--:R-:W-:-:S12]  /*a330*/  IMAD.WIDE R40, R11, 0x2, R40 ;  /* 0x000000020b287825 */ /* 0x008fd800078e0228 */
[----:B------:R-:W-:Y:S05]  /*a340*/  @P3 BRA `(.L_x_313) ;  /* 0x0000000400303947 */ /* 0x000fea0003800000 */
[----:B------:R-:W-:Y:S01]  /*a350*/  ISETP.GE.AND P3, PT, R38, R63, PT ;  /* 0x0000003f2600720c */ /* 0x000fe20003f66270 */
[----:B------:R-:W-:-:S12]  /*a360*/  BSSY B2, `(.L_x_314) ;  /* 0x0000049000027945 */ /* 0x000fd80003800000 */
[----:B------:R-:W-:Y:S05]  /*a370*/  @!P3 BRA `(.L_x_315) ;  /* 0x00000004001cb947 */ /* 0x000fea0003800000 */
[----:B------:R-:W-:Y:S01]  /*a380*/  IABS R44, R63 ;  /* 0x0000003f002c7213 */ /* 0x000fe20000000000 */
[----:B------:R-:W-:Y:S01]  /*a390*/  ULDC.64 UR4, c[0x0][0x258] ;  /* 0x0000960000047ab9 */ /* 0x000fe20000000a00 */
[----:B------:R-:W-:Y:S01]  /*a3a0*/  MOV R42, RZ ;  /* 0x000000ff002a7202 */ /* 0x000fe20000000f00 */
[----:B------:R-:W0:Y:S01]  /*a3b0*/  LDS.U16 R54, [R54] ;  /* 0x0000000036367984 */ /* 0x000e220000000400 */
[----:B------:R-:W3:Y:S01]  /*a3c0*/  I2F.RP R39, R44 ;  /* 0x0000002c00277306 */ /* 0x000ee20000209400 */
[----:B------:R-:W-:Y:S02]  /*a3d0*/  IABS R15, R38 ;  /* 0x00000026000f7213 */ /* 0x000fe40000000000 */
[----:B------:R-:W-:Y:S02]  /*a3e0*/  ISETP.GE.AND P3, PT, R38, RZ, PT ;  /* 0x000000ff2600720c */ /* 0x000fe40003f66270 */
        /* <DEDUP_REMOVED lines=11> */
[----:B------:R-:W-:-:S05]  /*a4a0*/  @!P2 IMAD.IADD R11, R11, 0x1, -R44 ;  /* 0x000000010b0ba824 */ /* 0x000fca00078e0a2c */
[----:B------:R-:W-:-:S13]  /*a4b0*/  ISETP.GT.U32.AND P2, PT, R44, R11, PT ;  /* 0x0000000b2c00720c */ /* 0x000fda0003f44070 */
[----:B------:R-:W-:Y:S01]  /*a4c0*/  @!P2 IADD3 R11, R11, -R44, RZ ;  /* 0x8000002c0b0ba210 */ /* 0x000fe20007ffe0ff */
[----:B------:R-:W-:-:S03]  /*a4d0*/  IMAD R44, R2, R63, RZ ;  /* 0x0000003f022c7224 */ /* 0x000fc600078e02ff */
[----:B------:R-:W-:Y:S02]  /*a4e0*/  @!P3 IADD3 R11, -R11, RZ, RZ ;  /* 0x000000ff0b0bb210 */ /* 0x000fe40007ffe1ff */
[----:B------:R-:W-:-:S04]  /*a4f0*/  @!P4 LOP3.LUT R11, RZ, R63, RZ, 0x33, !PT ;  /* 0x0000003fff0bc212 */ /* 0x000fc800078e33ff */
[----:B------:R-:W-:Y:S02]  /*a500*/  SHF.R.S32.HI R15, RZ, 0x1f, R11 ;  /* 0x0000001fff0f7819 */ /* 0x000fe4000001140b */
[----:B------:R-:W-:-:S04]  /*a510*/  IADD3 R39, P2, R44, R11, RZ ;  /* 0x0000000b2c277210 */ /* 0x000fc80007f5e0ff */
[----:B------:R-:W-:Y:S02]  /*a520*/  LEA.HI.X.SX32 R44, R44, R15, 0x1, P2 ;  /* 0x0000000f2c2c7211 */ /* 0x000fe400010f0eff */
[----:B------:R-:W-:Y:S01]  /*a530*/  LEA R42, P2, R39, UR4, 0x2 ;  /* 0x00000004272a7c11 */ /* 0x000fe2000f8410ff */
[----:B------:R-:W-:-:S03]  /*a540*/  ULDC UR4, c[0x0][0x29c] ;  /* 0x0000a70000047ab9 */ /* 0x000fc60000000800 */
[----:B------:R-:W-:-:S05]  /*a550*/  LEA.HI.X R43, R39, UR5, R44, 0x2, P2 ;  /* 0x00000005272b7c11 */ /* 0x000fca00090f142c */
[----:B------:R-:W3:Y:S02]  /*a560*/  LDG.E R42, desc[UR36][R42.64] ;  /* 0x000000242a2a7981 */ /* 0x000ee4000c1e1900 */
[----:B---3--:R-:W-:-:S04]  /*a570*/  IMAD R44, R42, R61, RZ ;  /* 0x0000003d2a2c7224 */ /* 0x008fc800078e02ff */
        /* <DEDUP_REMOVED lines=8> */
[----:B0-----:R-:W-:-:S05]  /*a600*/  HADD2.F32 R11, -RZ, R54.H0_H0 ;  /* 0x20000036ff0b7230 */ /* 0x001fca0000004100 */
[----:B------:R-:W-:-:S13]  /*a610*/  PLOP3.LUT P2, PT, PT, PT, UP0, 0x80, 0x0 ;  /* 0x000000000000781c */ /* 0x000fda0003f4f008 */
[----:B------:R-:W-:Y:S05]  /*a620*/  @P2 BRA `(.L_x_316) ;  /* 0x0000000000302947 */ /* 0x000fea0003800000 */
[----:B------:R-:W-:Y:S01]  /*a630*/  LOP3.LUT P5, RZ, R29, 0x8, RZ, 0xc0, !PT ;  /* 0x000000081dff7812 */ /* 0x000fe200078ac0ff */
[----:B------:R-:W0:-:S12]  /*a640*/  LDS.128 R52, [R36] ;  /* 0x0000000024347984 */ /* 0x000e180000000c00 */
[----:B--2---:R-:W2:Y:S01]  /*a650*/  @P5 LDG.E.128 R48, desc[UR36][R40.64] ;  /* 0x0000002428305981 */ /* 0x004ea2000c1e1d00 */
        /* <DEDUP_REMOVED lines=9> */
.L_x_316:
[--C-:B-----5:R-:W-:Y:S02]  /*a6f0*/  HADD2.F32 R42, -RZ, R46.reuse.H0_H0 ;  /* 0x2000002eff2a7230 */ /* 0x120fe40000004100 */
[----:B0-2---:R-:W-:Y:S02]  /*a700*/  HADD2.F32 R21, -RZ, R46.H1_H1 ;  /* 0x3000002eff157230 */ /* 0x005fe40000004100 */
        /* <DEDUP_REMOVED lines=14> */
.L_x_315:
[----:B------:R-:W-:Y:S05]  /*a7f0*/  BSYNC B2 ;  /* 0x0000000000027941 */ /* 0x000fea0003800000 */
.L_x_314:
[----:B------:R-:W-:-:S07]  /*a800*/  VIADD R38, R38, 0x4 ;  /* 0x0000000426267836 */ /* 0x000fce0000000000 */
.L_x_313:
[----:B------:R-:W-:Y:S05]  /*a810*/  BSYNC B1 ;  /* 0x0000000000017941 */ /* 0x000fea0003800000 */
.L_x_312:
[----:B------:R-:W-:-:S13]  /*a820*/  LOP3.LUT P3, RZ, R7, 0xfffffffc, RZ, 0xc0, !PT ;  /* 0xfffffffc07ff7812 */ /* 0x000fda000786c0ff */
[----:B------:R-:W-:Y:S05]  /*a830*/  @!P3 BRA `(.L_x_303) ;  /* 0x0000000800b8b947 */ /* 0x000fea0003800000 */
[----:B------:R-:W-:Y:S01]  /*a840*/  LEA R27, R38, R27, 0x1 ;  /* 0x0000001b261b7211 */ /* 0x000fe200078e08ff */
[----:B------:R-:W-:Y:S01]  /*a850*/  IMAD.MOV.U32 R11, RZ, RZ, RZ ;  /* 0x000000ffff0b7224 */ /* 0x000fe200078e00ff */
[----:B------:R-:W-:-:S03]  /*a860*/  MOV R7, 0x90 ;  /* 0x0000009000077802 */ /* 0x000fc60000000f00 */
[----:B------:R-:W-:Y:S02]  /*a870*/  IMAD R27, R4, -0x2, R27 ;  /* 0xfffffffe041b7824 */ /* 0x000fe400078e021b */
[----:B------:R-:W-:-:S03]  /*a880*/  IMAD R7, R38, R7, 0x240 ;  /* 0x0000024026077424 */ /* 0x000fc600078e0207 */
[----:B------:R-:W-:-:S07]  /*a890*/  IADD3 R60, R27, UR38, RZ ;  /* 0x000000261b3c7c10 */ /* 0x000fce000fffe0ff */
.L_x_323:
[----:B------:R-:W0:Y:S01]  /*a8a0*/  LDC R47, c[0x0][0x284] ;  /* 0x0000a100ff2f7b82 */ /* 0x000e220000000800 */
[----:B------:R-:W-:Y:S01]  /*a8b0*/  IADD3 R15, R7, -0x240, RZ ;  /* 0xfffffdc0070f7810 */ /* 0x000fe20007ffe0ff */
[----:B------:R-:W-:Y:S01]  /*a8c0*/  BSSY B1, `(.L_x_317) ;  /* 0x0000052000017945 */ /* 0x000fe20003800000 */
[----:B------:R-:W-:Y:S02]  /*a8d0*/  IMAD.IADD R27, R60, 0x1, R11 ;  /* 0x000000013c1b7824 */ /* 0x000fe400078e020b */
[----:B--2---:R-:W-:-:S03]  /*a8e0*/  IADD3 R20, P3, R12, R15, RZ ;  /* 0x0000000f0c147210 */ /* 0x004fc60007f7e0ff */
[----:B------:R-:W2:Y:S01]  /*a8f0*/  LDC.64 R62, c[0x0][0x250] ;  /* 0x00009400ff3e7b82 */ /* 0x000ea20000000a00 */
[----:B------:R-:W-:Y:S02]  /*a900*/  LEA.HI.X.SX32 R15, R15, R14, 0x1, P3 ;  /* 0x0000000e0f0f7211 */ /* 0x000fe400018f0eff */
[----:B0-----:R-:W-:Y:S02]  /*a910*/  ISETP.GE.AND P3, PT, R38, R47, PT ;  /* 0x0000002f2600720c */ /* 0x001fe40003f66270 */
[----:B--2---:R-:W-:-:S04]  /*a920*/  LEA R44, P4, R20, R62, 0x1 ;  /* 0x0000003e142c7211 */ /* 0x004fc800078808ff */
[----:B------:R-:W-:-:S07]  /*a930*/  LEA.HI.X R45, R20, R63, R15, 0x1, P4 ;  /* 0x0000003f142d7211 */ /* 0x000fce00020f0c0f */
[----:B------:R-:W-:Y:S05]  /*a940*/  @!P3 BRA `(.L_x_318) ;  /* 0x000000040024b947 */ /* 0x000fea0003800000 */
[----:B------:R-:W-:Y:S01]  /*a950*/  IABS R42, R47 ;  /* 0x0000002f002a7213 */ /* 0x000fe20000000000 */
[----:B------:R-:W-:Y:S01]  /*a960*/  IMAD.MOV.U32 R20, RZ, RZ, RZ ;  /* 0x000000ffff147224 */ /* 0x000fe200078e00ff */
[----:B------:R-:W-:Y:S01]  /*a970*/  IABS R43, R38 ;  /* 0x00000026002b7213 */ /* 0x000fe20000000000 */
[----:B------:R-:W-:Y:S01]  /*a980*/  ULDC.64 UR4, c[0x0][0x258] ;  /* 0x0000960000047ab9 */ /* 0x000fe20000000a00 */
[----:B------:R-:W0:Y:S01]  /*a990*/  I2F.RP R39, R42 ;  /* 0x0000002a00277306 */ /* 0x000e220000209400 */
[----:B------:R-:W-:Y:S02]  /*a9a0*/  ISETP.GE.AND P3, PT, R38, RZ, PT ;  /* 0x000000ff2600720c */ /* 0x000fe40003f66270 */
[----:B------:R-:W-:-:S05]  /*a9b0*/  ISETP.NE.AND P4, PT, R47, RZ, PT ;  /* 0x000000ff2f00720c */ /* 0x000fca0003f85270 */
[----:B0-----:R-:W0:Y:S02]  /*a9c0*/  MUFU.RCP R39, R39 ;  /* 0x0000002700277308 */ /* 0x001e240000001000 */
[----:B0-----:R-:W-:-:S06]  /*a9d0*/  IADD3 R21, R39, 0xffffffe, RZ ;  /* 0x0ffffffe27157810 */ /* 0x001fcc0007ffe0ff */
[----:B------:R-:W0:Y:S02]  /*a9e0*/  F2I.FTZ.U32.TRUNC.NTZ R21, R21 ;  /* 0x0000001500157305 */ /* 0x000e24000021f000 */
[----:B0-----:R-:W-:-:S05]  /*a9f0*/  IADD3 R15, RZ, -R21, RZ ;  /* 0x80000015ff0f7210 */ /* 0x001fca0007ffe0ff */
[----:B------:R-:W-:-:S04]  /*aa00*/  IMAD R15, R15, R42, RZ ;  /* 0x0000002a0f0f7224 */ /* 0x000fc800078e02ff */
[----:B------:R-:W-:Y:S01]  /*aa10*/  IMAD.HI.U32 R15, R21, R15, R20 ;  /* 0x0000000f150f7227 */ /* 0x000fe200078e0014 */
[----:B------:R-:W-:-:S05]  /*aa20*/  MOV R20, R43 ;  /* 0x0000002b00147202 */ /* 0x000fca0000000f00 */
        /* <DEDUP_REMOVED lines=25> */
[----:B------:R-:W0:Y:S04]  /*abc0*/  LDS.U16 R15, [R27] ;  /* 0x000000001b0f7984 */ /* 0x000e280000000400 */
[----:B------:R2:W5:Y:S01]  /*abd0*/  LDG.E.128 R48, desc[UR36][R42.64] ;  /* 0x000000242a307981 */ /* 0x000562000c1e1d00 */
[----:B------:R-:W-:-:S06]  /*abe0*/  UISETP.NE.AND UP0, UPT, UR4, URZ, UPT ;  /* 0x0000003f0400728c */ /* 0x000fcc000bf05270 */
[----:B------:R-:W-:Y:S01]  /*abf0*/  PLOP3.LUT P2, PT, PT, PT, UP0, 0x80, 0x0 ;  /* 0x000000000000781c */ /* 0x000fe20003f4f008 */
[----:B0-----:R-:W-:-:S12]  /*ac00*/  HADD2.F32 R15, -RZ, R15.H0_H0 ;  /* 0x2000000fff0f7230 */ /* 0x001fd80000004100 */
[----:B--2---:R-:W-:Y:S05]  /*ac10*/  @P2 BRA `(.L_x_319) ;  /* 0x0000000000302947 */ /* 0x004fea0003800000 */
[----:B------:R-:W-:Y:S01]  /*ac20*/  LOP3.LUT P5, RZ, R29, 0x8, RZ, 0xc0, !PT ;  /* 0x000000081dff7812 */ /* 0x000fe200078ac0ff */
[----:B------:R-:W0:-:S12]  /*ac30*/  LDS.128 R52, [R36] ;  /* 0x0000000024347984 */ /* 0x000e180000000c00 */
[----:B------:R-:W2:Y:S01]  /*ac40*/  @P5 LDG.E.128 R56, desc[UR36][R40.64] ;  /* 0x0000002428385981 */ /* 0x000ea2000c1e1d00 */
        /* <DEDUP_REMOVED lines=9> */
.L_x_319:
[--C-:B-----5:R-:W-:Y:S02]  /*ace0*/  HADD2.F32 R46, -RZ, R50.reuse.H0_H0 ;  /* 0x20000032ff2e7230 */ /* 0x120fe40000004100 */
[----:B------:R-:W-:Y:S02]  /*acf0*/  HADD2.F32 R21, -RZ, R50.H1_H1 ;  /* 0x30000032ff157230 */ /* 0x000fe40000004100 */
[----:B------:R-:W-:Y:S02]  /*ad00*/  HADD2.F32 R20, -RZ, R48.H0_H0 ;  /* 0x20000030ff147230 */ /* 0x000fe40000004100 */
[C---:B------:R-:W-:Y:S01]  /*ad10*/  FFMA.FTZ R9, R15.reuse, R46, R9 ;  /* 0x0000002e0f097223 */ /* 0x040fe20000010009 */
[----:B------:R-:W-:Y:S02]  /*ad20*/  HADD2.F32 R42, -RZ, R49.H0_H0 ;  /* 0x20000031ff2a7230 */ /* 0x000fe40000004100 */
[----:B------:R-:W-:Y:S01]  /*ad30*/  FFMA.FTZ R24, R15, R21, R24 ;  /* 0x000000150f187223 */ /* 0x000fe20000010018 */
[----:B0-----:R-:W-:-:S02]  /*ad40*/  HADD2.F32 R50, -RZ, R51.H0_H0 ;  /* 0x20000033ff327230 */ /* 0x001fc40000004100 */
        /* <DEDUP_REMOVED lines=9> */
.L_x_318:
[----:B------:R-:W-:Y:S05]  /*ade0*/  BSYNC B1 ;  /* 0x0000000000017941 */ /* 0x000fea0003800000 */
.L_x_317:
[----:B------:R-:W-:Y:S01]  /*adf0*/  VIADD R39, R38, 0x4 ;  /* 0x0000000426277836 */ /* 0x000fe20000000000 */
[----:B------:R-:W-:Y:S04]  /*ae00*/  BSSY B1, `(.L_x_320) ;  /* 0x000004c000017945 */ /* 0x000fe80003800000 */
[----:B------:R-:W-:-:S13]  /*ae10*/  ISETP.GE.AND P3, PT, R39, R47, PT ;  /* 0x0000002f2700720c */ /* 0x000fda0003f66270 */
        /* <DEDUP_REMOVED lines=40> */
[----:B------:R-:W0:Y:S04]  /*b0a0*/  LDS.U16 R15, [R27+0x8] ;  /* 0x000008001b0f7984 */ /* 0x000e280000000400 */
        /* <DEDUP_REMOVED lines=17> */
.L_x_322:
        /* <DEDUP_REMOVED lines=16> */
.L_x_321:
[----:B------:R-:W-:Y:S05]  /*b2c0*/  BSYNC B1 ;  /* 0x0000000000017941 */ /* 0x000fea0003800000 */
.L_x_320:
[----:B------:R-:W-:Y:S01]  /*b2d0*/  VIADD R38, R38, 0x8 ;  /* 0x0000000826267836 */ /* 0x000fe20000000000 */
[----:B------:R-:W-:Y:S02]  /*b2e0*/  IADD3 R11, R11, 0x10, RZ ;  /* 0x000000100b0b7810 */ /* 0x000fe40007ffe0ff */
[----:B------:R-:W-:Y:S02]  /*b2f0*/  IADD3 R7, R7, 0x480, RZ ;  /* 0x0000048007077810 */ /* 0x000fe40007ffe0ff */
[----:B------:R-:W-:-:S13]  /*b300*/  ISETP.GE.AND P3, PT, R38, R25, PT ;  /* 0x000000192600720c */ /* 0x000fda0003f66270 */
[----:B------:R-:W-:Y:S05]  /*b310*/  @!P3 BRA `(.L_x_323) ;  /* 0xfffffff40060b947 */ /* 0x000fea000383ffff */
.L_x_303:
[----:B------:R-:W-:Y:S05]  /*b320*/  BSYNC B0 ;  /* 0x0000000000007941 */ /* 0x000fea0003800000 */
.L_x_302:
[----:B------:R-:W-:Y:S01]  /*b330*/  ISETP.GT.OR P0, PT, R6, 0x11, P0 ;  /* 0x000000110600780c */ /* 0x000fe20000704670 */
[----:B------:R-:W-:-:S12]  /*b340*/  BSSY B0, `(.L_x_324) ;  /* 0x0000036000007945 */ /* 0x000fd80003800000 */
[----:B------:R-:W-:Y:S05]  /*b350*/  @P0 BRA `(.L_x_325) ;  /* 0x0000000000d00947 */ /* 0x000fea0003800000 */
[----:B--2---:R-:W2:Y:S01]  /*b360*/  LDC.64 R20, c[0x0][0x250] ;  /* 0x00009400ff147b82 */ /* 0x004ea20000000a00 */
[----:B------:R-:W-:-:S04]  /*b370*/  IMAD.MOV.U32 R7, RZ, RZ, 0x90 ;  /* 0x00000090ff077424 */ /* 0x000fc800078e00ff */
[----:B------:R-:W-:-:S05]  /*b380*/  IMAD R7, R18, R7, -0x90 ;  /* 0xffffff7012077424 */ /* 0x000fca00078e0207 */
[----:B------:R-:W-:-:S04]  /*b390*/  IADD3 R2, P0, R12, R7, RZ ;  /* 0x000000070c027210 */ /* 0x000fc80007f1e0ff */
[----:B------:R-:W-:Y:S02]  /*b3a0*/  LEA.HI.X.SX32 R7, R7, R14, 0x1, P0 ;  /* 0x0000000e07077211 */ /* 0x000fe400000f0eff */
[----:B--2---:R-:W-:-:S04]  /*b3b0*/  LEA R6, P0, R2, R20, 0x1 ;  /* 0x0000001402067211 */ /* 0x004fc800078008ff */
[----:B------:R-:W-:-:S05]  /*b3c0*/  LEA.HI.X R7, R2, R21, R7, 0x1, P0 ;  /* 0x0000001502077211 */ /* 0x000fca00000f0c07 */
[----:B-1----:R1:W5:Y:S01]  /*b3d0*/  LDG.E.128 R36, desc[UR36][R6.64] ;  /* 0x0000002406247981 */ /* 0x002362000c1e1d00 */
[----:B------:R-:W-:Y:S01]  /*b3e0*/  IADD3 R25, R25, -R4, RZ ;  /* 0x8000000419197210 */ /* 0x000fe20007ffe0ff */
[----:B------:R-:W-:Y:S03]  /*b3f0*/  BSSY B1, `(.L_x_326) ;  /* 0x000001a000017945 */ /* 0x000fe60003800000 */
[----:B------:R-:W-:-:S06]  /*b400*/  LEA R28, R25, R28, 0x1 ;  /* 0x0000001c191c7211 */ /* 0x000fcc00078e08ff */
[----:B------:R-:W2:Y:S02]  /*b410*/  LDS.U16 R28, [R28] ;  /* 0x000000001c1c7984 */ /* 0x000ea40000000400 */
[----:B--2---:R-:W-:Y:S01]  /*b420*/  HADD2.F32 R15, -RZ, R28.H0_H0 ;  /* 0x2000001cff0f7230 */ /* 0x004fe20000004100 */
[----:B-1----:R-:W-:Y:S06]  /*b430*/  @P2 BRA `(.L_x_327) ;  /* 0x0000000000542947 */ /* 0x002fec0003800000 */
[----:B------:R-:W-:-:S13]  /*b440*/  LOP3.LUT P3, RZ, R29, 0x8, RZ, 0xc0, !PT ;  /* 0x000000081dff7812 */ /* 0x000fda000786c0ff */
[----:B------:R-:W1:Y:S08]  /*b450*/  @P3 LDC R2, c[0x0][0x288] ;  /* 0x0000a200ff023b82 */ /* 0x000e700000000800 */
[----:B------:R-:W2:Y:S01]  /*b460*/  @P3 LDC.64 R6, c[0x0][0x2e8] ;  /* 0x0000ba00ff063b82 */ /* 0x000ea20000000a00 */
[----:B-1----:R-:W-:-:S04]  /*b470*/  @P3 IMAD R2, R17, R2, R10 ;  /* 0x0000000211023224 */ /* 0x002fc800078e020a */
[----:B0-----:R-:W-:-:S04]  /*b480*/  @P3 IMAD R11, R2, 0x90, R19 ;  /* 0x00000090020b3824 */ /* 0x001fc800078e0213 */
[----:B--2---:R-:W-:-:S05]  /*b490*/  @P3 IMAD.WIDE R10, R11, 0x2, R6 ;  /* 0x000000020b0a3825 */ /* 0x004fca00078e0206 */
[----:B---3--:R-:W2:Y:S01]  /*b4a0*/  @P3 LDG.E.128 R40, desc[UR36][R10.64] ;  /* 0x000000240a283981 */ /* 0x008ea2000c1e1d00 */
[----:B------:R-:W-:Y:S01]  /*b4b0*/  IMAD R7, R26, 0x90, RZ ;  /* 0x000000901a077824 */ /* 0x000fe200078e02ff */
[----:B-----5:R-:W-:Y:S01]  /*b4c0*/  HFMA2.MMA R36, R36, 1, 1, R32 ;  /* 0x3c003c0024247835 */ /* 0x020fe20000000020 */
[----:B------:R-:W-:Y:S01]  /*b4d0*/  HADD2 R37, R37, R33 ;  /* 0x0000002125257230 */ /* 0x000fe20000000000 */
[----:B------:R-:W-:Y:S01]  /*b4e0*/  HFMA2.MMA R38, R38, 1, 1, R34 ;  /* 0x3c003c0026267835 */ /* 0x000fe20000000022 */
[----:B------:R-:W-:Y:S01]  /*b4f0*/  HADD2 R39, R39, R35 ;  /* 0x0000002327277230 */ /* 0x000fe20000000000 */
[----:B------:R-:W-:-:S04]  /*b500*/  IADD3 R12, P0, R12, R7, RZ ;  /* 0x000000070c0c7210 */ /* 0x000fc80007f1e0ff */
[----:B------:R-:W-:Y:S02]  /*b510*/  LEA.HI.X.SX32 R7, R7, R14, 0x1, P0 ;  /* 0x0000000e07077211 */ /* 0x000fe400000f0eff */
[----:B------:R-:W-:-:S04]  /*b520*/  LEA R6, P0, R12, R20, 0x1 ;  /* 0x000000140c067211 */ /* 0x000fc800078008ff */
[----:B------:R-:W-:Y:S01]  /*b530*/  LEA.HI.X R7, R12, R21, R7, 0x1, P0 ;  /* 0x000000150c077211 */ /* 0x000fe200000f0c07 */
[----:B--2---:R-:W-:Y:S01]  /*b540*/  @P3 HFMA2.MMA R37, R37, R41, -RZ ;  /* 0x0000002925253235 */ /* 0x004fe200001000ff */
[----:B------:R-:W-:Y:S01]  /*b550*/  @P3 HMUL2 R36, R36, R40 ;  /* 0x0000002824243232 */ /* 0x000fe20000000000 */
[----:B------:R-:W-:Y:S01]  /*b560*/  @P3 HFMA2.MMA R39, R39, R43, -RZ ;  /* 0x0000002b27273235 */ /* 0x000fe200001000ff */
[----:B------:R-:W-:-:S06]  /*b570*/  @P3 HMUL2 R38, R38, R42 ;  /* 0x0000002a26263232 */ /* 0x000fcc0000000000 */
[----:B------:R1:W-:Y:S04]  /*b580*/  STG.E.128 desc[UR36][R6.64], R36 ;  /* 0x0000002406007986 */ /* 0x0003e8000c101d24 */
.L_x_327:
[----:B------:R-:W-:Y:S05]  /*b590*/  BSYNC B1 ;  /* 0x0000000000017941 */ /* 0x000fea0003800000 */
.L_x_326:
        /* <DEDUP_REMOVED lines=16> */
.L_x_325:
[----:B------:R-:W-:Y:S05]  /*b6a0*/  BSYNC B0 ;  /* 0x0000000000007941 */ /* 0x000fea0003800000 */
.L_x_324:
[----:B------:R-:W-:Y:S06]  /*b6b0*/  BAR.SYNC.DEFER_BLOCKING 0x0 ;  /* 0x0000000000007b1d */ /* 0x000fec0000010000 */
[----:B------:R-:W-:Y:S05]  /*b6c0*/  @P1 BRA `(.L_x_328) ;  /* 0x00000004000c1947 */ /* 0x000fea0003800000 */
[----:B------:R-:W-:Y:S01]  /*b6d0*/  LOP3.LUT R2, R23, 0xffffffc0, RZ, 0xc0, !PT ;  /* 0xffffffc017027812 */ /* 0x000fe200078ec0ff */
[----:B------:R-:W-:Y:S01]  /*b6e0*/  IMAD R31, R31, 0x90, R19 ;  /* 0x000000901f1f7824 */ /* 0x000fe200078e0213 */
[C---:B------:R-:W-:Y:S02]  /*b6f0*/  LOP3.LUT R4, R23.reuse, 0xffffffe0, RZ, 0xc0, !PT ;  /* 0xffffffe017047812 */ /* 0x040fe400078ec0ff */
[----:B------:R-:W-:Y:S02]  /*b700*/  ISETP.NE.AND P0, PT, R2, 0x40, PT ;  /* 0x000000400200780c */ /* 0x000fe40003f05270 */
[C---:B------:R-:W-:Y:S02]  /*b710*/  ISETP.GT.AND P2, PT, R23.reuse, 0x3f, PT ;  /* 0x0000003f1700780c */ /* 0x040fe40003f44270 */
[----:B------:R-:W-:Y:S02]  /*b720*/  ISETP.NE.AND P3, PT, R4, 0x20, PT ;  /* 0x000000200400780c */ /* 0x000fe40003f65270 */
[----:B------:R-:W-:-:S02]  /*b730*/  ISETP.GT.AND P4, PT, R23, 0x1f, PT ;  /* 0x0000001f1700780c */ /* 0x000fc40003f84270 */
[----:B------:R-:W-:-:S05]  /*b740*/  LEA R31, R31, UR38, 0x1 ;  /* 0x000000261f1f7c11 */ /* 0x000fca000f8e08ff */
[----:B------:R-:W-:Y:S06]  /*b750*/  @P0 BRA `(.L_x_329) ;  /* 0x0000000000140947 */ /* 0x000fec0003800000 */
[----:B-1----:R-:W-:Y:S02]  /*b760*/  F2FP.F16.F32.PACK_AB R32, R3, R16 ;  /* 0x000000100320723e */ /* 0x002fe400000000ff */
[----:B------:R-:W-:Y:S02]  /*b770*/  F2FP.F16.F32.PACK_AB R33, R22, R5 ;  /* 0x000000051621723e */ /* 0x000fe400000000ff */
[----:B------:R-:W-:Y:S02]  /*b780*/  F2FP.F16.F32.PACK_AB R34, R24, R9 ;  /* 0x000000091822723e */ /* 0x000fe400000000ff */
[----:B------:R-:W-:-:S05]  /*b790*/  F2FP.F16.F32.PACK_AB R35, R0, R13 ;  /* 0x0000000d0023723e */ /* 0x000fca00000000ff */
[----:B------:R4:W-:Y:S02]  /*b7a0*/  STS.128 [R31+-0x240], R32 ;  /* 0xfffdc0201f007388 */ /* 0x0009e40000000c00 */
.L_x_329:
[----:B------:R-:W-:Y:S05]  /*b7b0*/  WARPSYNC.ALL ;  /* 0x0000000000007948 */ /* 0x000fea0003800000 */
[----:B------:R-:W-:Y:S06]  /*b7c0*/  BAR.SYNC.DEFER_BLOCKING 0x0 ;  /* 0x0000000000007b1d */ /* 0x000fec0000010000 */
[----:B------:R-:W-:Y:S04]  /*b7d0*/  BSSY B0, `(.L_x_330) ;  /* 0x0000013000007945 */ /* 0x000fe80003800000 */
[----:B------:R-:W-:Y:S05]  /*b7e0*/  @P2 BRA `(.L_x_331) ;  /* 0x0000000000442947 */ /* 0x000fea0003800000 */
[----:B-1--4-:R-:W1:Y:S02]  /*b7f0*/  LDS.128 R32, [R31] ;  /* 0x000000001f207984 */ /* 0x012e640000000c00 */
[--C-:B-1----:R-:W-:Y:S02]  /*b800*/  HADD2.F32 R7, -RZ, R32.reuse.H0_H0 ;  /* 0x20000020ff077230 */ /* 0x102fe40000004100 */
        /* <DEDUP_REMOVED lines=9> */
[----:B0-----:R-:W-:Y:S02]  /*b8a0*/  HADD2.F32 R11, -RZ, R34.H1_H1 ;  /* 0x30000022ff0b7230 */ /* 0x001fe40000004100 */
[----:B------:R-:W-:Y:S01]  /*b8b0*/  FADD.FTZ R22, R22, R33 ;  /* 0x0000002116167221 */ /* 0x000fe20000010000 */
[----:B------:R-:W-:Y:S02]  /*b8c0*/  HADD2.F32 R35, -RZ, R35.H1_H1 ;  /* 0x30000023ff237230 */ /* 0x000fe40000004100 */
[----:B------:R-:W-:Y:S01]  /*b8d0*/  FADD.FTZ R9, R9, R4 ;  /* 0x0000000409097221 */ /* 0x000fe20000010000 */
[----:B------:R-:W-:-:S02]  /*b8e0*/  FADD.FTZ R24, R24, R11 ;  /* 0x0000000b18187221 */ /* 0x000fc40000010000 */
[----:B------:R-:W-:-:S07]  /*b8f0*/  FADD.FTZ R0, R0, R35 ;  /* 0x0000002300007221 */ /* 0x000fce0000010000 */
.L_x_331:
[----:B------:R-:W-:Y:S05]  /*b900*/  BSYNC B0 ;  /* 0x0000000000007941 */ /* 0x000fea0003800000 */
.L_x_330:
[----:B------:R-:W-:Y:S06]  /*b910*/  BAR.SYNC.DEFER_BLOCKING 0x0 ;  /* 0x0000000000007b1d */ /* 0x000fec0000010000 */
[----:B------:R-:W-:Y:S04]  /*b920*/  BSSY B0, `(.L_x_332) ;  /* 0x0000007000007945 */ /* 0x000fe80003800000 */
[----:B------:R-:W-:Y:S05]  /*b930*/  @P3 BRA `(.L_x_333) ;  /* 0x0000000000143947 */ /* 0x000fea0003800000 */
[----:B-1--4-:R-:W-:Y:S02]  /*b940*/  F2FP.F16.F32.PACK_AB R32, R3, R16 ;  /* 0x000000100320723e */ /* 0x012fe400000000ff */
[----:B------:R-:W-:Y:S02]  /*b950*/  F2FP.F16.F32.PACK_AB R33, R22, R5 ;  /* 0x000000051621723e */ /* 0x000fe400000000ff */
[----:B------:R-:W-:Y:S02]  /*b960*/  F2FP.F16.F32.PACK_AB R34, R24, R9 ;  /* 0x000000091822723e */ /* 0x000fe400000000ff */
[----:B------:R-:W-:-:S05]  /*b970*/  F2FP.F16.F32.PACK_AB R35, R0, R13 ;  /* 0x0000000d0023723e */ /* 0x000fca00000000ff */
[----:B------:R1:W-:Y:S02]  /*b980*/  STS.128 [R31+-0x120], R32 ;  /* 0xfffee0201f007388 */ /* 0x0003e40000000c00 */
.L_x_333:
[----:B------:R-:W-:Y:S05]  /*b990*/  BSYNC B0 ;  /* 0x0000000000007941 */ /* 0x000fea0003800000 */
.L_x_332:
[----:B------:R-:W-:Y:S06]  /*b9a0*/  BAR.SYNC.DEFER_BLOCKING 0x0 ;  /* 0x0000000000007b1d */ /* 0x000fec0000010000 */
[----:B------:R-:W-:Y:S04]  /*b9b0*/  BSSY B0, `(.L_x_334) ;  /* 0x0000013000007945 */ /* 0x000fe80003800000 */
[----:B------:R-:W-:Y:S05]  /*b9c0*/  @P4 BRA `(.L_x_335) ;  /* 0x0000000000444947 */ /* 0x000fea0003800000 */
[----:B-1--4-:R-:W1:Y:S02]  /*b9d0*/  LDS.128 R28, [R31] ;  /* 0x000000001f1c7984 */ /* 0x012e640000000c00 */
[--C-:B-1----:R-:W-:Y:S02]  /*b9e0*/  HADD2.F32 R7, -RZ, R28.reuse.H0_H0 ;  /* 0x2000001cff077230 */ /* 0x102fe40000004100 */
[--C-:B------:R-:W-:Y:S02]  /*b9f0*/  HADD2.F32 R2, -RZ, R29.reuse.H0_H0 ;  /* 0x2000001dff027230 */ /* 0x100fe40000004100 */
[----:B------:R-:W-:Y:S02]  /*ba00*/  HADD2.F32 R28, -RZ, R28.H1_H1 ;  /* 0x3000001cff1c7230 */ /* 0x000fe40000004100 */
[----:B------:R-:W-:Y:S01]  /*ba10*/  FADD.FTZ R16, R16, R7 ;  /* 0x0000000710107221 */ /* 0x000fe20000010000 */
[----:B------:R-:W-:Y:S02]  /*ba20*/  HADD2.F32 R29, -RZ, R29.H1_H1 ;  /* 0x3000001dff1d7230 */ /* 0x000fe40000004100 */
[----:B------:R-:W-:Y:S01]  /*ba30*/  FADD.FTZ R5, R5, R2 ;  /* 0x0000000205057221 */ /* 0x000fe20000010000 */
[----:B------:R-:W-:-:S02]  /*ba40*/  HADD2.F32 R4, -RZ, R30.H0_H0 ;  /* 0x2000001eff047230 */ /* 0x000fc40000004100 */
[----:B------:R-:W-:Y:S01]  /*ba50*/  FADD.FTZ R3, R3, R28 ;  /* 0x0000001c03037221 */ /* 0x000fe20000010000 */
[----:B0-----:R-:W-:Y:S02]  /*ba60*/  HADD2.F32 R11, -RZ, R30.H1_H1 ;  /* 0x3000001eff0b7230 */ /* 0x001fe40000004100 */
[----:B------:R-:W-:Y:S01]  /*ba70*/  FADD.FTZ R22, R22, R29 ;  /* 0x0000001d16167221 */ /* 0x000fe20000010000 */
[--C-:B------:R-:W-:Y:S02]  /*ba80*/  HADD2.F32 R6, -RZ, R31.reuse.H0_H0 ;  /* 0x2000001fff067230 */ /* 0x100fe40000004100 */
[----:B------:R-:W-:Y:S01]  /*ba90*/  FADD.FTZ R9, R9, R4 ;  /* 0x0000000409097221 */ /* 0x000fe20000010000 */
[----:B------:R-:W-:Y:S02]  /*baa0*/  HADD2.F32 R15, -RZ, R31.H1_H1 ;  /* 0x3000001fff0f7230 */ /* 0x000fe40000004100 */
[----:B------:R-:W-:Y:S01]  /*bab0*/  FADD.FTZ R24, R24, R11 ;  /* 0x0000000b18187221 */ /* 0x000fe20000010000 */
[----:B------:R-:W-:-:S02]  /*bac0*/  FADD.FTZ R13, R13, R6 ;  /* 0x000000060d0d7221 */ /* 0x000fc40000010000 */
[----:B------:R-:W-:-:S07]  /*bad0*/  FADD.FTZ R0, R0, R15 ;  /* 0x0000000f00007221 */ /* 0x000fce0000010000 */
.L_x_335:
[----:B------:R-:W-:Y:S05]  /*bae0*/  BSYNC B0 ;  /* 0x0000000000007941 */ /* 0x000fea0003800000 */
.L_x_334:
[----:B------:R-:W-:Y:S06]  /*baf0*/  BAR.SYNC.DEFER_BLOCKING 0x0 ;  /* 0x0000000000007b1d */ /* 0x000fec0000010000 */
.L_x_328:
[----:B------:R-:W-:-:S05]  /*bb00*/  VIADD R23, R23, 0x1f ;  /* 0x0000001f17177836 */ /* 0x000fca0000000000 */
[----:B------:R-:W-:-:S13]  /*bb10*/  ISETP.GT.U32.OR P1, PT, R23, 0x3e, P1 ;  /* 0x0000003e1700780c */ /* 0x000fda0000f24470 */
[----:B------:R-:W-:Y:S05]  /*bb20*/  @P1 EXIT ;  /* 0x000000000000194d */ /* 0x000fea0003800000 */
[----:B------:R-:W5:Y:S02]  /*bb30*/  LDC R2, c[0x0][0x308] ;  /* 0x0000c200ff027b82 */ /* 0x000f640000000800 */
[----:B-----5:R-:W-:-:S13]  /*bb40*/  ISETP.NE.AND P0, PT, R2, 0x2, PT ;  /* 0x000000020200780c */ /* 0x020fda0003f05270 */
[----:B------:R-:W-:Y:S05]  /*bb50*/  @!P0 BRA `(.L_x_336) ;  /* 0x0000000000308947 */ /* 0x000fea0003800000 */
[----:B------:R-:W5:Y:S01]  /*bb60*/  LDC.64 R6, c[0x0][0x210] ;  /* 0x00008400ff067b82 */ /* 0x000f620000000a00 */
[----:B------:R-:W-:Y:S01]  /*bb70*/  IMAD R19, R8, 0x90, R19 ;  /* 0x0000009008137824 */ /* 0x000fe200078e0213 */
[----:B0-----:R-:W-:Y:S02]  /*bb80*/  F2FP.F16.F32.PACK_AB R11, R3, R16 ;  /* 0x00000010030b723e */ /* 0x001fe400000000ff */
        /* <DEDUP_REMOVED lines=9> */
.L_x_336:
        /* <DEDUP_REMOVED lines=23> */
[----:B------:R-:W-:Y:S02]  /*bd90*/  LOP3.LUT R7, R3, 0xff, RZ, 0xc0, !PT ;  /* 0x000000ff03077812 */ /* 0x000fe400078ec0ff */
[----:B------:R-:W-:Y:S02]  /*bda0*/  PRMT R4, R4, 0x7710, RZ ;  /* 0x0000771004047816 */ /* 0x000fe400000000ff */
[----:B------:R-:W-:Y:S02]  /*bdb0*/  SHF.L.U64.HI R3, R7, 0x10, RZ ;  /* 0x0000001007037819 */ /* 0x000fe400000102ff */
[----:B------:R-:W-:Y:S01]  /*bdc0*/  LOP3.LUT R6, R4, 0xff, RZ, 0xc0, !PT ;  /* 0x000000ff04067812 */ /* 0x000fe200078ec0ff */
[----:B------:R-:W1:Y:S01]  /*bdd0*/  F2I.S8.NTZ R24, R24 ;  /* 0x0000001800187305 */ /* 0x000e620000202100 */
        /* <DEDUP_REMOVED lines=8> */
[----:B-1----:R-:W-:Y:S01]  /*be60*/  PRMT R24, R24, 0x8880, RZ ;  /* 0x0000888018187816 */ /* 0x002fe200000000ff */
[----:B------:R1:W5:Y:S01]  /*be70*/  F2I.S8.NTZ R5, R0 ;  /* 0x0000000000057305 */ /* 0x0003620000202100 */
[----:B------:R-:W-:-:S02]  /*be80*/  LOP3.LUT R3, R3, 0xffffff00, R4, 0xf8, !PT ;  /* 0xffffff0003037812 */ /* 0x000fc400078ef804 */
[----:B------:R-:W-:Y:S02]  /*be90*/  PRMT R2, R24, 0x7710, RZ ;  /* 0x0000771018027816 */ /* 0x000fe400000000ff */
[----:B------:R-:W-:Y:S02]  /*bea0*/  SHF.L.U32 R7, R7, 0x10, RZ ;  /* 0x0000001007077819 */ /* 0x000fe400000006ff */
[----:B0-----:R-:W-:Y:S02]  /*beb0*/  PRMT R13, R13, 0x8880, RZ ;  /* 0x000088800d0d7816 */ /* 0x001fe400000000ff */
[----:B-1----:R-:W-:Y:S02]  /*bec0*/  PRMT R0, R16, 0x7710, RZ ;  /* 0x0000771010007816 */ /* 0x002fe400000000ff */
[----:B------:R-:W-:Y:S02]  /*bed0*/  PRMT R2, R2, 0x7604, RZ ;  /* 0x0000760402027816 */ /* 0x000fe400000000ff */
[----:B------:R-:W-:-:S02]  /*bee0*/  PRMT R10, R0, 0x6540, R11 ;  /* 0x00006540000a7816 */ /* 0x000fc4000000000b */
[----:B------:R-:W-:Y:S02]  /*bef0*/  PRMT R0, R13, 0x7710, RZ ;  /* 0x000077100d007816 */ /* 0x000fe400000000ff */
[----:B------:R-:W-:Y:S02]  /*bf00*/  LOP3.LUT R3, R2, 0xffff00ff, R3, 0xf8, !PT ;  /* 0xffff00ff02037812 */ /* 0x000fe400078ef803 */
[----:B------:R-:W-:Y:S02]  /*bf10*/  PRMT R0, R0, 0x7054, RZ ;  /* 0x0000705400007816 */ /* 0x000fe400000000ff */
[----:B-----5:R-:W-:Y:S02]  /*bf20*/  PRMT R5, R5, 0x8880, RZ ;  /* 0x0000888005057816 */ /* 0x020fe400000000ff */
[----:B------:R-:W-:Y:S02]  /*bf30*/  LOP3.LUT R3, R0, 0xff00ffff, R3, 0xf8, !PT ;  /* 0xff00ffff00037812 */ /* 0x000fe400078ef803 */
[----:B------:R-:W-:-:S02]  /*bf40*/  LOP3.LUT R7, R7, 0xff00ffff, R10, 0xf8, !PT ;  /* 0xff00ffff07077812 */ /* 0x000fc400078ef80a */
[C---:B------:R-:W-:Y:S02]  /*bf50*/  IADD3 R4, P0, R8.reuse, UR4, RZ ;  /* 0x0000000408047c10 */ /* 0x040fe4000ff1e0ff */
[----:B------:R-:W-:Y:S02]  /*bf60*/  PRMT R0, R5, 0x7710, RZ ;  /* 0x0000771005007816 */ /* 0x000fe400000000ff */
[----:B------:R-:W-:Y:S02]  /*bf70*/  PRMT R2, R7, 0x4210, R6 ;  /* 0x0000421007027816 */ /* 0x000fe40000000006 */
[----:B------:R-:W-:Y:S02]  /*bf80*/  LEA.HI.X.SX32 R5, R8, UR5, 0x1, P0 ;  /* 0x0000000508057c11 */ /* 0x000fe400080f0eff */
[----:B------:R-:W-:-:S05]  /*bf90*/  PRMT R3, R3, 0x4210, R0 ;  /* 0x0000421003037816 */ /* 0x000fca0000000000 */
[----:B------:R-:W-:Y:S01]  /*bfa0*/  STG.E.64 desc[UR36][R4.64], R2 ;  /* 0x0000000204007986 */ /* 0x000fe2000c101b24 */
[----:B------:R-:W-:Y:S05]  /*bfb0*/  EXIT ;  /* 0x000000000000794d */ /* 0x000fea0003800000 */
.L_x_196:
[----:B------:R-:W-:Y:S01]  /*bfc0*/  MOV R12, 0x10 ;  /* 0x00000010000c7802 */ /* 0x000fe20000000f00 */
[----:B------:R-:W-:Y:S01]  /*bfd0*/  IMAD.MOV.U32 R11, RZ, RZ, 0x1f ;  /* 0x0000001fff0b7424 */ /* 0x000fe200078e00ff */
[----:B------:R-:W-:-:S07]  /*bfe0*/  MOV R15, 0xffffffff ;  /* 0xffffffff000f7802 */ /* 0x000fce0000000f00 */
[----:B-1----:R-:W-:Y:S05]  /*bff0*/  WARPSYNC.COLLECTIVE R15, `(.L_x_337) ;  /* 0x000000000f087348 */ /* 0x002fea0003c00000 */
[----:B------:R0:W2:Y:S02]  /*c000*/  SHFL.BFLY P6, R14, R13, R12, R11 ;  /* 0x0c00000c0d0e7389 */ /* 0x0000a400000c000b */
[----:B012---:R-:W-:Y:S01]  /*c010*/  ENDCOLLECTIVE ;  /* 0x000000000000791b */ /* 0x007fe20003800000 */
.L_x_337:
[----:B------:R-:W-:Y:S02]  /*c020*/  IMAD.MOV.U32 R12, RZ, RZ, 0x8 ;  /* 0x00000008ff0c7424 */ /* 0x000fe400078e00ff */
[----:B------:R-:W-:-:S05]  /*c030*/  FADD.FTZ R0, R13, R14 ;  /* 0x0000000e0d007221 */ /* 0x000fca0000010000 */
[----:B------:R-:W-:-:S07]  /*c040*/  MOV R13, R0 ;  /* 0x00000000000d7202 */ /* 0x000fce0000000f00 */
[----:B------:R-:W-:Y:S05]  /*c050*/  WARPSYNC.COLLECTIVE R15, `(.L_x_338) ;  /* 0x000000000f087348 */ /* 0x000fea0003c00000 */
[----:B------:R0:W1:Y:S02]  /*c060*/  SHFL.BFLY P6, R14, R13, R12, R11 ;  /* 0x0c00000c0d0e7389 */ /* 0x00006400000c000b */
[----:B01----:R-:W-:Y:S01]  /*c070*/  ENDCOLLECTIVE ;  /* 0x000000000000791b */ /* 0x003fe20003800000 */
.L_x_338:
[----:B------:R-:W-:Y:S01]  /*c080*/  MOV R12, 0x4 ;  /* 0x00000004000c7802 */ /* 0x000fe20000000f00 */
[----:B------:R-:W-:-:S05]  /*c090*/  FADD.FTZ R3, R0, R14 ;  /* 0x0000000e00037221 */ /* 0x000fca0000010000 */
[----:B------:R-:W-:-:S07]  /*c0a0*/  MOV R13, R3 ;  /* 0x00000003000d7202 */ /* 0x000fce0000000f00 */
[----:B------:R-:W-:Y:S05]  /*c0b0*/  WARPSYNC.COLLECTIVE R15, `(.L_x_339) ;  /* 0x000000000f087348 */ /* 0x000fea0003c00000 */
[----:B------:R0:W1:Y:S02]  /*c0c0*/  SHFL.BFLY P6, R14, R13, R12, R11 ;  /* 0x0c00000c0d0e7389 */ /* 0x00006400000c000b */
[----:B01----:R-:W-:Y:S01]  /*c0d0*/  ENDCOLLECTIVE ;  /* 0x000000000000791b */ /* 0x003fe20003800000 */
.L_x_339:
[----:B------:R-:W-:Y:S01]  /*c0e0*/  MOV R12, 0x2 ;  /* 0x00000002000c7802 */ /* 0x000fe20000000f00 */
[----:B------:R-:W-:-:S04]  /*c0f0*/  FADD.FTZ R4, R3, R14 ;  /* 0x0000000e03047221 */ /* 0x000fc80000010000 */
[----:B------:R-:W-:-:S07]  /*c100*/  IMAD.MOV.U32 R13, RZ, RZ, R4 ;  /* 0x000000ffff0d7224 */ /* 0x000fce00078e0004 */
[----:B------:R-:W-:Y:S05]  /*c110*/  WARPSYNC.COLLECTIVE R15, `(.L_x_340) ;  /* 0x000000000f087348 */ /* 0x000fea0003c00000 */
[----:B------:R0:W1:Y:S02]  /*c120*/  SHFL.BFLY P6, R14, R13, R12, R11 ;  /* 0x0c00000c0d0e7389 */ /* 0x00006400000c000b */
[----:B01----:R-:W-:Y:S01]  /*c130*/  ENDCOLLECTIVE ;  /* 0x000000000000791b */ /* 0x003fe20003800000 */
.L_x_340:
[----:B------:R-:W-:Y:S02]  /*c140*/  IMAD.MOV.U32 R12, RZ, RZ, 0x1 ;  /* 0x00000001ff0c7424 */ /* 0x000fe400078e00ff */
[----:B------:R-:W-:-:S05]  /*c150*/  FADD.FTZ R5, R4, R14 ;  /* 0x0000000e04057221 */ /* 0x000fca0000010000 */
[----:B------:R-:W-:-:S07]  /*c160*/  MOV R13, R5 ;  /* 0x00000005000d7202 */ /* 0x000fce0000000f00 */
[----:B------:R-:W-:Y:S05]  /*c170*/  WARPSYNC.COLLECTIVE R15, `(.L_x_341) ;  /* 0x000000000f087348 */ /* 0x000fea0003c00000 */
[----:B------:R0:W1:Y:S02]  /*c180*/  SHFL.BFLY P6, R14, R13, R12, R11 ;  /* 0x0c00000c0d0e7389 */ /* 0x00006400000c000b */
[----:B01----:R-:W-:Y:S01]  /*c190*/  ENDCOLLECTIVE ;  /* 0x000000000000791b */ /* 0x003fe20003800000 */
.L_x_341:
[----:B------:R-:W-:Y:S05]  /*c1a0*/  BRA `(.L_x_342) ;  /* 0xffffff6c002c7947 */ /* 0x000fea000383ffff */
.L_x_265:
[----:B------:R-:W-:Y:S01]  /*c1b0*/  BSSY B1, `(.L_x_343) ;  /* 0x0000007000017945 */ /* 0x000fe20003800000 */
[----:B------:R-:W-:Y:S01]  /*c1c0*/  MOV R12, 0x1 ;  /* 0x00000001000c7802 */ /* 0x000fe20000000f00 */
[----:B-12---:R-:W-:Y:S01]  /*c1d0*/  IMAD.MOV.U32 R15, RZ, RZ, -0x1 ;  /* 0xffffffffff0f7424 */ /* 0x006fe200078e00ff */
[----:B------:R-:W-:-:S07]  /*c1e0*/  MOV R11, 0x1f ;  /* 0x0000001f000b7802 */ /* 0x000fce0000000f00 */
[----:B---34-:R-:W-:Y:S05]  /*c1f0*/  WARPSYNC.COLLECTIVE R15, `(.L_x_344) ;  /* 0x000000000f087348 */ /* 0x018fea0003c00000 */
[----:B------:R0:W1:Y:S02]  /*c200*/  SHFL.BFLY P6, R14, R13, R12, R11 ;  /* 0x0c00000c0d0e7389 */ /* 0x00006400000c000b */
[----:B01-34-:R-:W-:Y:S01]  /*c210*/  ENDCOLLECTIVE ;  /* 0x000000000000791b */ /* 0x01bfe20003800000 */
.L_x_344:
[----:B------:R-:W-:Y:S05]  /*c220*/  BSYNC B1 ;  /* 0x0000000000017941 */ /* 0x000fea0003800000 */
.L_x_343:
[----:B------:R-:W-:Y:S05]  /*c230*/  BRA `(.L_x_345) ;  /* 0xffffffbc006c7947 */ /* 0x000fea000383ffff */
.L_x_269:
[----:B-1----:R-:W-:Y:S01]  /*c240*/  HFMA2.MMA R12, -RZ, RZ, 0, 9.5367431640625e-07 ;  /* 0x00000010ff0c7435 */ /* 0x002fe200000001ff */
[----:B------:R-:W-:Y:S01]  /*c250*/  BSSY B0, `(.L_x_346) ;  /* 0x0000007000007945 */ /* 0x000fe20003800000 */
[----:B0-----:R-:W-:Y:S01]  /*c260*/  MOV R13, R0 ;  /* 0x00000000000d7202 */ /* 0x001fe20000000f00 */
[----:B------:R-:W-:Y:S01]  /*c270*/  IMAD.MOV.U32 R11, RZ, RZ, 0x1f ;  /* 0x0000001fff0b7424 */ /* 0x000fe200078e00ff */
[----:B------:R-:W-:-:S07]  /*c280*/  MOV R15, 0xffffffff ;  /* 0xffffffff000f7802 */ /* 0x000fce0000000f00 */
[----:B---34-:R-:W-:Y:S05]  /*c290*/  WARPSYNC.COLLECTIVE R15, `(.L_x_347) ;  /* 0x000000000f087348 */ /* 0x018fea0003c00000 */
[----:B------:R0:W1:Y:S02]  /*c2a0*/  SHFL.BFLY P6, R14, R13, R12, R11 ;  /* 0x0c00000c0d0e7389 */ /* 0x00006400000c000b */
[----:B01-34-:R-:W-:Y:S01]  /*c2b0*/  ENDCOLLECTIVE ;  /* 0x000000000000791b */ /* 0x01bfe20003800000 */
.L_x_347:
[----:B------:R-:W-:Y:S05]  /*c2c0*/  BSYNC B0 ;  /* 0x0000000000007941 */ /* 0x000fea0003800000 */
.L_x_346:
[----:B------:R-:W-:Y:S01]  /*c2d0*/  HFMA2.MMA R12, -RZ, RZ, 0, 4.76837158203125e-07 ;  /* 0x00000008ff0c7435 */ /* 0x000fe200000001ff */
[----:B------:R-:W-:Y:S01]  /*c2e0*/  FMNMX.FTZ R13, R14, R0, !PT ;  /* 0x000000000e0d7209 */ /* 0x000fe20007810000 */
[----:B------:R-:W-:Y:S01]  /*c2f0*/  IMAD.MOV.U32 R11, RZ, RZ, 0x1f ;  /* 0x0000001fff0b7424 */ /* 0x000fe200078e00ff */
[----:B------:R-:W-:-:S08]  /*c300*/  MOV R15, 0xffffffff ;  /* 0xffffffff000f7802 */ /* 0x000fd00000000f00 */
[----:B------:R-:W-:Y:S05]  /*c310*/  WARPSYNC.COLLECTIVE R15, `(.L_x_348) ;  /* 0x000000000f087348 */ /* 0x000fea0003c00000 */
[----:B------:R0:W1:Y:S02]  /*c320*/  SHFL.BFLY P6, R14, R13, R12, R11 ;  /* 0x0c00000c0d0e7389 */ /* 0x00006400000c000b */
[----:B01----:R-:W-:Y:S01]  /*c330*/  ENDCOLLECTIVE ;  /* 0x000000000000791b */ /* 0x003fe20003800000 */
.L_x_348:
[----:B------:R-:W-:Y:S01]  /*c340*/  IMAD.MOV.U32 R12, RZ, RZ, 0x4 ;  /* 0x00000004ff0c7424 */ /* 0x000fe200078e00ff */
[----:B------:R-:W-:-:S04]  /*c350*/  FMNMX.FTZ R3, R13, R14, !PT ;  /* 0x0000000e0d037209 */ /* 0x000fc80007810000 */
[----:B------:R-:W-:-:S07]  /*c360*/  MOV R13, R3 ;  /* 0x00000003000d7202 */ /* 0x000fce0000000f00 */
[----:B------:R-:W-:Y:S05]  /*c370*/  WARPSYNC.COLLECTIVE R15, `(.L_x_349) ;  /* 0x000000000f087348 */ /* 0x000fea0003c00000 */
[----:B------:R0:W1:Y:S02]  /*c380*/  SHFL.BFLY P6, R14, R13, R12, R11 ;  /* 0x0c00000c0d0e7389 */ /* 0x00006400000c000b */
[----:B01----:R-:W-:Y:S01]  /*c390*/  ENDCOLLECTIVE ;  /* 0x000000000000791b */ /* 0x003fe20003800000 */
.L_x_349:
[----:B------:R-:W-:Y:S01]  /*c3a0*/  HFMA2.MMA R12, -RZ, RZ, 0, 1.1920928955078125e-07 ;  /* 0x00000002ff0c7435 */ /* 0x000fe200000001ff */
[----:B------:R-:W-:-:S04]  /*c3b0*/  FMNMX.FTZ R5, R3, R14, !PT ;  /* 0x0000000e03057209 */ /* 0x000fc80007810000 */
[----:B------:R-:W-:-:S07]  /*c3c0*/  MOV R13, R5 ;  /* 0x00000005000d7202 */ /* 0x000fce0000000f00 */
[----:B------:R-:W-:Y:S05]  /*c3d0*/  WARPSYNC.COLLECTIVE R15, `(.L_x_350) ;  /* 0x000000000f087348 */ /* 0x000fea0003c00000 */
[----:B------:R0:W1:Y:S02]  /*c3e0*/  SHFL.BFLY P6, R14, R13, R12, R11 ;  /* 0x0c00000c0d0e7389 */ /* 0x00006400000c000b */
[----:B01----:R-:W-:Y:S01]  /*c3f0*/  ENDCOLLECTIVE ;  /* 0x000000000000791b */ /* 0x003fe20003800000 */
.L_x_350:
[----:B------:R-:W-:Y:S05]  /*c400*/  BRA `(.L_x_351) ;  /* 0xffffffbc00b47947 */ /* 0x000fea000383ffff */
.L_x_352:
        /* <DEDUP_REMOVED lines=15> */
.L_x_4239:


//--------------------- .text._ZN4mmha33masked_multihead_attention_kernelItLi144ELi256ELi4ELi32ELi64ELb1ELb1EEEv26Multihead_attention_paramsIT_XT5_EE --------------------------
	.section	.text._ZN4mmha33masked_multihead_attention_kernelItLi144ELi256ELi4ELi32ELi64ELb1ELb1EEEv26Multihead_attention_paramsIT_XT5_EE,"ax",@progbits
	.align	128
        .global         _ZN4mmha33masked_multihead_attention_kernelItLi144ELi256ELi4ELi32ELi64ELb1ELb1EEEv26Multihead_attention_paramsIT_XT5_EE
        .type           _ZN4mmha33masked_multihead_attention_kernelItLi144ELi256ELi4ELi32ELi64ELb1ELb1EEEv26Multihead_attention_paramsIT_XT5_EE,@function
        .size           _ZN4mmha33masked_multihead_attention_kernelItLi144ELi256ELi4ELi32ELi64ELb1ELb1EEEv26Multihead_attention_paramsIT_XT5_EE,(.L_x_4240 - _ZN4mmha33masked_multihead_attention_kernelItLi144ELi256ELi4ELi32ELi64ELb1ELb1EEEv26Multihead_attention_paramsIT_XT5_EE)
        .other          _ZN4mmha33masked_multihead_attention_kernelItLi144ELi256ELi4ELi32ELi64ELb1ELb1EEEv26Multihead_attention_paramsIT_XT5_EE,@"STO_CUDA_ENTRY STV_DEFAULT"
_ZN4mmha33masked_multihead_attention_kernelItLi144ELi256ELi4ELi32ELi64ELb1ELb1EEEv26Multihead_attention_paramsIT_XT5_EE:
.text._ZN4mmha33masked_multihead_attention_kernelItLi144ELi256ELi4ELi32ELi64ELb1ELb1EEEv26Multihead_attention_paramsIT_XT5_EE:
        /* <DEDUP_REMOVED lines=12> */
.L_x_353:
[----:B------:R-:W0:Y:S01]  /*00c0*/  LDC R9, c[0x0][0x280] ;  /* 0x0000a000ff097b82 */ /* 0x000e220000000800 */
[----:B------:R-:W-:-:S07]  /*00d0*/  MOV R26, RZ ;  /* 0x000000ff001a7202 */ /* 0x000fce0000000f00 */
[----:B------:R-:W1:Y:S08]  /*00e0*/  LDC.64 R10, c[0x0][0x2f0] ;  /* 0x0000bc00ff0a7b82 */ /* 0x000e700000000a00 */
[----:B------:R-:W2:Y:S01]  /*00f0*/  LDC R29, c[0x0][0x29c] ;  /* 0x0000a700ff1d7b82 */ /* 0x000ea20000000800 */
[----:B------:R-:W3:Y:S01]  /*0100*/  S2R R24, SR_TID.X ;  /* 0x0000000000187919 */ /* 0x000ee20000002100 */
[----:B------:R-:W-:Y:S01]  /*0110*/  ULDC UR5, c[0x0][0x288] ;  /* 0x0000a20000057ab9 */ /* 0x000fe20000000800 */
[----:B0-----:R-:W-:Y:S01]  /*0120*/  IABS R5, R9 ;  /* 0x0000000900057213 */ /* 0x001fe20000000000 */
[----:B------:R-:W0:Y:S04]  /*0130*/  S2R R25, SR_CTAID.X ;  /* 0x0000000000197919 */ /* 0x000e280000002500 */
[----:B------:R-:W4:Y:S01]  /*0140*/  S2UR UR38, SR_CgaCtaId ;  /* 0x00000000002679c3 */ /* 0x000f220000008800 */
[----:B------:R-:W3:Y:S01]  /*0150*/  I2F.RP R0, R5 ;  /* 0x0000000500007306 */ /* 0x000ee20000209400 */
[----:B-1----:R-:W-:-:S06]  /*0160*/  ISETP.NE.U32.AND P0, PT, R10, RZ, PT ;  /* 0x000000ff0a00720c */ /* 0x002fcc0003f05070 */
[----:B------:R-:W1:Y:S01]  /*0170*/  LDC.64 R16, c[0x0][0x2a8] ;  /* 0x0000aa00ff107b82 */ /* 0x000e620000000a00 */
[----:B------:R-:W-:-:S04]  /*0180*/  ISETP.NE.AND.EX P0, PT, R11, RZ, PT, P0 ;  /* 0x000000ff0b00720c */ /* 0x000fc80003f05300 */
[----:B--2---:R-:W-:Y:S01]  /*0190*/  ISETP.EQ.AND P3, PT, R29, RZ, P0 ;  /* 0x000000ff1d00720c */ /* 0x004fe20000762270 */
[----:B---3--:R-:W2:Y:S02]  /*01a0*/  MUFU.RCP R0, R0 ;  /* 0x0000000000007308 */ /* 0x008ea40000001000 */
[----:B--2---:R-:W-:-:S06]  /*01b0*/  VIADD R2, R0, 0xffffffe ;  /* 0x0ffffffe00027836 */ /* 0x004fcc0000000000 */
[----:B------:R2:W3:Y:S02]  /*01c0*/  F2I.FTZ.U32.TRUNC.NTZ R3, R2 ;  /* 0x0000000200037305 */ /* 0x0004e4000021f000 */
[----:B--2---:R-:W-:Y:S01]  /*01d0*/  HFMA2.MMA R2, -RZ, RZ, 0, 0 ;  /* 0x00000000ff027435 */ /* 0x004fe200000001ff */
[----:B---3--:R-:W-:-:S04]  /*01e0*/  IMAD.MOV R4, RZ, RZ, -R3 ;  /* 0x000000ffff047224 */ /* 0x008fc800078e0a03 */
[----:B------:R-:W-:Y:S01]  /*01f0*/  IMAD R7, R4, R5, RZ ;  /* 0x0000000504077224 */ /* 0x000fe200078e02ff */
[----:B------:R-:W-:-:S04]  /*0200*/  IABS R4, R30 ;  /* 0x0000001e00047213 */ /* 0x000fc80000000000 */
[----:B------:R-:W-:Y:S01]  /*0210*/  IMAD.HI.U32 R3, R3, R7, R2 ;  /* 0x0000000703037227 */ /* 0x000fe200078e0002 */
[----:B------:R-:W-:Y:S01]  /*0220*/  UMOV UR4, 0x400 ;  /* 0x0000040000047882 */ /* 0x000fe20000000000 */
[----:B------:R-:W2:Y:S01]  /*0230*/  @P3 LDC.64 R6, c[0x0][0x2f0] ;  /* 0x0000bc00ff063b82 */ /* 0x000ea20000000a00 */
[----:B------:R-:W-:Y:S01]  /*0240*/  BSSY B0, `(.L_x_354) ;  /* 0x000004d000007945 */ /* 0x000fe20003800000 */
[----:B0-----:R-:W-:Y:S01]  /*0250*/  IMAD R23, R30, UR5, R25 ;  /* 0x000000051e177c24 */ /* 0x001fe2000f8e0219 */
[----:B------:R-:W-:Y:S01]  /*0260*/  P2R R2, PR, RZ, 0x8 ;  /* 0x00000008ff027803 */ /* 0x000fe20000000000 */
[----:B------:R-:W-:-:S04]  /*0270*/  IMAD.HI.U32 R28, R3, R4, RZ ;  /* 0x00000004031c7227 */ /* 0x000fc800078e00ff */
[----:B------:R-:W-:-:S04]  /*0280*/  IMAD.MOV R0, RZ, RZ, -R28 ;  /* 0x000000ffff007224 */ /* 0x000fc800078e0a1c */
[----:B------:R-:W-:-:S05]  /*0290*/  IMAD R0, R5, R0, R4 ;  /* 0x0000000005007224 */ /* 0x000fca00078e0204 */
[----:B------:R-:W-:-:S13]  /*02a0*/  ISETP.GT.U32.AND P1, PT, R5, R0, PT ;  /* 0x000000000500720c */ /* 0x000fda0003f24070 */
[----:B------:R-:W-:Y:S01]  /*02b0*/  @!P1 IMAD.IADD R0, R0, 0x1, -R5 ;  /* 0x0000000100009824 */ /* 0x000fe200078e0a05 */
[----:B------:R-:W-:Y:S02]  /*02c0*/  @!P1 IADD3 R28, R28, 0x1, RZ ;  /* 0x000000011c1c9810 */ /* 0x000fe40007ffe0ff */
[----:B------:R-:W-:Y:S02]  /*02d0*/  ISETP.NE.AND P1, PT, R9, RZ, PT ;  /* 0x000000ff0900720c */ /* 0x000fe40003f25270 */
[----:B------:R-:W-:Y:S02]  /*02e0*/  ISETP.GE.U32.AND P0, PT, R0, R5, PT ;  /* 0x000000050000720c */ /* 0x000fe40003f06070 */
[----:B------:R-:W-:Y:S01]  /*02f0*/  LOP3.LUT R0, R30, R9, RZ, 0x3c, !PT ;  /* 0x000000091e007212 */ /* 0x000fe200078e3cff */
[----:B------:R-:W0:Y:S03]  /*0300*/  LDC.64 R4, c[0x0][0x328] ;  /* 0x0000ca00ff047b82 */ /* 0x000e260000000a00 */
[----:B------:R-:W-:-:S05]  /*0310*/  ISETP.GE.AND P2, PT, R0, RZ, PT ;  /* 0x000000ff0000720c */ /* 0x000fca0003f46270 */
[----:B------:R-:W3:Y:S02]  /*0320*/  LDC R0, c[0x0][0x278] ;  /* 0x00009e00ff007b82 */ /* 0x000ee40000000800 */
[----:B------:R-:W-:-:S06]  /*0330*/  @P0 VIADD R28, R28, 0x1 ;  /* 0x000000011c1c0836 */ /* 0x000fcc0000000000 */
[----:B------:R-:W-:Y:S01]  /*0340*/  @!P2 IMAD.MOV R28, RZ, RZ, -R28 ;  /* 0x000000ffff1ca224 */ /* 0x000fe200078e0a1c */
[----:B------:R-:W-:-:S05]  /*0350*/  @!P1 LOP3.LUT R28, RZ, R9, RZ, 0x33, !PT ;  /* 0x00000009ff1c9212 */ /* 0x000fca00078e33ff */
[----:B--2---:R-:W-:-:S04]  /*0360*/  @P3 IMAD.WIDE R6, R28, 0x4, R6 ;  /* 0x000000041c063825 */ /* 0x004fc800078e0206 */
[----:B0-----:R-:W-:Y:S01]  /*0370*/  IMAD.WIDE R4, R30, 0x4, R4 ;  /* 0x000000041e047825 */ /* 0x001fe200078e0204 */
[----:B------:R-:W5:Y:S01]  /*0380*/  @P3 LDG.E R26, desc[UR36][R6.64] ;  /* 0x00000024061a3981 */ /* 0x000f62000c1e1900 */
[----:B------:R-:W-:Y:S02]  /*0390*/  ISETP.GT.AND P0, PT, R24, 0x11, PT ;  /* 0x000000111800780c */ /* 0x000fe40003f04270 */
[----:B------:R-:W-:Y:S01]  /*03a0*/  IMAD R3, R25, 0x90, RZ ;  /* 0x0000009019037824 */ /* 0x000fe200078e02ff */
[----:B------:R-:W-:Y:S01]  /*03b0*/  UIADD3 UR4, UR4, 0x410, URZ ;  /* 0x0000041004047890 */ /* 0x000fe2000fffe03f */
[----:B------:R0:W5:Y:S01]  /*03c0*/  LDG.E R27, desc[UR36][R4.64] ;  /* 0x00000024041b7981 */ /* 0x000162000c1e1900 */
[----:B------:R-:W-:Y:S01]  /*03d0*/  IMAD R59, R23, 0x90, RZ ;  /* 0x00000090173b7824 */ /* 0x000fe200078e02ff */
[----:B---3--:R-:W-:Y:S01]  /*03e0*/  ISETP.NE.AND P1, PT, R0, RZ, PT ;  /* 0x000000ff0000720c */ /* 0x008fe20003f25270 */
[----:B----4-:R-:W-:Y:S01]  /*03f0*/  ULEA UR38, UR38, UR4, 0x18 ;  /* 0x0000000426267291 */ /* 0x010fe2000f8ec03f */
[----:B------:R-:W-:-:S02]  /*0400*/  CS2R R42, SRZ ;  /* 0x00000000002a7805 */ /* 0x000fc4000001ff00 */
[----:B------:R-:W-:Y:S01]  /*0410*/  CS2R R40, SRZ ;  /* 0x0000000000287805 */ /* 0x000fe2000001ff00 */
[----:B0-----:R-:W-:Y:S02]  /*0420*/  IMAD R4, R30, R0, R3 ;  /* 0x000000001e047224 */ /* 0x001fe400078e0203 */
[----:B------:R-:W-:-:S03]  /*0430*/  IMAD.SHL.U32 R0, R24, 0x8, RZ ;  /* 0x0000000818007824 */ /* 0x000fc600078e00ff */
[----:B------:R-:W-:Y:S01]  /*0440*/  SEL R5, R59, R4, !P1 ;  /* 0x000000043b057207 */ /* 0x000fe20004800000 */
[----:B-1----:R-:W-:Y:S06]  /*0450*/  @P0 BRA `(.L_x_355) ;  /* 0x0000000000ac0947 */ /* 0x002fec0003800000 */
[----:B------:R-:W0:Y:S01]  /*0460*/  LDC R4, c[0x0][0x308] ;  /* 0x0000c200ff047b82 */ /* 0x000e220000000800 */
[----:B------:R-:W-:Y:S01]  /*0470*/  IMAD.IADD R5, R5, 0x1, R0 ;  /* 0x0000000105057824 */ /* 0x000fe200078e0200 */
        /* <DEDUP_REMOVED lines=11> */
[C---:B--2---:R-:W-:Y:S01]  /*0530*/  PRMT R7, R14.reuse, 0x9910, RZ ;  /* 0x000099100e077816 */ /* 0x044fe200000000ff */
[----:B------:R-:W3:Y:S01]  /*0540*/  I2F.S8 R9, R15 ;  /* 0x0000000f00097306 */ /* 0x000ee20000001400 */
[----:B0-----:R-:W-:Y:S02]  /*0550*/  PRMT R5, R15, 0x9910, RZ ;  /* 0x000099100f057816 */ /* 0x001fe400000000ff */
[----:B------:R-:W-:Y:S02]  /*0560*/  SHF.R.U64 R13, R14, 0x10, R15 ;  /* 0x000000100e0d7819 */ /* 0x000fe4000000120f */
[----:B------:R-:W-:-:S02]  /*0570*/  SHF.R.S32.HI R4, RZ, 0x8, R7 ;  /* 0x00000008ff047819 */ /* 0x000fc40000011407 */
[----:B------:R-:W-:Y:S01]  /*0580*/  MOV R7, R5 ;  /* 0x0000000500077202 */ /* 0x000fe20000000f00 */
[----:B------:R-:W0:Y:S01]  /*0590*/  I2F.S8 R8, R14 ;  /* 0x0000000e00087306 */ /* 0x000e220000001400 */
[----:B------:R-:W-:Y:S02]  /*05a0*/  PRMT R5, R13, 0x9910, RZ ;  /* 0x000099100d057816 */ /* 0x000fe400000000ff */
[--C-:B------:R-:W-:Y:S02]  /*05b0*/  SHF.R.S32.HI R11, RZ, 0x18, R15.reuse ;  /* 0x00000018ff0b7819 */ /* 0x100fe4000001140f */
[----:B------:R-:W-:Y:S02]  /*05c0*/  SHF.R.U32.HI R10, RZ, 0x10, R15 ;  /* 0x00000010ff0a7819 */ /* 0x000fe4000001160f */
[----:B------:R-:W-:Y:S01]  /*05d0*/  SHF.R.S32.HI R7, RZ, 0x8, R7 ;  /* 0x00000008ff077819 */ /* 0x000fe20000011407 */
[----:B------:R-:W1:Y:S01]  /*05e0*/  I2F.S8 R6, R13 ;  /* 0x0000000d00067306 */ /* 0x000e620000001400 */
[----:B------:R-:W-:-:S07]  /*05f0*/  SHF.R.S32.HI R5, RZ, 0x8, R5 ;  /* 0x00000008ff057819 */ /* 0x000fce0000011405 */
[----:B------:R-:W2:Y:S01]  /*0600*/  I2F.S16 R11, R11 ;  /* 0x0000000b000b7306 */ /* 0x000ea20000101400 */
[-C--:B---3-5:R-:W-:Y:S01]  /*0610*/  FMUL.FTZ R42, R9, R12.reuse ;  /* 0x0000000c092a7220 */ /* 0x0a8fe20000410000 */
[-C--:B0-----:R-:W-:Y:S01]  /*0620*/  FMUL.FTZ R8, R8, R12.reuse ;  /* 0x0000000c08087220 */ /* 0x081fe20000410000 */
[----:B-1----:R-:W-:-:S05]  /*0630*/  FMUL.FTZ R6, R6, R12 ;  /* 0x0000000c06067220 */ /* 0x002fca0000410000 */
[----:B------:R-:W0:Y:S01]  /*0640*/  I2F.S8 R10, R10 ;  /* 0x0000000a000a7306 */ /* 0x000e220000001400 */
[----:B--2---:R-:W-:-:S07]  /*0650*/  FMUL.FTZ R43, R11, R12 ;  /* 0x0000000c0b2b7220 */ /* 0x004fce0000410000 */
[----:B------:R-:W1:Y:S01]  /*0660*/  I2F.S16 R4, R4 ;  /* 0x0000000400047306 */ /* 0x000e620000101400 */
[----:B0-----:R-:W-:-:S07]  /*0670*/  FMUL.FTZ R10, R10, R12 ;  /* 0x0000000c0a0a7220 */ /* 0x001fce0000410000 */
[----:B------:R-:W0:Y:S01]  /*0680*/  I2F.S16 R7, R7 ;  /* 0x0000000700077306 */ /* 0x000e220000101400 */
[----:B------:R-:W-:Y:S01]  /*0690*/  F2FP.F16.F32.PACK_AB R43, R43, R10 ;  /* 0x0000000a2b2b723e */ /* 0x000fe200000000ff */
[----:B-1----:R-:W-:-:S06]  /*06a0*/  FMUL.FTZ R9, R4, R12 ;  /* 0x0000000c04097220 */ /* 0x002fcc0000410000 */
[----:B------:R-:W1:Y:S01]  /*06b0*/  I2F.S16 R5, R5 ;  /* 0x0000000500057306 */ /* 0x000e620000101400 */
[----:B------:R-:W-:Y:S01]  /*06c0*/  F2FP.F16.F32.PACK_AB R40, R9, R8 ;  /* 0x000000080928723e */ /* 0x000fe200000000ff */
[----:B0-----:R-:W-:-:S05]  /*06d0*/  FMUL.FTZ R11, R7, R12 ;  /* 0x0000000c070b7220 */ /* 0x001fca0000410000 */
[----:B------:R-:W-:Y:S01]  /*06e0*/  F2FP.F16.F32.PACK_AB R42, R11, R42 ;  /* 0x0000002a0b2a723e */ /* 0x000fe200000000ff */
[----:B-1----:R-:W-:-:S05]  /*06f0*/  FMUL.FTZ R41, R5, R12 ;  /* 0x0000000c05297220 */ /* 0x002fca0000410000 */
[----:B------:R-:W-:-:S07]  /*0700*/  F2FP.F16.F32.PACK_AB R41, R41, R6 ;  /* 0x000000062929723e */ /* 0x000fce00000000ff */
.L_x_355:
[----:B------:R-:W-:Y:S05]  /*0710*/  BSYNC B0 ;  /* 0x0000000000007941 */ /* 0x000fea0003800000 */
.L_x_354:
[----:B------:R-:W-:Y:S01]  /*0720*/  ISETP.LT.AND P2, PT, R24, 0x20, P3 ;  /* 0x000000201800780c */ /* 0x000fe20001f41270 */
[----:B------:R-:W-:Y:S01]  /*0730*/  IMAD.IADD R21, R3, 0x1, R0 ;  /* 0x0000000103157824 */ /* 0x000fe200078e0200 */
[----:B------:R-:W-:Y:S01]  /*0740*/  ISETP.NE.U32.AND P3, PT, R16, RZ, PT ;  /* 0x000000ff1000720c */ /* 0x000fe20003f65070 */
[----:B------:R-:W0:Y:S01]  /*0750*/  LDC R20, c[0x0][0x284] ;  /* 0x0000a100ff147b82 */ /* 0x000e220000000800 */
[----:B------:R-:W-:Y:S01]  /*0760*/  ULDC.64 UR6, c[0x0][0x220] ;  /* 0x0000880000067ab9 */ /* 0x000fe20000000a00 */
[----:B------:R-:W-:Y:S01]  /*0770*/  SHF.R.S32.HI R4, RZ, 0x1f, R30 ;  /* 0x0000001fff047819 */ /* 0x000fe2000001141e */
[----:B------:R-:W-:Y:S01]  /*0780*/  IMAD.MOV.U32 R22, RZ, RZ, RZ ;  /* 0x000000ffff167224 */ /* 0x000fe200078e00ff */
[----:B------:R-:W-:Y:S02]  /*0790*/  ISETP.NE.AND.EX P3, PT, R17, RZ, PT, P3 ;  /* 0x000000ff1100720c */ /* 0x000fe40003f65330 */
[----:B------:R-:W-:Y:S02]  /*07a0*/  ISETP.EQ.U32.AND P1, PT, RZ, UR6, PT ;  /* 0x00000006ff007c0c */ /* 0x000fe4000bf22070 */
[----:B------:R-:W1:Y:S02]  /*07b0*/  @!P0 LDC.64 R12, c[0x0][0x248] ;  /* 0x00009200ff0c8b82 */ /* 0x000e640000000a00 */
[----:B-----5:R-:W-:Y:S01]  /*07c0*/  @P2 IMAD R7, R26, UR5, R25 ;  /* 0x000000051a072c24 */ /* 0x020fe2000f8e0219 */
[----:B------:R-:W-:Y:S01]  /*07d0*/  IADD3 R19, R27, -0x1, RZ ;  /* 0xffffffff1b137810 */ /* 0x000fe20007ffe0ff */
[--C-:B------:R-:W-:Y:S01]  /*07e0*/  IMAD.IADD R31, R59, 0x1, R0.reuse ;  /* 0x000000013b1f7824 */ /* 0x100fe200078e0200 */
[----:B------:R-:W-:Y:S01]  /*07f0*/  ISETP.EQ.OR.EX P1, PT, RZ, UR7, P0, P1 ;  /* 0x00000007ff007c0c */ /* 0x000fe20008722710 */
[----:B------:R-:W-:Y:S01]  /*0800*/  @P2 IMAD R3, R7, 0x90, R0 ;  /* 0x0000009007032824 */ /* 0x000fe200078e0200 */
[----:B------:R-:W-:Y:S01]  /*0810*/  CS2R R6, SRZ ;  /* 0x0000000000067805 */ /* 0x000fe2000001ff00 */
[----:B------:R-:W2:Y:S01]  /*0820*/  @P2 LDC.64 R8, c[0x0][0x2e0] ;  /* 0x0000b800ff082b82 */ /* 0x000ea20000000a00 */
[----:B------:R-:W-:Y:S01]  /*0830*/  @P3 LEA R16, P4, R30, R16, 0x2 ;  /* 0x000000101e103211 */ /* 0x000fe200078810ff */
[----:B------:R-:W-:-:S03]  /*0840*/  @!P0 IMAD.SHL.U32 R18, R19, 0x8, RZ ;  /* 0x0000000813128824 */ /* 0x000fc600078e00ff */
[----:B------:R-:W-:Y:S02]  /*0850*/  @P3 LEA.HI.X R17, R30, R17, R4, 0x2, P4 ;  /* 0x000000111e113211 */ /* 0x000fe400020f1404 */
[----:B------:R-:W-:-:S03]  /*0860*/  CS2R R4, SRZ ;  /* 0x0000000000047805 */ /* 0x000fc6000001ff00 */
[----:B------:R3:W5:Y:S01]  /*0870*/  @P3 LDG.E R22, desc[UR36][R16.64] ;  /* 0x0000002410163981 */ /* 0x000762000c1e1900 */
[----:B------:R-:W4:Y:S01]  /*0880*/  @!P1 LDC.64 R14, c[0x0][0x220] ;  /* 0x00008800ff0e9b82 */ /* 0x000f220000000a00 */
[----:B--2---:R-:W-:-:S06]  /*0890*/  @P2 IMAD.WIDE R8, R3, 0x2, R8 ;  /* 0x0000000203082825 */ /* 0x004fcc00078e0208 */
[----:B------:R-:W5:Y:S01]  /*08a0*/  @P2 LDG.E.128 R8, desc[UR36][R8.64] ;  /* 0x0000002408082981 */ /* 0x000f62000c1e1d00 */
[-C--:B0-----:R-:W-:Y:S01]  /*08b0*/  @!P0 IMAD R3, R31, R20.reuse, R18 ;  /* 0x000000141f038224 */ /* 0x081fe200078e0212 */
[----:B---3--:R-:W-:-:S03]  /*08c0*/  IABS R17, R20 ;  /* 0x0000001400117213 */ /* 0x008fc60000000000 */
[----:B-1----:R-:W-:Y:S02]  /*08d0*/  @!P0 IMAD.WIDE R12, R3, 0x2, R12 ;  /* 0x00000002030c8825 */ /* 0x002fe400078e020c */
[----:B------:R-:W0:Y:S02]  /*08e0*/  I2F.RP R3, R17 ;  /* 0x0000001100037306 */ /* 0x000e240000209400 */
[----:B----4-:R-:W-:-:S05]  /*08f0*/  @!P1 IMAD.WIDE R14, R21, 0x2, R14 ;  /* 0x00000002150e9825 */ /* 0x010fca00078e020e */
[----:B------:R1:W5:Y:S01]  /*0900*/  @!P1 LDG.E.128 R4, desc[UR36][R14.64] ;  /* 0x000000240e049981 */ /* 0x000362000c1e1d00 */
[----:B0-----:R-:W1:Y:S02]  /*0910*/  MUFU.RCP R3, R3 ;  /* 0x0000000300037308 */ /* 0x001e640000001000 */
[----:B-1----:R-:W-:-:S06]  /*0920*/  IADD3 R14, R3, 0xffffffe, RZ ;  /* 0x0ffffffe030e7810 */ /* 0x002fcc0007ffe0ff */
[----:B------:R0:W1:Y:S01]  /*0930*/  F2I.FTZ.U32.TRUNC.NTZ R15, R14 ;  /* 0x0000000e000f7305 */ /* 0x000062000021f000 */
[----:B------:R-:W-:Y:S01]  /*0940*/  IABS R18, R19 ;  /* 0x0000001300127213 */ /* 0x000fe20000000000 */
[----:B0-----:R-:W-:Y:S02]  /*0950*/  IMAD.MOV.U32 R14, RZ, RZ, RZ ;  /* 0x000000ffff0e7224 */ /* 0x001fe400078e00ff */
[----:B-1----:R-:W-:-:S04]  /*0960*/  IMAD.MOV R16, RZ, RZ, -R15 ;  /* 0x000000ffff107224 */ /* 0x002fc800078e0a0f */
[----:B------:R-:W-:-:S04]  /*0970*/  IMAD R37, R16, R17, RZ ;  /* 0x0000001110257224 */ /* 0x000fc800078e02ff */
[----:B------:R-:W-:-:S06]  /*0980*/  IMAD.HI.U32 R15, R15, R37, R14 ;  /* 0x000000250f0f7227 */ /* 0x000fcc00078e000e */
[----:B------:R-:W-:-:S05]  /*0990*/  IMAD.HI.U32 R15, R15, R18, RZ ;  /* 0x000000120f0f7227 */ /* 0x000fca00078e00ff */
[----:B------:R-:W-:-:S05]  /*09a0*/  IADD3 R15, -R15, RZ, RZ ;  /* 0x000000ff0f0f7210 */ /* 0x000fca0007ffe1ff */
[----:B------:R-:W-:-:S05]  /*09b0*/  IMAD R18, R17, R15, R18 ;  /* 0x0000000f11127224 */ /* 0x000fca00078e0212 */
[----:B------:R-:W-:Y:S02]  /*09c0*/  ISETP.GT.U32.AND P1, PT, R17, R18, PT ;  /* 0x000000121100720c */ /* 0x000fe40003f24070 */
[----:B------:R-:W-:Y:S02]  /*09d0*/  CS2R R32, SRZ ;  /* 0x0000000000207805 */ /* 0x000fe4000001ff00 */
[----:B------:R-:W-:-:S06]  /*09e0*/  CS2R R34, SRZ ;  /* 0x0000000000227805 */ /* 0x000fcc000001ff00 */
[----:B------:R0:W5:Y:S03]  /*09f0*/  @!P0 LDG.E.128 R32, desc[UR36][R12.64] ;  /* 0x000000240c208981 */ /* 0x000166000c1e1d00 */
[----:B------:R-:W-:Y:S01]  /*0a00*/  @!P1 IMAD.IADD R18, R18, 0x1, -R17 ;  /* 0x0000000112129824 */ /* 0x000fe200078e0a11 */
[----:B0-----:R-:W0:Y:S04]  /*0a10*/  LDC R13, c[0x0][0x290] ;  /* 0x0000a400ff0d7b82 */ /* 0x001e280000000800 */
[----:B------:R-:W-:Y:S02]  /*0a20*/  ISETP.GT.U32.AND P3, PT, R17, R18, PT ;  /* 0x000000121100720c */ /* 0x000fe40003f64070 */
[----:B------:R-:W-:-:S02]  /*0a30*/  ISETP.NE.AND P5, PT, R29, RZ, PT ;  /* 0x000000ff1d00720c */ /* 0x000fc40003fa5270 */
[----:B------:R-:W-:Y:S02]  /*0a40*/  ISETP.GE.AND P4, PT, R19, RZ, PT ;  /* 0x000000ff1300720c */ /* 0x000fe40003f86270 */
[C---:B------:R-:W-:Y:S02]  /*0a50*/  ISETP.NE.AND P1, PT, R20.reuse, RZ, PT ;  /* 0x000000ff1400720c */ /* 0x040fe40003f25270 */
[----:B------:R-:W-:-:S04]  /*0a60*/  IADD3 R3, R20, 0x4, RZ ;  /* 0x0000000414037810 */ /* 0x000fc80007ffe0ff */
[----:B------:R-:W-:Y:S01]  /*0a70*/  SHF.R.S32.HI R12, RZ, 0x1f, R3 ;  /* 0x0000001fff0c7819 */ /* 0x000fe20000011403 */
[----:B------:R-:W-:Y:S01]  /*0a80*/  @!P3 IMAD.IADD R18, R18, 0x1, -R17 ;  /* 0x000000011212b824 */ /* 0x000fe200078e0a11 */
[----:B------:R-:W-:Y:S02]  /*0a90*/  CS2R R38, SRZ ;  /* 0x0000000000267805 */ /* 0x000fe4000001ff00 */
[----:B------:R-:W-:Y:S02]  /*0aa0*/  CS2R R36, SRZ ;  /* 0x0000000000247805 */ /* 0x000fe4000001ff00 */
[----:B------:R-:W-:Y:S01]  /*0ab0*/  LEA.HI R12, R12, R3, RZ, 0x2 ;  /* 0x000000030c0c7211 */ /* 0x000fe200078f10ff */
[----:B------:R-:W-:Y:S01]  /*0ac0*/  @!P4 IMAD.MOV R18, RZ, RZ, -R18 ;  /* 0x000000ffff12c224 */ /* 0x000fe200078e0a12 */
[----:B------:R-:W-:Y:S02]  /*0ad0*/  P2R R3, PR, RZ, 0x20 ;  /* 0x00000020ff037803 */ /* 0x000fe40000000000 */
[----:B------:R-:W-:Y:S01]  /*0ae0*/  @!P1 LOP3.LUT R18, RZ, R20, RZ, 0x33, !PT ;  /* 0x00000014ff129212 */ /* 0x000fe200078e33ff */
[----:B------:R-:W-:Y:S06]  /*0af0*/  @P5 BRA `(.L_x_356) ;  /* 0x00000000002c5947 */ /* 0x000fec0003800000 */
        /* <DEDUP_REMOVED lines=10> */
.L_x_357:
[----:B------:R-:W-:Y:S05]  /*0ba0*/  BSYNC B0 ;  /* 0x0000000000007941 */ /* 0x000fea0003800000 */
.L_x_356:
        /* <DEDUP_REMOVED lines=9> */
.L_x_358:
[----:B------:R-:W-:Y:S01]  /*0c40*/  ISETP.NE.AND P1, PT, R29, RZ, PT ;  /* 0x000000ff1d00720c */ /* 0x000fe20003f25270 */
[----:B------:R-:W-:Y:S01]  /*0c50*/  ULDC.U8 UR4, c[0x0][0x294] ;  /* 0x0000a50000047ab9 */ /* 0x000fe20000000000 */
[----:B0-----:R-:W-:Y:S01]  /*0c60*/  ISETP.GT.AND P3, PT, R13, RZ, PT ;  /* 0x000000ff0d00720c */ /* 0x001fe20003f64270 */
[----:B------:R-:W-:Y:S01]  /*0c70*/  IMAD.SHL.U32 R12, R12, 0x4, RZ ;  /* 0x000000040c0c7824 */ /* 0x000fe200078e00ff */
[----:B------:R-:W-:Y:S01]  /*0c80*/  P2R R3, PR, RZ, 0x2 ;  /* 0x00000002ff037803 */ /* 0x000fe20000000000 */
[----:B------:R-:W-:Y:S01]  /*0c90*/  @P2 HFMA2.MMA R33, R33, R9, -RZ ;  /* 0x0000000921212235 */ /* 0x000fe200001000ff */
[----:B------:R-:W-:Y:S01]  /*0ca0*/  ISETP.NE.AND P1, PT, RZ, UR4, PT ;  /* 0x00000004ff007c0c */ /* 0x000fe2000bf25270 */
[----:B------:R-:W-:Y:S01]  /*0cb0*/  @P2 HFMA2.MMA R35, R35, R11, -RZ ;  /* 0x0000000b23232235 */ /* 0x000fe200001000ff */
[----:B------:R-:W-:Y:S01]  /*0cc0*/  LOP3.LUT R17, R12, 0xfffffff0, RZ, 0xc0, !PT ;  /* 0xfffffff00c117812 */ /* 0x000fe200078ec0ff */
[----:B------:R-:W-:Y:S01]  /*0cd0*/  @P2 HMUL2 R32, R32, R8 ;  /* 0x0000000820202232 */ /* 0x000fe20000000000 */
[----:B------:R-:W-:Y:S01]  /*0ce0*/  ISETP.GE.AND P0, PT, R24, 0x20, PT ;  /* 0x000000201800780c */ /* 0x000fe20003f06270 */
[----:B------:R-:W-:Y:S01]  /*0cf0*/  @P2 HMUL2 R34, R34, R10 ;  /* 0x0000000a22222232 */ /* 0x000fe20000000000 */
[----:B------:R-:W-:Y:S01]  /*0d00*/  IADD3 R16, R17, UR38, RZ ;  /* 0x0000002611107c10 */ /* 0x000fe2000fffe0ff */
[----:B------:R-:W-:-:S06]  /*0d10*/  IMAD R58, R28, UR5, RZ ;  /* 0x000000051c3a7c24 */ /* 0x000fcc000f8e02ff */
        /* <DEDUP_REMOVED lines=10> */
[----:B0-----:R-:W-:-:S02]  /*0dc0*/  VIADD R4, R3, 0xffffffe ;  /* 0x0ffffffe03047836 */ /* 0x001fc40000000000 */
[----:B------:R-:W-:-:S04]  /*0dd0*/  IMAD.MOV R3, RZ, RZ, -R9 ;  /* 0x000000ffff037224 */ /* 0x000fc800078e0a09 */
[----:B------:R0:W1:Y:S02]  /*0de0*/  F2I.FTZ.U32.TRUNC.NTZ R5, R4 ;  /* 0x0000000400057305 */ /* 0x000064000021f000 */
[----:B0-----:R-:W-:Y:S01]  /*0df0*/  MOV R4, RZ ;  /* 0x000000ff00047202 */ /* 0x001fe20000000f00 */
[----:B-1----:R-:W-:-:S04]  /*0e00*/  IMAD.MOV R7, RZ, RZ, -R5 ;  /* 0x000000ffff077224 */ /* 0x002fc800078e0a05 */
[----:B------:R-:W-:-:S04]  /*0e10*/  IMAD R7, R7, R6, RZ ;  /* 0x0000000607077224 */ /* 0x000fc800078e02ff */
        /* <DEDUP_REMOVED lines=12> */
[----:B------:R-:W-:Y:S01]  /*0ee0*/  LOP3.LUT P0, RZ, R45, 0x7, RZ, 0xc0, !PT ;  /* 0x000000072dff7812 */ /* 0x000fe2000780c0ff */
[----:B------:R-:W-:Y:S01]  /*0ef0*/  IMAD.MOV.U32 R44, RZ, RZ, R5 ;  /* 0x000000ffff2c7224 */ /* 0x000fe200078e0005 */
[----:B------:R-:W-:-:S04]  /*0f00*/  P2R R47, PR, RZ, 0x2 ;  /* 0x00000002ff2f7803 */ /* 0x000fc80000000000 */
[----:B------:R-:W-:Y:S02]  /*0f10*/  @!P2 IADD3 R44, -R44, RZ, RZ ;  /* 0x000000ff2c2ca210 */ /* 0x000fe40007ffe1ff */
[----:B------:R-:W-:-:S05]  /*0f20*/  @!P3 LOP3.LUT R44, RZ, R45, RZ, 0x33, !PT ;  /* 0x0000002dff2cb212 */ /* 0x000fca00078e33ff */
[----:B------:R-:W-:-:S04]  /*0f30*/  IMAD.MOV R3, RZ, RZ, -R44 ;  /* 0x000000ffff037224 */ /* 0x000fc800078e0a2c */
        /* <DEDUP_REMOVED lines=12> */
[----:B------:R-:W-:-:S02]  /*1000*/  IMAD.U32 R7, RZ, RZ, UR5 ;  /* 0x00000005ff077e24 */ /* 0x000fc4000f8e00ff */
[----:B------:R-:W-:Y:S02]  /*1010*/  IMAD.U32 R11, RZ, RZ, UR7 ;  /* 0x00000007ff0b7e24 */ /* 0x000fe4000f8e00ff */
[----:B------:R-:W-:Y:S02]  /*1020*/  IMAD.MOV.U32 R8, RZ, RZ, 0x53f ;  /* 0x0000053fff087424 */ /* 0x000fe400078e00ff */
[----:B0-----:R-:W-:-:S07]  /*1030*/  IMAD.MOV.U32 R13, RZ, RZ, RZ ;  /* 0x000000ffff0d7224 */ /* 0x001fce00078e00ff */
[----:B------:R-:W-:-:S07]  /*1040*/  LEPC R20, `(.L_x_361) ;  /* 0x000000001014794e */ /* 0x000fce0000000000 */
[----:B-1----:R-:W-:Y:S05]  /*1050*/  CALL.ABS.NOINC R14 ;  /* 0x000000000e007343 */ /* 0x002fea0003c00000 */
.L_x_361:
        /* <DEDUP_REMOVED lines=9> */
.L_x_362:
        /* <DEDUP_REMOVED lines=15> */
[----:B------:R-:W1:Y:S04]  /*11e0*/  LDS.64 R10, [R4] ;  /* 0x00000000040a7984 */ /* 0x000e680000000a00 */
[----:B------:R-:W0:Y:S01]  /*11f0*/  LDS.64 R12, [R5] ;  /* 0x00000000050c7984 */ /* 0x000e220000000a00 */
[----:B-1----:R-:W-:-:S02]  /*1200*/  SHF.R.U64 R8, R10, 0x10, R11 ;  /* 0x000000100a087819 */ /* 0x002fc4000000120b */
        /* <DEDUP_REMOVED lines=9> */
[----:B------:R-:W-:-:S05]  /*12a0*/  LEA.HI R6, R6, R7, RZ, 0x2 ;  /* 0x0000000706067211 */ /* 0x000fca00078f10ff */
[----:B------:R-:W-:-:S05]  /*12b0*/  IMAD.SHL.U32 R6, R6, 0x2, RZ ;  /* 0x0000000206067824 */ /* 0x000fca00078e00ff */
        /* <DEDUP_REMOVED lines=71> */
.L_x_366:
[C---:B------:R-:W-:Y:S01]  /*1730*/  IMAD R45, R9.reuse, 0x2, R4 ;  /* 0x00000002092d7824 */ /* 0x040fe200078e0204 */
[----:B------:R-:W-:Y:S01]  /*1740*/  LEA R47, R9, R5, 0x1 ;  /* 0x00000005092f7211 */ /* 0x000fe200078e08ff */
[----:B------:R-:W-:Y:S01]  /*1750*/  BSSY B2, `(.L_x_368) ;  /* 0x0000071000027945 */ /* 0x000fe20003800000 */
[----:B------:R-:W-:Y:S02]  /*1760*/  SHF.R.S32.HI R6, RZ, 0x1f, R7 ;  /* 0x0000001fff067819 */ /* 0x000fe40000011407 */
[----:B------:R-:W0:Y:S02]  /*1770*/  LDS.64 R12, [R45] ;  /* 0x000000002d0c7984 */ /* 0x000e240000000a00 */
[----:B------:R-:W-:Y:S02]  /*1780*/  LEA.HI R6, R6, R7, RZ, 0x2 ;  /* 0x0000000706067211 */ /* 0x000fe400078f10ff */
[----:B------:R-:W1:Y:S03]  /*1790*/  LDS.64 R14, [R47] ;  /* 0x000000002f0e7984 */ /* 0x000e660000000a00 */
[----:B------:R-:W-:-:S05]  /*17a0*/  IMAD.SHL.U32 R6, R6, 0x2, RZ ;  /* 0x0000000206067824 */ /* 0x000fca00078e00ff */
        /* <DEDUP_REMOVED lines=19> */
[----:B------:R-:W-:Y:S02]  /*18e0*/  HADD2.F32 R46, -RZ, R40.H1_H1 ;  /* 0x30000028ff2e7230 */ /* 0x000fe40000004100 */
[----:B------:R-:W-:-:S02]  /*18f0*/  HADD2.F32 R48, -RZ, R41.H1_H1 ;  /* 0x30000029ff307230 */ /* 0x000fc40000004100 */
[----:B0-----:R-:W-:Y:S02]  /*1900*/  VIADD R9, R10, 0x6 ;  /* 0x000000060a097836 */ /* 0x001fe40000000000 */
[----:B------:R-:W-:Y:S02]  /*1910*/  HADD2.F32 R51, -RZ, R41.H0_H0 ;  /* 0x20000029ff337230 */ /* 0x000fe40000004100 */
[--C-:B------:R-:W-:Y:S01]  /*1920*/  HADD2.F32 R52, -RZ, R42.reuse.H1_H1 ;  /* 0x3000002aff347230 */ /* 0x100fe20000004100 */
[----:B------:R-:W-:Y:S01]  /*1930*/  I2FP.F32.S32 R9, R9 ;  /* 0x0000000900097245 */ /* 0x000fe20000201400 */
[----:B------:R-:W-:Y:S02]  /*1940*/  HADD2.F32 R50, -RZ, R42.H0_H0 ;  /* 0x2000002aff327230 */ /* 0x000fe40000004100 */
[-C--:B-1----:R-:W-:Y:S01]  /*1950*/  FMUL.FTZ R6, R6, R11.reuse ;  /* 0x0000000b06067220 */ /* 0x082fe20000410000 */
        /* <DEDUP_REMOVED lines=9> */
[----:B------:R-:W-:Y:S02]  /*19f0*/  HADD2.F32 R49, -RZ, R40.H0_H0 ;  /* 0x20000028ff317230 */ /* 0x000fe40000004100 */
[--C-:B------:R-:W-:Y:S02]  /*1a00*/  HADD2.F32 R40, -RZ, R34.reuse.H1_H1 ;  /* 0x30000022ff287230 */ /* 0x100fe40000004100 */
        /* <DEDUP_REMOVED lines=51> */
[-C--:B------:R-:W-:Y:S01]  /*1d40*/  FFMA.FTZ R15, R20, R34.reuse, -R15 ;  /* 0x00000022140f7223 */ /* 0x080fe2000001080f */
[----:B------:R-:W-:Y:S01]  /*1d50*/  FFMA.FTZ R14, R50, R21, R14 ;  /* 0x00000015320e7223 */ /* 0x000fe2000001000e */
[----:B------:R-:W-:Y:S01]  /*1d60*/  FFMA.FTZ R34, R21, R34, R40 ;  /* 0x0000002215227223 */ /* 0x000fe20000010028 */
[----:B-1----:R-:W-:Y:S01]  /*1d70*/  FMUL.FTZ R20, R54, R32 ;  /* 0x0000002036147220 */ /* 0x002fe20000410000 */
[----:B------:R-:W-:-:S03]  /*1d80*/  FMUL.FTZ R40, R32, R42 ;  /* 0x0000002a20287220 */ /* 0x000fc60000410000 */
[----:B------:R-:W-:Y:S01]  /*1d90*/  F2FP.F16.F32.PACK_AB R34, R34, R15 ;  /* 0x0000000f2222723e */ /* 0x000fe200000000ff */
[-C--:B--2---:R-:W-:Y:S01]  /*1da0*/  FMUL.FTZ R21, R54, R35.reuse ;  /* 0x0000002336157220 */ /* 0x084fe20000410000 */
[----:B------:R-:W-:Y:S01]  /*1db0*/  FMUL.FTZ R43, R35, R42 ;  /* 0x0000002a232b7220 */ /* 0x000fe20000410000 */
[----:B------:R-:W-:Y:S01]  /*1dc0*/  FFMA.FTZ R20, R53, R35, -R20 ;  /* 0x0000002335147223 */ /* 0x000fe20000010814 */
[-C--:B------:R-:W-:Y:S01]  /*1dd0*/  FFMA.FTZ R35, R35, R41.reuse, -R40 ;  /* 0x0000002923237223 */ /* 0x080fe20000010828 */
[----:B------:R-:W-:Y:S01]  /*1de0*/  FFMA.FTZ R21, R53, R32, R21 ;  /* 0x0000002035157223 */ /* 0x000fe20000010015 */
[----:B------:R-:W-:Y:S01]  /*1df0*/  FFMA.FTZ R44, R32, R41, R43 ;  /* 0x00000029202c7223 */ /* 0x000fe2000001002b */
[----:B------:R-:W-:Y:S02]  /*1e00*/  F2FP.F16.F32.PACK_AB R40, R9, R6 ;  /* 0x000000060928723e */ /* 0x000fe400000000ff */
[----:B------:R-:W-:Y:S02]  /*1e10*/  F2FP.F16.F32.PACK_AB R32, R11, R12 ;  /* 0x0000000c0b20723e */ /* 0x000fe400000000ff */
[----:B------:R-:W-:-:S02]  /*1e20*/  F2FP.F16.F32.PACK_AB R41, R7, R8 ;  /* 0x000000080729723e */ /* 0x000fc400000000ff */
[----:B------:R-:W-:Y:S02]  /*1e30*/  F2FP.F16.F32.PACK_AB R42, R14, R13 ;  /* 0x0000000d0e2a723e */ /* 0x000fe400000000ff */
[----:B------:R-:W-:Y:S02]  /*1e40*/  F2FP.F16.F32.PACK_AB R43, R21, R20 ;  /* 0x00000014152b723e */ /* 0x000fe400000000ff */
[----:B------:R-:W-:-:S07]  /*1e50*/  F2FP.F16.F32.PACK_AB R35, R44, R35 ;  /* 0x000000232c23723e */ /* 0x000fce00000000ff */
.L_x_369:
[----:B------:R-:W-:Y:S05]  /*1e60*/  BSYNC B2 ;  /* 0x0000000000027941 */ /* 0x000fea0003800000 */
.L_x_368:
        /* <DEDUP_REMOVED lines=16> */
.L_x_367:
[----:B------:R-:W-:Y:S05]  /*1f70*/  BSYNC B1 ;  /* 0x0000000000017941 */ /* 0x000fea0003800000 */
.L_x_365:
        /* <DEDUP_REMOVED lines=16> */
.L_x_364:
[----:B------:R-:W-:Y:S05]  /*2080*/  BSYNC B0 ;  /* 0x0000000000007941 */ /* 0x000fea0003800000 */
.L_x_363:
[----:B------:R-:W-:Y:S06]  /*2090*/  BAR.SYNC.DEFER_BLOCKING 0x0 ;  /* 0x0000000000007b1d */ /* 0x000fec0000010000 */
[----:B------:R-:W-:Y:S04]  /*20a0*/  BSSY B0, `(.L_x_370) ;  /* 0x0000005000007945 */ /* 0x000fe80003800000 */
[----:B------:R-:W-:Y:S05]  /*20b0*/  @!P6 BRA `(.L_x_371) ;  /* 0x00000000000ce947 */ /* 0x000fea0003800000 */
[----:B------:R-:W-:Y:S01]  /*20c0*/  ISETP.NE.AND P0, PT, R29, RZ, PT ;  /* 0x000000ff1d00720c */ /* 0x000fe20003f05270 */
[----:B0-----:R2:W3:-:S12]  /*20d0*/  LDS.128 R40, [R0] ;  /* 0x0000000000287984 */ /* 0x0014d80000000c00 */
[----:B------:R2:W4:Y:S02]  /*20e0*/  @!P0 LDS.128 R32, [R3] ;  /* 0x0000000003208984 */ /* 0x0005240000000c00 */
.L_x_371:
[----:B------:R-:W-:Y:S05]  /*20f0*/  BSYNC B0 ;  /* 0x0000000000007941 */ /* 0x000fea0003800000 */
.L_x_370:
[----:B------:R-:W-:Y:S06]  /*2100*/  BAR.SYNC.DEFER_BLOCKING 0x0 ;  /* 0x0000000000007b1d */ /* 0x000fec0000010000 */
[----:B------:R-:W-:Y:S05]  /*2110*/  BRA `(.L_x_360) ;  /* 0x0000000800a87947 */ /* 0x000fea0003800000 */
.L_x_359:
[C---:B------:R-:W-:Y:S01]  /*2120*/  ISETP.NE.AND P0, PT, R29.reuse, RZ, PT ;  /* 0x000000ff1d00720c */ /* 0x040fe20003f05270 */
[----:B------:R-:W-:Y:S01]  /*2130*/  BSSY B0, `(.L_x_360) ;  /* 0x00000a8000007945 */ /* 0x000fe20003800000 */
[----:B------:R-:W-:-:S11]  /*2140*/  IMAD.IADD R29, R29, 0x1, -R22 ;  /* 0x000000011d1d7824 */ /* 0x000fd600078e0a16 */
[----:B------:R-:W-:Y:S05]  /*2150*/  @!P0 BRA `(.L_x_372) ;  /* 0x0000000400148947 */ /* 0x000fea0003800000 */
[----:B------:R-:W-:-:S13]  /*2160*/  ISETP.GE.AND P0, PT, R0, R13, PT ;  /* 0x0000000d0000720c */ /* 0x000fda0003f06270 */
[----:B------:R-:W-:Y:S05]  /*2170*/  @P0 BRA `(.L_x_373) ;  /* 0x00000008008c0947 */ /* 0x000fea0003800000 */
[----:B------:R-:W-:Y:S01]  /*2180*/  I2FP.F32.S32 R13, R13 ;  /* 0x0000000d000d7245 */ /* 0x000fe20000201400 */
[C---:B------:R-:W-:Y:S01]  /*2190*/  VIADD R4, R0.reuse, 0x2 ;  /* 0x0000000200047836 */ /* 0x040fe20000000000 */
[C---:B------:R-:W-:Y:S01]  /*21a0*/  IADD3 R5, R0.reuse, 0x4, RZ ;  /* 0x0000000400057810 */ /* 0x040fe20007ffe0ff */
[--C-:B------:R-:W-:Y:S01]  /*21b0*/  HADD2.F32 R15, -RZ, R41.reuse.H1_H1 ;  /* 0x30000029ff0f7230 */ /* 0x100fe20000004100 */
[----:B------:R-:W-:Y:S01]  /*21c0*/  I2FP.F32.S32 R3, R0 ;  /* 0x0000000000037245 */ /* 0x000fe20000201400 */
[----:B------:R-:W-:Y:S01]  /*21d0*/  VIADD R0, R0, 0x6 ;  /* 0x0000000600007836 */ /* 0x000fe20000000000 */
[----:B------:R-:W0:Y:S01]  /*21e0*/  MUFU.RCP R13, R13 ;  /* 0x0000000d000d7308 */ /* 0x000e220000001000 */
[----:B------:R-:W-:Y:S01]  /*21f0*/  I2FP.F32.S32 R4, R4 ;  /* 0x0000000400047245 */ /* 0x000fe20000201400 */
[----:B------:R-:W-:Y:S01]  /*2200*/  HADD2.F32 R41, -RZ, R41.H0_H0 ;  /* 0x20000029ff297230 */ /* 0x000fe20000004100 */
[----:B------:R-:W-:Y:S01]  /*2210*/  I2FP.F32.S32 R5, R5 ;  /* 0x0000000500057245 */ /* 0x000fe20000201400 */
[----:B------:R-:W-:Y:S01]  /*2220*/  HADD2.F32 R20, -RZ, R42.H1_H1 ;  /* 0x3000002aff147230 */ /* 0x000fe20000004100 */
[----:B------:R-:W-:Y:S01]  /*2230*/  I2FP.F32.S32 R0, R0 ;  /* 0x0000000000007245 */ /* 0x000fe20000201400 */
[----:B------:R-:W-:-:S02]  /*2240*/  HADD2.F32 R21, -RZ, R43.H1_H1 ;  /* 0x3000002bff157230 */ /* 0x000fc40000004100 */
[----:B------:R-:W-:Y:S02]  /*2250*/  HADD2.F32 R42, -RZ, R42.H0_H0 ;  /* 0x2000002aff2a7230 */ /* 0x000fe40000004100 */
[----:B------:R-:W-:Y:S02]  /*2260*/  HADD2.F32 R43, -RZ, R43.H0_H0 ;  /* 0x2000002bff2b7230 */ /* 0x000fe40000004100 */
[-C--:B0-----:R-:W-:Y:S01]  /*2270*/  FMUL.FTZ R3, R3, R13.reuse ;  /* 0x0000000d03037220 */ /* 0x081fe20000410000 */
[-C--:B------:R-:W-:Y:S01]  /*2280*/  FMUL.FTZ R4, R4, R13.reuse ;  /* 0x0000000d04047220 */ /* 0x080fe20000410000 */
[-C--:B------:R-:W-:Y:S02]  /*2290*/  FMUL.FTZ R5, R5, R13.reuse ;  /* 0x0000000d05057220 */ /* 0x080fe40000410000 */
[----:B------:R-:W-:Y:S01]  /*22a0*/  FMUL.FTZ R3, R3, 13.28771209716796875 ;  /* 0x41549a7803037820 */ /* 0x000fe20000410000 */
[----:B------:R-:W-:Y:S01]  /*22b0*/  FMUL.FTZ R4, R4, 13.28771209716796875 ;  /* 0x41549a7804047820 */ /* 0x000fe20000410000 */
[----:B------:R-:W-:Y:S01]  /*22c0*/  FMUL.FTZ R7, R5, 13.28771209716796875 ;  /* 0x41549a7805077820 */ /* 0x000fe20000410000 */
[----:B------:R-:W-:Y:S01]  /*22d0*/  FMUL.FTZ R5, R0, R13 ;  /* 0x0000000d00057220 */ /* 0x000fe20000410000 */
[----:B------:R-:W-:Y:S01]  /*22e0*/  I2FP.F32.S32 R0, R29 ;  /* 0x0000001d00007245 */ /* 0x000fe20000201400 */
[----:B------:R-:W0:Y:S02]  /*22f0*/  MUFU.EX2 R9, -R4 ;  /* 0x8000000400097308 */ /* 0x000e240000000800 */
[----:B------:R-:W-:-:S06]  /*2300*/  FMUL.FTZ R8, R5, 13.28771209716796875 ;  /* 0x41549a7805087820 */ /* 0x000fcc0000410000 */
[----:B------:R-:W1:Y:S08]  /*2310*/  MUFU.EX2 R3, -R3 ;  /* 0x8000000300037308 */ /* 0x000e700000000800 */
[----:B------:R-:W2:Y:S01]  /*2320*/  MUFU.EX2 R7, -R7 ;  /* 0x8000000700077308 */ /* 0x000ea20000000800 */
[----:B0-----:R-:W-:-:S04]  /*2330*/  FMUL.FTZ R5, R0, R9 ;  /* 0x0000000900057220 */ /* 0x001fc80000410000 */
[----:B------:R-:W-:-:S03]  /*2340*/  FMUL.RZ R9, R5, 0.15915493667125701904 ;  /* 0x3e22f98305097820 */ /* 0x000fc6000040c000 */
[----:B------:R0:W3:Y:S01]  /*2350*/  MUFU.EX2 R11, -R8 ;  /* 0x80000008000b7308 */ /* 0x0000e20000000800 */
[----:B-1----:R-:W-:-:S04]  /*2360*/  FMUL.FTZ R3, R0, R3 ;  /* 0x0000000300037220 */ /* 0x002fc80000410000 */
[----:B------:R-:W-:-:S03]  /*2370*/  FMUL.RZ R12, R3, 0.15915493667125701904 ;  /* 0x3e22f983030c7820 */ /* 0x000fc6000040c000 */
[----:B------:R-:W-:Y:S01]  /*2380*/  MUFU.COS R6, R9 ;  /* 0x0000000900067308 */ /* 0x000fe20000000000 */
[C---:B--2---:R-:W-:Y:S01]  /*2390*/  FMUL.FTZ R5, R0.reuse, R7 ;  /* 0x0000000700057220 */ /* 0x044fe20000410000 */
[--C-:B0-----:R-:W-:Y:S02]  /*23a0*/  HADD2.F32 R8, -RZ, R40.reuse.H1_H1 ;  /* 0x30000028ff087230 */ /* 0x101fe40000004100 */
[----:B------:R-:W-:Y:S02]  /*23b0*/  HADD2.F32 R40, -RZ, R40.H0_H0 ;  /* 0x20000028ff287230 */ /* 0x000fe40000004100 */
[----:B------:R-:W-:Y:S02]  /*23c0*/  FMUL.RZ R5, R5, 0.15915493667125701904 ;  /* 0x3e22f98305057820 */ /* 0x000fe4000040c000 */
[----:B------:R-:W-:Y:S01]  /*23d0*/  MUFU.COS R3, R12 ;  /* 0x0000000c00037308 */ /* 0x000fe20000000000 */
[----:B---3--:R-:W-:-:S04]  /*23e0*/  FMUL.FTZ R0, R0, R11 ;  /* 0x0000000b00007220 */ /* 0x008fc80000410000 */
[----:B------:R-:W-:-:S03]  /*23f0*/  FMUL.RZ R14, R0, 0.15915493667125701904 ;  /* 0x3e22f983000e7820 */ /* 0x000fc6000040c000 */
[----:B------:R-:W0:Y:S08]  /*2400*/  MUFU.SIN R4, R12 ;  /* 0x0000000c00047308 */ /* 0x000e300000000400 */
[----:B------:R-:W1:Y:S08]  /*2410*/  MUFU.SIN R7, R9 ;  /* 0x0000000900077308 */ /* 0x000e700000000400 */
[----:B------:R-:W2:Y:S01]  /*2420*/  MUFU.COS R10, R5 ;  /* 0x00000005000a7308 */ /* 0x000ea20000000000 */
[----:B0-----:R-:W-:-:S04]  /*2430*/  FMUL.FTZ R0, R4, R8 ;  /* 0x0000000804007220 */ /* 0x001fc80000410000 */
[----:B------:R-:W-:-:S03]  /*2440*/  FFMA.FTZ R0, R3, R40, -R0 ;  /* 0x0000002803007223 */ /* 0x000fc60000010800 */
        /* <DEDUP_REMOVED lines=22> */
.L_x_372:
[----:B------:R-:W-:-:S13]  /*25b0*/  ISETP.GE.AND P0, PT, R0, R13, PT ;  /* 0x0000000d0000720c */ /* 0x000fda0003f06270 */
[----:B------:R-:W-:Y:S05]  /*25c0*/  @P0 BRA `(.L_x_373) ;  /* 0x0000000400780947 */ /* 0x000fea0003800000 */
[----:B------:R-:W-:Y:S01]  /*25d0*/  I2FP.F32.S32 R13, R13 ;  /* 0x0000000d000d7245 */ /* 0x000fe20000201400 */
[C---:B------:R-:W-:Y:S01]  /*25e0*/  VIADD R5, R0.reuse, 0x2 ;  /* 0x0000000200057836 */ /* 0x040fe20000000000 */
[----:B------:R-:W-:Y:S01]  /*25f0*/  I2FP.F32.S32 R3, R0 ;  /* 0x0000000000037245 */ /* 0x000fe20000201400 */
[--C-:B------:R-:W-:Y:S01]  /*2600*/  HADD2.F32 R45, -RZ, R43.reuse.H1_H1 ;  /* 0x3000002bff2d7230 */ /* 0x100fe20000004100 */
[----:B------:R-:W0:Y:S01]  /*2610*/  MUFU.RCP R4, R13 ;  /* 0x0000000d00047308 */ /* 0x000e220000001000 */
[----:B------:R-:W-:Y:S01]  /*2620*/  IADD3 R7, R0, 0x4, RZ ;  /* 0x0000000400077810 */ /* 0x000fe20007ffe0ff */
[----:B------:R-:W-:Y:S01]  /*2630*/  HADD2.F32 R44, -RZ, R43.H0_H0 ;  /* 0x2000002bff2c7230 */ /* 0x000fe20000004100 */
[----:B------:R-:W-:Y:S01]  /*2640*/  I2FP.F32.S32 R5, R5 ;  /* 0x0000000500057245 */ /* 0x000fe20000201400 */
[--C-:B------:R-:W-:Y:S01]  /*2650*/  HADD2.F32 R46, -RZ, R35.reuse.H1_H1 ;  /* 0x30000023ff2e7230 */ /* 0x100fe20000004100 */
[----:B------:R-:W-:Y:S01]  /*2660*/  I2FP.F32.S32 R9, R7 ;  /* 0x0000000700097245 */ /* 0x000fe20000201400 */
[----:B------:R-:W-:Y:S01]  /*2670*/  HADD2.F32 R47, -RZ, R35.H0_H0 ;  /* 0x20000023ff2f7230 */ /* 0x000fe20000004100 */
[----:B------:R-:W-:Y:S01]  /*2680*/  I2FP.F32.S32 R29, R29 ;  /* 0x0000001d001d7245 */ /* 0x000fe20000201400 */
[----:B------:R-:W-:-:S02]  /*2690*/  HADD2.F32 R12, -RZ, R41.H1_H1 ;  /* 0x30000029ff0c7230 */ /* 0x000fc40000004100 */
[----:B------:R-:W-:Y:S02]  /*26a0*/  HADD2.F32 R41, -RZ, R41.H0_H0 ;  /* 0x20000029ff297230 */ /* 0x000fe40000004100 */
[--C-:B------:R-:W-:Y:S02]  /*26b0*/  HADD2.F32 R21, -RZ, R42.reuse.H1_H1 ;  /* 0x3000002aff157230 */ /* 0x100fe40000004100 */
[----:B------:R-:W-:Y:S02]  /*26c0*/  HADD2.F32 R42, -RZ, R42.H0_H0 ;  /* 0x2000002aff2a7230 */ /* 0x000fe40000004100 */
[-C--:B0-----:R-:W-:Y:S01]  /*26d0*/  FMUL.FTZ R3, R3, R4.reuse ;  /* 0x0000000403037220 */ /* 0x081fe20000410000 */
[-C--:B------:R-:W-:Y:S01]  /*26e0*/  FMUL.FTZ R5, R5, R4.reuse ;  /* 0x0000000405057220 */ /* 0x080fe20000410000 */
[----:B------:R-:W-:Y:S02]  /*26f0*/  FMUL.FTZ R9, R9, R4 ;  /* 0x0000000409097220 */ /* 0x000fe40000410000 */
[----:B------:R-:W-:Y:S01]  /*2700*/  FMUL.FTZ R3, R3, 13.28771209716796875 ;  /* 0x41549a7803037820 */ /* 0x000fe20000410000 */
[----:B------:R-:W-:Y:S01]  /*2710*/  FMUL.FTZ R7, R5, 13.28771209716796875 ;  /* 0x41549a7805077820 */ /* 0x000fe20000410000 */
[----:B------:R-:W-:-:S02]  /*2720*/  VIADD R5, R0, 0x6 ;  /* 0x0000000600057836 */ /* 0x000fc40000000000 */
[----:B------:R-:W-:Y:S01]  /*2730*/  FMUL.FTZ R9, R9, 13.28771209716796875 ;  /* 0x41549a7809097820 */ /* 0x000fe20000410000 */
[----:B------:R-:W0:Y:S02]  /*2740*/  MUFU.EX2 R6, -R3 ;  /* 0x8000000300067308 */ /* 0x000e240000000800 */
[----:B------:R-:W-:-:S06]  /*2750*/  I2FP.F32.S32 R5, R5 ;  /* 0x0000000500057245 */ /* 0x000fcc0000201400 */
[----:B------:R-:W1:Y:S01]  /*2760*/  MUFU.EX2 R0, -R7 ;  /* 0x8000000700007308 */ /* 0x000e620000000800 */
[----:B------:R-:W-:-:S04]  /*2770*/  FMUL.FTZ R5, R5, R4 ;  /* 0x0000000405057220 */ /* 0x000fc80000410000 */
[----:B------:R-:W-:-:S03]  /*2780*/  FMUL.FTZ R10, R5, 13.28771209716796875 ;  /* 0x41549a78050a7820 */ /* 0x000fc60000410000 */
[----:B------:R2:W3:Y:S01]  /*2790*/  MUFU.EX2 R8, -R9 ;  /* 0x8000000900087308 */ /* 0x0004e20000000800 */
[----:B0-----:R-:W-:-:S04]  /*27a0*/  FMUL.FTZ R6, R29, R6 ;  /* 0x000000061d067220 */ /* 0x001fc80000410000 */
[----:B------:R-:W-:-:S03]  /*27b0*/  FMUL.RZ R6, R6, 0.15915493667125701904 ;  /* 0x3e22f98306067820 */ /* 0x000fc6000040c000 */
[----:B------:R0:W4:Y:S01]  /*27c0*/  MUFU.EX2 R14, -R10 ;  /* 0x8000000a000e7308 */ /* 0x0001220000000800 */
[----:B-1----:R-:W-:Y:S01]  /*27d0*/  FMUL.FTZ R0, R29, R0 ;  /* 0x000000001d007220 */ /* 0x002fe20000410000 */
[----:B--2---:R-:W-:-:S03]  /*27e0*/  HADD2.F32 R9, -RZ, R32.H0_H0 ;  /* 0x20000020ff097230 */ /* 0x004fc60000004100 */
[----:B------:R-:W-:Y:S01]  /*27f0*/  FMUL.RZ R3, R0, 0.15915493667125701904 ;  /* 0x3e22f98300037820 */ /* 0x000fe2000040c000 */
[--C-:B------:R-:W-:Y:S02]  /*2800*/  HADD2.F32 R0, -RZ, R40.reuse.H1_H1 ;  /* 0x30000028ff007230 */ /* 0x100fe40000004100 */
[----:B------:R-:W1:Y:S01]  /*2810*/  MUFU.COS R5, R6 ;  /* 0x0000000600057308 */ /* 0x000e620000000000 */
[----:B---3--:R-:W-:Y:S01]  /*2820*/  FMUL.FTZ R7, R29, R8 ;  /* 0x000000081d077220 */ /* 0x008fe20000410000 */
[----:B------:R-:W-:-:S03]  /*2830*/  HADD2.F32 R40, -RZ, R40.H0_H0 ;  /* 0x20000028ff287230 */ /* 0x000fc60000004100 */
[----:B0-----:R-:W-:-:S03]  /*2840*/  FMUL.RZ R10, R7, 0.15915493667125701904 ;  /* 0x3e22f983070a7820 */ /* 0x001fc6000040c000 */
[----:B------:R-:W0:Y:S01]  /*2850*/  MUFU.SIN R4, R6 ;  /* 0x0000000600047308 */ /* 0x000e220000000400 */
[----:B----4-:R-:W-:Y:S01]  /*2860*/  FMUL.FTZ R29, R29, R14 ;  /* 0x0000000e1d1d7220 */ /* 0x010fe20000410000 */
[--C-:B------:R-:W-:Y:S02]  /*2870*/  HADD2.F32 R14, -RZ, R33.reuse.H1_H1 ;  /* 0x30000021ff0e7230 */ /* 0x100fe40000004100 */
[----:B------:R-:W-:Y:S02]  /*2880*/  HADD2.F32 R33, -RZ, R33.H0_H0 ;  /* 0x20000021ff217230 */ /* 0x000fe40000004100 */
[----:B------:R-:W-:Y:S01]  /*2890*/  FMUL.RZ R43, R29, 0.15915493667125701904 ;  /* 0x3e22f9831d2b7820 */ /* 0x000fe2000040c000 */
[----:B------:R-:W-:Y:S01]  /*28a0*/  HADD2.F32 R29, -RZ, R34.H0_H0 ;  /* 0x20000022ff1d7230 */ /* 0x000fe20000004100 */
[----:B------:R-:W-:Y:S01]  /*28b0*/  MUFU.SIN R8, R3 ;  /* 0x0000000300087308 */ /* 0x000fe20000000400 */
[----:B-1----:R-:W-:-:S07]  /*28c0*/  FMUL.FTZ R7, R5, R0 ;  /* 0x0000000005077220 */ /* 0x002fce0000410000 */
[----:B------:R1:W2:Y:S01]  /*28d0*/  MUFU.COS R13, R3 ;  /* 0x00000003000d7308 */ /* 0x0002a20000000000 */
[C---:B0-----:R-:W-:Y:S01]  /*28e0*/  FMUL.FTZ R6, R4.reuse, R0 ;  /* 0x0000000004067220 */ /* 0x041fe20000410000 */
[----:B------:R-:W-:-:S06]  /*28f0*/  FFMA.FTZ R11, R4, R40, R7 ;  /* 0x00000028040b7223 */ /* 0x000fcc0000010007 */
[----:B------:R-:W0:Y:S01]  /*2900*/  MUFU.SIN R20, R10 ;  /* 0x0000000a00147308 */ /* 0x000e220000000400 */
[----:B-1----:R-:W-:Y:S02]  /*2910*/  HADD2.F32 R3, -RZ, R32.H1_H1 ;  /* 0x30000020ff037230 */ /* 0x002fe40000004100 */
[----:B------:R-:W-:-:S03]  /*2920*/  HADD2.F32 R32, -RZ, R34.H1_H1 ;  /* 0x30000022ff207230 */ /* 0x000fc60000004100 */
[CC--:B------:R-:W-:Y:S01]  /*2930*/  FMUL.FTZ R0, R4.reuse, R3.reuse ;  /* 0x0000000304007220 */ /* 0x0c0fe20000410000 */
[----:B------:R-:W-:Y:S01]  /*2940*/  FMUL.FTZ R3, R5, R3 ;  /* 0x0000000305037220 */ /* 0x000fe20000410000 */
[----:B------:R1:W3:Y:S01]  /*2950*/  MUFU.COS R15, R10 ;  /* 0x0000000a000f7308 */ /* 0x0002e20000000000 */
[----:B--2---:R-:W-:Y:S01]  /*2960*/  FMUL.FTZ R7, R13, R12 ;  /* 0x0000000c0d077220 */ /* 0x004fe20000410000 */
[-C--:B------:R-:W-:Y:S01]  /*2970*/  FFMA.FTZ R0, R5, R9.reuse, -R0 ;  /* 0x0000000905007223 */ /* 0x080fe20000010800 */
[----:B------:R-:W-:Y:S01]  /*2980*/  FFMA.FTZ R3, R4, R9, R3 ;  /* 0x0000000904037223 */ /* 0x000fe20000010003 */
[----:B------:R-:W-:-:S04]  /*2990*/  FMUL.FTZ R4, R8, R14 ;  /* 0x0000000e08047220 */ /* 0x000fc80000410000 */
[----:B------:R-:W2:Y:S01]  /*29a0*/  MUFU.SIN R34, R43 ;  /* 0x0000002b00227308 */ /* 0x000ea20000000400 */
[----:B-1----:R-:W-:Y:S01]  /*29b0*/  FFMA.FTZ R10, R5, R40, -R6 ;  /* 0x00000028050a7223 */ /* 0x002fe20000010806 */
[C---:B------:R-:W-:Y:S01]  /*29c0*/  FMUL.FTZ R6, R8.reuse, R12 ;  /* 0x0000000c08067220 */ /* 0x040fe20000410000 */
[C---:B------:R-:W-:Y:S01]  /*29d0*/  FMUL.FTZ R5, R13.reuse, R14 ;  /* 0x0000000e0d057220 */ /* 0x040fe20000410000 */
[C---:B------:R-:W-:Y:S02]  /*29e0*/  FFMA.FTZ R4, R13.reuse, R33, -R4 ;  /* 0x000000210d047223 */ /* 0x040fe40000010804 */
[-C--:B------:R-:W-:Y:S01]  /*29f0*/  FFMA.FTZ R12, R13, R41.reuse, -R6 ;  /* 0x000000290d0c7223 */ /* 0x080fe20000010806 */
[C---:B------:R-:W-:Y:S01]  /*2a00*/  FFMA.FTZ R41, R8.reuse, R41, R7 ;  /* 0x0000002908297223 */ /* 0x040fe20000010007 */
[----:B------:R-:W1:Y:S01]  /*2a10*/  MUFU.COS R35, R43 ;  /* 0x0000002b00237308 */ /* 0x000e620000000000 */
[----:B------:R-:W-:Y:S01]  /*2a20*/  FFMA.FTZ R5, R8, R33, R5 ;  /* 0x0000002108057223 */ /* 0x000fe20000010005 */
[CC--:B0-----:R-:W-:Y:S01]  /*2a30*/  FMUL.FTZ R8, R20.reuse, R21.reuse ;  /* 0x0000001514087220 */ /* 0x0c1fe20000410000 */
[C---:B---3--:R-:W-:Y:S01]  /*2a40*/  FMUL.FTZ R21, R15.reuse, R21 ;  /* 0x000000150f157220 */ /* 0x048fe20000410000 */
[CC--:B------:R-:W-:Y:S01]  /*2a50*/  FMUL.FTZ R6, R20.reuse, R32.reuse ;  /* 0x0000002014067220 */ /* 0x0c0fe20000410000 */
[C---:B------:R-:W-:Y:S01]  /*2a60*/  FMUL.FTZ R7, R15.reuse, R32 ;  /* 0x000000200f077220 */ /* 0x040fe20000410000 */
[CC--:B------:R-:W-:Y:S01]  /*2a70*/  FFMA.FTZ R13, R15.reuse, R42.reuse, -R8 ;  /* 0x0000002a0f0d7223 */ /* 0x0c0fe20000010808 */
[----:B------:R-:W-:Y:S01]  /*2a80*/  FFMA.FTZ R42, R20, R42, R21 ;  /* 0x0000002a142a7223 */ /* 0x000fe20000010015 */
[----:B------:R-:W-:Y:S01]  /*2a90*/  FFMA.FTZ R6, R15, R29, -R6 ;  /* 0x0000001d0f067223 */ /* 0x000fe20000010806 */
[C---:B--2---:R-:W-:Y:S01]  /*2aa0*/  FMUL.FTZ R14, R34.reuse, R45 ;  /* 0x0000002d220e7220 */ /* 0x044fe20000410000 */
[----:B------:R-:W-:Y:S01]  /*2ab0*/  FMUL.FTZ R8, R34, R46 ;  /* 0x0000002e22087220 */ /* 0x000fe20000410000 */
[----:B------:R-:W-:Y:S01]  /*2ac0*/  FFMA.FTZ R7, R20, R29, R7 ;  /* 0x0000001d14077223 */ /* 0x000fe20000010007 */
[----:B------:R-:W-:-:S02]  /*2ad0*/  F2FP.F16.F32.PACK_AB R40, R11, R10 ;  /* 0x0000000a0b28723e */ /* 0x000fc400000000ff */
[----:B------:R-:W-:Y:S02]  /*2ae0*/  F2FP.F16.F32.PACK_AB R32, R3, R0 ;  /* 0x000000000320723e */ /* 0x000fe400000000ff */
[----:B------:R-:W-:Y:S01]  /*2af0*/  F2FP.F16.F32.PACK_AB R41, R41, R12 ;  /* 0x0000000c2929723e */ /* 0x000fe200000000ff */
[C---:B-1----:R-:W-:Y:S01]  /*2b00*/  FMUL.FTZ R45, R35.reuse, R45 ;  /* 0x0000002d232d7220 */ /* 0x042fe20000410000 */
        /* <DEDUP_REMOVED lines=10> */
.L_x_373:
[----:B------:R-:W-:Y:S05]  /*2bb0*/  BSYNC B0 ;  /* 0x0000000000007941 */ /* 0x000fea0003800000 */
.L_x_360:
[----:B------:R-:W-:Y:S01]  /*2bc0*/  ISETP.GT.AND P0, PT, R24, 0x1f, PT ;  /* 0x0000001f1800780c */ /* 0x000fe20003f04270 */
[----:B------:R-:W-:Y:S01]  /*2bd0*/  BSSY B0, `(.L_x_374) ;  /* 0x0000029000007945 */ /* 0x000fe20003800000 */
[----:B------:R-:W-:-:S11]  /*2be0*/  IMAD.MOV.U32 R14, RZ, RZ, RZ ;  /* 0x000000ffff0e7224 */ /* 0x000fd600078e00ff */
[----:B------:R-:W-:Y:S05]  /*2bf0*/  @P0 BRA `(.L_x_375) ;  /* 0x0000000000980947 */ /* 0x000fea0003800000 */
[----:B0-2---:R-:W0:Y:S01]  /*2c00*/  LDC R0, c[0x0][0x29c] ;  /* 0x0000a700ff007b82 */ /* 0x005e220000000800 */
[----:B-1----:R-:W1:Y:S01]  /*2c10*/  S2R R7, SR_CgaCtaId ;  /* 0x0000000000077919 */ /* 0x002e620000008800 */
        /* <DEDUP_REMOVED lines=10> */
[--C-:B------:R-:W-:Y:S02]  /*2cc0*/  HADD2.F32 R13, -RZ, R21.reuse.H0_H0 ;  /* 0x20000015ff0d7230 */ /* 0x100fe40000004100 */
[----:B------:R-:W-:Y:S01]  /*2cd0*/  @!P1 VIADD R6, R6, 0x210 ;  /* 0x0000021006069836 */ /* 0x000fe20000000000 */
[----:B------:R-:W-:Y:S01]  /*2ce0*/  LEA R3, R24, R3, 0x4 ;  /* 0x0000000318037211 */ /* 0x000fe200078e20ff */
[----:B------:R-:W-:Y:S02]  /*2cf0*/  HADD2.F32 R0, -RZ, R21.H1_H1 ;  /* 0x30000015ff007230 */ /* 0x000fe40000004100 */
[----:B------:R-:W0:Y:S01]  /*2d00*/  @!P0 LDC R9, c[0x0][0x284] ;  /* 0x0000a100ff098b82 */ /* 0x000e220000000800 */
[----:B------:R-:W-:Y:S01]  /*2d10*/  @!P0 IMAD.SHL.U32 R8, R18, 0x8, RZ ;  /* 0x0000000812088824 */ /* 0x000fe200078e00ff */
[----:B------:R-:W-:Y:S01]  /*2d20*/  @!P1 LEA R7, R7, R6, 0x18 ;  /* 0x0000000607079211 */ /* 0x000fe200078ec0ff */
[----:B------:R1:W-:Y:S01]  /*2d30*/  STS.128 [R3], R40 ;  /* 0x0000002803007388 */ /* 0x0003e20000000c00 */
[----:B------:R-:W-:-:S03]  /*2d40*/  FADD.FTZ R13, R13, R0 ;  /* 0x000000000d0d7221 */ /* 0x000fc60000010000 */
[----:B------:R-:W-:Y:S01]  /*2d50*/  @!P1 IMAD R7, R24, 0x10, R7 ;  /* 0x0000001018079824 */ /* 0x000fe200078e0207 */
[----:B------:R-:W2:Y:S04]  /*2d60*/  @!P0 LDC.64 R4, c[0x0][0x248] ;  /* 0x00009200ff048b82 */ /* 0x000ea80000000a00 */
[----:B------:R1:W-:Y:S01]  /*2d70*/  @!P1 STS.128 [R7], R36 ;  /* 0x0000002407009388 */ /* 0x0003e20000000c00 */
[----:B0-----:R-:W-:-:S04]  /*2d80*/  @!P0 IMAD R31, R31, R9, R8 ;  /* 0x000000091f1f8224 */ /* 0x001fc800078e0208 */
[----:B--2---:R-:W-:-:S05]  /*2d90*/  @!P0 IMAD.WIDE R4, R31, 0x2, R4 ;  /* 0x000000021f048825 */ /* 0x004fca00078e0204 */
[----:B------:R1:W-:Y:S01]  /*2da0*/  @!P0 STG.E.128 desc[UR36][R4.64], R32 ;  /* 0x0000002004008986 */ /* 0x0003e2000c101d24 */
[----:B------:R-:W-:Y:S05]  /*2db0*/  BRA.DIV UR4, `(.L_x_376) ;  /* 0x0000008a04e47947 */ /* 0x000fea000b800000 */
[----:B------:R-:W0:Y:S02]  /*2dc0*/  SHFL.BFLY PT, R14, R13, 0x10, 0x1f ;  /* 0x0e001f000d0e7f89 */ /* 0x000e2400000e0000 */
[----:B0-----:R-:W-:-:S05]  /*2dd0*/  FADD.FTZ R0, R13, R14 ;  /* 0x0000000e0d007221 */ /* 0x001fca0000010000 */
[----:B------:R-:W1:Y:S02]  /*2de0*/  SHFL.BFLY PT, R14, R0, 0x8, 0x1f ;  /* 0x0d001f00000e7f89 */ /* 0x000e6400000e0000 */
[----:B-1----:R-:W-:-:S05]  /*2df0*/  FADD.FTZ R3, R0, R14 ;  /* 0x0000000e00037221 */ /* 0x002fca0000010000 */
[----:B------:R-:W0:Y:S02]  /*2e00*/  SHFL.BFLY PT, R14, R3, 0x4, 0x1f ;  /* 0x0c801f00030e7f89 */ /* 0x000e2400000e0000 */
[----:B0-----:R-:W-:-:S05]  /*2e10*/  FADD.FTZ R4, R3, R14 ;  /* 0x0000000e03047221 */ /* 0x001fca0000010000 */
[----:B------:R-:W0:Y:S02]  /*2e20*/  SHFL.BFLY PT, R14, R4, 0x2, 0x1f ;  /* 0x0c401f00040e7f89 */ /* 0x000e2400000e0000 */
[----:B0-----:R-:W-:-:S05]  /*2e30*/  FADD.FTZ R5, R4, R14 ;  /* 0x0000000e04057221 */ /* 0x001fca0000010000 */
[----:B------:R0:W1:Y:S02]  /*2e40*/  SHFL.BFLY PT, R14, R5, 0x1, 0x1f ;  /* 0x0c201f00050e7f89 */ /* 0x00006400000e0000 */
.L_x_582:
[----:B-1----:R-:W-:-:S07]  /*2e50*/  FADD.FTZ R14, R5, R14 ;  /* 0x0000000e050e7221 */ /* 0x002fce0000010000 */
.L_x_375:
[----:B------:R-:W-:Y:S05]  /*2e60*/  BSYNC B0 ;  /* 0x0000000000007941 */ /* 0x000fea0003800000 */
.L_x_374:
[----:B------:R-:W0:Y:S01]  /*2e70*/  LDC R64, c[0x0][0x284] ;  /* 0x0000a100ff407b82 */ /* 0x000e220000000800 */
[----:B------:R-:W-:Y:S01]  /*2e80*/  ISETP.NE.AND P0, PT, R24, RZ, PT ;  /* 0x000000ff1800720c */ /* 0x000fe20003f05270 */
[----:B------:R-:W-:Y:S01]  /*2e90*/  IMAD.MOV.U32 R127, RZ, RZ, -0x800001 ;  /* 0xff7fffffff7f7424 */ /* 0x000fe200078e00ff */
[----:B0-2---:R-:W-:-:S11]  /*2ea0*/  VIADDMNMX R0, R27, -R64, RZ, !PT ;  /* 0x800000401b007246 */ /* 0x005fd600078001ff */
[----:B------:R-:W-:Y:S05]  /*2eb0*/  @P0 BRA `(.L_x_377) ;  /* 0x0000000000440947 */ /* 0x000fea0003800000 */
[----:B------:R-:W-:Y:S02]  /*2ec0*/  ULDC.64 UR4, c[0x0][0x2c8] ;  /* 0x0000b20000047ab9 */ /* 0x000fe40000000a00 */
[----:B------:R-:W-:Y:S01]  /*2ed0*/  ISETP.NE.U32.AND P0, PT, RZ, UR4, PT ;  /* 0x00000004ff007c0c */ /* 0x000fe2000bf05070 */
[----:B------:R-:W-:-:S03]  /*2ee0*/  ULDC UR4, c[0x0][0x2a0] ;  /* 0x0000a80000047ab9 */ /* 0x000fc60000000800 */
[----:B------:R-:W-:-:S13]  /*2ef0*/  ISETP.NE.AND.EX P0, PT, RZ, UR5, PT, P0 ;  /* 0x00000005ff007c0c */ /* 0x000fda000bf05300 */
[----:B-1----:R-:W0:Y:S01]  /*2f00*/  @P0 LDC R7, c[0x0][0x2d0] ;  /* 0x0000b400ff070b82 */ /* 0x002e220000000800 */
        /* <DEDUP_REMOVED lines=12> */
.L_x_377:
[----:B------:R-:W-:Y:S05]  /*2fd0*/  WARPSYNC.ALL ;  /* 0x0000000000007948 */ /* 0x000fea0003800000 */
[----:B------:R-:W2:Y:S08]  /*2fe0*/  S2UR UR6, SR_CgaCtaId ;  /* 0x00000000000679c3 */ /* 0x000eb00000008800 */
[----:B------:R-:W-:Y:S01]  /*2ff0*/  BAR.SYNC.DEFER_BLOCKING 0x0 ;  /* 0x0000000000007b1d */ /* 0x000fe20000010000 */
[----:B------:R-:W-:-:S02]  /*3000*/  SHF.R.S32.HI R3, RZ, 0x1f, R24 ;  /* 0x0000001fff037819 */ /* 0x000fc40000011418 */
[----:B01----:R-:W-:Y:S02]  /*3010*/  IADD3 R8, R19, 0x7, -R0 ;  /* 0x0000000713087810 */ /* 0x003fe40007ffe800 */
[----:B------:R-:W-:Y:S01]  /*3020*/  LEA.HI R9, R3, R24, RZ, 0x2 ;  /* 0x0000001803097211 */ /* 0x000fe200078f10ff */
[----:B------:R-:W-:Y:S01]  /*3030*/  UMOV UR4, 0x400 ;  /* 0x0000040000047882 */ /* 0x000fe20000000000 */
[----:B------:R-:W-:Y:S01]  /*3040*/  SHF.R.S32.HI R13, RZ, 0x1f, R8 ;  /* 0x0000001fff0d7819 */ /* 0x000fe20000011408 */
[----:B------:R-:W-:Y:S01]  /*3050*/  UIADD3 UR5, UR4, 0x10, URZ ;  /* 0x0000001004057890 */ /* 0x000fe2000fffe03f */
[----:B------:R-:W-:Y:S02]  /*3060*/  LOP3.LUT R3, R9, 0xfffffffc, RZ, 0xc0, !PT ;  /* 0xfffffffc09037812 */ /* 0x000fe400078ec0ff */
[----:B------:R-:W-:Y:S02]  /*3070*/  LEA.HI R13, R13, R8, RZ, 0x3 ;  /* 0x000000080d0d7211 */ /* 0x000fe400078f18ff */
[----:B------:R-:W-:Y:S01]  /*3080*/  LEA.HI.SX32 R62, R9, R0, 0x1e ;  /* 0x00000000093e7211 */ /* 0x000fe200078ff2ff */
[----:B------:R-:W-:Y:S01]  /*3090*/  IMAD.IADD R11, R24, 0x1, -R3 ;  /* 0x00000001180b7824 */ /* 0x000fe200078e0a03 */
[----:B------:R-:W-:-:S04]  /*30a0*/  LOP3.LUT R13, R13, 0xfffffff8, RZ, 0xc0, !PT ;  /* 0xfffffff80d0d7812 */ /* 0x000fc800078ec0ff */
[----:B------:R-:W-:Y:S01]  /*30b0*/  IADD3 R8, R13, R0, RZ ;  /* 0x000000000d087210 */ /* 0x000fe20007ffe0ff */
[----:B--2---:R-:W-:-:S06]  /*30c0*/  ULEA UR5, UR6, UR5, 0x18 ;  /* 0x0000000506057291 */ /* 0x004fcc000f8ec03f */
[----:B------:R-:W-:Y:S01]  /*30d0*/  LEA R10, R11, UR5, 0x2 ;  /* 0x000000050b0a7c11 */ /* 0x000fe2000f8e10ff */
[----:B------:R-:W-:Y:S02]  /*30e0*/  ULDC UR5, c[0x0][0x29c] ;  /* 0x0000a70000057ab9 */ /* 0x000fe40000000800 */
[----:B------:R-:W-:Y:S02]  /*30f0*/  UISETP.NE.AND UP0, UPT, UR5, URZ, UPT ;  /* 0x0000003f0500728c */ /* 0x000fe4000bf05270 */
[----:B------:R0:W1:Y:S04]  /*3100*/  LDS R125, [R10] ;  /* 0x000000000a7d7984 */ /* 0x0000680000000800 */
[----:B------:R0:W2:Y:S01]  /*3110*/  LDS R126, [R10+0x10] ;  /* 0x000010000a7e7984 */ /* 0x0000a20000000800 */
[----:B------:R-:W-:-:S03]  /*3120*/  PLOP3.LUT P2, PT, PT, PT, UP0, 0x80, 0x0 ;  /* 0x000000000000781c */ /* 0x000fc60003f4f008 */
[----:B------:R0:W0:Y:S04]  /*3130*/  LDS R124, [R10+0x20] ;  /* 0x000020000a7c7984 */ /* 0x0000280000000800 */
        /* <DEDUP_REMOVED lines=28> */
[----:B------:R0:W0:Y:S01]  /*3300*/  LDS R7, [R10+0x1f0] ;  /* 0x0001f0000a077984 */ /* 0x0000220000000800 */
[----:B-12---:R-:W-:Y:S05]  /*3310*/  @P2 BRA `(.L_x_378) ;  /* 0x00000000008c2947 */ /* 0x006fea0003800000 */
[----:B------:R-:W-:-:S04]  /*3320*/  UIADD3 UR4, UR4, 0x210, URZ ;  /* 0x0000021004047890 */ /* 0x000fc8000fffe03f */
[----:B------:R-:W-:-:S06]  /*3330*/  ULEA UR4, UR6, UR4, 0x18 ;  /* 0x0000000406047291 */ /* 0x000fcc000f8ec03f */
[----:B------:R-:W-:-:S05]  /*3340*/  LEA R12, R11, UR4, 0x2 ;  /* 0x000000040b0c7c11 */ /* 0x000fca000f8e10ff */
[----:B------:R1:W2:Y:S04]  /*3350*/  LDS R9, [R12] ;  /* 0x000000000c097984 */ /* 0x0002a80000000800 */
[----:B0-----:R1:W0:Y:S04]  /*3360*/  LDS R10, [R12+0x10] ;  /* 0x000010000c0a7984 */ /* 0x0012280000000800 */
[----:B------:R1:W0:Y:S04]  /*3370*/  LDS R20, [R12+0x20] ;  /* 0x000020000c147984 */ /* 0x0002280000000800 */
[----:B------:R1:W0:Y:S04]  /*3380*/  LDS R21, [R12+0x30] ;  /* 0x000030000c157984 */ /* 0x0002280000000800 */
[----:B------:R1:W0:Y:S04]  /*3390*/  LDS R29, [R12+0x40] ;  /* 0x000040000c1d7984 */ /* 0x0002280000000800 */
[----:B------:R1:W0:Y:S04]  /*33a0*/  LDS R31, [R12+0x50] ;  /* 0x000050000c1f7984 */ /* 0x0002280000000800 */
[----:B----4-:R1:W4:Y:S04]  /*33b0*/  LDS R32, [R12+0x60] ;  /* 0x000060000c207984 */ /* 0x0103280000000800 */
[----:B------:R1:W0:Y:S04]  /*33c0*/  LDS R33, [R12+0x70] ;  /* 0x000070000c217984 */ /* 0x0002280000000800 */
[----:B------:R1:W0:Y:S04]  /*33d0*/  LDS R34, [R12+0x80] ;  /* 0x000080000c227984 */ /* 0x0002280000000800 */
[----:B------:R1:W0:Y:S04]  /*33e0*/  LDS R35, [R12+0x90] ;  /* 0x000090000c237984 */ /* 0x0002280000000800 */
[----:B------:R1:W0:Y:S04]  /*33f0*/  LDS R36, [R12+0xa0] ;  /* 0x0000a0000c247984 */ /* 0x0002280000000800 */
[----:B------:R1:W0:Y:S04]  /*3400*/  LDS R37, [R12+0xb0] ;  /* 0x0000b0000c257984 */ /* 0x0002280000000800 */
[----:B------:R1:W0:Y:S04]  /*3410*/  LDS R38, [R12+0xc0] ;  /* 0x0000c0000c267984 */ /* 0x0002280000000800 */
[----:B------:R1:W0:Y:S04]  /*3420*/  LDS R39, [R12+0xd0] ;  /* 0x0000d0000c277984 */ /* 0x0002280000000800 */
[----:B---3--:R1:W3:Y:S04]  /*3430*/  LDS R40, [R12+0xe0] ;  /* 0x0000e0000c287984 */ /* 0x0082e80000000800 */
        /* <DEDUP_REMOVED lines=16> */
[----:B--234-:R1:W0:Y:S02]  /*3540*/  LDS R57, [R12+0x1f0] ;  /* 0x0001f0000c397984 */ /* 0x01c2240000000800 */
.L_x_378:
[----:B------:R-:W-:Y:S01]  /*3550*/  ISETP.GE.AND P0, PT, R62, R8, PT ;  /* 0x000000083e00720c */ /* 0x000fe20003f06270 */
[----:B------:R-:W-:Y:S01]  /*3560*/  ULDC UR4, c[0x0][0x280] ;  /* 0x0000a00000047ab9 */ /* 0x000fe20000000800 */
[----:B-1----:R-:W-:Y:S01]  /*3570*/  IMAD.SHL.U32 R12, R11, 0x2, RZ ;  /* 0x000000020b0c7824 */ /* 0x002fe200078e00ff */
[----:B------:R-:W-:Y:S01]  /*3580*/  ULDC UR12, c[0x0][0x29c] ;  /* 0x0000a700000c7ab9 */ /* 0x000fe20000000800 */
[----:B------:R-:W-:Y:S01]  /*3590*/  ULDC UR5, c[0x0][0x288] ;  /* 0x0000a20000057ab9 */ /* 0x000fe20000000800 */
[----:B------:R-:W-:Y:S01]  /*35a0*/  ULDC UR13, c[0x0][0x2a0] ;  /* 0x0000a800000d7ab9 */ /* 0x000fe20000000800 */
[----:B------:R-:W-:Y:S01]  /*35b0*/  ULDC.64 UR10, c[0x0][0x248] ;  /* 0x00009200000a7ab9 */ /* 0x000fe20000000a00 */
[----:B------:R-:W-:Y:S01]  /*35c0*/  ULDC.64 UR8, c[0x0][0x258] ;  /* 0x0000960000087ab9 */ /* 0x000fe20000000a00 */
[----:B------:R-:W-:Y:S01]  /*35d0*/  IMAD R11, R58, UR4, R25 ;  /* 0x000000043a0b7c24 */ /* 0x000fe2000f8e0219 */
[----:B------:R-:W-:Y:S01]  /*35e0*/  ULDC.64 UR6, c[0x0][0x2b0] ;  /* 0x0000ac0000067ab9 */ /* 0x000fe20000000a00 */
[----:B------:R-:W-:Y:S01]  /*35f0*/  ULDC.64 UR14, c[0x0][0x2c8] ;  /* 0x0000b200000e7ab9 */ /* 0x000fe20000000a00 */
[----:B------:R-:W-:Y:S04]  /*3600*/  BSSY B0, `(.L_x_379) ;  /* 0x0000487000007945 */ /* 0x000fe80003800000 */
[----:B------:R-:W-:Y:S05]  /*3610*/  @P0 BRA `(.L_x_380) ;  /* 0x0000004800140947 */ /* 0x000fea0003800000 */
[-C--:B------:R-:W-:Y:S01]  /*3620*/  IABS R58, R64.reuse ;  /* 0x00000040003a7213 */ /* 0x080fe20000000000 */
[----:B------:R-:W1:Y:S01]  /*3630*/  LDC.64 R128, c[0x0][0x2e0] ;  /* 0x0000b800ff807b82 */ /* 0x000e620000000a00 */
[----:B------:R-:W-:Y:S01]  /*3640*/  ULDC UR4, c[0x0][0x288] ;  /* 0x0000a20000047ab9 */ /* 0x000fe20000000800 */
[----:B------:R-:W-:Y:S01]  /*3650*/  IMAD R11, R11, 0x90, RZ ;  /* 0x000000900b0b7824 */ /* 0x000fe200078e02ff */
[----:B------:R-:W2:Y:S01]  /*3660*/  I2F.RP R14, R58 ;  /* 0x0000003a000e7306 */ /* 0x000ea20000209400 */
[----:B------:R-:W-:Y:S01]  /*3670*/  IMAD R67, R26, UR4, R25 ;  /* 0x000000041a437c24 */ /* 0x000fe2000f8e0219 */
[----:B------:R-:W-:Y:S01]  /*3680*/  ULDC UR4, c[0x0][0x298] ;  /* 0x0000a60000047ab9 */ /* 0x000fe20000000800 */
[-CC-:B------:R-:W-:Y:S02]  /*3690*/  IMAD R59, R59, R64.reuse, R12.reuse ;  /* 0x000000403b3b7224 */ /* 0x180fe400078e020c */
[----:B------:R-:W5:Y:S01]  /*36a0*/  LDC R65, c[0x0][0x2c0] ;  /* 0x0000b000ff417b82 */ /* 0x000f620000000800 */
[----:B------:R-:W-:-:S02]  /*36b0*/  IMAD R60, R11, R64, R12 ;  /* 0x000000400b3c7224 */ /* 0x000fc400078e020c */
[----:B------:R-:W-:Y:S02]  /*36c0*/  IMAD R67, R67, 0x90, R12 ;  /* 0x0000009043437824 */ /* 0x000fe400078e020c */
[----:B------:R-:W-:Y:S01]  /*36d0*/  IMAD.MOV.U32 R12, RZ, RZ, RZ ;  /* 0x000000ffff0c7224 */ /* 0x000fe200078e00ff */
[----:B------:R-:W-:Y:S01]  /*36e0*/  SHF.R.S32.HI R66, RZ, 0x1f, R60 ;  /* 0x0000001fff427819 */ /* 0x000fe2000001143c */
[----:B------:R-:W-:Y:S01]  /*36f0*/  IMAD R63, R64, 0x90, RZ ;  /* 0x00000090403f7824 */ /* 0x000fe200078e02ff */
[----:B------:R-:W-:Y:S01]  /*3700*/  SHF.R.S32.HI R64, RZ, 0x1f, R59 ;  /* 0x0000001fff407819 */ /* 0x000fe2000001143b */
[----:B--2---:R-:W2:Y:S01]  /*3710*/  MUFU.RCP R14, R14 ;  /* 0x0000000e000e7308 */ /* 0x004ea20000001000 */
[C---:B-1----:R-:W-:Y:S01]  /*3720*/  IMAD.WIDE R128, R67.reuse, 0x2, R128 ;  /* 0x0000000243807825 */ /* 0x042fe200078e0280 */
[----:B------:R-:W-:-:S03]  /*3730*/  IADD3 R67, R67, 0x8, RZ ;  /* 0x0000000843437810 */ /* 0x000fc60007ffe0ff */
[----:B-----5:R-:W-:Y:S02]  /*3740*/  VIADD R65, R65, UR4 ;  /* 0x0000000441417c36 */ /* 0x020fe40008000000 */
[----:B--2---:R-:W-:-:S06]  /*3750*/  VIADD R13, R14, 0xffffffe ;  /* 0x0ffffffe0e0d7836 */ /* 0x004fcc0000000000 */
[----:B------:R-:W1:Y:S02]  /*3760*/  F2I.FTZ.U32.TRUNC.NTZ R13, R13 ;  /* 0x0000000d000d7305 */ /* 0x000e64000021f000 */
[----:B-1----:R-:W-:-:S05]  /*3770*/  IADD3 R61, RZ, -R13, RZ ;  /* 0x8000000dff3d7210 */ /* 0x002fca0007ffe0ff */
[----:B------:R-:W-:-:S04]  /*3780*/  IMAD R61, R61, R58, RZ ;  /* 0x0000003a3d3d7224 */ /* 0x000fc800078e02ff */
[----:B------:R-:W-:-:S07]  /*3790*/  IMAD.HI.U32 R61, R13, R61, R12 ;  /* 0x0000003d0d3d7227 */ /* 0x000fce00078e000c */
.L_x_512:
[----:B-1----:R-:W1:Y:S01]  /*37a0*/  LDC R11, c[0x0][0x284] ;  /* 0x0000a100ff0b7b82 */ /* 0x002e620000000800 */
[----:B------:R-:W-:-:S04]  /*37b0*/  ISETP.NE.U32.AND P0, PT, RZ, UR6, PT ;  /* 0x00000006ff007c0c */ /* 0x000fc8000bf05070 */
[----:B------:R-:W-:-:S13]  /*37c0*/  ISETP.NE.AND.EX P0, PT, RZ, UR7, PT, P0 ;  /* 0x00000007ff007c0c */ /* 0x000fda000bf05300 */
[----:B0-----:R-:W-:Y:S01]  /*37d0*/  @P0 SHF.R.S32.HI R13, RZ, 0x1f, R62 ;  /* 0x0000001fff0d0819 */ /* 0x001fe2000001143e */
[----:B-1----:R-:W-:-:S05]  /*37e0*/  IMAD R131, R30, R11, RZ ;  /* 0x0000000b1e837224 */ /* 0x002fca00078e02ff */
[--C-:B------:R-:W-:Y:S02]  /*37f0*/  @P0 SHF.R.S32.HI R14, RZ, 0x1f, R131.reuse ;  /* 0x0000001fff0e0819 */ /* 0x100fe40000011483 */
[----:B------:R-:W-:-:S04]  /*3800*/  @P0 IADD3 R12, P1, P3, R62, UR6, R131 ;  /* 0x000000063e0c0c10 */ /* 0x000fc8000fb3e083 */
[----:B------:R-:W-:-:S06]  /*3810*/  @P0 IADD3.X R13, R13, UR7, R14, P1, P3 ;  /* 0x000000070d0d0c10 */ /* 0x000fcc0008fe640e */
[----:B------:R1:W2:Y:S01]  /*3820*/  @P0 LDG.E.U8 R13, desc[UR36][R12.64] ;  /* 0x000000240c0d0981 */ /* 0x0002a2000c1e1100 */
[----:B------:R-:W-:Y:S01]  /*3830*/  IABS R130, R62 ;  /* 0x0000003e00827213 */ /* 0x000fe20000000000 */
[----:B------:R-:W-:Y:S01]  /*3840*/  BSSY B1, `(.L_x_381) ;  /* 0x0000032000017945 */ /* 0x000fe20003800000 */
[----:B------:R-:W-:Y:S02]  /*3850*/  IABS R132, R11 ;  /* 0x0000000b00847213 */ /* 0x000fe40000000000 */
[----:B------:R-:W-:Y:S01]  /*3860*/  ISETP.GE.AND P3, PT, R62, RZ, PT ;  /* 0x000000ff3e00720c */ /* 0x000fe20003f66270 */
[----:B------:R-:W-:Y:S01]  /*3870*/  IMAD.HI.U32 R14, R61, R130, RZ ;  /* 0x000000823d0e7227 */ /* 0x000fe200078e00ff */
[----:B------:R-:W-:-:S03]  /*3880*/  ISETP.NE.AND P4, PT, R11, RZ, PT ;  /* 0x000000ff0b00720c */ /* 0x000fc60003f85270 */
[----:B------:R-:W-:-:S04]  /*3890*/  IMAD.MOV R15, RZ, RZ, -R14 ;  /* 0x000000ffff0f7224 */ /* 0x000fc800078e0a0e */
[----:B------:R-:W-:-:S05]  /*38a0*/  IMAD R15, R132, R15, R130 ;  /* 0x0000000f840f7224 */ /* 0x000fca00078e0282 */
[----:B------:R-:W-:-:S13]  /*38b0*/  ISETP.GT.U32.AND P1, PT, R58, R15, PT ;  /* 0x0000000f3a00720c */ /* 0x000fda0003f24070 */
[----:B------:R-:W-:-:S05]  /*38c0*/  @!P1 IMAD.IADD R15, R15, 0x1, -R132 ;  /* 0x000000010f0f9824 */ /* 0x000fca00078e0a84 */
[----:B------:R-:W-:-:S13]  /*38d0*/  ISETP.GT.U32.AND P1, PT, R58, R15, PT ;  /* 0x0000000f3a00720c */ /* 0x000fda0003f24070 */
[----:B------:R-:W-:-:S05]  /*38e0*/  @!P1 IADD3 R15, R15, -R132, RZ ;  /* 0x800000840f0f9210 */ /* 0x000fca0007ffe0ff */
[----:B-1----:R-:W-:-:S04]  /*38f0*/  IMAD.MOV.U32 R12, RZ, RZ, R15 ;  /* 0x000000ffff0c7224 */ /* 0x002fc800078e000f */
[----:B------:R-:W-:Y:S01]  /*3900*/  @!P3 IMAD.MOV R12, RZ, RZ, -R12 ;  /* 0x000000ffff0cb224 */ /* 0x000fe200078e0a0c */
[----:B------:R-:W-:-:S04]  /*3910*/  @!P4 LOP3.LUT R12, RZ, R11, RZ, 0x33, !PT ;  /* 0x0000000bff0cc212 */ /* 0x000fc800078e33ff */
[----:B------:R-:W-:Y:S02]  /*3920*/  SHF.R.S32.HI R14, RZ, 0x1f, R12 ;  /* 0x0000001fff0e7819 */ /* 0x000fe4000001140c */
[----:B------:R-:W-:-:S04]  /*3930*/  IADD3 R15, P1, R12, R131, RZ ;  /* 0x000000830c0f7210 */ /* 0x000fc80007f3e0ff */
[----:B------:R-:W-:Y:S02]  /*3940*/  LEA.HI.X.SX32 R14, R131, R14, 0x1, P1 ;  /* 0x0000000e830e7211 */ /* 0x000fe400008f0eff */
[----:B------:R-:W-:Y:S02]  /*3950*/  ISETP.GE.AND P1, PT, R62, R19, PT ;  /* 0x000000133e00720c */ /* 0x000fe40003f26270 */
[----:B------:R-:W-:-:S04]  /*3960*/  LEA R130, P3, R15, UR8, 0x2 ;  /* 0x000000080f827c11 */ /* 0x000fc8000f8610ff */
[----:B------:R-:W-:Y:S02]  /*3970*/  LEA.HI.X R131, R15, UR9, R14, 0x2, P3 ;  /* 0x000000090f837c11 */ /* 0x000fe400098f140e */
[----:B--2---:R-:W-:-:S05]  /*3980*/  ISETP.NE.AND P0, PT, R13, RZ, P0 ;  /* 0x000000ff0d00720c */ /* 0x004fca0000705270 */
[----:B------:R-:W-:Y:S08]  /*3990*/  @P1 BRA `(.L_x_382) ;  /* 0x0000000000701947 */ /* 0x000ff00003800000 */
[----:B------:R-:W-:Y:S01]  /*39a0*/  SHF.L.U32 R134, R12, 0x3, RZ ;  /* 0x000000030c867819 */ /* 0x000fe200000006ff */
[----:B------:R-:W-:Y:S01]  /*39b0*/  BSSY B2, `(.L_x_383) ;  /* 0x000000d000027945 */ /* 0x000fe20003800000 */
[----:B------:R-:W-:Y:S02]  /*39c0*/  IMAD.MOV.U32 R68, RZ, RZ, RZ ;  /* 0x000000ffff447224 */ /* 0x000fe400078e00ff */
[----:B------:R-:W-:-:S13]  /*39d0*/  ISETP.GE.AND P3, PT, R134, R63, PT ;  /* 0x0000003f8600720c */ /* 0x000fda0003f66270 */
[----:B------:R-:W-:Y:S05]  /*39e0*/  @P3 BRA `(.L_x_384) ;  /* 0x0000000000243947 */ /* 0x000fea0003800000 */
[----:B------:R-:W2:Y:S02]  /*39f0*/  LDG.E R13, desc[UR36][R130.64] ;  /* 0x00000024820d7981 */ /* 0x000ea4000c1e1900 */
[----:B--2---:R-:W-:-:S04]  /*3a00*/  IMAD R13, R13, UR5, RZ ;  /* 0x000000050d0d7c24 */ /* 0x004fc8000f8e02ff */
[----:B------:R-:W-:-:S04]  /*3a10*/  IMAD R14, R13, 0x90, RZ ;  /* 0x000000900d0e7824 */ /* 0x000fc800078e02ff */
[----:B------:R-:W-:-:S05]  /*3a20*/  IMAD R13, R14, R11, R134 ;  /* 0x0000000b0e0d7224 */ /* 0x000fca00078e0286 */
[----:B------:R-:W-:-:S04]  /*3a30*/  IADD3 R15, P2, R60, R13, RZ ;  /* 0x0000000d3c0f7210 */ /* 0x000fc80007f5e0ff */
[----:B------:R-:W-:Y:S02]  /*3a40*/  LEA.HI.X.SX32 R68, R13, R66, 0x1, P2 ;  /* 0x000000420d447211 */ /* 0x000fe400010f0eff */
[----:B------:R-:W-:-:S04]  /*3a50*/  LEA R14, P2, R15, UR10, 0x1 ;  /* 0x0000000a0f0e7c11 */ /* 0x000fc8000f8408ff */
[----:B------:R-:W-:-:S05]  /*3a60*/  LEA.HI.X R15, R15, UR11, R68, 0x1, P2 ;  /* 0x0000000b0f0f7c11 */ /* 0x000fca00090f0c44 */
[----:B------:R1:W5:Y:S04]  /*3a70*/  LDG.E R68, desc[UR36][R14.64] ;  /* 0x000000240e447981 */ /* 0x000368000c1e1900 */
.L_x_384:
[----:B------:R-:W-:Y:S05]  /*3a80*/  BSYNC B2 ;  /* 0x0000000000027941 */ /* 0x000fea0003800000 */
.L_x_383:
[----:B------:R-:W-:-:S06]  /*3a90*/  UISETP.NE.AND UP0, UPT, UR12, URZ, UPT ;  /* 0x0000003f0c00728c */ /* 0x000fcc000bf05270 */
[----:B------:R-:W-:-:S13]  /*3aa0*/  PLOP3.LUT P2, PT, PT, PT, UP0, 0x80, 0x0 ;  /* 0x000000000000781c */ /* 0x000fda0003f4f008 */
[----:B------:R-:W-:Y:S05]  /*3ab0*/  @P2 BRA `(.L_x_382) ;  /* 0x0000000000282947 */ /* 0x000fea0003800000 */
[----:B------:R-:W-:Y:S01]  /*3ac0*/  ISETP.NE.AND P5, PT, R2, RZ, PT ;  /* 0x000000ff0200720c */ /* 0x000fe20003fa5270 */
[----:B-1----:R-:W1:-:S12]  /*3ad0*/  @!P3 LDC.64 R14, c[0x0][0x248] ;  /* 0x00009200ff0ebb82 */ /* 0x002e580000000a00 */
[----:B------:R-:W2:Y:S01]  /*3ae0*/  @P5 LDG.E R13, desc[UR36][R128.64] ;  /* 0x00000024800d5981 */ /* 0x000ea2000c1e1900 */
[----:B-----5:R-:W-:Y:S01]  /*3af0*/  HFMA2.MMA R68, R68, 1, 1, R9 ;  /* 0x3c003c0044447835 */ /* 0x020fe20000000009 */
[----:B------:R-:W-:-:S04]  /*3b00*/  @!P3 IADD3 R132, P4, R59, R134, RZ ;  /* 0x000000863b84b210 */ /* 0x000fc80007f9e0ff */
[----:B------:R-:W-:Y:S02]  /*3b10*/  @!P3 LEA.HI.X.SX32 R133, R134, R64, 0x1, P4 ;  /* 0x000000408685b211 */ /* 0x000fe400020f0eff */
[----:B-1----:R-:W-:-:S04]  /*3b20*/  @!P3 LEA R14, P4, R132, R14, 0x1 ;  /* 0x0000000e840eb211 */ /* 0x002fc800078808ff */
[----:B------:R-:W-:Y:S01]  /*3b30*/  @!P3 LEA.HI.X R15, R132, R15, R133, 0x1, P4 ;  /* 0x0000000f840fb211 */ /* 0x000fe200020f0c85 */
[----:B--2---:R-:W-:-:S05]  /*3b40*/  @P5 HMUL2 R68, R68, R13 ;  /* 0x0000000d44445232 */ /* 0x004fca0000000000 */
[----:B------:R2:W-:Y:S03]  /*3b50*/  @!P3 STG.E desc[UR36][R14.64], R68 ;  /* 0x000000440e00b986 */ /* 0x0005e6000c101924 */
.L_x_382:
[----:B------:R-:W-:Y:S05]  /*3b60*/  BSYNC B1 ;  /* 0x0000000000017941 */ /* 0x000fea0003800000 */
.L_x_381:
[----:B------:R-:W0:Y:S01]  /*3b70*/  LDC.64 R132, c[0x0][0x2e0] ;  /* 0x0000b800ff847b82 */ /* 0x000e220000000a00 */
[----:B------:R-:W-:Y:S01]  /*3b80*/  BSSY B1, `(.L_x_385) ;  /* 0x0000020000017945 */ /* 0x000fe20003800000 */
[----:B0-----:R-:W-:-:S03]  /*3b90*/  IMAD.WIDE R132, R67, 0x2, R132 ;  /* 0x0000000243847825 */ /* 0x001fc600078e0284 */
[----:B------:R-:W-:Y:S05]  /*3ba0*/  @P1 BRA `(.L_x_386) ;  /* 0x0000000000741947 */ /* 0x000fea0003800000 */
[----:B------:R-:W-:Y:S01]  /*3bb0*/  IMAD.IADD R13, R12, 0x1, R11 ;  /* 0x000000010c0d7824 */ /* 0x000fe200078e020b */
[----:B------:R-:W-:Y:S01]  /*3bc0*/  BSSY B2, `(.L_x_387) ;  /* 0x000000e000027945 */ /* 0x000fe20003800000 */
[----:B------:R-:W-:-:S03]  /*3bd0*/  IMAD.MOV.U32 R69, RZ, RZ, RZ ;  /* 0x000000ffff457224 */ /* 0x000fc600078e00ff */
[----:B------:R-:W-:-:S04]  /*3be0*/  SHF.L.U32 R136, R13, 0x3, RZ ;  /* 0x000000030d887819 */ /* 0x000fc800000006ff */
[----:B------:R-:W-:-:S13]  /*3bf0*/  ISETP.GE.AND P3, PT, R136, R63, PT ;  /* 0x0000003f8800720c */ /* 0x000fda0003f66270 */
[----:B------:R-:W-:Y:S05]  /*3c00*/  @P3 BRA `(.L_x_388) ;  /* 0x0000000000243947 */ /* 0x000fea0003800000 */
[----:B------:R-:W2:Y:S02]  /*3c10*/  LDG.E R13, desc[UR36][R130.64] ;  /* 0x00000024820d7981 */ /* 0x000ea4000c1e1900 */
[----:B--2---:R-:W-:-:S04]  /*3c20*/  IMAD R13, R13, UR5, RZ ;  /* 0x000000050d0d7c24 */ /* 0x004fc8000f8e02ff */
[----:B-1----:R-:W-:-:S04]  /*3c30*/  IMAD R14, R13, 0x90, RZ ;  /* 0x000000900d0e7824 */ /* 0x002fc800078e02ff */
[----:B------:R-:W-:-:S05]  /*3c40*/  IMAD R13, R14, R11, R136 ;  /* 0x0000000b0e0d7224 */ /* 0x000fca00078e0288 */
[----:B------:R-:W-:-:S04]  /*3c50*/  IADD3 R15, P2, R60, R13, RZ ;  /* 0x0000000d3c0f7210 */ /* 0x000fc80007f5e0ff */
[----:B------:R-:W-:Y:S02]  /*3c60*/  LEA.HI.X.SX32 R134, R13, R66, 0x1, P2 ;  /* 0x000000420d867211 */ /* 0x000fe400010f0eff */
[----:B------:R-:W-:-:S04]  /*3c70*/  LEA R14, P2, R15, UR10, 0x1 ;  /* 0x0000000a0f0e7c11 */ /* 0x000fc8000f8408ff */
[----:B------:R-:W-:-:S05]  /*3c80*/  LEA.HI.X R15, R15, UR11, R134, 0x1, P2 ;  /* 0x0000000b0f0f7c11 */ /* 0x000fca00090f0c86 */
[----:B------:R0:W5:Y:S04]  /*3c90*/  LDG.E R69, desc[UR36][R14.64] ;  /* 0x000000240e457981 */ /* 0x000168000c1e1900 */
.L_x_388:
[----:B------:R-:W-:Y:S05]  /*3ca0*/  BSYNC B2 ;  /* 0x0000000000027941 */ /* 0x000fea0003800000 */
.L_x_387:
[----:B------:R-:W-:-:S06]  /*3cb0*/  UISETP.NE.AND UP0, UPT, UR12, URZ, UPT ;  /* 0x0000003f0c00728c */ /* 0x000fcc000bf05270 */
[----:B------:R-:W-:-:S13]  /*3cc0*/  PLOP3.LUT P2, PT, PT, PT, UP0, 0x80, 0x0 ;  /* 0x000000000000781c */ /* 0x000fda0003f4f008 */
[----:B------:R-:W-:Y:S05]  /*3cd0*/  @P2 BRA `(.L_x_386) ;  /* 0x0000000000282947 */ /* 0x000fea0003800000 */
[----:B------:R-:W-:Y:S01]  /*3ce0*/  ISETP.NE.AND P5, PT, R2, RZ, PT ;  /* 0x000000ff0200720c */ /* 0x000fe20003fa5270 */
[----:B012---:R-:W0:-:S12]  /*3cf0*/  @!P3 LDC.64 R14, c[0x0][0x248] ;  /* 0x00009200ff0ebb82 */ /* 0x007e180000000a00 */
[----:B------:R-:W2:Y:S01]  /*3d00*/  @P5 LDG.E R134, desc[UR36][R132.64] ;  /* 0x0000002484865981 */ /* 0x000ea2000c1e1900 */
[----:B------:R-:W-:Y:S01]  /*3d10*/  @!P3 IADD3 R13, P4, R59, R136, RZ ;  /* 0x000000883b0db210 */ /* 0x000fe20007f9e0ff */
[----:B-----5:R-:W-:-:S03]  /*3d20*/  HADD2 R69, R69, R10 ;  /* 0x0000000a45457230 */ /* 0x020fc60000000000 */
[----:B------:R-:W-:Y:S02]  /*3d30*/  @!P3 LEA.HI.X.SX32 R136, R136, R64, 0x1, P4 ;  /* 0x000000408888b211 */ /* 0x000fe400020f0eff */
[----:B0-----:R-:W-:-:S04]  /*3d40*/  @!P3 LEA R14, P4, R13, R14, 0x1 ;  /* 0x0000000e0d0eb211 */ /* 0x001fc800078808ff */
[----:B------:R-:W-:Y:S01]  /*3d50*/  @!P3 LEA.HI.X R15, R13, R15, R136, 0x1, P4 ;  /* 0x0000000f0d0fb211 */ /* 0x000fe200020f0c88 */
[----:B--2---:R-:W-:-:S07]  /*3d60*/  @P5 HFMA2.MMA R69, R69, R134, -RZ ;  /* 0x0000008645455235 */ /* 0x004fce00001000ff */
[----:B------:R0:W-:Y:S04]  /*3d70*/  @!P3 STG.E desc[UR36][R14.64], R69 ;  /* 0x000000450e00b986 */ /* 0x0001e8000c101924 */
.L_x_386:
[----:B------:R-:W-:Y:S05]  /*3d80*/  BSYNC B1 ;  /* 0x0000000000017941 */ /* 0x000fea0003800000 */
.L_x_385:
[----:B------:R-:W-:Y:S04]  /*3d90*/  BSSY B1, `(.L_x_389) ;  /* 0x000001f000017945 */ /* 0x000fe80003800000 */
[----:B------:R-:W-:Y:S05]  /*3da0*/  @P1 BRA `(.L_x_390) ;  /* 0x0000000000741947 */ /* 0x000fea0003800000 */
[----:B------:R-:W-:Y:S01]  /*3db0*/  IMAD R13, R11, 0x2, R12 ;  /* 0x000000020b0d7824 */ /* 0x000fe200078e020c */
[----:B------:R-:W-:Y:S01]  /*3dc0*/  BSSY B2, `(.L_x_391) ;  /* 0x000000e000027945 */ /* 0x000fe20003800000 */
[----:B------:R-:W-:-:S03]  /*3dd0*/  IMAD.MOV.U32 R71, RZ, RZ, RZ ;  /* 0x000000ffff477224 */ /* 0x000fc600078e00ff */
[----:B------:R-:W-:-:S04]  /*3de0*/  SHF.L.U32 R136, R13, 0x3, RZ ;  /* 0x000000030d887819 */ /* 0x000fc800000006ff */
[----:B------:R-:W-:-:S13]  /*3df0*/  ISETP.GE.AND P3, PT, R136, R63, PT ;  /* 0x0000003f8800720c */ /* 0x000fda0003f66270 */
[----:B------:R-:W-:Y:S05]  /*3e00*/  @P3 BRA `(.L_x_392) ;  /* 0x0000000000243947 */ /* 0x000fea0003800000 */
[----:B------:R-:W2:Y:S02]  /*3e10*/  LDG.E R13, desc[UR36][R130.64] ;  /* 0x00000024820d7981 */ /* 0x000ea4000c1e1900 */
[----:B--2---:R-:W-:-:S04]  /*3e20*/  IMAD R13, R13, UR5, RZ ;  /* 0x000000050d0d7c24 */ /* 0x004fc8000f8e02ff */
[----:B01----:R-:W-:-:S04]  /*3e30*/  IMAD R14, R13, 0x90, RZ ;  /* 0x000000900d0e7824 */ /* 0x003fc800078e02ff */
[----:B------:R-:W-:-:S05]  /*3e40*/  IMAD R13, R14, R11, R136 ;  /* 0x0000000b0e0d7224 */ /* 0x000fca00078e0288 */
[----:B------:R-:W-:-:S04]  /*3e50*/  IADD3 R15, P2, R60, R13, RZ ;  /* 0x0000000d3c0f7210 */ /* 0x000fc80007f5e0ff */
[----:B------:R-:W-:Y:S02]  /*3e60*/  LEA.HI.X.SX32 R134, R13, R66, 0x1, P2 ;  /* 0x000000420d867211 */ /* 0x000fe400010f0eff */
[----:B------:R-:W-:-:S04]  /*3e70*/  LEA R14, P2, R15, UR10, 0x1 ;  /* 0x0000000a0f0e7c11 */ /* 0x000fc8000f8408ff */
[----:B------:R-:W-:-:S05]  /*3e80*/  LEA.HI.X R15, R15, UR11, R134, 0x1, P2 ;  /* 0x0000000b0f0f7c11 */ /* 0x000fca00090f0c86 */
[----:B------:R0:W5:Y:S04]  /*3e90*/  LDG.E R71, desc[UR36][R14.64] ;  /* 0x000000240e477981 */ /* 0x000168000c1e1900 */
.L_x_392:
[----:B------:R-:W-:Y:S05]  /*3ea0*/  BSYNC B2 ;  /* 0x0000000000027941 */ /* 0x000fea0003800000 */
.L_x_391:
        /* <DEDUP_REMOVED lines=11> */
[----:B--2---:R-:W-:-:S05]  /*3f60*/  @P5 HMUL2 R71, R71, R134 ;  /* 0x0000008647475232 */ /* 0x004fca0000000000 */
[----:B------:R0:W-:Y:S03]  /*3f70*/  @!P3 STG.E desc[UR36][R14.64], R71 ;  /* 0x000000470e00b986 */ /* 0x0001e6000c101924 */
.L_x_390:
[----:B------:R-:W-:Y:S05]  /*3f80*/  BSYNC B1 ;  /* 0x0000000000017941 */ /* 0x000fea0003800000 */
.L_x_389:
[----:B------:R-:W-:Y:S04]  /*3f90*/  BSSY B1, `(.L_x_393) ;  /* 0x000001f000017945 */ /* 0x000fe80003800000 */
[----:B------:R-:W-:Y:S05]  /*3fa0*/  @P1 BRA `(.L_x_394) ;  /* 0x0000000000741947 */ /* 0x000fea0003800000 */
[----:B------:R-:W-:Y:S01]  /*3fb0*/  IMAD R13, R11, 0x3, R12 ;  /* 0x000000030b0d7824 */ /* 0x000fe200078e020c */
[----:B------:R-:W-:Y:S01]  /*3fc0*/  BSSY B2, `(.L_x_395) ;  /* 0x000000e000027945 */ /* 0x000fe20003800000 */
[----:B------:R-:W-:Y:S02]  /*3fd0*/  MOV R70, RZ ;  /* 0x000000ff00467202 */ /* 0x000fe40000000f00 */
[----:B------:R-:W-:-:S05]  /*3fe0*/  IMAD.SHL.U32 R136, R13, 0x8, RZ ;  /* 0x000000080d887824 */ /* 0x000fca00078e00ff */
        /* <DEDUP_REMOVED lines=11> */
.L_x_396:
[----:B------:R-:W-:Y:S05]  /*40a0*/  BSYNC B2 ;  /* 0x0000000000027941 */ /* 0x000fea0003800000 */
.L_x_395:
[----:B------:R-:W-:-:S06]  /*40b0*/  UISETP.NE.AND UP0, UPT, UR12, URZ, UPT ;  /* 0x0000003f0c00728c */ /* 0x000fcc000bf05270 */
[----:B------:R-:W-:-:S13]  /*40c0*/  PLOP3.LUT P2, PT, PT, PT, UP0, 0x80, 0x0 ;  /* 0x000000000000781c */ /* 0x000fda0003f4f008 */
[----:B------:R-:W-:Y:S05]  /*40d0*/  @P2 BRA `(.L_x_394) ;  /* 0x0000000000282947 */ /* 0x000fea0003800000 */
[----:B------:R-:W-:Y:S01]  /*40e0*/  ISETP.NE.AND P5, PT, R2, RZ, PT ;  /* 0x000000ff0200720c */ /* 0x000fe20003fa5270 */
[----:B012---:R-:W0:-:S12]  /*40f0*/  @!P3 LDC.64 R14, c[0x0][0x248] ;  /* 0x00009200ff0ebb82 */ /* 0x007e180000000a00 */
[----:B------:R-:W2:Y:S01]  /*4100*/  @P5 LDG.E R13, desc[UR36][R132.64+0x20] ;  /* 0x00002024840d5981 */ /* 0x000ea2000c1e1900 */
[----:B-----5:R-:W-:Y:S01]  /*4110*/  HFMA2.MMA R70, R70, 1, 1, R21 ;  /* 0x3c003c0046467835 */ /* 0x020fe20000000015 */
[----:B------:R-:W-:-:S04]  /*4120*/  @!P3 IADD3 R134, P4, R59, R136, RZ ;  /* 0x000000883b86b210 */ /* 0x000fc80007f9e0ff */
[----:B------:R-:W-:Y:S02]  /*4130*/  @!P3 LEA.HI.X.SX32 R135, R136, R64, 0x1, P4 ;  /* 0x000000408887b211 */ /* 0x000fe400020f0eff */
[----:B0-----:R-:W-:-:S04]  /*4140*/  @!P3 LEA R14, P4, R134, R14, 0x1 ;  /* 0x0000000e860eb211 */ /* 0x001fc800078808ff */
[----:B------:R-:W-:Y:S01]  /*4150*/  @!P3 LEA.HI.X R15, R134, R15, R135, 0x1, P4 ;  /* 0x0000000f860fb211 */ /* 0x000fe200020f0c87 */
[----:B--2---:R-:W-:-:S05]  /*4160*/  @P5 HMUL2 R70, R70, R13 ;  /* 0x0000000d46465232 */ /* 0x004fca0000000000 */
[----:B------:R0:W-:Y:S03]  /*4170*/  @!P3 STG.E desc[UR36][R14.64], R70 ;  /* 0x000000460e00b986 */ /* 0x0001e6000c101924 */
.L_x_394:
[----:B------:R-:W-:Y:S05]  /*4180*/  BSYNC B1 ;  /* 0x0000000000017941 */ /* 0x000fea0003800000 */
.L_x_393:
        /* <DEDUP_REMOVED lines=17> */
.L_x_400:
[----:B------:R-:W-:Y:S05]  /*42a0*/  BSYNC B2 ;  /* 0x0000000000027941 */ /* 0x000fea0003800000 */
.L_x_399:
        /* <DEDUP_REMOVED lines=13> */
.L_x_398:
[----:B------:R-:W-:Y:S05]  /*4380*/  BSYNC B1 ;  /* 0x0000000000017941 */ /* 0x000fea0003800000 */
.L_x_397:
[----:B------:R-:W-:Y:S04]  /*4390*/  BSSY B1, `(.L_x_401) ;  /* 0x000001f000017945 */ /* 0x000fe80003800000 */
[----:B------:R-:W-:Y:S05]  /*43a0*/  @P1 BRA `(.L_x_402) ;  /* 0x0000000000741947 */ /* 0x000fea0003800000 */
[----:B------:R-:W-:Y:S01]  /*43b0*/  IMAD R13, R11, 0x5, R12 ;  /* 0x000000050b0d7824 */ /* 0x000fe200078e020c */
[----:B------:R-:W-:Y:S01]  /*43c0*/  BSSY B2, `(.L_x_403) ;  /* 0x000000e000027945 */ /* 0x000fe20003800000 */
[----:B------:R-:W-:Y:S02]  /*43d0*/  IMAD.MOV.U32 R74, RZ, RZ, RZ ;  /* 0x000000ffff4a7224 */ /* 0x000fe400078e00ff */
        /* <DEDUP_REMOVED lines=12> */
.L_x_404:
[----:B------:R-:W-:Y:S05]  /*44a0*/  BSYNC B2 ;  /* 0x0000000000027941 */ /* 0x000fea0003800000 */
.L_x_403:
        /* <DEDUP_REMOVED lines=13> */
.L_x_402:
[----:B------:R-:W-:Y:S05]  /*4580*/  BSYNC B1 ;  /* 0x0000000000017941 */ /* 0x000fea0003800000 */
.L_x_401:
        /* <DEDUP_REMOVED lines=17> */
.L_x_408:
[----:B------:R-:W-:Y:S05]  /*46a0*/  BSYNC B2 ;  /* 0x0000000000027941 */ /* 0x000fea0003800000 */
.L_x_407:
[----:B------:R-:W-:-:S06]  /*46b0*/  UISETP.NE.AND UP0, UPT, UR12, URZ, UPT ;  /* 0x0000003f0c00728c */ /* 0x000fcc000bf05270 */
[----:B------:R-:W-:-:S13]  /*46c0*/  PLOP3.LUT P2, PT, PT, PT, UP0, 0x80, 0x0 ;  /* 0x000000000000781c */ /* 0x000fda0003f4f008 */
[----:B------:R-:W-:Y:S05]  /*46d0*/  @P2 BRA `(.L_x_406) ;  /* 0x0000000000282947 */ /* 0x000fea0003800000 */
[----:B------:R-:W-:Y:S01]  /*46e0*/  ISETP.NE.AND P5, PT, R2, RZ, PT ;  /* 0x000000ff0200720c */ /* 0x000fe20003fa5270 */
[----:B012---:R-:W0:-:S12]  /*46f0*/  @!P3 LDC.64 R14, c[0x0][0x248] ;  /* 0x00009200ff0ebb82 */ /* 0x007e180000000a00 */
[----:B------:R-:W2:Y:S01]  /*4700*/  @P5 LDG.E R134, desc[UR36][R132.64+0x50] ;  /* 0x0000502484865981 */ /* 0x000ea2000c1e1900 */
[----:B----45:R-:W-:Y:S01]  /*4710*/  HFMA2.MMA R73, R73, 1, 1, R32 ;  /* 0x3c003c0049497835 */ /* 0x030fe20000000020 */
[----:B------:R-:W-:-:S04]  /*4720*/  @!P3 IADD3 R13, P4, R59, R136, RZ ;  /* 0x000000883b0db210 */ /* 0x000fc80007f9e0ff */
[----:B------:R-:W-:Y:S02]  /*4730*/  @!P3 LEA.HI.X.SX32 R136, R136, R64, 0x1, P4 ;  /* 0x000000408888b211 */ /* 0x000fe400020f0eff */
[----:B0-----:R-:W-:-:S04]  /*4740*/  @!P3 LEA R14, P4, R13, R14, 0x1 ;  /* 0x0000000e0d0eb211 */ /* 0x001fc800078808ff */
[----:B------:R-:W-:Y:S01]  /*4750*/  @!P3 LEA.HI.X R15, R13, R15, R136, 0x1, P4 ;  /* 0x0000000f0d0fb211 */ /* 0x000fe200020f0c88 */
[----:B--2---:R-:W-:-:S05]  /*4760*/  @P5 HMUL2 R73, R73, R134 ;  /* 0x0000008649495232 */ /* 0x004fca0000000000 */
[----:B------:R0:W-:Y:S03]  /*4770*/  @!P3 STG.E desc[UR36][R14.64], R73 ;  /* 0x000000490e00b986 */ /* 0x0001e6000c101924 */
.L_x_406:
[----:B------:R-:W-:Y:S05]  /*4780*/  BSYNC B1 ;  /* 0x0000000000017941 */ /* 0x000fea0003800000 */
.L_x_405:
        /* <DEDUP_REMOVED lines=17> */
.L_x_412:
[----:B------:R-:W-:Y:S05]  /*48a0*/  BSYNC B2 ;  /* 0x0000000000027941 */ /* 0x000fea0003800000 */
.L_x_411:
[----:B------:R-:W-:-:S06]  /*48b0*/  UISETP.NE.AND UP0, UPT, UR12, URZ, UPT ;  /* 0x0000003f0c00728c */ /* 0x000fcc000bf05270 */
[----:B------:R-:W-:-:S13]  /*48c0*/  PLOP3.LUT P2, PT, PT, PT, UP0, 0x80, 0x0 ;  /* 0x000000000000781c */ /* 0x000fda0003f4f008 */
[----:B------:R-:W-:Y:S05]  /*48d0*/  @P2 BRA `(.L_x_410) ;  /* 0x0000000000282947 */ /* 0x000fea0003800000 */
[----:B------:R-:W-:Y:S01]  /*48e0*/  ISETP.NE.AND P5, PT, R2, RZ, PT ;  /* 0x000000ff0200720c */ /* 0x000fe20003fa5270 */
[----:B012---:R-:W0:-:S12]  /*48f0*/  @!P3 LDC.64 R14, c[0x0][0x248] ;  /* 0x00009200ff0ebb82 */ /* 0x007e180000000a00 */
[----:B------:R-:W2:Y:S01]  /*4900*/  @P5 LDG.E R13, desc[UR36][R132.64+0x60] ;  /* 0x00006024840d5981 */ /* 0x000ea2000c1e1900 */
[----:B------:R-:W-:Y:S01]  /*4910*/  @!P3 IADD3 R134, P4, R59, R136, RZ ;  /* 0x000000883b86b210 */ /* 0x000fe20007f9e0ff */
[----:B----45:R-:W-:-:S03]  /*4920*/  HADD2 R76, R76, R33 ;  /* 0x000000214c4c7230 */ /* 0x030fc60000000000 */
[----:B------:R-:W-:Y:S02]  /*4930*/  @!P3 LEA.HI.X.SX32 R135, R136, R64, 0x1, P4 ;  /* 0x000000408887b211 */ /* 0x000fe400020f0eff */
[----:B0-----:R-:W-:-:S04]  /*4940*/  @!P3 LEA R14, P4, R134, R14, 0x1 ;  /* 0x0000000e860eb211 */ /* 0x001fc800078808ff */
[----:B------:R-:W-:Y:S01]  /*4950*/  @!P3 LEA.HI.X R15, R134, R15, R135, 0x1, P4 ;  /* 0x0000000f860fb211 */ /* 0x000fe200020f0c87 */
[----:B--2---:R-:W-:-:S07]  /*4960*/  @P5 HFMA2.MMA R76, R76, R13, -RZ ;  /* 0x0000000d4c4c5235 */ /* 0x004fce00001000ff */
[----:B------:R0:W-:Y:S04]  /*4970*/  @!P3 STG.E desc[UR36][R14.64], R76 ;  /* 0x0000004c0e00b986 */ /* 0x0001e8000c101924 */
.L_x_410:
[----:B------:R-:W-:Y:S05]  /*4980*/  BSYNC B1 ;  /* 0x0000000000017941 */ /* 0x000fea0003800000 */
.L_x_409:
        /* <DEDUP_REMOVED lines=17> */
.L_x_416:
[----:B------:R-:W-:Y:S05]  /*4aa0*/  BSYNC B2 ;  /* 0x0000000000027941 */ /* 0x000fea0003800000 */
.L_x_415:
        /* <DEDUP_REMOVED lines=11> */
[----:B--2---:R-:W-:-:S05]  /*4b60*/  @P5 HMUL2 R75, R75, R134 ;  /* 0x000000864b4b5232 */ /* 0x004fca0000000000 */
[----:B------:R0:W-:Y:S03]  /*4b70*/  @!P3 STG.E desc[UR36][R14.64], R75 ;  /* 0x0000004b0e00b986 */ /* 0x0001e6000c101924 */
.L_x_414:
[----:B------:R-:W-:Y:S05]  /*4b80*/  BSYNC B1 ;  /* 0x0000000000017941 */ /* 0x000fea0003800000 */
.L_x_413:
        /* <DEDUP_REMOVED lines=17> */
.L_x_420:
[----:B------:R-:W-:Y:S05]  /*4ca0*/  BSYNC B2 ;  /* 0x0000000000027941 */ /* 0x000fea0003800000 */
.L_x_419:
        /* <DEDUP_REMOVED lines=13> */
.L_x_418:
[----:B------:R-:W-:Y:S05]  /*4d80*/  BSYNC B1 ;  /* 0x0000000000017941 */ /* 0x000fea0003800000 */
.L_x_417:
        /* <DEDUP_REMOVED lines=17> */
.L_x_424:
[----:B------:R-:W-:Y:S05]  /*4ea0*/  BSYNC B2 ;  /* 0x0000000000027941 */ /* 0x000fea0003800000 */
.L_x_423:
        /* <DEDUP_REMOVED lines=13> */
.L_x_422:
[----:B------:R-:W-:Y:S05]  /*4f80*/  BSYNC B1 ;  /* 0x0000000000017941 */ /* 0x000fea0003800000 */
.L_x_421:
        /* <DEDUP_REMOVED lines=17> */
.L_x_428:
[----:B------:R-:W-:Y:S05]  /*50a0*/  BSYNC B2 ;  /* 0x0000000000027941 */ /* 0x000fea0003800000 */
.L_x_427:
        /* <DEDUP_REMOVED lines=13> */
.L_x_426:
[----:B------:R-:W-:Y:S05]  /*5180*/  BSYNC B1 ;  /* 0x0000000000017941 */ /* 0x000fea0003800000 */
.L_x_425:
        /* <DEDUP_REMOVED lines=17> */
.L_x_432:
[----:B------:R-:W-:Y:S05]  /*52a0*/  BSYNC B2 ;  /* 0x0000000000027941 */ /* 0x000fea0003800000 */
.L_x_431:
        /* <DEDUP_REMOVED lines=13> */
.L_x_430:
[----:B------:R-:W-:Y:S05]  /*5380*/  BSYNC B1 ;  /* 0x0000000000017941 */ /* 0x000fea0003800000 */
.L_x_429:
        /* <DEDUP_REMOVED lines=17> */
.L_x_436:
[----:B------:R-:W-:Y:S05]  /*54a0*/  BSYNC B2 ;  /* 0x0000000000027941 */ /* 0x000fea0003800000 */
.L_x_435:
        /* <DEDUP_REMOVED lines=13> */
.L_x_434:
[----:B------:R-:W-:Y:S05]  /*5580*/  BSYNC B1 ;  /* 0x0000000000017941 */ /* 0x000fea0003800000 */
.L_x_433:
        /* <DEDUP_REMOVED lines=17> */
.L_x_440:
[----:B------:R-:W-:Y:S05]  /*56a0*/  BSYNC B2 ;  /* 0x0000000000027941 */ /* 0x000fea0003800000 */
.L_x_439:
[----:B------:R-:W-:-:S06]  /*56b0*/  UISETP.NE.AND UP0, UPT, UR12, URZ, UPT ;  /* 0x0000003f0c00728c */ /* 0x000fcc000bf05270 */
[----:B------:R-:W-:-:S13]  /*56c0*/  PLOP3.LUT P2, PT, PT, PT, UP0, 0x80, 0x0 ;  /* 0x000000000000781c */ /* 0x000fda0003f4f008 */
[----:B------:R-:W-:Y:S05]  /*56d0*/  @P2 BRA `(.L_x_438) ;  /* 0x0000000000282947 */ /* 0x000fea0003800000 */
[----:B------:R-:W-:Y:S01]  /*56e0*/  ISETP.NE.AND P5, PT, R2, RZ, PT ;  /* 0x000000ff0200720c */ /* 0x000fe20003fa5270 */
[----:B012---:R-:W0:-:S12]  /*56f0*/  @!P3 LDC.64 R14, c[0x0][0x248] ;  /* 0x00009200ff0ebb82 */ /* 0x007e180000000a00 */
[----:B------:R-:W2:Y:S01]  /*5700*/  @P5 LDG.E R134, desc[UR36][R132.64+0xd0] ;  /* 0x0000d02484865981 */ /* 0x000ea2000c1e1900 */
[----:B------:R-:W-:Y:S01]  /*5710*/  @!P3 IADD3 R13, P4, R59, R136, RZ ;  /* 0x000000883b0db210 */ /* 0x000fe20007f9e0ff */
[----:B---3-5:R-:W-:-:S03]  /*5720*/  HADD2 R81, R81, R40 ;  /* 0x0000002851517230 */ /* 0x028fc60000000000 */
[----:B------:R-:W-:Y:S02]  /*5730*/  @!P3 LEA.HI.X.SX32 R136, R136, R64, 0x1, P4 ;  /* 0x000000408888b211 */ /* 0x000fe400020f0eff */
[----:B0-----:R-:W-:-:S04]  /*5740*/  @!P3 LEA R14, P4, R13, R14, 0x1 ;  /* 0x0000000e0d0eb211 */ /* 0x001fc800078808ff */
[----:B------:R-:W-:Y:S01]  /*5750*/  @!P3 LEA.HI.X R15, R13, R15, R136, 0x1, P4 ;  /* 0x0000000f0d0fb211 */ /* 0x000fe200020f0c88 */
[----:B--2---:R-:W-:-:S05]  /*5760*/  @P5 HMUL2 R81, R81, R134 ;  /* 0x0000008651515232 */ /* 0x004fca0000000000 */
[----:B------:R0:W-:Y:S03]  /*5770*/  @!P3 STG.E desc[UR36][R14.64], R81 ;  /* 0x000000510e00b986 */ /* 0x0001e6000c101924 */
.L_x_438:
[----:B------:R-:W-:Y:S05]  /*5780*/  BSYNC B1 ;  /* 0x0000000000017941 */ /* 0x000fea0003800000 */
.L_x_437:
        /* <DEDUP_REMOVED lines=17> */
.L_x_444:
[----:B------:R-:W-:Y:S05]  /*58a0*/  BSYNC B2 ;  /* 0x0000000000027941 */ /* 0x000fea0003800000 */
.L_x_443:
[----:B------:R-:W-:-:S06]  /*58b0*/  UISETP.NE.AND UP0, UPT, UR12, URZ, UPT ;  /* 0x0000003f0c00728c */ /* 0x000fcc000bf05270 */
[----:B------:R-:W-:-:S13]  /*58c0*/  PLOP3.LUT P2, PT, PT, PT, UP0, 0x80, 0x0 ;  /* 0x000000000000781c */ /* 0x000fda0003f4f008 */
[----:B------:R-:W-:Y:S05]  /*58d0*/  @P2 BRA `(.L_x_442) ;  /* 0x0000000000282947 */ /* 0x000fea0003800000 */
[----:B------:R-:W-:Y:S01]  /*58e0*/  ISETP.NE.AND P5, PT, R2, RZ, PT ;  /* 0x000000ff0200720c */ /* 0x000fe20003fa5270 */
[----:B012---:R-:W0:-:S12]  /*58f0*/  @!P3 LDC.64 R14, c[0x0][0x248] ;  /* 0x00009200ff0ebb82 */ /* 0x007e180000000a00 */
[----:B------:R-:W2:Y:S01]  /*5900*/  @P5 LDG.E R13, desc[UR36][R132.64+0xe0] ;  /* 0x0000e024840d5981 */ /* 0x000ea2000c1e1900 */
[----:B---3-5:R-:W-:Y:S01]  /*5910*/  HFMA2.MMA R84, R84, 1, 1, R41 ;  /* 0x3c003c0054547835 */ /* 0x028fe20000000029 */
[----:B------:R-:W-:-:S04]  /*5920*/  @!P3 IADD3 R134, P4, R59, R136, RZ ;  /* 0x000000883b86b210 */ /* 0x000fc80007f9e0ff */
[----:B------:R-:W-:Y:S02]  /*5930*/  @!P3 LEA.HI.X.SX32 R135, R136, R64, 0x1, P4 ;  /* 0x000000408887b211 */ /* 0x000fe400020f0eff */
[----:B0-----:R-:W-:-:S04]  /*5940*/  @!P3 LEA R14, P4, R134, R14, 0x1 ;  /* 0x0000000e860eb211 */ /* 0x001fc800078808ff */
[----:B------:R-:W-:Y:S01]  /*5950*/  @!P3 LEA.HI.X R15, R134, R15, R135, 0x1, P4 ;  /* 0x0000000f860fb211 */ /* 0x000fe200020f0c87 */
[----:B--2---:R-:W-:-:S05]  /*5960*/  @P5 HMUL2 R84, R84, R13 ;  /* 0x0000000d54545232 */ /* 0x004fca0000000000 */
[----:B------:R0:W-:Y:S03]  /*5970*/  @!P3 STG.E desc[UR36][R14.64], R84 ;  /* 0x000000540e00b986 */ /* 0x0001e6000c101924 */
.L_x_442:
[----:B------:R-:W-:Y:S05]  /*5980*/  BSYNC B1 ;  /* 0x0000000000017941 */ /* 0x000fea0003800000 */
.L_x_441:
[----:B------:R-:W-:Y:S04]  /*5990*/  BSSY B1, `(.L_x_445) ;  /* 0x000001f000017945 */ /* 0x000fe80003800000 */
[----:B------:R-:W-:Y:S05]  /*59a0*/  @P1 BRA `(.L_x_446) ;  /* 0x0000000000741947 */ /* 0x000fea0003800000 */
[----:B------:R-:W-:Y:S01]  /*59b0*/  LEA R13, R11, R12, 0x4 ;  /* 0x0000000c0b0d7211 */ /* 0x000fe200078e20ff */
[----:B------:R-:W-:Y:S01]  /*59c0*/  BSSY B2, `(.L_x_447) ;  /* 0x000000e000027945 */ /* 0x000fe20003800000 */
[----:B------:R-:W-:-:S03]  /*59d0*/  IMAD.MOV.U32 R83, RZ, RZ, RZ ;  /* 0x000000ffff537224 */ /* 0x000fc600078e00ff */
        /* <DEDUP_REMOVED lines=12> */
.L_x_448:
[----:B------:R-:W-:Y:S05]  /*5aa0*/  BSYNC B2 ;  /* 0x0000000000027941 */ /* 0x000fea0003800000 */
.L_x_447:
        /* <DEDUP_REMOVED lines=11> */
[----:B--2---:R-:W-:-:S07]  /*5b60*/  @P5 HFMA2.MMA R83, R83, R134, -RZ ;  /* 0x0000008653535235 */ /* 0x004fce00001000ff */
[----:B------:R0:W-:Y:S04]  /*5b70*/  @!P3 STG.E desc[UR36][R14.64], R83 ;  /* 0x000000530e00b986 */ /* 0x0001e8000c101924 */
.L_x_446:
[----:B------:R-:W-:Y:S05]  /*5b80*/  BSYNC B1 ;  /* 0x0000000000017941 */ /* 0x000fea0003800000 */
.L_x_445:
        /* <DEDUP_REMOVED lines=17> */
.L_x_452:
[----:B------:R-:W-:Y:S05]  /*5ca0*/  BSYNC B2 ;  /* 0x0000000000027941 */ /* 0x000fea0003800000 */
.L_x_451:
        /* <DEDUP_REMOVED lines=13> */
.L_x_450:
[----:B------:R-:W-:Y:S05]  /*5d80*/  BSYNC B1 ;  /* 0x0000000000017941 */ /* 0x000fea0003800000 */
.L_x_449:
        /* <DEDUP_REMOVED lines=17> */
.L_x_456:
[----:B------:R-:W-:Y:S05]  /*5ea0*/  BSYNC B2 ;  /* 0x0000000000027941 */ /* 0x000fea0003800000 */
.L_x_455:
        /* <DEDUP_REMOVED lines=13> */
.L_x_454:
[----:B------:R-:W-:Y:S05]  /*5f80*/  BSYNC B1 ;  /* 0x0000000000017941 */ /* 0x000fea0003800000 */
.L_x_453:
        /* <DEDUP_REMOVED lines=17> */
.L_x_460:
[----:B------:R-:W-:Y:S05]  /*60a0*/  BSYNC B2 ;  /* 0x0000000000027941 */ /* 0x000fea0003800000 */
.L_x_459:
        /* <DEDUP_REMOVED lines=13> */
.L_x_458:
[----:B------:R-:W-:Y:S05]  /*6180*/  BSYNC B1 ;  /* 0x0000000000017941 */ /* 0x000fea0003800000 */
.L_x_457:
        /* <DEDUP_REMOVED lines=17> */
.L_x_464:
[----:B------:R-:W-:Y:S05]  /*62a0*/  BSYNC B2 ;  /* 0x0000000000027941 */ /* 0x000fea0003800000 */
.L_x_463:
        /* <DEDUP_REMOVED lines=13> */
.L_x_462:
[----:B------:R-:W-:Y:S05]  /*6380*/  BSYNC B1 ;  /* 0x0000000000017941 */ /* 0x000fea0003800000 */
.L_x_461:
        /* <DEDUP_REMOVED lines=17> */
.L_x_468:
[----:B------:R-:W-:Y:S05]  /*64a0*/  BSYNC B2 ;  /* 0x0000000000027941 */ /* 0x000fea0003800000 */
.L_x_467:
        /* <DEDUP_REMOVED lines=13> */
.L_x_466:
[----:B------:R-:W-:Y:S05]  /*6580*/  BSYNC B1 ;  /* 0x0000000000017941 */ /* 0x000fea0003800000 */
.L_x_465:
        /* <DEDUP_REMOVED lines=17> */
.L_x_472:
[----:B------:R-:W-:Y:S05]  /*66a0*/  BSYNC B2 ;  /* 0x0000000000027941 */ /* 0x000fea0003800000 */
.L_x_471:
        /* <DEDUP_REMOVED lines=13> */
.L_x_470:
[----:B------:R-:W-:Y:S05]  /*6780*/  BSYNC B1 ;  /* 0x0000000000017941 */ /* 0x000fea0003800000 */
.L_x_469:
        /* <DEDUP_REMOVED lines=17> */
.L_x_476:
[----:B------:R-:W-:Y:S05]  /*68a0*/  BSYNC B2 ;  /* 0x0000000000027941 */ /* 0x000fea0003800000 */
.L_x_475:
        /* <DEDUP_REMOVED lines=13> */
.L_x_474:
[----:B------:R-:W-:Y:S05]  /*6980*/  BSYNC B1 ;  /* 0x0000000000017941 */ /* 0x000fea0003800000 */
.L_x_473:
        /* <DEDUP_REMOVED lines=17> */
.L_x_480:
[----:B------:R-:W-:Y:S05]  /*6aa0*/  BSYNC B2 ;  /* 0x0000000000027941 */ /* 0x000fea0003800000 */
.L_x_479:
        /* <DEDUP_REMOVED lines=13> */
.L_x_478:
[----:B------:R-:W-:Y:S05]  /*6b80*/  BSYNC B1 ;  /* 0x0000000000017941 */ /* 0x000fea0003800000 */
.L_x_477:
        /* <DEDUP_REMOVED lines=17> */
.L_x_484:
[----:B------:R-:W-:Y:S05]  /*6ca0*/  BSYNC B2 ;  /* 0x0000000000027941 */ /* 0x000fea0003800000 */
.L_x_483:
        /* <DEDUP_REMOVED lines=13> */
.L_x_482:
[----:B------:R-:W-:Y:S05]  /*6d80*/  BSYNC B1 ;  /* 0x0000000000017941 */ /* 0x000fea0003800000 */
.L_x_481:
        /* <DEDUP_REMOVED lines=17> */
.L_x_488:
[----:B------:R-:W-:Y:S05]  /*6ea0*/  BSYNC B2 ;  /* 0x0000000000027941 */ /* 0x000fea0003800000 */
.L_x_487:
        /* <DEDUP_REMOVED lines=13> */
.L_x_486:
[----:B------:R-:W-:Y:S05]  /*6f80*/  BSYNC B1 ;  /* 0x0000000000017941 */ /* 0x000fea0003800000 */
.L_x_485:
        /* <DEDUP_REMOVED lines=17> */
.L_x_492:
[----:B------:R-:W-:Y:S05]  /*70a0*/  BSYNC B2 ;  /* 0x0000000000027941 */ /* 0x000fea0003800000 */
.L_x_491:
        /* <DEDUP_REMOVED lines=13> */
.L_x_490:
[----:B------:R-:W-:Y:S05]  /*7180*/  BSYNC B1 ;  /* 0x0000000000017941 */ /* 0x000fea0003800000 */
.L_x_489:
        /* <DEDUP_REMOVED lines=17> */
.L_x_496:
[----:B------:R-:W-:Y:S05]  /*72a0*/  BSYNC B2 ;  /* 0x0000000000027941 */ /* 0x000fea0003800000 */
.L_x_495:
        /* <DEDUP_REMOVED lines=13> */
.L_x_494:
[----:B------:R-:W-:Y:S05]  /*7380*/  BSYNC B1 ;  /* 0x0000000000017941 */ /* 0x000fea0003800000 */
.L_x_493:
        /* <DEDUP_REMOVED lines=17> */
.L_x_500:
[----:B------:R-:W-:Y:S05]  /*74a0*/  BSYNC B2 ;  /* 0x0000000000027941 */ /* 0x000fea0003800000 */
.L_x_499:
        /* <DEDUP_REMOVED lines=13> */
.L_x_498:
[----:B------:R-:W-:Y:S05]  /*7580*/  BSYNC B1 ;  /* 0x0000000000017941 */ /* 0x000fea0003800000 */
.L_x_497:
        /* <DEDUP_REMOVED lines=17> */
.L_x_504:
[----:B------:R-:W-:Y:S05]  /*76a0*/  BSYNC B2 ;  /* 0x0000000000027941 */ /* 0x000fea0003800000 */
.L_x_503:
        /* <DEDUP_REMOVED lines=13> */
.L_x_502:
[----:B------:R-:W-:Y:S05]  /*7780*/  BSYNC B1 ;  /* 0x0000000000017941 */ /* 0x000fea0003800000 */
.L_x_501:
        /* <DEDUP_REMOVED lines=10> */
[----:B------:R-:W-:-:S04]  /*7830*/  IMAD R12, R12, 0x90, RZ ;  /* 0x000000900c0c7824 */ /* 0x000fc800078e02ff */
[----:B------:R-:W-:-:S05]  /*7840*/  IMAD R11, R12, R11, R134 ;  /* 0x0000000b0c0b7224 */ /* 0x000fca00078e0286 */
[----:B------:R-:W-:-:S04]  /*7850*/  IADD3 R13, P2, R60, R11, RZ ;  /* 0x0000000b3c0d7210 */ /* 0x000fc80007f5e0ff */
[----:B01----:R-:W-:Y:S02]  /*7860*/  LEA.HI.X.SX32 R14, R11, R66, 0x1, P2 ;  /* 0x000000420b0e7211 */ /* 0x003fe400010f0eff */
[----:B------:R-:W-:-:S04]  /*7870*/  LEA R12, P2, R13, UR10, 0x1 ;  /* 0x0000000a0d0c7c11 */ /* 0x000fc8000f8408ff */
[----:B------:R-:W-:-:S05]  /*7880*/  LEA.HI.X R13, R13, UR11, R14, 0x1, P2 ;  /* 0x0000000b0d0d7c11 */ /* 0x000fca00090f0c0e */
[----:B------:R0:W5:Y:S04]  /*7890*/  LDG.E R100, desc[UR36][R12.64] ;  /* 0x000000240c647981 */ /* 0x000168000c1e1900 */
.L_x_508:
[----:B------:R-:W-:Y:S05]  /*78a0*/  BSYNC B2 ;  /* 0x0000000000027941 */ /* 0x000fea0003800000 */
.L_x_507:
        /* <DEDUP_REMOVED lines=13> */
.L_x_506:
[----:B------:R-:W-:Y:S05]  /*7980*/  BSYNC B1 ;  /* 0x0000000000017941 */ /* 0x000fea0003800000 */
.L_x_505:
[----:B-----5:R-:W-:Y:S01]  /*7990*/  HMUL2 R11, R125, R68 ;  /* 0x000000447d0b7232 */ /* 0x020fe20000000000 */
[----:B------:R-:W-:Y:S01]  /*79a0*/  UMOV UR4, 0xffffffff ;  /* 0xffffffff00047882 */ /* 0x000fe20000000000 */
[----:B------:R-:W-:-:S04]  /*79b0*/  LOP3.LUT P1, RZ, R24, 0x3, RZ, 0xc0, !PT ;  /* 0x0000000318ff7812 */ /* 0x000fc8000782c0ff */
[----:B------:R-:W-:-:S10]  /*79c0*/  HFMA2.MMA R11, R126, R69, R11 ;  /* 0x000000457e0b7235 */ /* 0x000fd4000000000b */
[----:B------:R-:W-:-:S06]  /*79d0*/  HFMA2 R11, R124, R71, R11 ;  /* 0x000000477c0b7231 */ /* 0x000fcc000000000b */
        /* <DEDUP_REMOVED lines=29> */
[--C-:B0-----:R-:W-:Y:S02]  /*7bb0*/  HADD2.F32 R13, -RZ, R11.reuse.H0_H0 ;  /* 0x2000000bff0d7230 */ /* 0x101fe40000004100 */
[----:B------:R-:W-:-:S05]  /*7bc0*/  HADD2.F32 R12, -RZ, R11.H1_H1 ;  /* 0x3000000bff0c7230 */ /* 0x000fca0000004100 */
[----:B------:R-:W-:Y:S01]  /*7bd0*/  FADD.FTZ R13, R13, R12 ;  /* 0x0000000c0d0d7221 */ /* 0x000fe20000010000 */
[----:B------:R-:W-:Y:S06]  /*7be0*/  BRA.DIV UR4, `(.L_x_509) ;  /* 0x0000003e04d47947 */ /* 0x000fec000b800000 */
[----:B-12---:R-:W0:Y:S02]  /*7bf0*/  SHFL.BFLY PT, R14, R13, 0x2, 0x1f ;  /* 0x0c401f000d0e7f89 */ /* 0x006e2400000e0000 */
[----:B0-----:R-:W-:-:S05]  /*7c00*/  FADD.FTZ R13, R13, R14 ;  /* 0x0000000e0d0d7221 */ /* 0x001fca0000010000 */
[----:B------:R0:W1:Y:S02]  /*7c10*/  SHFL.BFLY PT, R14, R13, 0x1, 0x1f ;  /* 0x0c201f000d0e7f89 */ /* 0x00006400000e0000 */
.L_x_586:
[----:B------:R-:W-:Y:S01]  /*7c20*/  ISETP.GE.OR P1, PT, R62, R19, P1 ;  /* 0x000000133e00720c */ /* 0x000fe20000f26670 */
[----:B-1----:R-:W-:Y:S01]  /*7c30*/  FADD.FTZ R14, R13, R14 ;  /* 0x0000000e0d0e7221 */ /* 0x002fe20000010000 */
[----:B------:R-:W-:Y:S03]  /*7c40*/  BSSY B1, `(.L_x_510) ;  /* 0x000001f000017945 */ /* 0x000fe60003800000 */
[----:B------:R-:W-:-:S08]  /*7c50*/  FMUL.FTZ R11, R14, UR13 ;  /* 0x0000000d0e0b7c20 */ /* 0x000fd00008410000 */
[----:B------:R-:W-:Y:S05]  /*7c60*/  @P1 BRA `(.L_x_511) ;  /* 0x0000000000701947 */ /* 0x000fea0003800000 */
[----:B------:R-:W1:Y:S01]  /*7c70*/  LDC.64 R14, c[0x0][0x2d8] ;  /* 0x0000b600ff0e7b82 */ /* 0x000e620000000a00 */
[----:B------:R-:W-:-:S04]  /*7c80*/  ISETP.NE.U32.AND P1, PT, RZ, UR14, PT ;  /* 0x0000000eff007c0c */ /* 0x000fc8000bf25070 */
[----:B------:R-:W-:-:S13]  /*7c90*/  ISETP.NE.AND.EX P3, PT, RZ, UR15, PT, P1 ;  /* 0x0000000fff007c0c */ /* 0x000fda000bf65310 */
[----:B------:R-:W2:Y:S01]  /*7ca0*/  @P3 LDC R132, c[0x0][0x2d0] ;  /* 0x0000b400ff843b82 */ /* 0x000ea20000000800 */
[----:B-1----:R-:W-:-:S07]  /*7cb0*/  ISETP.NE.U32.AND P1, PT, R14, RZ, PT ;  /* 0x000000ff0e00720c */ /* 0x002fce0003f25070 */
[----:B0-----:R-:W0:Y:S01]  /*7cc0*/  @P3 LDC.64 R12, c[0x0][0x2c8] ;  /* 0x0000b200ff0c3b82 */ /* 0x001e220000000a00 */
[----:B------:R-:W-:-:S13]  /*7cd0*/  ISETP.NE.AND.EX P1, PT, R15, RZ, PT, P1 ;  /* 0x000000ff0f00720c */ /* 0x000fda0003f25310 */
[----:B------:R-:W1:Y:S01]  /*7ce0*/  @P1 LDC.64 R14, c[0x0][0x2d8] ;  /* 0x0000b600ff0e1b82 */ /* 0x000e620000000a00 */
[----:B--2---:R-:W-:-:S05]  /*7cf0*/  @P3 IMAD R130, R25, R132, R27 ;  /* 0x0000008419823224 */ /* 0x004fca00078e021b */
[----:B------:R-:W-:-:S05]  /*7d00*/  @P3 IADD3 R131, R130, -0x1, RZ ;  /* 0xffffffff82833810 */ /* 0x000fca0007ffe0ff */
[----:B------:R-:W-:-:S04]  /*7d10*/  @P3 IMAD R131, R131, R132, R62 ;  /* 0x0000008483833224 */ /* 0x000fc800078e023e */
[----:B0-----:R-:W-:-:S06]  /*7d20*/  @P3 IMAD.WIDE R12, R131, 0x2, R12 ;  /* 0x00000002830c3825 */ /* 0x001fcc00078e020c */
[----:B------:R-:W2:Y:S01]  /*7d30*/  @P3 LDG.E.U16 R12, desc[UR36][R12.64] ;  /* 0x000000240c0c3981 */ /* 0x000ea2000c1e1500 */
[----:B-1----:R-:W-:-:S06]  /*7d40*/  @P1 IMAD.WIDE R14, R25, 0x2, R14 ;  /* 0x00000002190e1825 */ /* 0x002fcc00078e020e */
[----:B------:R-:W5:Y:S01]  /*7d50*/  @P1 LDG.E.U16 R14, desc[UR36][R14.64] ;  /* 0x000000240e0e1981 */ /* 0x000f62000c1e1500 */
[C---:B------:R-:W-:Y:S02]  /*7d60*/  @P1 ISETP.GE.AND P4, PT, R62.reuse, R65, PT ;  /* 0x000000413e00120c */ /* 0x040fe40003f86270 */
[----:B------:R-:W-:Y:S02]  /*7d70*/  @P1 IADD3 R131, R62, 0x1, -R27 ;  /* 0x000000013e831810 */ /* 0x000fe40007ffe81b */
[----:B------:R-:W-:-:S05]  /*7d80*/  @P1 SEL R130, R22, RZ, !P4 ;  /* 0x000000ff16821207 */ /* 0x000fca0006000000 */
[----:B------:R-:W-:Y:S01]  /*7d90*/  @P1 IMAD.IADD R131, R130, 0x1, R131 ;  /* 0x0000000182831824 */ /* 0x000fe200078e0283 */
[----:B------:R-:W-:-:S04]  /*7da0*/  IADD3 R133, R62, -R0, RZ ;  /* 0x800000003e857210 */ /* 0x000fc80007ffe0ff */
[----:B------:R-:W-:Y:S01]  /*7db0*/  @P1 I2FP.F32.S32 R132, R131 ;  /* 0x0000008300841245 */ /* 0x000fe20000201400 */
[----:B--2---:R-:W-:Y:S01]  /*7dc0*/  @P3 HADD2.F32 R130, -RZ, R12.H0_H0 ;  /* 0x2000000cff823230 */ /* 0x004fe20000004100 */
[----:B------:R-:W-:-:S04]  /*7dd0*/  LEA R12, R133, UR38, 0x2 ;  /* 0x00000026850c7c11 */ /* 0x000fc8000f8e10ff */
[----:B------:R-:W-:Y:S01]  /*7de0*/  @P3 FADD.FTZ R11, R11, R130 ;  /* 0x000000820b0b3221 */ /* 0x000fe20000010000 */
[----:B-----5:R-:W-:-:S05]  /*7df0*/  @P1 HADD2.F32 R131, -RZ, R14.H0_H0 ;  /* 0x2000000eff831230 */ /* 0x020fca0000004100 */
[----:B------:R-:W-:-:S05]  /*7e00*/  @P1 FFMA.FTZ R11, R132, R131, R11 ;  /* 0x00000083840b1223 */ /* 0x000fca000001000b */
[----:B------:R1:W-:Y:S01]  /*7e10*/  STS [R12], R11 ;  /* 0x0000000b0c007388 */ /* 0x0003e20000000800 */
[----:B------:R-:W-:-:S07]  /*7e20*/  @!P0 FMNMX.FTZ R127, R127, R11, !PT ;  /* 0x0000000b7f7f8209 */ /* 0x000fce0007810000 */
.L_x_511:
[----:B------:R-:W-:Y:S05]  /*7e30*/  BSYNC B1 ;  /* 0x0000000000017941 */ /* 0x000fea0003800000 */
.L_x_510:
[----:B------:R-:W-:-:S05]  /*7e40*/  VIADD R62, R62, 0x10 ;  /* 0x000000103e3e7836 */ /* 0x000fca0000000000 */
[----:B------:R-:W-:-:S13]  /*7e50*/  ISETP.GE.AND P0, PT, R62, R8, PT ;  /* 0x000000083e00720c */ /* 0x000fda0003f06270 */
[----:B------:R-:W-:Y:S05]  /*7e60*/  @!P0 BRA `(.L_x_512) ;  /* 0xffffffb8004c8947 */ /* 0x000fea000383ffff */
.L_x_380:
[----:B------:R-:W-:Y:S05]  /*7e70*/  BSYNC B0 ;  /* 0x0000000000007941 */ /* 0x000fea0003800000 */
.L_x_379:
[----:B------:R-:W-:Y:S01]  /*7e80*/  UMOV UR4, 0xffffffff ;  /* 0xffffffff00047882 */ /* 0x000fe20000000000 */
[----:B------:R-:W-:Y:S02]  /*7e90*/  SHF.R.S32.HI R25, RZ, 0x1f, R24 ;  /* 0x0000001fff197819 */ /* 0x000fe40000011418 */
[----:B------:R-:W-:Y:S05]  /*7ea0*/  BRA.DIV UR4, `(.L_x_513) ;  /* 0x0000003e04647947 */ /* 0x000fea000b800000 */
[----:B------:R-:W0:Y:S02]  /*7eb0*/  SHFL.BFLY PT, R14, R127, 0x10, 0x1f ;  /* 0x0e001f007f0e7f89 */ /* 0x000e2400000e0000 */
[----:B0-----:R-:W-:-:S05]  /*7ec0*/  FMNMX.FTZ R13, R14, R127, !PT ;  /* 0x0000007f0e0d7209 */ /* 0x001fca0007810000 */
[----:B------:R-:W0:Y:S02]  /*7ed0*/  SHFL.BFLY PT, R14, R13, 0x8, 0x1f ;  /* 0x0d001f000d0e7f89 */ /* 0x000e2400000e0000 */
[----:B0-----:R-:W-:-:S05]  /*7ee0*/  FMNMX.FTZ R3, R13, R14, !PT ;  /* 0x0000000e0d037209 */ /* 0x001fca0007810000 */
[----:B------:R0:W2:Y:S02]  /*7ef0*/  SHFL.BFLY PT, R14, R3, 0x4, 0x1f ;  /* 0x0c801f00030e7f89 */ /* 0x0000a400000e0000 */
.L_x_591:
[----:B------:R-:W-:Y:S01]  /*7f00*/  LEA.HI R25, R25, R24, RZ, 0x5 ;  /* 0x0000001819197211 */ /* 0x000fe200078f28ff */
[----:B------:R-:W-:Y:S05]  /*7f10*/  WARPSYNC.ALL ;  /* 0x0000000000007948 */ /* 0x000fea0003800000 */
[----:B------:R-:W-:Y:S02]  /*7f20*/  LOP3.LUT R21, R25, 0xffffffe0, RZ, 0xc0, !PT ;  /* 0xffffffe019157812 */ /* 0x000fe400078ec0ff */
[----:B0-2---:R-:W-:Y:S02]  /*7f30*/  FMNMX.FTZ R3, R3, R14, !PT ;  /* 0x0000000e03037209 */ /* 0x005fe40007810000 */
[----:B------:R-:W-:-:S04]  /*7f40*/  IADD3 R21, -R21, R24, RZ ;  /* 0x0000001815157210 */ /* 0x000fc80007ffe1ff */
[----:B------:R-:W-:-:S13]  /*7f50*/  ISETP.NE.AND P0, PT, R21, RZ, PT ;  /* 0x000000ff1500720c */ /* 0x000fda0003f05270 */
[----:B------:R-:W0:Y:S01]  /*7f60*/  @!P0 S2R R6, SR_CgaCtaId ;  /* 0x0000000000068919 */ /* 0x000e220000008800 */
[----:B------:R-:W-:Y:S02]  /*7f70*/  @!P0 MOV R5, 0x400 ;  /* 0x0000040000058802 */ /* 0x000fe40000000f00 */
[----:B------:R-:W-:Y:S02]  /*7f80*/  @!P0 SHF.R.S32.HI R4, RZ, 0x5, R25 ;  /* 0x00000005ff048819 */ /* 0x000fe40000011419 */
[----:B0-----:R-:W-:-:S05]  /*7f90*/  @!P0 LEA R5, R6, R5, 0x18 ;  /* 0x0000000506058211 */ /* 0x001fca00078ec0ff */
        /* <DEDUP_REMOVED lines=11> */
[----:B0-----:R-:W0:Y:S01]  /*8050*/  @!P0 S2R R4, SR_CgaCtaId ;  /* 0x0000000000048919 */ /* 0x001e220000008800 */
[----:B------:R-:W-:-:S04]  /*8060*/  @!P0 MOV R3, 0x400 ;  /* 0x0000040000038802 */ /* 0x000fc80000000f00 */
[----:B0-----:R-:W-:Y:S02]  /*8070*/  @!P0 LEA R4, R4, R3, 0x18 ;  /* 0x0000000304048211 */ /* 0x001fe400078ec0ff */
[----:B------:R-:W-:-:S03]  /*8080*/  MOV R3, 0xff7fffff ;  /* 0xff7fffff00037802 */ /* 0x000fc60000000f00 */
[----:B------:R-:W-:-:S05]  /*8090*/  @!P0 IMAD R4, R21, 0x4, R4 ;  /* 0x0000000415048824 */ /* 0x000fca00078e0204 */
[----:B------:R-:W0:Y:S04]  /*80a0*/  @!P0 LDS R3, [R4] ;  /* 0x0000000004038984 */ /* 0x000e280000000800 */
[----:B0-----:R-:W0:Y:S02]  /*80b0*/  SHFL.BFLY PT, R6, R3, 0x1, 0x1f ;  /* 0x0c201f0003067f89 */ /* 0x001e2400000e0000 */
[----:B0-----:R-:W-:-:S05]  /*80c0*/  FMNMX.FTZ R6, R6, R3, !PT ;  /* 0x0000000306067209 */ /* 0x001fca0007810000 */
[----:B------:R0:W2:Y:S01]  /*80d0*/  SHFL.IDX PT, R10, R6, RZ, 0x1f ;  /* 0x00001fff060a7589 */ /* 0x0000a200000e0000 */
[----:B------:R-:W-:Y:S05]  /*80e0*/  @P1 BRA `(.L_x_515) ;  /* 0x0000000400ac1947 */ /* 0x000fea0003800000 */
[----:B------:R-:W-:Y:S01]  /*80f0*/  LOP3.LUT R3, RZ, R0, RZ, 0x33, !PT ;  /* 0x00000000ff037212 */ /* 0x000fe200078e33ff */
[----:B------:R-:W-:Y:S01]  /*8100*/  BSSY B1, `(.L_x_516) ;  /* 0x0000025000017945 */ /* 0x000fe20003800000 */
[----:B------:R-:W-:Y:S01]  /*8110*/  HFMA2.MMA R7, -RZ, RZ, 0, 0 ;  /* 0x00000000ff077435 */ /* 0x000fe200000001ff */
[----:B-1----:R-:W-:Y:S01]  /*8120*/  IMAD.MOV.U32 R11, RZ, RZ, R9 ;  /* 0x000000ffff0b7224 */ /* 0x002fe200078e0009 */
[----:B------:R-:W-:-:S04]  /*8130*/  IADD3 R3, -R24, R27, R3 ;  /* 0x0000001b18037210 */ /* 0x000fc80007ffe103 */
[----:B------:R-:W-:-:S04]  /*8140*/  LEA.HI R4, R3, 0x1, RZ, 0x1a ;  /* 0x0000000103047811 */ /* 0x000fc800078fd0ff */
[----:B------:R-:W-:-:S13]  /*8150*/  LOP3.LUT P0, R4, R4, 0x3, RZ, 0xc0, !PT ;  /* 0x0000000304047812 */ /* 0x000fda000780c0ff */
[----:B------:R-:W-:Y:S05]  /*8160*/  @!P0 BRA `(.L_x_517) ;  /* 0x0000000000788947 */ /* 0x000fea0003800000 */
[----:B------:R-:W-:Y:S01]  /*8170*/  ULDC.64 UR4, c[0x0][0x2b0] ;  /* 0x0000ac0000047ab9 */ /* 0x000fe20000000a00 */
[----:B0-----:R-:W-:Y:S01]  /*8180*/  MOV R6, R4 ;  /* 0x0000000400067202 */ /* 0x001fe20000000f00 */
[----:B------:R-:W-:Y:S01]  /*8190*/  IMAD.MOV.U32 R7, RZ, RZ, RZ ;  /* 0x000000ffff077224 */ /* 0x000fe200078e00ff */
[----:B------:R-:W-:Y:S02]  /*81a0*/  ISETP.NE.U32.AND P0, PT, RZ, UR4, PT ;  /* 0x00000004ff007c0c */ /* 0x000fe4000bf05070 */
[----:B------:R-:W-:Y:S02]  /*81b0*/  MOV R11, R9 ;  /* 0x00000009000b7202 */ /* 0x000fe40000000f00 */
[----:B------:R-:W-:-:S13]  /*81c0*/  ISETP.NE.AND.EX P0, PT, RZ, UR5, PT, P0 ;  /* 0x00000005ff007c0c */ /* 0x000fda000bf05300 */
.L_x_521:
[----:B------:R-:W-:Y:S01]  /*81d0*/  VIADD R6, R6, 0xffffffff ;  /* 0xffffffff06067836 */ /* 0x000fe20000000000 */
[----:B0-----:R-:W-:Y:S01]  /*81e0*/  IADD3 R4, R11, -R0, RZ ;  /* 0x800000000b047210 */ /* 0x001fe20007ffe0ff */
[----:B------:R-:W-:Y:S03]  /*81f0*/  BSSY B2, `(.L_x_518) ;  /* 0x0000011000027945 */ /* 0x000fe60003800000 */
[----:B------:R-:W-:Y:S02]  /*8200*/  ISETP.NE.AND P3, PT, R6, RZ, PT ;  /* 0x000000ff0600720c */ /* 0x000fe40003f65270 */
[----:B-1----:R-:W-:Y:S01]  /*8210*/  LEA R13, R4, UR38, 0x2 ;  /* 0x00000026040d7c11 */ /* 0x002fe2000f8e10ff */
[----:B------:R-:W-:Y:S10]  /*8220*/  @!P0 BRA `(.L_x_519) ;  /* 0x0000000000248947 */ /* 0x000ff40003800000 */
[----:B------:R-:W-:Y:S01]  /*8230*/  IMAD R4, R30, UR6, RZ ;  /* 0x000000061e047c24 */ /* 0x000fe2000f8e02ff */
[----:B------:R-:W-:-:S04]  /*8240*/  SHF.R.S32.HI R5, RZ, 0x1f, R11 ;  /* 0x0000001fff057819 */ /* 0x000fc8000001140b */
[--C-:B------:R-:W-:Y:S02]  /*8250*/  SHF.R.S32.HI R8, RZ, 0x1f, R4.reuse ;  /* 0x0000001fff087819 */ /* 0x100fe40000011404 */
[----:B------:R-:W-:-:S04]  /*8260*/  IADD3 R4, P4, P5, R11, UR8, R4 ;  /* 0x000000080b047c10 */ /* 0x000fc8000fd9e004 */
[----:B------:R-:W-:-:S05]  /*8270*/  IADD3.X R5, R5, UR9, R8, P4, P5 ;  /* 0x0000000905057c10 */ /* 0x000fca000a7ea408 */
[----:B------:R-:W5:Y:S02]  /*8280*/  LDG.E.U8 R4, desc[UR36][R4.64] ;  /* 0x0000002404047981 */ /* 0x000f64000c1e1100 */
[----:B-----5:R-:W-:-:S13]  /*8290*/  ISETP.NE.AND P4, PT, R4, RZ, PT ;  /* 0x000000ff0400720c */ /* 0x020fda0003f85270 */
[----:B------:R-:W-:Y:S01]  /*82a0*/  @P4 IMAD.MOV.U32 R8, RZ, RZ, RZ ;  /* 0x000000ffff084224 */ /* 0x000fe200078e00ff */
[----:B------:R-:W-:Y:S06]  /*82b0*/  @P4 BRA `(.L_x_520) ;  /* 0x0000000000104947 */ /* 0x000fec0003800000 */
.L_x_519:
[----:B------:R-:W2:Y:S02]  /*82c0*/  LDS R4, [R13] ;  /* 0x000000000d047984 */ /* 0x000ea40000000800 */
[----:B--2---:R-:W-:-:S04]  /*82d0*/  FADD.FTZ R4, -R10, R4 ;  /* 0x000000040a047221 */ /* 0x004fc80000010100 */
[----:B------:R-:W-:-:S04]  /*82e0*/  FMUL.FTZ R4, R4, 1.4426950216293334961 ;  /* 0x3fb8aa3b04047820 */ /* 0x000fc80000410000 */
[----:B------:R0:W1:Y:S03]  /*82f0*/  MUFU.EX2 R8, R4 ;  /* 0x0000000400087308 */ /* 0x0000660000000800 */
.L_x_520:
[----:B------:R-:W-:Y:S05]  /*8300*/  BSYNC B2 ;  /* 0x0000000000027941 */ /* 0x000fea0003800000 */
.L_x_518:
[----:B-1----:R1:W-:Y:S01]  /*8310*/  STS [R13], R8 ;  /* 0x000000080d007388 */ /* 0x0023e20000000800 */
[----:B------:R-:W-:Y:S01]  /*8320*/  FADD.FTZ R7, R8, R7 ;  /* 0x0000000708077221 */ /* 0x000fe20000010000 */
[----:B------:R-:W-:Y:S01]  /*8330*/  IADD3 R11, R11, 0x40, RZ ;  /* 0x000000400b0b7810 */ /* 0x000fe20007ffe0ff */
[----:B------:R-:W-:Y:S06]  /*8340*/  @P3 BRA `(.L_x_521) ;  /* 0xfffffffc00a03947 */ /* 0x000fec000383ffff */
.L_x_517:
[----:B------:R-:W-:Y:S05]  /*8350*/  BSYNC B1 ;  /* 0x0000000000017941 */ /* 0x000fea0003800000 */
.L_x_516:
        /* <DEDUP_REMOVED lines=8> */
.L_x_534:
[----:B------:R-:W-:Y:S01]  /*83e0*/  SHF.R.S32.HI R5, RZ, 0x1f, R11 ;  /* 0x0000001fff057819 */ /* 0x000fe2000001140b */
[C---:B0-----:R-:W-:Y:S01]  /*83f0*/  IMAD.IADD R3, R11.reuse, 0x1, -R0 ;  /* 0x000000010b037824 */ /* 0x041fe200078e0a00 */
[C---:B0-----:R-:W-:Y:S01]  /*8400*/  IADD3 R4, P4, P5, R11.reuse, UR10, R14 ;  /* 0x0000000a0b047c10 */ /* 0x041fe2000fd9e00e */
[----:B------:R-:W-:Y:S01]  /*8410*/  BSSY B1, `(.L_x_522) ;  /* 0x000000e000017945 */ /* 0x000fe20003800000 */
[----:B------:R-:W-:Y:S02]  /*8420*/  IADD3 R11, R11, 0x100, RZ ;  /* 0x000001000b0b7810 */ /* 0x000fe40007ffe0ff */
[----:B------:R-:W-:Y:S02]  /*8430*/  IADD3.X R5, R5, UR11, R20, P4, P5 ;  /* 0x0000000b05057c10 */ /* 0x000fe4000a7ea414 */
[----:B------:R-:W-:Y:S02]  /*8440*/  ISETP.GE.AND P3, PT, R11, R27, PT ;  /* 0x0000001b0b00720c */ /* 0x000fe40003f66270 */
[----:B-1----:R-:W-:Y:S01]  /*8450*/  LEA R8, R3, UR38, 0x2 ;  /* 0x0000002603087c11 */ /* 0x002fe2000f8e10ff */
[----:B------:R-:W-:Y:S10]  /*8460*/  @!P0 BRA `(.L_x_523) ;  /* 0x0000000000108947 */ /* 0x000ff40003800000 */
[----:B------:R-:W5:Y:S02]  /*8470*/  LDG.E.U8 R3, desc[UR36][R4.64] ;  /* 0x0000002404037981 */ /* 0x000f64000c1e1100 */
[----:B-----5:R-:W-:-:S13]  /*8480*/  ISETP.NE.AND P4, PT, R3, RZ, PT ;  /* 0x000000ff0300720c */ /* 0x020fda0003f85270 */
[----:B------:R-:W-:Y:S01]  /*8490*/  @P4 IMAD.MOV.U32 R6, RZ, RZ, RZ ;  /* 0x000000ffff064224 */ /* 0x000fe200078e00ff */
[----:B------:R-:W-:Y:S06]  /*84a0*/  @P4 BRA `(.L_x_524) ;  /* 0x0000000000104947 */ /* 0x000fec0003800000 */
.L_x_523:
[----:B------:R-:W2:Y:S02]  /*84b0*/  LDS R3, [R8] ;  /* 0x0000000008037984 */ /* 0x000ea40000000800 */
[----:B--2---:R-:W-:-:S04]  /*84c0*/  FADD.FTZ R3, -R10, R3 ;  /* 0x000000030a037221 */ /* 0x004fc80000010100 */
[----:B------:R-:W-:-:S04]  /*84d0*/  FMUL.FTZ R3, R3, 1.4426950216293334961 ;  /* 0x3fb8aa3b03037820 */ /* 0x000fc80000410000 */
[----:B------:R0:W1:Y:S03]  /*84e0*/  MUFU.EX2 R6, R3 ;  /* 0x0000000300067308 */ /* 0x0000660000000800 */
.L_x_524:
[----:B------:R-:W-:Y:S05]  /*84f0*/  BSYNC B1 ;  /* 0x0000000000017941 */ /* 0x000fea0003800000 */
.L_x_522:
[----:B-1----:R1:W-:Y:S01]  /*8500*/  STS [R8], R6 ;  /* 0x0000000608007388 */ /* 0x0023e20000000800 */
[----:B------:R-:W-:Y:S01]  /*8510*/  BSSY B1, `(.L_x_525) ;  /* 0x000000b000017945 */ /* 0x000fe20003800000 */
[----:B------:R-:W-:-:S03]  /*8520*/  FADD.FTZ R12, R6, R7 ;  /* 0x00000007060c7221 */ /* 0x000fc60000010000 */
[----:B------:R-:W-:Y:S05]  /*8530*/  @!P0 BRA `(.L_x_526) ;  /* 0x0000000000108947 */ /* 0x000fea0003800000 */
[----:B0-----:R-:W5:Y:S02]  /*8540*/  LDG.E.U8 R3, desc[UR36][R4.64+0x40] ;  /* 0x0000402404037981 */ /* 0x001f64000c1e1100 */
[----:B-----5:R-:W-:-:S13]  /*8550*/  ISETP.NE.AND P4, PT, R3, RZ, PT ;  /* 0x000000ff0300720c */ /* 0x020fda0003f85270 */
[----:B------:R-:W-:Y:S01]  /*8560*/  @P4 MOV R3, RZ ;  /* 0x000000ff00034202 */ /* 0x000fe20000000f00 */
[----:B------:R-:W-:Y:S06]  /*8570*/  @P4 BRA `(.L_x_527) ;  /* 0x0000000000104947 */ /* 0x000fec0003800000 */
.L_x_526:
[----:B0-----:R-:W2:Y:S02]  /*8580*/  LDS R3, [R8+0x100] ;  /* 0x0001000008037984 */ /* 0x001ea40000000800 */
[----:B--2---:R-:W-:-:S04]  /*8590*/  FADD.FTZ R3, -R10, R3 ;  /* 0x000000030a037221 */ /* 0x004fc80000010100 */
[----:B------:R-:W-:-:S06]  /*85a0*/  FMUL.FTZ R3, R3, 1.4426950216293334961 ;  /* 0x3fb8aa3b03037820 */ /* 0x000fcc0000410000 */
[----:B------:R-:W0:Y:S02]  /*85b0*/  MUFU.EX2 R3, R3 ;  /* 0x0000000300037308 */ /* 0x000e240000000800 */
.L_x_527:
[----:B------:R-:W-:Y:S05]  /*85c0*/  BSYNC B1 ;  /* 0x0000000000017941 */ /* 0x000fea0003800000 */
.L_x_525:
[----:B0-----:R0:W-:Y:S01]  /*85d0*/  STS [R8+0x100], R3 ;  /* 0x0001000308007388 */ /* 0x0011e20000000800 */
[----:B------:R-:W-:Y:S01]  /*85e0*/  BSSY B1, `(.L_x_528) ;  /* 0x000000b000017945 */ /* 0x000fe20003800000 */
[----:B------:R-:W-:-:S03]  /*85f0*/  FADD.FTZ R12, R12, R3 ;  /* 0x000000030c0c7221 */ /* 0x000fc60000010000 */
[----:B------:R-:W-:Y:S05]  /*8600*/  @!P0 BRA `(.L_x_529) ;  /* 0x0000000000108947 */ /* 0x000fea0003800000 */
[----:B0-----:R-:W5:Y:S02]  /*8610*/  LDG.E.U8 R3, desc[UR36][R4.64+0x80] ;  /* 0x0000802404037981 */ /* 0x001f64000c1e1100 */
[----:B-----5:R-:W-:-:S13]  /*8620*/  ISETP.NE.AND P4, PT, R3, RZ, PT ;  /* 0x000000ff0300720c */ /* 0x020fda0003f85270 */
[----:B------:R-:W-:Y:S01]  /*8630*/  @P4 IMAD.MOV.U32 R3, RZ, RZ, RZ ;  /* 0x000000ffff034224 */ /* 0x000fe200078e00ff */
[----:B------:R-:W-:Y:S06]  /*8640*/  @P4 BRA `(.L_x_530) ;  /* 0x0000000000104947 */ /* 0x000fec0003800000 */
.L_x_529:
[----:B0-----:R-:W2:Y:S02]  /*8650*/  LDS R3, [R8+0x200] ;  /* 0x0002000008037984 */ /* 0x001ea40000000800 */
[----:B--2---:R-:W-:-:S04]  /*8660*/  FADD.FTZ R3, -R10, R3 ;  /* 0x000000030a037221 */ /* 0x004fc80000010100 */
[----:B------:R-:W-:-:S06]  /*8670*/  FMUL.FTZ R3, R3, 1.4426950216293334961 ;  /* 0x3fb8aa3b03037820 */ /* 0x000fcc0000410000 */
[----:B------:R-:W0:Y:S02]  /*8680*/  MUFU.EX2 R3, R3 ;  /* 0x0000000300037308 */ /* 0x000e240000000800 */
.L_x_530:
[----:B------:R-:W-:Y:S05]  /*8690*/  BSYNC B1 ;  /* 0x0000000000017941 */ /* 0x000fea0003800000 */
.L_x_528:
[----:B0-----:R0:W-:Y:S01]  /*86a0*/  STS [R8+0x200], R3 ;  /* 0x0002000308007388 */ /* 0x0011e20000000800 */
[----:B------:R-:W-:Y:S01]  /*86b0*/  BSSY B1, `(.L_x_531) ;  /* 0x000000b000017945 */ /* 0x000fe20003800000 */
[----:B------:R-:W-:-:S03]  /*86c0*/  FADD.FTZ R12, R12, R3 ;  /* 0x000000030c0c7221 */ /* 0x000fc60000010000 */
[----:B------:R-:W-:Y:S05]  /*86d0*/  @!P0 BRA `(.L_x_532) ;  /* 0x0000000000108947 */ /* 0x000fea0003800000 */
[----:B------:R-:W5:Y:S02]  /*86e0*/  LDG.E.U8 R4, desc[UR36][R4.64+0xc0] ;  /* 0x0000c02404047981 */ /* 0x000f64000c1e1100 */
[----:B-----5:R-:W-:-:S13]  /*86f0*/  ISETP.NE.AND P4, PT, R4, RZ, PT ;  /* 0x000000ff0400720c */ /* 0x020fda0003f85270 */
[----:B0-----:R-:W-:Y:S01]  /*8700*/  @P4 MOV R3, RZ ;  /* 0x000000ff00034202 */ /* 0x001fe20000000f00 */
[----:B------:R-:W-:Y:S06]  /*8710*/  @P4 BRA `(.L_x_533) ;  /* 0x0000000000104947 */ /* 0x000fec0003800000 */
.L_x_532:
[----:B0-----:R-:W2:Y:S02]  /*8720*/  LDS R3, [R8+0x300] ;  /* 0x0003000008037984 */ /* 0x001ea40000000800 */
[----:B--2---:R-:W-:-:S04]  /*8730*/  FADD.FTZ R3, -R10, R3 ;  /* 0x000000030a037221 */ /* 0x004fc80000010100 */
[----:B------:R-:W-:-:S06]  /*8740*/  FMUL.FTZ R3, R3, 1.4426950216293334961 ;  /* 0x3fb8aa3b03037820 */ /* 0x000fcc0000410000 */
[----:B------:R-:W0:Y:S02]  /*8750*/  MUFU.EX2 R3, R3 ;  /* 0x0000000300037308 */ /* 0x000e240000000800 */
.L_x_533:
[----:B------:R-:W-:Y:S05]  /*8760*/  BSYNC B1 ;  /* 0x0000000000017941 */ /* 0x000fea0003800000 */
.L_x_531:
[----:B0-----:R0:W-:Y:S01]  /*8770*/  STS [R8+0x300], R3 ;  /* 0x0003000308007388 */ /* 0x0011e20000000800 */
[----:B------:R-:W-:Y:S01]  /*8780*/  FADD.FTZ R7, R12, R3 ;  /* 0x000000030c077221 */ /* 0x000fe20000010000 */
[----:B------:R-:W-:Y:S06]  /*8790*/  @!P3 BRA `(.L_x_534) ;  /* 0xfffffffc0010b947 */ /* 0x000fec000383ffff */
.L_x_515:
[----:B------:R-:W-:Y:S05]  /*87a0*/  BSYNC B0 ;  /* 0x0000000000007941 */ /* 0x000fea0003800000 */
.L_x_514:
[----:B0-----:R-:W0:Y:S01]  /*87b0*/  SHFL.BFLY PT, R4, R7, 0x10, 0x1f ;  /* 0x0e001f0007047f89 */ /* 0x001e2200000e0000 */
[----:B--2---:R-:W-:Y:S01]  /*87c0*/  LOP3.LUT P0, R10, R24, 0x1f, RZ, 0xc0, !PT ;  /* 0x0000001f180a7812 */ /* 0x004fe2000780c0ff */
[----:B------:R-:W-:-:S03]  /*87d0*/  ULDC.U8 UR4, c[0x0][0x31c] ;  /* 0x0000c70000047ab9 */ /* 0x000fc60000000000 */
[----:B------:R-:W-:-:S09]  /*87e0*/  ISETP.GT.U32.AND P3, PT, R10, 0x1, PT ;  /* 0x000000010a00780c */ /* 0x000fd20003f64070 */
[----:B-1----:R-:W1:Y:S04]  /*87f0*/  @!P0 S2R R12, SR_CgaCtaId ;  /* 0x00000000000c8919 */ /* 0x002e680000008800 */
[----:B------:R-:W2:Y:S01]  /*8800*/  @!P3 S2R R14, SR_CgaCtaId ;  /* 0x00000000000eb919 */ /* 0x000ea20000008800 */
        /* <DEDUP_REMOVED lines=8> */
[----:B-1----:R-:W-:Y:S02]  /*8890*/  @!P0 LEA R3, R12, R7, 0x18 ;  /* 0x000000070c038211 */ /* 0x002fe400078ec0ff */
[----:B------:R-:W-:Y:S02]  /*88a0*/  @!P3 MOV R7, 0x400 ;  /* 0x000004000007b802 */ /* 0x000fe40000000f00 */
[----:B------:R-:W0:Y:S01]  /*88b0*/  SHFL.BFLY PT, R5, R6, 0x2, 0x1f ;  /* 0x0c401f0006057f89 */ /* 0x000e2200000e0000 */
[----:B------:R-:W-:Y:S01]  /*88c0*/  @!P0 IMAD.IADD R3, R3, 0x1, R4 ;  /* 0x0000000103038824 */ /* 0x000fe200078e0204 */
[----:B--2---:R-:W-:-:S04]  /*88d0*/  @!P3 LEA R7, R14, R7, 0x18 ;  /* 0x000000070e07b211 */ /* 0x004fc800078ec0ff */
[----:B------:R-:W-:Y:S01]  /*88e0*/  @!P3 LEA R10, R10, R7, 0x2 ;  /* 0x000000070a0ab211 */ /* 0x000fe200078e10ff */
[----:B0-----:R-:W-:-:S05]  /*88f0*/  FADD.FTZ R5, R6, R5 ;  /* 0x0000000506057221 */ /* 0x001fca0000010000 */
[----:B------:R-:W0:Y:S02]  /*8900*/  SHFL.BFLY PT, R8, R5, 0x1, 0x1f ;  /* 0x0c201f0005087f89 */ /* 0x000e2400000e0000 */
[----:B0-----:R-:W-:-:S05]  /*8910*/  FADD.FTZ R8, R5, R8 ;  /* 0x0000000805087221 */ /* 0x001fca0000010000 */
[----:B------:R-:W-:Y:S01]  /*8920*/  @!P0 STS [R3+0x8], R8 ;  /* 0x0000080803008388 */ /* 0x000fe20000000800 */
[----:B------:R-:W-:Y:S01]  /*8930*/  BAR.SYNC.DEFER_BLOCKING 0x0 ;  /* 0x0000000000007b1d */ /* 0x000fe20000010000 */
[----:B------:R-:W-:-:S05]  /*8940*/  ISETP.NE.AND P0, PT, RZ, UR4, PT ;  /* 0x00000004ff007c0c */ /* 0x000fca000bf05270 */
[----:B------:R-:W0:Y:S04]  /*8950*/  @!P3 LDS R8, [R10+0x8] ;  /* 0x000008000a08b984 */ /* 0x000e280000000800 */
[----:B0-----:R-:W0:Y:S02]  /*8960*/  SHFL.BFLY PT, R5, R8, 0x1, 0x1f ;  /* 0x0c201f0008057f89 */ /* 0x001e2400000e0000 */
[----:B0-----:R-:W-:Y:S01]  /*8970*/  FADD.FTZ R6, R5, R8 ;  /* 0x0000000805067221 */ /* 0x001fe20000010000 */
[----:B------:R-:W-:-:S05]  /*8980*/  CS2R R4, SRZ ;  /* 0x0000000000047805 */ /* 0x000fca000001ff00 */
        /* <DEDUP_REMOVED lines=10> */
.L_x_535:
        /* <DEDUP_REMOVED lines=10> */
.L_x_541:
[----:B01----:R-:W-:Y:S02]  /*8ad0*/  IMAD.IADD R7, R9, 0x1, -R0 ;  /* 0x0000000109077824 */ /* 0x003fe400078e0a00 */
[----:B------:R-:W-:-:S03]  /*8ae0*/  VIADD R3, R3, 0xffffffff ;  /* 0xffffffff03037836 */ /* 0x000fc60000000000 */
[C---:B------:R-:W-:Y:S02]  /*8af0*/  LEA R6, R7.reuse, UR38, 0x2 ;  /* 0x0000002607067c11 */ /* 0x040fe4000f8e10ff */
[----:B------:R-:W-:Y:S02]  /*8b00*/  LEA R7, R7, R16, 0x1 ;  /* 0x0000001007077211 */ /* 0x000fe400078e08ff */
[----:B------:R-:W-:Y:S02]  /*8b10*/  ISETP.NE.AND P3, PT, R3, RZ, PT ;  /* 0x000000ff0300720c */ /* 0x000fe40003f65270 */
[----:B------:R-:W1:Y:S02]  /*8b20*/  LDS R6, [R6] ;  /* 0x0000000006067984 */ /* 0x000e640000000800 */
[----:B-1----:R-:W-:-:S05]  /*8b30*/  FMUL.FTZ R11, R6, R13 ;  /* 0x0000000d060b7220 */ /* 0x002fca0000410000 */
[----:B------:R-:W-:-:S05]  /*8b40*/  F2FP.F16.F32.PACK_AB R8, RZ, R11 ;  /* 0x0000000bff08723e */ /* 0x000fca00000000ff */
[----:B------:R0:W-:Y:S01]  /*8b50*/  STS.U16 [R7], R8 ;  /* 0x0000000807007388 */ /* 0x0001e20000000400 */
[----:B------:R-:W-:Y:S05]  /*8b60*/  @!P0 BRA `(.L_x_540) ;  /* 0x0000000000148947 */ /* 0x000fea0003800000 */
[----:B0-----:R-:W-:-:S04]  /*8b70*/  IADD3 R7, P1, R9, R4, RZ ;  /* 0x0000000409077210 */ /* 0x001fc80007f3e0ff */
[----:B------:R-:W-:Y:S02]  /*8b80*/  LEA.HI.X.SX32 R8, R9, R5, 0x1, P1 ;  /* 0x0000000509087211 */ /* 0x000fe400008f0eff */
[----:B------:R-:W-:-:S04]  /*8b90*/  LEA R6, P1, R7, UR6, 0x2 ;  /* 0x0000000607067c11 */ /* 0x000fc8000f8210ff */
[----:B------:R-:W-:-:S05]  /*8ba0*/  LEA.HI.X R7, R7, UR7, R8, 0x2, P1 ;  /* 0x0000000707077c11 */ /* 0x000fca00088f1408 */
[----:B------:R1:W-:Y:S04]  /*8bb0*/  STG.E desc[UR36][R6.64], R11 ;  /* 0x0000000b06007986 */ /* 0x0003e8000c101924 */
.L_x_540:
[----:B------:R-:W-:Y:S01]  /*8bc0*/  IADD3 R9, R9, 0x40, RZ ;  /* 0x0000004009097810 */ /* 0x000fe20007ffe0ff */
[----:B------:R-:W-:Y:S06]  /*8bd0*/  @P3 BRA `(.L_x_541) ;  /* 0xfffffffc00bc3947 */ /* 0x000fec000383ffff */
.L_x_539:
[----:B------:R-:W-:Y:S05]  /*8be0*/  BSYNC B1 ;  /* 0x0000000000017941 */ /* 0x000fea0003800000 */
.L_x_538:
[----:B------:R-:W-:-:S13]  /*8bf0*/  ISETP.GE.U32.AND P0, PT, R10, 0xc0, PT ;  /* 0x000000c00a00780c */ /* 0x000fda0003f06070 */
[----:B------:R-:W-:Y:S05]  /*8c00*/  @!P0 BRA `(.L_x_537) ;  /* 0x0000000000a48947 */ /* 0x000fea0003800000 */
[C---:B------:R-:W-:Y:S01]  /*8c10*/  IMAD R3, R9.reuse, 0x2, R17 ;  /* 0x0000000209037824 */ /* 0x040fe200078e0211 */
[C---:B-1----:R-:W-:Y:S02]  /*8c20*/  SHF.L.U32 R6, R0.reuse, 0x2, RZ ;  /* 0x0000000200067819 */ /* 0x042fe400000006ff */
[----:B------:R-:W-:Y:S01]  /*8c30*/  ISETP.NE.AND P1, PT, RZ, UR4, PT ;  /* 0x00000004ff007c0c */ /* 0x000fe2000bf25270 */
[----:B------:R-:W-:Y:S02]  /*8c40*/  IMAD R3, R0, -0x2, R3 ;  /* 0xfffffffe00037824 */ /* 0x000fe400078e0203 */
[----:B------:R-:W-:-:S03]  /*8c50*/  IMAD R6, R9, 0x4, -R6 ;  /* 0x0000000409067824 */ /* 0x000fc600078e0a06 */
[----:B------:R-:W-:Y:S01]  /*8c60*/  IADD3 R3, R3, UR38, RZ ;  /* 0x0000002603037c10 */ /* 0x000fe2000fffe0ff */
[----:B0-----:R-:W-:-:S07]  /*8c70*/  VIADD R8, R6, UR38 ;  /* 0x0000002606087c36 */ /* 0x001fce0008000000 */
.L_x_542:
[----:B------:R-:W0:Y:S01]  /*8c80*/  LDS R6, [R8] ;  /* 0x0000000008067984 */ /* 0x000e220000000800 */
[----:B------:R-:W-:-:S04]  /*8c90*/  IADD3 R10, P0, R9, R4, RZ ;  /* 0x00000004090a7210 */ /* 0x000fc80007f1e0ff */
[C---:B------:R-:W-:Y:S02]  /*8ca0*/  LEA.HI.X.SX32 R11, R9.reuse, R5, 0x1, P0 ;  /* 0x00000005090b7211 */ /* 0x040fe400000f0eff */
[----:B------:R-:W-:Y:S01]  /*8cb0*/  IADD3 R9, R9, 0x100, RZ ;  /* 0x0000010009097810 */ /* 0x000fe20007ffe0ff */
[----:B0-----:R-:W-:-:S05]  /*8cc0*/  FMUL.FTZ R15, R6, R13 ;  /* 0x0000000d060f7220 */ /* 0x001fca0000410000 */
[----:B------:R-:W-:-:S04]  /*8cd0*/  F2FP.F16.F32.PACK_AB R6, RZ, R15 ;  /* 0x0000000fff06723e */ /* 0x000fc800000000ff */
[----:B------:R-:W-:-:S05]  /*8ce0*/  PRMT R7, R6, 0x7610, R7 ;  /* 0x0000761006077816 */ /* 0x000fca0000000007 */
[----:B------:R-:W-:Y:S04]  /*8cf0*/  STS.U16 [R3], R7 ;  /* 0x0000000703007388 */ /* 0x000fe80000000400 */
[----:B------:R-:W0:Y:S02]  /*8d00*/  LDS R6, [R8+0x100] ;  /* 0x0001000008067984 */ /* 0x000e240000000800 */
[----:B0-----:R-:W-:-:S05]  /*8d10*/  FMUL.FTZ R23, R6, R13 ;  /* 0x0000000d06177220 */ /* 0x001fca0000410000 */
[----:B------:R-:W-:-:S04]  /*8d20*/  F2FP.F16.F32.PACK_AB R6, RZ, R23 ;  /* 0x00000017ff06723e */ /* 0x000fc800000000ff */
[----:B------:R-:W-:-:S05]  /*8d30*/  PRMT R12, R6, 0x7610, R12 ;  /* 0x00007610060c7816 */ /* 0x000fca000000000c */
[----:B------:R-:W-:Y:S04]  /*8d40*/  STS.U16 [R3+0x80], R12 ;  /* 0x0000800c03007388 */ /* 0x000fe80000000400 */
[----:B------:R-:W0:Y:S02]  /*8d50*/  LDS R6, [R8+0x200] ;  /* 0x0002000008067984 */ /* 0x000e240000000800 */
[----:B0-----:R-:W-:-:S05]  /*8d60*/  FMUL.FTZ R29, R6, R13 ;  /* 0x0000000d061d7220 */ /* 0x001fca0000410000 */
[----:B------:R-:W-:-:S04]  /*8d70*/  F2FP.F16.F32.PACK_AB R6, RZ, R29 ;  /* 0x0000001dff06723e */ /* 0x000fc800000000ff */
[----:B------:R-:W-:Y:S02]  /*8d80*/  PRMT R14, R6, 0x7610, R14 ;  /* 0x00007610060e7816 */ /* 0x000fe4000000000e */
[----:B------:R-:W-:-:S03]  /*8d90*/  LEA R6, P0, R10, UR8, 0x2 ;  /* 0x000000080a067c11 */ /* 0x000fc6000f8010ff */
[----:B------:R-:W-:Y:S04]  /*8da0*/  STS.U16 [R3+0x100], R14 ;  /* 0x0001000e03007388 */ /* 0x000fe80000000400 */
[----:B------:R0:W1:Y:S02]  /*8db0*/  LDS R7, [R8+0x300] ;  /* 0x0003000008077984 */ /* 0x0000640000000800 */
[----:B0-----:R-:W-:Y:S01]  /*8dc0*/  IADD3 R8, R8, 0x400, RZ ;  /* 0x0000040008087810 */ /* 0x001fe20007ffe0ff */
[----:B-1----:R-:W-:Y:S01]  /*8dd0*/  FMUL.FTZ R31, R7, R13 ;  /* 0x0000000d071f7220 */ /* 0x002fe20000410000 */
[----:B------:R-:W-:Y:S02]  /*8de0*/  LEA.HI.X R7, R10, UR9, R11, 0x2, P0 ;  /* 0x000000090a077c11 */ /* 0x000fe400080f140b */
[----:B------:R-:W-:-:S02]  /*8df0*/  ISETP.GE.AND P0, PT, R9, R27, PT ;  /* 0x0000001b0900720c */ /* 0x000fc40003f06270 */
[----:B------:R-:W-:Y:S01]  /*8e00*/  F2FP.F16.F32.PACK_AB R10, RZ, R31 ;  /* 0x0000001fff0a723e */ /* 0x000fe200000000ff */
[----:B------:R-:W-:Y:S03]  /*8e10*/  @P1 STG.E desc[UR36][R6.64], R15 ;  /* 0x0000000f06001986 */ /* 0x000fe6000c101924 */
[----:B------:R-:W-:Y:S01]  /*8e20*/  PRMT R11, R10, 0x7610, R11 ;  /* 0x000076100a0b7816 */ /* 0x000fe2000000000b */
[----:B------:R-:W-:Y:S01]  /*8e30*/  @P1 STG.E desc[UR36][R6.64+0x100], R23 ;  /* 0x0001001706001986 */ /* 0x000fe2000c101924 */
[----:B------:R-:W-:-:S03]  /*8e40*/  VIADD R10, R3, 0x200 ;  /* 0x00000200030a7836 */ /* 0x000fc60000000000 */
[----:B------:R-:W-:Y:S04]  /*8e50*/  @P1 STG.E desc[UR36][R6.64+0x200], R29 ;  /* 0x0002001d06001986 */ /* 0x000fe8000c101924 */
[----:B------:R-:W-:Y:S04]  /*8e60*/  @P1 STG.E desc[UR36][R6.64+0x300], R31 ;  /* 0x0003001f06001986 */ /* 0x000fe8000c101924 */
[----:B------:R0:W-:Y:S02]  /*8e70*/  STS.U16 [R3+0x180], R11 ;  /* 0x0001800b03007388 */ /* 0x0001e40000000400 */
[----:B0-----:R-:W-:Y:S01]  /*8e80*/  IMAD.MOV.U32 R3, RZ, RZ, R10 ;  /* 0x000000ffff037224 */ /* 0x001fe200078e000a */
[----:B------:R-:W-:Y:S06]  /*8e90*/  @!P0 BRA `(.L_x_542) ;  /* 0xfffffffc00788947 */ /* 0x000fec000383ffff */
.L_x_537:
[----:B------:R-:W-:Y:S05]  /*8ea0*/  BSYNC B0 ;  /* 0x0000000000007941 */ /* 0x000fea0003800000 */
.L_x_536:
[----:B------:R-:W2:Y:S01]  /*8eb0*/  S2R R29, SR_CTAID.X ;  /* 0x00000000001d7919 */ /* 0x000ea20000002500 */
[----:B------:R-:W5:Y:S01]  /*8ec0*/  S2UR UR5, SR_CgaCtaId ;  /* 0x00000000000579c3 */ /* 0x000f620000008800 */
[----:B------:R-:W-:Y:S01]  /*8ed0*/  LEA.HI R3, R19, R19, RZ, 0x1 ;  /* 0x0000001313037211 */ /* 0x000fe200078f08ff */
[----:B------:R-:W-:Y:S01]  /*8ee0*/  ULDC UR4, c[0x0][0x288] ;  /* 0x0000a20000047ab9 */ /* 0x000fe20000000800 */
[----:B------:R-:W-:Y:S01]  /*8ef0*/  SHF.R.S32.HI R25, RZ, 0x5, R25 ;  /* 0x00000005ff197819 */ /* 0x000fe20000011419 */
[----:B------:R-:W-:Y:S01]  /*8f00*/  ULDC.64 UR6, c[0x0][0x280] ;  /* 0x0000a00000067ab9 */ /* 0x000fe20000000a00 */
[----:B------:R-:W-:Y:S01]  /*8f10*/  LOP3.LUT R4, R3, 0xfffffffe, RZ, 0xc0, !PT ;  /* 0xfffffffe03047812 */ /* 0x000fe200078ec0ff */
[C---:B------:R-:W-:Y:S01]  /*8f20*/  IMAD.SHL.U32 R23, R21.reuse, 0x8, RZ ;  /* 0x0000000815177824 */ /* 0x040fe200078e00ff */
[----:B------:R-:W-:Y:S01]  /*8f30*/  MOV R49, UR4 ;  /* 0x0000000400317c02 */ /* 0x000fe20008000f00 */
[----:B------:R-:W-:Y:S01]  /*8f40*/  UMOV UR4, 0x400 ;  /* 0x0000040000047882 */ /* 0x000fe20000000000 */
[----:B------:R-:W-:Y:S01]  /*8f50*/  ISETP.GT.OR P1, PT, R21, 0x11, P2 ;  /* 0x000000111500780c */ /* 0x000fe20001724670 */
[----:B------:R-:W-:Y:S01]  /*8f60*/  IMAD.IADD R4, R19, 0x1, -R4 ;  /* 0x0000000113047824 */ /* 0x000fe200078e0a04 */
[----:B------:R-:W-:Y:S01]  /*8f70*/  UIADD3 UR4, UR4, 0x210, URZ ;  /* 0x0000021004047890 */ /* 0x000fe2000fffe03f */
[----:B------:R-:W-:Y:S01]  /*8f80*/  IMAD R28, R28, R49, RZ ;  /* 0x000000311c1c7224 */ /* 0x000fe200078e02ff */
[----:B------:R-:W-:Y:S01]  /*8f90*/  MOV R53, UR7 ;  /* 0x0000000700357c02 */ /* 0x000fe20008000f00 */
[----:B------:R-:W-:Y:S01]  /*8fa0*/  BSSY B0, `(.L_x_543) ;  /* 0x000001b000007945 */ /* 0x000fe20003800000 */
[----:B------:R-:W-:-:S02]  /*8fb0*/  ISETP.NE.OR P3, PT, R25, R4, P1 ;  /* 0x000000041900720c */ /* 0x000fc40000f65670 */
[----:B----4-:R-:W-:Y:S02]  /*8fc0*/  CS2R R34, SRZ ;  /* 0x0000000000227805 */ /* 0x010fe4000001ff00 */
[----:B------:R-:W-:Y:S02]  /*8fd0*/  ISETP.NE.AND P0, PT, R25, R4, PT ;  /* 0x000000041900720c */ /* 0x000fe40003f05270 */
[----:B------:R-:W-:Y:S02]  /*8fe0*/  CS2R R32, SRZ ;  /* 0x0000000000207805 */ /* 0x000fe4000001ff00 */
[----:B------:R-:W-:Y:S01]  /*8ff0*/  ISETP.GT.AND P1, PT, R21, 0x11, PT ;  /* 0x000000111500780c */ /* 0x000fe20003f24270 */
[----:B-----5:R-:W-:-:S06]  /*9000*/  ULEA UR4, UR5, UR4, 0x18 ;  /* 0x0000000405047291 */ /* 0x020fcc000f8ec03f */
[----:B------:R-:W-:Y:S01]  /*9010*/  LEA R39, R21, UR4, 0x4 ;  /* 0x0000000415277c11 */ /* 0x000fe2000f8e20ff */
[--C-:B--2---:R-:W-:Y:S02]  /*9020*/  IMAD R3, R28, UR6, R29.reuse ;  /* 0x000000061c037c24 */ /* 0x104fe4000f8e021d */
[----:B------:R-:W-:Y:S02]  /*9030*/  IMAD R22, R30, R49, R29 ;  /* 0x000000311e167224 */ /* 0x000fe400078e021d */
[----:B------:R-:W-:Y:S02]  /*9040*/  IMAD R38, R3, 0x90, RZ ;  /* 0x0000009003267824 */ /* 0x000fe400078e02ff */
[----:B------:R-:W-:Y:S02]  /*9050*/  IMAD R28, R22, 0x90, RZ ;  /* 0x00000090161c7824 */ /* 0x000fe400078e02ff */
[-CC-:B------:R-:W-:Y:S02]  /*9060*/  IMAD R38, R38, R53.reuse, R23.reuse ;  /* 0x0000003526267224 */ /* 0x180fe400078e0217 */
[----:B------:R-:W-:-:S03]  /*9070*/  IMAD R28, R28, R53, R23 ;  /* 0x000000351c1c7224 */ /* 0x000fc600078e0217 */
[----:B---3--:R-:W-:Y:S02]  /*9080*/  SHF.R.S32.HI R40, RZ, 0x1f, R38 ;  /* 0x0000001fff287819 */ /* 0x008fe40000011426 */
[----:B------:R-:W-:Y:S01]  /*9090*/  SHF.R.S32.HI R31, RZ, 0x1f, R28 ;  /* 0x0000001fff1f7819 */ /* 0x000fe2000001141c */
[----:B------:R-:W-:Y:S06]  /*90a0*/  @P3 BRA `(.L_x_544) ;  /* 0x0000000000283947 */ /* 0x000fec0003800000 */
[----:B------:R-:W-:Y:S01]  /*90b0*/  ULDC.64 UR4, c[0x0][0x240] ;  /* 0x0000900000047ab9 */ /* 0x000fe20000000a00 */
[----:B------:R-:W-:Y:S01]  /*90c0*/  HFMA2.MMA R35, -RZ, RZ, 0, 0 ;  /* 0x00000000ff237435 */ /* 0x000fe200000001ff */
[----:B------:R-:W-:-:S04]  /*90d0*/  ISETP.NE.U32.AND P3, PT, RZ, UR4, PT ;  /* 0x00000004ff007c0c */ /* 0x000fc8000bf65070 */
[----:B------:R-:W-:-:S13]  /*90e0*/  ISETP.NE.AND.EX P3, PT, RZ, UR5, PT, P3 ;  /* 0x00000005ff007c0c */ /* 0x000fda000bf65330 */
[----:B------:R-:W-:Y:S05]  /*90f0*/  @!P3 BRA `(.L_x_545) ;  /* 0x000000000010b947 */ /* 0x000fea0003800000 */
[----:B------:R-:W2:Y:S01]  /*9100*/  LDC.64 R32, c[0x0][0x240] ;  /* 0x00009000ff207b82 */ /* 0x000ea20000000a00 */
[----:B------:R-:W-:-:S04]  /*9110*/  IMAD R3, R29, 0x90, R23 ;  /* 0x000000901d037824 */ /* 0x000fc800078e0217 */
[----:B--2---:R-:W-:-:S06]  /*9120*/  IMAD.WIDE R32, R3, 0x2, R32 ;  /* 0x0000000203207825 */ /* 0x004fcc00078e0220 */
[----:B------:R-:W5:Y:S02]  /*9130*/  LDG.E.128 R32, desc[UR36][R32.64] ;  /* 0x0000002420207981 */ /* 0x000f64000c1e1d00 */
.L_x_545:
[----:B-----5:R2:W-:Y:S02]  /*9140*/  STS.128 [R39], R32 ;  /* 0x0000002027007388 */ /* 0x0205e40000000c00 */
.L_x_544:
[----:B------:R-:W-:Y:S05]  /*9150*/  BSYNC B0 ;  /* 0x0000000000007941 */ /* 0x000fea0003800000 */
.L_x_543:
[----:B------:R-:W-:Y:S01]  /*9160*/  BAR.SYNC.DEFER_BLOCKING 0x0 ;  /* 0x0000000000007b1d */ /* 0x000fe20000010000 */
[----:B------:R-:W-:Y:S01]  /*9170*/  HFMA2.MMA R41, -RZ, RZ, 0, 0 ;  /* 0x00000000ff297435 */ /* 0x000fe200000001ff */
[----:B------:R-:W-:Y:S01]  /*9180*/  IMAD.MOV.U32 R20, RZ, RZ, RZ ;  /* 0x000000ffff147224 */ /* 0x000fe200078e00ff */
[----:B------:R-:W-:Y:S02]  /*9190*/  CS2R R50, SRZ ;  /* 0x0000000000327805 */ /* 0x000fe4000001ff00 */
[----:B------:R-:W-:Y:S02]  /*91a0*/  CS2R R46, SRZ ;  /* 0x00000000002e7805 */ /* 0x000fe4000001ff00 */
[----:B------:R-:W-:Y:S01]  /*91b0*/  MOV R48, RZ ;  /* 0x000000ff00307202 */ /* 0x000fe20000000f00 */
[----:B------:R-:W-:Y:S01]  /*91c0*/  ULDC UR8, c[0x0][0x288] ;  /* 0x0000a20000087ab9 */ /* 0x000fe20000000800 */
[----:B------:R-:W-:Y:S01]  /*91d0*/  ULDC UR9, c[0x0][0x284] ;  /* 0x0000a10000097ab9 */ /* 0x000fe20000000800 */
[----:B------:R-:W-:Y:S01]  /*91e0*/  ULDC.64 UR6, c[0x0][0x258] ;  /* 0x0000960000067ab9 */ /* 0x000fe20000000a00 */
[----:B------:R-:W-:Y:S01]  /*91f0*/  ULDC.64 UR10, c[0x0][0x250] ;  /* 0x00009400000a7ab9 */ /* 0x000fe20000000a00 */
[----:B------:R-:W-:Y:S01]  /*9200*/  BSSY B0, `(.L_x_546) ;  /* 0x00001cc000007945 */ /* 0x000fe20003800000 */
[----:B------:R-:W-:-:S03]  /*9210*/  IMAD.MOV.U32 R45, RZ, RZ, RZ ;  /* 0x000000ffff2d7224 */ /* 0x000fc600078e00ff */
[----:B------:R-:W-:Y:S05]  /*9220*/  @P1 BRA `(.L_x_547) ;  /* 0x0000001c00241947 */ /* 0x000fea0003800000 */
[----:B------:R-:W-:Y:S01]  /*9230*/  IMAD.IADD R44, R25, 0x1, R0 ;  /* 0x00000001192c7824 */ /* 0x000fe200078e0200 */
[----:B------:R-:W-:Y:S01]  /*9240*/  VIMNMX R59, R19, R53, PT ;  /* 0x00000035133b7248 */ /* 0x000fe20003fe0100 */
[----:B------:R-:W-:Y:S01]  /*9250*/  ULDC.64 UR4, c[0x0][0x250] ;  /* 0x0000940000047ab9 */ /* 0x000fe20000000a00 */
[----:B------:R-:W-:Y:S01]  /*9260*/  BSSY B1, `(.L_x_548) ;  /* 0x00000bc000017945 */ /* 0x000fe20003800000 */
[----:B------:R-:W-:Y:S01]  /*9270*/  IMAD R3, R44, 0x90, RZ ;  /* 0x000000902c037824 */ /* 0x000fe200078e02ff */
[----:B------:R-:W-:Y:S01]  /*9280*/  MOV R55, UR4 ;  /* 0x0000000400377c02 */ /* 0x000fe20008000f00 */
[----:B------:R-:W-:Y:S01]  /*9290*/  IMAD.U32 R54, RZ, RZ, UR5 ;  /* 0x00000005ff367e24 */ /* 0x000fe2000f8e00ff */
[----:B------:R-:W-:Y:S01]  /*92a0*/  LEA R52, R25, R16, 0x1 ;  /* 0x0000001019347211 */ /* 0x000fe200078e08ff */
[----:B------:R-:W-:Y:S01]  /*92b0*/  IMAD.MOV.U32 R20, RZ, RZ, RZ ;  /* 0x000000ffff147224 */ /* 0x000fe200078e00ff */
[----:B------:R-:W-:-:S04]  /*92c0*/  IADD3 R4, P3, R28, R3, RZ ;  /* 0x000000031c047210 */ /* 0x000fc80007f7e0ff */
[----:B------:R-:W-:Y:S02]  /*92d0*/  LEA.HI.X.SX32 R3, R3, R31, 0x1, P3 ;  /* 0x0000001f03037211 */ /* 0x000fe400018f0eff */
[----:B------:R-:W-:Y:S02]  /*92e0*/  ISETP.GE.AND P3, PT, R44, R59, PT ;  /* 0x0000003b2c00720c */ /* 0x000fe40003f66270 */
[----:B------:R-:W-:-:S04]  /*92f0*/  LEA R36, P4, R4, R55, 0x1 ;  /* 0x0000003704247211 */ /* 0x000fc800078808ff */
[----:B------:R-:W-:-:S07]  /*9300*/  LEA.HI.X R37, R4, R54, R3, 0x1, P4 ;  /* 0x0000003604257211 */ /* 0x000fce00020f0c03 */
[----:B------:R-:W-:Y:S05]  /*9310*/  @P3 BRA `(.L_x_549) ;  /* 0x0000000800c03947 */ /* 0x000fea0003800000 */
[----:B------:R-:W-:Y:S01]  /*9320*/  LOP3.LUT R4, RZ, R53, RZ, 0x33, !PT ;  /* 0x00000035ff047212 */ /* 0x000fe200078e33ff */
[----:B------:R-:W3:Y:S01]  /*9330*/  LDC.64 R42, c[0x0][0x2e8] ;  /* 0x0000ba00ff2a7b82 */ /* 0x000ee20000000a00 */
[----:B------:R-:W-:Y:S01]  /*9340*/  IADD3 R5, -R27, RZ, RZ ;  /* 0x000000ff1b057210 */ /* 0x000fe20007ffe1ff */
[----:B-1----:R-:W-:Y:S01]  /*9350*/  IMAD R6, R26, R49, R29 ;  /* 0x000000311a067224 */ /* 0x002fe200078e021d */
[----:B------:R-:W-:Y:S01]  /*9360*/  BSSY B2, `(.L_x_550) ;  /* 0x0000042000027945 */ /* 0x000fe20003800000 */
[----:B------:R-:W-:Y:S01]  /*9370*/  HFMA2.MMA R45, -RZ, RZ, 0, 0 ;  /* 0x00000000ff2d7435 */ /* 0x000fe200000001ff */
[----:B------:R-:W-:Y:S01]  /*9380*/  VIMNMX R5, R4, R5, !PT ;  /* 0x0000000504057248 */ /* 0x000fe20007fe0100 */
[----:B------:R-:W-:Y:S01]  /*9390*/  IMAD R3, R6, 0x90, R23 ;  /* 0x0000009006037824 */ /* 0x000fe200078e0217 */
[----:B------:R-:W-:Y:S01]  /*93a0*/  IADD3 R4, -R0, -0x2, -R25 ;  /* 0xfffffffe00047810 */ /* 0x000fe20007ffe919 */
[----:B------:R-:W-:Y:S01]  /*93b0*/  IMAD.MOV.U32 R58, RZ, RZ, R44 ;  /* 0x000000ffff3a7224 */ /* 0x000fe200078e002c */
[----:B------:R-:W-:-:S02]  /*93c0*/  MOV R41, RZ ;  /* 0x000000ff00297202 */ /* 0x000fc40000000f00 */
[----:B------:R-:W-:Y:S01]  /*93d0*/  CS2R R46, SRZ ;  /* 0x00000000002e7805 */ /* 0x000fe2000001ff00 */
[----:B------:R-:W-:Y:S01]  /*93e0*/  IMAD.MOV.U32 R48, RZ, RZ, RZ ;  /* 0x000000ffff307224 */ /* 0x000fe200078e00ff */
[----:B------:R-:W-:Y:S01]  /*93f0*/  CS2R R50, SRZ ;  /* 0x0000000000327805 */ /* 0x000fe2000001ff00 */
[----:B0-----:R-:W-:Y:S01]  /*9400*/  IMAD.IADD R7, R4, 0x1, -R5 ;  /* 0x0000000104077824 */ /* 0x001fe200078e0a05 */
[----:B------:R-:W-:-:S04]  /*9410*/  MOV R20, RZ ;  /* 0x000000ff00147202 */ /* 0x000fc80000000f00 */
[----:B------:R-:W-:Y:S01]  /*9420*/  LOP3.LUT P3, RZ, R7, 0x2, RZ, 0xc0, !PT ;  /* 0x0000000207ff7812 */ /* 0x000fe2000786c0ff */
[----:B---3--:R-:W-:-:S12]  /*9430*/  IMAD.WIDE R42, R3, 0x2, R42 ;  /* 0x00000002032a7825 */ /* 0x008fd800078e022a */
[----:B------:R-:W-:Y:S05]  /*9440*/  @P3 BRA `(.L_x_551) ;  /* 0x0000000000cc3947 */ /* 0x000fea0003800000 */
[----:B------:R-:W-:Y:S01]  /*9450*/  IMAD R6, R30, R53, RZ ;  /* 0x000000351e067224 */ /* 0x000fe200078e02ff */
[----:B------:R-:W-:Y:S01]  /*9460*/  SHF.R.S32.HI R3, RZ, 0x1f, R44 ;  /* 0x0000001fff037819 */ /* 0x000fe2000001142c */
[----:B------:R-:W-:-:S03]  /*9470*/  ULDC.64 UR4, c[0x0][0x258] ;  /* 0x0000960000047ab9 */ /* 0x000fc60000000a00 */
        /* <DEDUP_REMOVED lines=12> */
[----:B------:R-:W-:Y:S02]  /*9540*/  LEA.HI.X R13, R6, R54, R3, 0x1, P2 ;  /* 0x00000036060d7211 */ /* 0x000fe400010f0c03 */
[----:B------:R-:W0:Y:S04]  /*9550*/  LDS.U16 R3, [R52] ;  /* 0x0000000034037984 */ /* 0x000e280000000400 */
[----:B------:R-:W5:Y:S01]  /*9560*/  LDG.E.128 R12, desc[UR36][R12.64] ;  /* 0x000000240c0c7981 */ /* 0x000f62000c1e1d00 */
[----:B------:R-:W-:-:S06]  /*9570*/  UISETP.NE.AND UP0, UPT, UR4, URZ, UPT ;  /* 0x0000003f0400728c */ /* 0x000fcc000bf05270 */
[----:B------:R-:W-:Y:S01]  /*9580*/  PLOP3.LUT P2, PT, PT, PT, UP0, 0x80, 0x0 ;  /* 0x000000000000781c */ /* 0x000fe20003f4f008 */
[----:B0-----:R-:W-:-:S12]  /*9590*/  HADD2.F32 R3, -RZ, R3.H0_H0 ;  /* 0x20000003ff037230 */ /* 0x001fd80000004100 */
[----:B------:R-:W-:Y:S05]  /*95a0*/  @P2 BRA `(.L_x_552) ;  /* 0x0000000000302947 */ /* 0x000fea0003800000 */
[----:B------:R-:W-:Y:S01]  /*95b0*/  ISETP.NE.AND P5, PT, R2, RZ, PT ;  /* 0x000000ff0200720c */ /* 0x000fe20003fa5270 */
[----:B------:R-:W0:-:S12]  /*95c0*/  LDS.128 R8, [R39] ;  /* 0x0000000027087984 */ /* 0x000e180000000c00 */
[----:B------:R-:W3:Y:S01]  /*95d0*/  @P5 LDG.E.128 R60, desc[UR36][R42.64] ;  /* 0x000000242a3c5981 */ /* 0x000ee2000c1e1d00 */
[----:B0----5:R-:W-:Y:S01]  /*95e0*/  HFMA2.MMA R12, R12, 1, 1, R8 ;  /* 0x3c003c000c0c7835 */ /* 0x021fe20000000008 */
        /* <DEDUP_REMOVED lines=8> */
.L_x_552:
[--C-:B-----5:R-:W-:Y:S02]  /*9670*/  HADD2.F32 R46, -RZ, R12.reuse.H0_H0 ;  /* 0x2000000cff2e7230 */ /* 0x120fe40000004100 */
[----:B------:R-:W-:Y:S02]  /*9680*/  HADD2.F32 R4, -RZ, R12.H1_H1 ;  /* 0x3000000cff047230 */ /* 0x000fe40000004100 */
[--C-:B------:R-:W-:Y:S02]  /*9690*/  HADD2.F32 R10, -RZ, R14.reuse.H0_H0 ;  /* 0x2000000eff0a7230 */ /* 0x100fe40000004100 */
[C---:B------:R-:W-:Y:S01]  /*96a0*/  FFMA.FTZ R41, R3.reuse, R46, RZ ;  /* 0x0000002e03297223 */ /* 0x040fe200000100ff */
[----:B0-----:R-:W-:Y:S02]  /*96b0*/  HADD2.F32 R12, -RZ, R14.H1_H1 ;  /* 0x3000000eff0c7230 */ /* 0x001fe40000004100 */
        /* <DEDUP_REMOVED lines=8> */
[----:B------:R-:W-:Y:S01]  /*9740*/  FFMA.FTZ R48, R3, R8, RZ ;  /* 0x0000000803307223 */ /* 0x000fe200000100ff */
[----:B------:R-:W-:-:S02]  /*9750*/  VIADD R58, R44, 0x2 ;  /* 0x000000022c3a7836 */ /* 0x000fc40000000000 */
[C---:B------:R-:W-:Y:S01]  /*9760*/  FFMA.FTZ R51, R3.reuse, R14, RZ ;  /* 0x0000000e03337223 */ /* 0x040fe200000100ff */
[----:B------:R-:W-:-:S07]  /*9770*/  FFMA.FTZ R20, R3, R20, RZ ;  /* 0x0000001403147223 */ /* 0x000fce00000100ff */
.L_x_551:
[----:B------:R-:W-:Y:S05]  /*9780*/  BSYNC B2 ;  /* 0x0000000000027941 */ /* 0x000fea0003800000 */
.L_x_550:
[----:B------:R-:W-:-:S13]  /*9790*/  LOP3.LUT P3, RZ, R7, 0xfffffffe, RZ, 0xc0, !PT ;  /* 0xfffffffe07ff7812 */ /* 0x000fda000786c0ff */
[----:B------:R-:W-:Y:S05]  /*97a0*/  @!P3 BRA `(.L_x_549) ;  /* 0x00000004009cb947 */ /* 0x000fea0003800000 */
[----:B------:R-:W-:Y:S01]  /*97b0*/  ULDC UR4, c[0x0][0x29c] ;  /* 0x0000a70000047ab9 */ /* 0x000fe20000000800 */
[----:B------:R-:W-:Y:S01]  /*97c0*/  IMAD R64, R30, R53, RZ ;  /* 0x000000351e407224 */ /* 0x000fe200078e02ff */
[----:B------:R-:W-:-:S06]  /*97d0*/  UISETP.NE.AND UP0, UPT, UR4, URZ, UPT ;  /* 0x0000003f0400728c */ /* 0x000fcc000bf05270 */
[----:B------:R-:W-:-:S13]  /*97e0*/  PLOP3.LUT P2, PT, PT, PT, UP0, 0x80, 0x0 ;  /* 0x000000000000781c */ /* 0x000fda0003f4f008 */
.L_x_555:
[----:B------:R-:W-:Y:S02]  /*97f0*/  SHF.R.S32.HI R3, RZ, 0x1f, R58 ;  /* 0x0000001fff037819 */ /* 0x000fe4000001143a */
[----:B------:R-:W-:Y:S02]  /*9800*/  IADD3 R4, P3, R64, R58, RZ ;  /* 0x0000003a40047210 */ /* 0x000fe40007f7e0ff */
[----:B------:R-:W-:Y:S02]  /*9810*/  ISETP.NE.AND P5, PT, R2, RZ, PT ;  /* 0x000000ff0200720c */ /* 0x000fe40003fa5270 */
[----:B------:R-:W-:Y:S02]  /*9820*/  LEA.HI.X.SX32 R3, R64, R3, 0x1, P3 ;  /* 0x0000000340037211 */ /* 0x000fe400018f0eff */
[----:B------:R-:W-:-:S04]  /*9830*/  LEA R60, P3, R4, UR6, 0x2 ;  /* 0x00000006043c7c11 */ /* 0x000fc8000f8610ff */
[----:B------:R-:W-:-:S05]  /*9840*/  LEA.HI.X R61, R4, UR7, R3, 0x2, P3 ;  /* 0x00000007043d7c11 */ /* 0x000fca00098f1403 */
[----:B------:R-:W3:Y:S01]  /*9850*/  LDG.E R4, desc[UR36][R60.64] ;  /* 0x000000243c047981 */ /* 0x000ee2000c1e1900 */
[----:B------:R-:W-:Y:S01]  /*9860*/  MOV R49, UR8 ;  /* 0x0000000800317c02 */ /* 0x000fe20008000f00 */
[----:B------:R-:W-:Y:S01]  /*9870*/  IMAD.U32 R53, RZ, RZ, UR9 ;  /* 0x00000009ff357e24 */ /* 0x000fe2000f8e00ff */
[----:B------:R-:W-:Y:S01]  /*9880*/  MOV R55, UR10 ;  /* 0x0000000a00377c02 */ /* 0x000fe20008000f00 */
[----:B------:R-:W-:Y:S02]  /*9890*/  IMAD R5, R58, 0x90, RZ ;  /* 0x000000903a057824 */ /* 0x000fe400078e02ff */
[----:B------:R-:W-:-:S03]  /*98a0*/  IMAD.U32 R54, RZ, RZ, UR11 ;  /* 0x0000000bff367e24 */ /* 0x000fc6000f8e00ff */
[----:B------:R-:W-:-:S04]  /*98b0*/  IADD3 R6, P4, R28, R5, RZ ;  /* 0x000000051c067210 */ /* 0x000fc80007f9e0ff */
[----:B------:R-:W-:Y:S02]  /*98c0*/  LEA.HI.X.SX32 R5, R5, R31, 0x1, P4 ;  /* 0x0000001f05057211 */ /* 0x000fe400020f0eff */
[----:B------:R-:W-:-:S04]  /*98d0*/  LEA R56, P4, R6, R55, 0x1 ;  /* 0x0000003706387211 */ /* 0x000fc800078808ff */
[----:B------:R-:W-:Y:S01]  /*98e0*/  LEA.HI.X R57, R6, R54, R5, 0x1, P4 ;  /* 0x0000003606397211 */ /* 0x000fe200020f0c05 */
        /* <DEDUP_REMOVED lines=8> */
[----:B------:R-:W-:Y:S05]  /*9970*/  @P2 BRA `(.L_x_553) ;  /* 0x00000000002c2947 */ /* 0x000fea0003800000 */
[----:B------:R-:W3:Y:S04]  /*9980*/  @P5 LDG.E.128 R8, desc[UR36][R42.64] ;  /* 0x000000242a085981 */ /* 0x000ee8000c1e1d00 */
[----:B------:R-:W0:Y:S02]  /*9990*/  LDS.128 R12, [R39] ;  /* 0x00000000270c7984 */ /* 0x000e240000000c00 */
        /* <DEDUP_REMOVED lines=9> */
.L_x_553:
[----:B------:R-:W3:Y:S01]  /*9a30*/  LDG.E R60, desc[UR36][R60.64+0x8] ;  /* 0x000008243c3c7981 */ /* 0x000ee2000c1e1900 */
[----:B------:R-:W-:Y:S01]  /*9a40*/  MOV R8, 0x90 ;  /* 0x0000009000087802 */ /* 0x000fe20000000f00 */
[----:B---3--:R-:W-:-:S04]  /*9a50*/  IMAD R3, R60, R49, RZ ;  /* 0x000000313c037224 */ /* 0x008fc800078e02ff */
[----:B------:R-:W-:-:S04]  /*9a60*/  IMAD R3, R3, R53, R58 ;  /* 0x0000003503037224 */ /* 0x000fc800078e023a */
[----:B------:R-:W-:-:S05]  /*9a70*/  IMAD R3, R3, R8, 0x120 ;  /* 0x0000012003037424 */ /* 0x000fca00078e0208 */
[----:B------:R-:W-:-:S04]  /*9a80*/  IADD3 R9, P3, R38, R3, RZ ;  /* 0x0000000326097210 */ /* 0x000fc80007f7e0ff */
[----:B------:R-:W-:Y:S02]  /*9a90*/  LEA.HI.X.SX32 R3, R3, R40, 0x1, P3 ;  /* 0x0000002803037211 */ /* 0x000fe400018f0eff */
[----:B------:R-:W-:-:S04]  /*9aa0*/  LEA R8, P3, R9, R55, 0x1 ;  /* 0x0000003709087211 */ /* 0x000fc800078608ff */
[----:B------:R-:W-:-:S06]  /*9ab0*/  LEA.HI.X R9, R9, R54, R3, 0x1, P3 ;  /* 0x0000003609097211 */ /* 0x000fcc00018f0c03 */
[----:B------:R-:W5:Y:S01]  /*9ac0*/  LDG.E.128 R8, desc[UR36][R8.64] ;  /* 0x0000002408087981 */ /* 0x000f62000c1e1d00 */
[----:B------:R-:W-:Y:S02]  /*9ad0*/  IMAD.IADD R3, R58, 0x1, -R0 ;  /* 0x000000013a037824 */ /* 0x000fe400078e0a00 */
[----:B-----5:R-:W-:Y:S02]  /*9ae0*/  HADD2.F32 R13, -RZ, R4.H1_H1 ;  /* 0x30000004ff0d7230 */ /* 0x020fe40000004100 */
[--C-:B------:R-:W-:Y:S01]  /*9af0*/  HADD2.F32 R14, -RZ, R6.reuse.H0_H0 ;  /* 0x20000006ff0e7230 */ /* 0x100fe20000004100 */
[----:B------:R-:W-:Y:S01]  /*9b00*/  LEA R60, R3, R16, 0x1 ;  /* 0x00000010033c7211 */ /* 0x000fe200078e08ff */
[----:B------:R-:W-:Y:S02]  /*9b10*/  HADD2.F32 R15, -RZ, R6.H1_H1 ;  /* 0x30000006ff0f7230 */ /* 0x000fe40000004100 */
[--C-:B0-----:R-:W-:Y:S02]  /*9b20*/  HADD2.F32 R6, -RZ, R7.reuse.H0_H0 ;  /* 0x20000007ff067230 */ /* 0x101fe40000004100 */
[----:B------:R-:W0:Y:S01]  /*9b30*/  LDS.U16 R3, [R60] ;  /* 0x000000003c037984 */ /* 0x000e220000000400 */
[----:B------:R-:W-:-:S02]  /*9b40*/  HADD2.F32 R7, -RZ, R7.H1_H1 ;  /* 0x30000007ff077230 */ /* 0x000fc40000004100 */
[----:B0-----:R-:W-:Y:S02]  /*9b50*/  HADD2.F32 R12, -RZ, R3.H0_H0 ;  /* 0x20000003ff0c7230 */ /* 0x001fe40000004100 */
[----:B------:R-:W-:Y:S02]  /*9b60*/  HADD2.F32 R3, -RZ, R4.H0_H0 ;  /* 0x20000004ff037230 */ /* 0x000fe40000004100 */
[--C-:B------:R-:W-:Y:S02]  /*9b70*/  HADD2.F32 R4, -RZ, R5.reuse.H0_H0 ;  /* 0x20000005ff047230 */ /* 0x100fe40000004100 */
[C---:B------:R-:W-:Y:S01]  /*9b80*/  FFMA.FTZ R61, R12.reuse, R13, R46 ;  /* 0x0000000d0c3d7223 */ /* 0x040fe2000001002e */
[----:B------:R-:W-:Y:S02]  /*9b90*/  HADD2.F32 R5, -RZ, R5.H1_H1 ;  /* 0x30000005ff057230 */ /* 0x000fe40000004100 */
        /* <DEDUP_REMOVED lines=8> */
[----:B------:R-:W3:Y:S04]  /*9c20*/  @P5 LDG.E.128 R4, desc[UR36][R42.64] ;  /* 0x000000242a045981 */ /* 0x000ee8000c1e1d00 */
[----:B------:R-:W0:Y:S02]  /*9c30*/  LDS.128 R12, [R39] ;  /* 0x00000000270c7984 */ /* 0x000e240000000c00 */
[----:B0-----:R-:W-:Y:S01]  /*9c40*/  HFMA2.MMA R8, R8, 1, 1, R12 ;  /* 0x3c003c0008087835 */ /* 0x001fe2000000000c */
        /* <DEDUP_REMOVED lines=8> */
.L_x_554:
[----:B------:R-:W1:Y:S01]  /*9cd0*/  LDS.U16 R3, [R60+0x4] ;  /* 0x000004003c037984 */ /* 0x000e620000000400 */
[----:B------:R-:W-:Y:S02]  /*9ce0*/  VIADD R58, R58, 0x4 ;  /* 0x000000043a3a7836 */ /* 0x000fe40000000000 */
[----:B------:R-:W-:Y:S02]  /*9cf0*/  HADD2.F32 R4, -RZ, R8.H0_H0 ;  /* 0x20000008ff047230 */ /* 0x000fe40000004100 */
[----:B------:R-:W-:Y:S01]  /*9d00*/  HADD2.F32 R12, -RZ, R10.H0_H0 ;  /* 0x2000000aff0c7230 */ /* 0x000fe20000004100 */
[----:B------:R-:W-:Y:S01]  /*9d10*/  ISETP.GE.AND P3, PT, R58, R59, PT ;  /* 0x0000003b3a00720c */ /* 0x000fe20003f66270 */
[----:B0-----:R-:W-:Y:S02]  /*9d20*/  HADD2.F32 R8, -RZ, R8.H1_H1 ;  /* 0x30000008ff087230 */ /* 0x001fe40000004100 */
[--C-:B------:R-:W-:Y:S02]  /*9d30*/  HADD2.F32 R6, -RZ, R9.reuse.H0_H0 ;  /* 0x20000009ff067230 */ /* 0x100fe40000004100 */
[----:B------:R-:W-:-:S02]  /*9d40*/  HADD2.F32 R48, -RZ, R9.H1_H1 ;  /* 0x30000009ff307230 */ /* 0x000fc40000004100 */
[----:B------:R-:W-:Y:S02]  /*9d50*/  HADD2.F32 R10, -RZ, R10.H1_H1 ;  /* 0x3000000aff0a7230 */ /* 0x000fe40000004100 */
[--C-:B------:R-:W-:Y:S02]  /*9d60*/  HADD2.F32 R14, -RZ, R11.reuse.H0_H0 ;  /* 0x2000000bff0e7230 */ /* 0x100fe40000004100 */
[----:B------:R-:W-:Y:S02]  /*9d70*/  HADD2.F32 R20, -RZ, R11.H1_H1 ;  /* 0x3000000bff147230 */ /* 0x000fe40000004100 */
[----:B-1----:R-:W-:-:S05]  /*9d80*/  HADD2.F32 R3, -RZ, R3.H0_H0 ;  /* 0x20000003ff037230 */ /* 0x002fca0000004100 */
        /* <DEDUP_REMOVED lines=9> */
.L_x_549:
[----:B------:R-:W-:Y:S05]  /*9e20*/  BSYNC B1 ;  /* 0x0000000000017941 */ /* 0x000fea0003800000 */
.L_x_548:
[----:B------:R-:W-:-:S13]  /*9e30*/  ISETP.GE.AND P3, PT, R44, R19, PT ;  /* 0x000000132c00720c */ /* 0x000fda0003f66270 */
[----:B------:R-:W-:Y:S05]  /*9e40*/  @P3 BRA `(.L_x_547) ;  /* 0x00000010001c3947 */ /* 0x000fea0003800000 */
[----:B0-----:R-:W0:Y:S01]  /*9e50*/  LDC.64 R8, c[0x0][0x2e8] ;  /* 0x0000ba00ff087b82 */ /* 0x001e220000000a00 */
[----:B------:R-:W-:Y:S01]  /*9e60*/  IADD3 R3, -R25, -0x2, R27 ;  /* 0xfffffffe19037810 */ /* 0x000fe20007ffe11b */
[----:B------:R-:W-:Y:S01]  /*9e70*/  IMAD R4, R26, R49, R29 ;  /* 0x000000311a047224 */ /* 0x000fe200078e021d */
[----:B------:R-:W-:Y:S02]  /*9e80*/  BSSY B1, `(.L_x_556) ;  /* 0x0000053000017945 */ /* 0x000fe40003800000 */
[----:B------:R-:W-:Y:S01]  /*9e90*/  IADD3 R3, R3, -R0, RZ ;  /* 0x8000000003037210 */ /* 0x000fe20007ffe0ff */
[----:B------:R-:W-:-:S03]  /*9ea0*/  IMAD R5, R4, 0x90, R23 ;  /* 0x0000009004057824 */ /* 0x000fc600078e0217 */
[----:B------:R-:W-:Y:S01]  /*9eb0*/  LOP3.LUT P3, RZ, R3, 0x2, RZ, 0xc0, !PT ;  /* 0x0000000203ff7812 */ /* 0x000fe2000786c0ff */
[----:B0-----:R-:W-:-:S12]  /*9ec0*/  IMAD.WIDE R8, R5, 0x2, R8 ;  /* 0x0000000205087825 */ /* 0x001fd800078e0208 */
[----:B------:R-:W-:Y:S05]  /*9ed0*/  @P3 BRA `(.L_x_557) ;  /* 0x0000000400343947 */ /* 0x000fea0003800000 */
[----:B------:R-:W-:Y:S01]  /*9ee0*/  ISETP.GE.AND P3, PT, R44, R53, PT ;  /* 0x000000352c00720c */ /* 0x000fe20003f66270 */
[----:B------:R-:W-:-:S12]  /*9ef0*/  BSSY B2, `(.L_x_558) ;  /* 0x000004a000027945 */ /* 0x000fd80003800000 */
[----:B------:R-:W-:Y:S05]  /*9f00*/  @!P3 BRA `(.L_x_559) ;  /* 0x000000040020b947 */ /* 0x000fea0003800000 */
[----:B-1----:R-:W-:Y:S01]  /*9f10*/  IABS R7, R53 ;  /* 0x0000003500077213 */ /* 0x002fe20000000000 */
[----:B------:R-:W-:Y:S01]  /*9f20*/  ULDC.64 UR4, c[0x0][0x258] ;  /* 0x0000960000047ab9 */ /* 0x000fe20000000a00 */
[----:B------:R-:W-:Y:S01]  /*9f30*/  IABS R12, R44 ;  /* 0x0000002c000c7213 */ /* 0x000fe20000000000 */
[----:B------:R-:W0:Y:S01]  /*9f40*/  LDS.U16 R52, [R52] ;  /* 0x0000000034347984 */ /* 0x000e220000000400 */
[----:B------:R-:W1:Y:S01]  /*9f50*/  I2F.RP R6, R7 ;  /* 0x0000000700067306 */ /* 0x000e620000209400 */
[----:B------:R-:W-:Y:S02]  /*9f60*/  ISETP.GE.AND P3, PT, R44, RZ, PT ;  /* 0x000000ff2c00720c */ /* 0x000fe40003f66270 */
[----:B------:R-:W-:-:S05]  /*9f70*/  ISETP.NE.AND P4, PT, R53, RZ, PT ;  /* 0x000000ff3500720c */ /* 0x000fca0003f85270 */
[----:B-1----:R-:W1:Y:S02]  /*9f80*/  MUFU.RCP R6, R6 ;  /* 0x0000000600067308 */ /* 0x002e640000001000 */
[----:B-1----:R-:W-:-:S06]  /*9f90*/  VIADD R10, R6, 0xffffffe ;  /* 0x0ffffffe060a7836 */ /* 0x002fcc0000000000 */
[----:B------:R-:W1:Y:S02]  /*9fa0*/  F2I.FTZ.U32.TRUNC.NTZ R5, R10 ;  /* 0x0000000a00057305 */ /* 0x000e64000021f000 */
[----:B-1----:R-:W-:-:S05]  /*9fb0*/  IADD3 R4, RZ, -R5, RZ ;  /* 0x80000005ff047210 */ /* 0x002fca0007ffe0ff */
[----:B------:R-:W-:Y:S02]  /*9fc0*/  IMAD R11, R4, R7, RZ ;  /* 0x00000007040b7224 */ /* 0x000fe400078e02ff */
[----:B------:R-:W-:-:S04]  /*9fd0*/  IMAD.MOV.U32 R4, RZ, RZ, RZ ;  /* 0x000000ffff047224 */ /* 0x000fc800078e00ff */
[----:B------:R-:W-:Y:S01]  /*9fe0*/  IMAD.HI.U32 R4, R5, R11, R4 ;  /* 0x0000000b05047227 */ /* 0x000fe200078e0004 */
[----:B------:R-:W-:-:S05]  /*9ff0*/  MOV R5, R12 ;  /* 0x0000000c00057202 */ /* 0x000fca0000000f00 */
[----:B------:R-:W-:-:S04]  /*a000*/  IMAD.HI.U32 R4, R4, R5, RZ ;  /* 0x0000000504047227 */ /* 0x000fc800078e00ff */
[----:B------:R-:W-:-:S04]  /*a010*/  IMAD.MOV R4, RZ, RZ, -R4 ;  /* 0x000000ffff047224 */ /* 0x000fc800078e0a04 */
[----:B------:R-:W-:-:S05]  /*a020*/  IMAD R4, R7, R4, R5 ;  /* 0x0000000407047224 */ /* 0x000fca00078e0205 */
[----:B------:R-:W-:-:S13]  /*a030*/  ISETP.GT.U32.AND P2, PT, R7, R4, PT ;  /* 0x000000040700720c */ /* 0x000fda0003f44070 */
[----:B------:R-:W-:-:S04]  /*a040*/  @!P2 IADD3 R4, R4, -R7, RZ ;  /* 0x800000070404a210 */ /* 0x000fc80007ffe0ff */
[----:B------:R-:W-:-:S13]  /*a050*/  ISETP.GT.U32.AND P2, PT, R7, R4, PT ;  /* 0x000000040700720c */ /* 0x000fda0003f44070 */
[----:B------:R-:W-:Y:S02]  /*a060*/  @!P2 IMAD.IADD R4, R4, 0x1, -R7 ;  /* 0x000000010404a824 */ /* 0x000fe400078e0a07 */
        /* <DEDUP_REMOVED lines=34> */
.L_x_560:
[--C-:B-----5:R-:W-:Y:S02]  /*a290*/  HADD2.F32 R11, -RZ, R4.reuse.H0_H0 ;  /* 0x20000004ff0b7230 */ /* 0x120fe40000004100 */
[----:B------:R-:W-:Y:S02]  /*a2a0*/  HADD2.F32 R13, -RZ, R4.H1_H1 ;  /* 0x30000004ff0d7230 */ /* 0x000fe40000004100 */
[--C-:B------:R-:W-:Y:S02]  /*a2b0*/  HADD2.F32 R12, -RZ, R6.reuse.H0_H0 ;  /* 0x20000006ff0c7230 */ /* 0x100fe40000004100 */
[C---:B------:R-:W-:Y:S01]  /*a2c0*/  FFMA.FTZ R41, R10.reuse, R11, R41 ;  /* 0x0000000b0a297223 */ /* 0x040fe20000010029 */
[----:B------:R-:W-:Y:S02]  /*a2d0*/  HADD2.F32 R15, -RZ, R6.H1_H1 ;  /* 0x30000006ff0f7230 */ /* 0x000fe40000004100 */
[----:B------:R-:W-:Y:S01]  /*a2e0*/  FFMA.FTZ R46, R10, R13, R46 ;  /* 0x0000000d0a2e7223 */ /* 0x000fe2000001002e */
[----:B0-----:R-:W-:-:S02]  /*a2f0*/  HADD2.F32 R4, -RZ, R5.H0_H0 ;  /* 0x20000005ff047230 */ /* 0x001fc40000004100 */
[C---:B------:R-:W-:Y:S01]  /*a300*/  FFMA.FTZ R47, R10.reuse, R12, R47 ;  /* 0x0000000c0a2f7223 */ /* 0x040fe2000001002f */
[----:B------:R-:W-:Y:S02]  /*a310*/  HADD2.F32 R6, -RZ, R7.H0_H0 ;  /* 0x20000007ff067230 */ /* 0x000fe40000004100 */
[C---:B------:R-:W-:Y:S01]  /*a320*/  FFMA.FTZ R50, R10.reuse, R15, R50 ;  /* 0x0000000f0a327223 */ /* 0x040fe20000010032 */
[----:B------:R-:W-:Y:S02]  /*a330*/  HADD2.F32 R5, -RZ, R5.H1_H1 ;  /* 0x30000005ff057230 */ /* 0x000fe40000004100 */
[C---:B------:R-:W-:Y:S01]  /*a340*/  FFMA.FTZ R45, R10.reuse, R4, R45 ;  /* 0x000000040a2d7223 */ /* 0x040fe2000001002d */
[----:B------:R-:W-:Y:S02]  /*a350*/  HADD2.F32 R7, -RZ, R7.H1_H1 ;  /* 0x30000007ff077230 */ /* 0x000fe40000004100 */
[C---:B------:R-:W-:Y:S01]  /*a360*/  FFMA.FTZ R51, R10.reuse, R6, R51 ;  /* 0x000000060a337223 */ /* 0x040fe20000010033 */
[----:B------:R-:W-:-:S02]  /*a370*/  FFMA.FTZ R48, R10, R5, R48 ;  /* 0x000000050a307223 */ /* 0x000fc40000010030 */
[----:B------:R-:W-:-:S07]  /*a380*/  FFMA.FTZ R20, R10, R7, R20 ;  /* 0x000000070a147223 */ /* 0x000fce0000010014 */
.L_x_559:
[----:B------:R-:W-:Y:S05]  /*a390*/  BSYNC B2 ;  /* 0x0000000000027941 */ /* 0x000fea0003800000 */
.L_x_558:
[----:B------:R-:W-:-:S07]  /*a3a0*/  VIADD R44, R44, 0x2 ;  /* 0x000000022c2c7836 */ /* 0x000fce0000000000 */
.L_x_557:
[----:B------:R-:W-:Y:S05]  /*a3b0*/  BSYNC B1 ;  /* 0x0000000000017941 */ /* 0x000fea0003800000 */
.L_x_556:
[----:B------:R-:W-:-:S13]  /*a3c0*/  LOP3.LUT P3, RZ, R3, 0xfffffffe, RZ, 0xc0, !PT ;  /* 0xfffffffe03ff7812 */ /* 0x000fda000786c0ff */
[----:B------:R-:W-:Y:S05]  /*a3d0*/  @!P3 BRA `(.L_x_547) ;  /* 0x0000000800b8b947 */ /* 0x000fea0003800000 */
[----:B------:R-:W-:Y:S01]  /*a3e0*/  LEA R17, R44, R17, 0x1 ;  /* 0x000000112c117211 */ /* 0x000fe200078e08ff */
[----:B------:R-:W-:Y:S01]  /*a3f0*/  IMAD.MOV.U32 R3, RZ, RZ, 0x90 ;  /* 0x00000090ff037424 */ /* 0x000fe200078e00ff */
[----:B------:R-:W-:-:S03]  /*a400*/  MOV R36, RZ ;  /* 0x000000ff00247202 */ /* 0x000fc60000000f00 */
[----:B------:R-:W-:Y:S02]  /*a410*/  IMAD R17, R0, -0x2, R17 ;  /* 0xfffffffe00117824 */ /* 0x000fe400078e0211 */
[----:B------:R-:W-:Y:S02]  /*a420*/  IMAD R3, R44, R3, 0x120 ;  /* 0x000001202c037424 */ /* 0x000fe400078e0203 */
[----:B------:R-:W-:-:S07]  /*a430*/  VIADD R43, R17, UR38 ;  /* 0x00000026112b7c36 */ /* 0x000fce0008000000 */
.L_x_567:
[----:B------:R-:W0:Y:S01]  /*a440*/  LDC R61, c[0x0][0x284] ;  /* 0x0000a100ff3d7b82 */ /* 0x000e220000000800 */
[----:B------:R-:W-:Y:S01]  /*a450*/  IADD3 R4, R3, -0x120, RZ ;  /* 0xfffffee003047810 */ /* 0x000fe20007ffe0ff */
[----:B------:R-:W-:Y:S01]  /*a460*/  BSSY B1, `(.L_x_561) ;  /* 0x0000052000017945 */ /* 0x000fe20003800000 */
[----:B------:R-:W-:Y:S02]  /*a470*/  IMAD.IADD R49, R43, 0x1, R36 ;  /* 0x000000012b317824 */ /* 0x000fe400078e0224 */
[----:B------:R-:W-:-:S03]  /*a480*/  IADD3 R5, P3, R28, R4, RZ ;  /* 0x000000041c057210 */ /* 0x000fc60007f7e0ff */
[----:B-1----:R-:W1:Y:S01]  /*a490*/  LDC.64 R12, c[0x0][0x250] ;  /* 0x00009400ff0c7b82 */ /* 0x002e620000000a00 */
[----:B------:R-:W-:Y:S02]  /*a4a0*/  LEA.HI.X.SX32 R4, R4, R31, 0x1, P3 ;  /* 0x0000001f04047211 */ /* 0x000fe400018f0eff */
[----:B0-----:R-:W-:Y:S02]  /*a4b0*/  ISETP.GE.AND P3, PT, R44, R61, PT ;  /* 0x0000003d2c00720c */ /* 0x001fe40003f66270 */
[----:B-1----:R-:W-:-:S04]  /*a4c0*/  LEA R10, P4, R5, R12, 0x1 ;  /* 0x0000000c050a7211 */ /* 0x002fc800078808ff */
[----:B------:R-:W-:-:S07]  /*a4d0*/  LEA.HI.X R11, R5, R13, R4, 0x1, P4 ;  /* 0x0000000d050b7211 */ /* 0x000fce00020f0c04 */
[----:B------:R-:W-:Y:S05]  /*a4e0*/  @!P3 BRA `(.L_x_562) ;  /* 0x000000040024b947 */ /* 0x000fea0003800000 */
[----:B------:R-:W-:Y:S01]  /*a4f0*/  IABS R7, R61 ;  /* 0x0000003d00077213 */ /* 0x000fe20000000000 */
[----:B------:R-:W-:Y:S01]  /*a500*/  ULDC.64 UR4, c[0x0][0x258] ;  /* 0x0000960000047ab9 */ /* 0x000fe20000000a00 */
[----:B------:R-:W-:Y:S02]  /*a510*/  IABS R17, R44 ;  /* 0x0000002c00117213 */ /* 0x000fe40000000000 */
[----:B------:R-:W0:Y:S01]  /*a520*/  I2F.RP R6, R7 ;  /* 0x0000000700067306 */ /* 0x000e220000209400 */
[----:B------:R-:W-:Y:S02]  /*a530*/  ISETP.GE.AND P3, PT, R44, RZ, PT ;  /* 0x000000ff2c00720c */ /* 0x000fe40003f66270 */
[----:B------:R-:W-:-:S05]  /*a540*/  ISETP.NE.AND P4, PT, R61, RZ, PT ;  /* 0x000000ff3d00720c */ /* 0x000fca0003f85270 */
[----:B0-----:R-:W0:Y:S02]  /*a550*/  MUFU.RCP R6, R6 ;  /* 0x0000000600067308 */ /* 0x001e240000001000 */
[----:B0-----:R-:W-:-:S06]  /*a560*/  IADD3 R14, R6, 0xffffffe, RZ ;  /* 0x0ffffffe060e7810 */ /* 0x001fcc0007ffe0ff */
[----:B------:R-:W0:Y:S02]  /*a570*/  F2I.FTZ.U32.TRUNC.NTZ R5, R14 ;  /* 0x0000000e00057305 */ /* 0x000e24000021f000 */
[----:B0-----:R-:W-:-:S04]  /*a580*/  IMAD.MOV R4, RZ, RZ, -R5 ;  /* 0x000000ffff047224 */ /* 0x001fc800078e0a05 */
[----:B------:R-:W-:Y:S01]  /*a590*/  IMAD R15, R4, R7, RZ ;  /* 0x00000007040f7224 */ /* 0x000fe200078e02ff */
[----:B------:R-:W-:-:S10]  /*a5a0*/  HFMA2.MMA R4, -RZ, RZ, 0, 0 ;  /* 0x00000000ff047435 */ /* 0x000fd400000001ff */
[----:B------:R-:W-:-:S04]  /*a5b0*/  IMAD.HI.U32 R4, R5, R15, R4 ;  /* 0x0000000f05047227 */ /* 0x000fc800078e0004 */
[----:B------:R-:W-:Y:S02]  /*a5c0*/  IMAD.MOV.U32 R5, RZ, RZ, R17 ;  /* 0x000000ffff057224 */ /* 0x000fe400078e0011 */
[----:B------:R-:W0:Y:S02]  /*a5d0*/  LDS.U16 R17, [R49] ;  /* 0x0000000031117984 */ /* 0x000e240000000400 */
[----:B------:R-:W-:-:S05]  /*a5e0*/  IMAD.HI.U32 R4, R4, R5, RZ ;  /* 0x0000000504047227 */ /* 0x000fca00078e00ff */
[----:B------:R-:W-:-:S05]  /*a5f0*/  IADD3 R4, -R4, RZ, RZ ;  /* 0x000000ff04047210 */ /* 0x000fca0007ffe1ff */
[----:B------:R-:W-:-:S05]  /*a600*/  IMAD R4, R7, R4, R5 ;  /* 0x0000000407047224 */ /* 0x000fca00078e0205 */
[----:B------:R-:W-:-:S13]  /*a610*/  ISETP.GT.U32.AND P2, PT, R7, R4, PT ;  /* 0x000000040700720c */ /* 0x000fda0003f44070 */
[----:B------:R-:W-:-:S05]  /*a620*/  @!P2 IMAD.IADD R4, R4, 0x1, -R7 ;  /* 0x000000010404a824 */ /* 0x000fca00078e0a07 */
[----:B------:R-:W-:-:S13]  /*a630*/  ISETP.GT.U32.AND P2, PT, R7, R4, PT ;  /* 0x000000040700720c */ /* 0x000fda0003f44070 */
[----:B------:R-:W-:Y:S01]  /*a640*/  @!P2 IADD3 R4, R4, -R7, RZ ;  /* 0x800000070404a210 */ /* 0x000fe20007ffe0ff */
[----:B------:R-:W-:-:S04]  /*a650*/  IMAD R7, R30, R61, RZ ;  /* 0x0000003d1e077224 */ /* 0x000fc800078e02ff */
[----:B------:R-:W-:Y:S01]  /*a660*/  @!P3 IMAD.MOV R4, RZ, RZ, -R4 ;  /* 0x000000ffff04b224 */ /* 0x000fe200078e0a04 */
        /* <DEDUP_REMOVED lines=8> */
[----:B---3--:R-:W-:Y:S01]  /*a6f0*/  IMAD R5, R14, UR4, RZ ;  /* 0x000000040e057c24 */ /* 0x008fe2000f8e02ff */
[----:B------:R-:W-:-:S03]  /*a700*/  ULDC UR4, c[0x0][0x29c] ;  /* 0x0000a70000047ab9 */ /* 0x000fc60000000800 */
        /* <DEDUP_REMOVED lines=23> */
.L_x_563:
        /* <DEDUP_REMOVED lines=16> */
.L_x_562:
[----:B------:R-:W-:Y:S05]  /*a980*/  BSYNC B1 ;  /* 0x0000000000017941 */ /* 0x000fea0003800000 */
.L_x_561:
[----:B------:R-:W-:Y:S01]  /*a990*/  IADD3 R6, R44, 0x2, RZ ;  /* 0x000000022c067810 */ /* 0x000fe20007ffe0ff */
[----:B------:R-:W-:Y:S03]  /*a9a0*/  BSSY B1, `(.L_x_564) ;  /* 0x000004c000017945 */ /* 0x000fe60003800000 */
[----:B------:R-:W-:-:S13]  /*a9b0*/  ISETP.GE.AND P3, PT, R6, R61, PT ;  /* 0x0000003d0600720c */ /* 0x000fda0003f66270 */
        /* <DEDUP_REMOVED lines=8> */
[----:B0-----:R-:W-:-:S06]  /*aa40*/  VIADD R15, R14, 0xffffffe ;  /* 0x0ffffffe0e0f7836 */ /* 0x001fcc0000000000 */
[----:B------:R-:W0:Y:S02]  /*aa50*/  F2I.FTZ.U32.TRUNC.NTZ R5, R15 ;  /* 0x0000000f00057305 */ /* 0x000e24000021f000 */
[----:B0-----:R-:W-:-:S05]  /*aa60*/  IADD3 R4, RZ, -R5, RZ ;  /* 0x80000005ff047210 */ /* 0x001fca0007ffe0ff */
        /* <DEDUP_REMOVED lines=27> */
[C---:B------:R-:W-:Y:S02]  /*ac20*/  LEA R4, P2, R6.reuse, R12, 0x1 ;  /* 0x0000000c06047211 */ /* 0x040fe400078408ff */
[----:B------:R-:W0:Y:S02]  /*ac30*/  LDS.U16 R12, [R49+0x4] ;  /* 0x00000400310c7984 */ /* 0x000e240000000400 */
[----:B------:R-:W-:-:S06]  /*ac40*/  LEA.HI.X R5, R6, R13, R5, 0x1, P2 ;  /* 0x0000000d06057211 */ /* 0x000fcc00010f0c05 */
        /* <DEDUP_REMOVED lines=17> */
.L_x_566:
[--C-:B0----5:R-:W-:Y:S02]  /*ad60*/  HADD2.F32 R10, -RZ, R4.reuse.H0_H0 ;  /* 0x20000004ff0a7230 */ /* 0x121fe40000004100 */
[----:B------:R-:W-:Y:S02]  /*ad70*/  HADD2.F32 R11, -RZ, R4.H1_H1 ;  /* 0x30000004ff0b7230 */ /* 0x000fe40000004100 */
[--C-:B------:R-:W-:Y:S02]  /*ad80*/  HADD2.F32 R12, -RZ, R6.reuse.H0_H0 ;  /* 0x20000006ff0c7230 */ /* 0x100fe40000004100 */
[C---:B------:R-:W-:Y:S01]  /*ad90*/  FFMA.FTZ R41, R42.reuse, R10, R41 ;  /* 0x0000000a2a297223 */ /* 0x040fe20000010029 */
[----:B------:R-:W-:Y:S02]  /*ada0*/  HADD2.F32 R13, -RZ, R6.H1_H1 ;  /* 0x30000006ff0d7230 */ /* 0x000fe40000004100 */
[----:B------:R-:W-:Y:S01]  /*adb0*/  FFMA.FTZ R46, R42, R11, R46 ;  /* 0x0000000b2a2e7223 */ /* 0x000fe2000001002e */
[----:B------:R-:W-:-:S02]  /*adc0*/  HADD2.F32 R4, -RZ, R5.H0_H0 ;  /* 0x20000005ff047230 */ /* 0x000fc40000004100 */
        /* <DEDUP_REMOVED lines=9> */
.L_x_565:
[----:B------:R-:W-:Y:S05]  /*ae60*/  BSYNC B1 ;  /* 0x0000000000017941 */ /* 0x000fea0003800000 */
.L_x_564:
[----:B------:R-:W-:Y:S01]  /*ae70*/  VIADD R44, R44, 0x4 ;  /* 0x000000042c2c7836 */ /* 0x000fe20000000000 */
[----:B------:R-:W-:Y:S01]  /*ae80*/  IADD3 R36, R36, 0x8, RZ ;  /* 0x0000000824247810 */ /* 0x000fe20007ffe0ff */
[----:B------:R-:W-:-:S03]  /*ae90*/  VIADD R3, R3, 0x240 ;  /* 0x0000024003037836 */ /* 0x000fc60000000000 */
[----:B------:R-:W-:-:S13]  /*aea0*/  ISETP.GE.AND P3, PT, R44, R19, PT ;  /* 0x000000132c00720c */ /* 0x000fda0003f66270 */
[----:B------:R-:W-:Y:S05]  /*aeb0*/  @!P3 BRA `(.L_x_567) ;  /* 0xfffffff40060b947 */ /* 0x000fea000383ffff */
.L_x_547:
[----:B------:R-:W-:Y:S05]  /*aec0*/  BSYNC B0 ;  /* 0x0000000000007941 */ /* 0x000fea0003800000 */
.L_x_546:
[----:B------:R-:W-:Y:S01]  /*aed0*/  ISETP.GT.OR P0, PT, R21, 0x11, P0 ;  /* 0x000000111500780c */ /* 0x000fe20000704670 */
[----:B------:R-:W-:-:S12]  /*aee0*/  BSSY B0, `(.L_x_568) ;  /* 0x0000036000007945 */ /* 0x000fd80003800000 */
[----:B------:R-:W-:Y:S05]  /*aef0*/  @P0 BRA `(.L_x_569) ;  /* 0x0000000000d00947 */ /* 0x000fea0003800000 */
[----:B-1----:R-:W1:Y:S01]  /*af00*/  LDC.64 R12, c[0x0][0x250] ;  /* 0x00009400ff0c7b82 */ /* 0x002e620000000a00 */
[----:B------:R-:W-:-:S05]  /*af10*/  MOV R4, 0x90 ;  /* 0x0000009000047802 */ /* 0x000fca0000000f00 */
[----:B------:R-:W-:-:S05]  /*af20*/  IMAD R27, R27, R4, -0x90 ;  /* 0xffffff701b1b7424 */ /* 0x000fca00078e0204 */
[----:B------:R-:W-:-:S04]  /*af30*/  IADD3 R3, P0, R28, R27, RZ ;  /* 0x0000001b1c037210 */ /* 0x000fc80007f1e0ff */
[----:B------:R-:W-:Y:S02]  /*af40*/  LEA.HI.X.SX32 R6, R27, R31, 0x1, P0 ;  /* 0x0000001f1b067211 */ /* 0x000fe400000f0eff */
[----:B-1----:R-:W-:-:S04]  /*af50*/  LEA R4, P0, R3, R12, 0x1 ;  /* 0x0000000c03047211 */ /* 0x002fc800078008ff */
[----:B------:R-:W-:-:S06]  /*af60*/  LEA.HI.X R5, R3, R13, R6, 0x1, P0 ;  /* 0x0000000d03057211 */ /* 0x000fcc00000f0c06 */
[----:B0-----:R-:W5:Y:S01]  /*af70*/  LDG.E.128 R4, desc[UR36][R4.64] ;  /* 0x0000002404047981 */ /* 0x001f62000c1e1d00 */
[----:B------:R-:W-:Y:S01]  /*af80*/  IMAD.IADD R19, R19, 0x1, -R0 ;  /* 0x0000000113137824 */ /* 0x000fe200078e0a00 */
[----:B------:R-:W-:Y:S04]  /*af90*/  BSSY B1, `(.L_x_570) ;  /* 0x000001a000017945 */ /* 0x000fe80003800000 */
[----:B------:R-:W-:-:S06]  /*afa0*/  LEA R16, R19, R16, 0x1 ;  /* 0x0000001013107211 */ /* 0x000fcc00078e08ff */
[----:B------:R-:W0:Y:S02]  /*afb0*/  LDS.U16 R16, [R16] ;  /* 0x0000000010107984 */ /* 0x000e240000000400 */
[----:B0-----:R-:W-:Y:S01]  /*afc0*/  HADD2.F32 R0, -RZ, R16.H0_H0 ;  /* 0x20000010ff007230 */ /* 0x001fe20000004100 */
[----:B------:R-:W-:Y:S06]  /*afd0*/  @P2 BRA `(.L_x_571) ;  /* 0x0000000000542947 */ /* 0x000fec0003800000 */
[----:B------:R-:W-:-:S13]  /*afe0*/  ISETP.NE.AND P3, PT, R2, RZ, PT ;  /* 0x000000ff0200720c */ /* 0x000fda0003f65270 */
[----:B------:R-:W0:Y:S08]  /*aff0*/  @P3 LDC R8, c[0x0][0x288] ;  /* 0x0000a200ff083b82 */ /* 0x000e300000000800 */
[----:B------:R-:W1:Y:S01]  /*b000*/  @P3 LDC.64 R2, c[0x0][0x2e8] ;  /* 0x0000ba00ff023b82 */ /* 0x000e620000000a00 */
[----:B0-----:R-:W-:-:S04]  /*b010*/  @P3 IMAD R8, R26, R8, R29 ;  /* 0x000000081a083224 */ /* 0x001fc800078e021d */
[----:B------:R-:W-:-:S04]  /*b020*/  @P3 IMAD R9, R8, 0x90, R23 ;  /* 0x0000009008093824 */ /* 0x000fc800078e0217 */
[----:B-1----:R-:W-:-:S06]  /*b030*/  @P3 IMAD.WIDE R8, R9, 0x2, R2 ;  /* 0x0000000209083825 */ /* 0x002fcc00078e0202 */
[----:B------:R-:W3:Y:S01]  /*b040*/  @P3 LDG.E.128 R8, desc[UR36][R8.64] ;  /* 0x0000002408083981 */ /* 0x000ee2000c1e1d00 */
        /* <DEDUP_REMOVED lines=14> */
.L_x_571:
[----:B------:R-:W-:Y:S05]  /*b130*/  BSYNC B1 ;  /* 0x0000000000017941 */ /* 0x000fea0003800000 */
.L_x_570:
        /* <DEDUP_REMOVED lines=16> */
.L_x_569:
[----:B------:R-:W-:Y:S05]  /*b240*/  BSYNC B0 ;  /* 0x0000000000007941 */ /* 0x000fea0003800000 */
.L_x_568:
[----:B------:R-:W-:Y:S06]  /*b250*/  BAR.SYNC.DEFER_BLOCKING 0x0 ;  /* 0x0000000000007b1d */ /* 0x000fec0000010000 */
[----:B------:R-:W-:Y:S05]  /*b260*/  @P1 BRA `(.L_x_572) ;  /* 0x0000000000881947 */ /* 0x000fea0003800000 */
[C---:B------:R-:W-:Y:S01]  /*b270*/  LOP3.LUT R0, R24.reuse, 0xffffffe0, RZ, 0xc0, !PT ;  /* 0xffffffe018007812 */ /* 0x040fe200078ec0ff */
[----:B------:R-:W-:Y:S01]  /*b280*/  IMAD R25, R25, 0x90, R23 ;  /* 0x0000009019197824 */ /* 0x000fe200078e0217 */
[----:B------:R-:W-:Y:S02]  /*b290*/  ISETP.GT.AND P2, PT, R24, 0x1f, PT ;  /* 0x0000001f1800780c */ /* 0x000fe40003f44270 */
[----:B------:R-:W-:Y:S02]  /*b2a0*/  ISETP.NE.AND P0, PT, R0, 0x20, PT ;  /* 0x000000200000780c */ /* 0x000fe40003f05270 */
[----:B------:R-:W-:-:S11]  /*b2b0*/  LEA R25, R25, UR38, 0x1 ;  /* 0x0000002619197c11 */ /* 0x000fd6000f8e08ff */
[----:B------:R-:W-:Y:S05]  /*b2c0*/  @P0 BRA `(.L_x_573) ;  /* 0x0000000000140947 */ /* 0x000fea0003800000 */
[----:B------:R-:W-:Y:S02]  /*b2d0*/  F2FP.F16.F32.PACK_AB R4, R46, R41 ;  /* 0x000000292e04723e */ /* 0x000fe400000000ff */
[----:B------:R-:W-:Y:S02]  /*b2e0*/  F2FP.F16.F32.PACK_AB R5, R48, R45 ;  /* 0x0000002d3005723e */ /* 0x000fe400000000ff */
[----:B-1----:R-:W-:Y:S02]  /*b2f0*/  F2FP.F16.F32.PACK_AB R6, R50, R47 ;  /* 0x0000002f3206723e */ /* 0x002fe400000000ff */
[----:B0-----:R-:W-:-:S05]  /*b300*/  F2FP.F16.F32.PACK_AB R7, R20, R51 ;  /* 0x000000331407723e */ /* 0x001fca00000000ff */
[----:B------:R3:W-:Y:S02]  /*b310*/  STS.128 [R25+-0x120], R4 ;  /* 0xfffee00419007388 */ /* 0x0007e40000000c00 */
.L_x_573:
[----:B------:R-:W-:Y:S05]  /*b320*/  WARPSYNC.ALL ;  /* 0x0000000000007948 */ /* 0x000fea0003800000 */
[----:B------:R-:W-:Y:S06]  /*b330*/  BAR.SYNC.DEFER_BLOCKING 0x0 ;  /* 0x0000000000007b1d */ /* 0x000fec0000010000 */
[----:B------:R-:W-:Y:S04]  /*b340*/  BSSY B0, `(.L_x_574) ;  /* 0x0000013000007945 */ /* 0x000fe80003800000 */
[----:B------:R-:W-:Y:S05]  /*b350*/  @P2 BRA `(.L_x_575) ;  /* 0x0000000000442947 */ /* 0x000fea0003800000 */
[----:B01-3--:R-:W0:Y:S02]  /*b360*/  LDS.128 R4, [R25] ;  /* 0x0000000019047984 */ /* 0x00be240000000c00 */
[--C-:B0-----:R-:W-:Y:S02]  /*b370*/  HADD2.F32 R0, -RZ, R4.reuse.H0_H0 ;  /* 0x20000004ff007230 */ /* 0x101fe40000004100 */
[----:B------:R-:W-:Y:S02]  /*b380*/  HADD2.F32 R3, -RZ, R4.H1_H1 ;  /* 0x30000004ff037230 */ /* 0x000fe40000004100 */
[--C-:B------:R-:W-:Y:S02]  /*b390*/  HADD2.F32 R4, -RZ, R6.reuse.H0_H0 ;  /* 0x20000006ff047230 */ /* 0x100fe40000004100 */
[----:B------:R-:W-:Y:S01]  /*b3a0*/  FADD.FTZ R41, R41, R0 ;  /* 0x0000000029297221 */ /* 0x000fe20000010000 */
[----:B------:R-:W-:Y:S02]  /*b3b0*/  HADD2.F32 R9, -RZ, R6.H1_H1 ;  /* 0x30000006ff097230 */ /* 0x000fe40000004100 */
[----:B------:R-:W-:Y:S01]  /*b3c0*/  FADD.FTZ R46, R46, R3 ;  /* 0x000000032e2e7221 */ /* 0x000fe20000010000 */
[----:B------:R-:W-:-:S02]  /*b3d0*/  HADD2.F32 R2, -RZ, R5.H0_H0 ;  /* 0x20000005ff027230 */ /* 0x000fc40000004100 */
[----:B------:R-:W-:Y:S01]  /*b3e0*/  FADD.FTZ R47, R47, R4 ;  /* 0x000000042f2f7221 */ /* 0x000fe20000010000 */
[----:B------:R-:W-:Y:S02]  /*b3f0*/  HADD2.F32 R6, -RZ, R7.H0_H0 ;  /* 0x20000007ff067230 */ /* 0x000fe40000004100 */
[----:B------:R-:W-:Y:S01]  /*b400*/  FADD.FTZ R50, R50, R9 ;  /* 0x0000000932327221 */ /* 0x000fe20000010000 */
[----:B------:R-:W-:Y:S02]  /*b410*/  HADD2.F32 R5, -RZ, R5.H1_H1 ;  /* 0x30000005ff057230 */ /* 0x000fe40000004100 */
[----:B------:R-:W-:Y:S01]  /*b420*/  FADD.FTZ R45, R45, R2 ;  /* 0x000000022d2d7221 */ /* 0x000fe20000010000 */
[----:B------:R-:W-:Y:S02]  /*b430*/  HADD2.F32 R7, -RZ, R7.H1_H1 ;  /* 0x30000007ff077230 */ /* 0x000fe40000004100 */
[----:B------:R-:W-:Y:S01]  /*b440*/  FADD.FTZ R51, R51, R6 ;  /* 0x0000000633337221 */ /* 0x000fe20000010000 */
[----:B------:R-:W-:-:S02]  /*b450*/  FADD.FTZ R48, R48, R5 ;  /* 0x0000000530307221 */ /* 0x000fc40000010000 */
[----:B------:R-:W-:-:S07]  /*b460*/  FADD.FTZ R20, R20, R7 ;  /* 0x0000000714147221 */ /* 0x000fce0000010000 */
.L_x_575:
[----:B------:R-:W-:Y:S05]  /*b470*/  BSYNC B0 ;  /* 0x0000000000007941 */ /* 0x000fea0003800000 */
.L_x_574:
[----:B------:R-:W-:Y:S06]  /*b480*/  BAR.SYNC.DEFER_BLOCKING 0x0 ;  /* 0x0000000000007b1d */ /* 0x000fec0000010000 */
.L_x_572:
[----:B------:R-:W-:-:S05]  /*b490*/  VIADD R24, R24, 0x1f ;  /* 0x0000001f18187836 */ /* 0x000fca0000000000 */
[----:B------:R-:W-:-:S13]  /*b4a0*/  ISETP.GT.U32.OR P1, PT, R24, 0x3e, P1 ;  /* 0x0000003e1800780c */ /* 0x000fda0000f24470 */
[----:B------:R-:W-:Y:S05]  /*b4b0*/  @P1 EXIT ;  /* 0x000000000000194d */ /* 0x000fea0003800000 */
[----:B------:R-:W4:Y:S02]  /*b4c0*/  LDC R0, c[0x0][0x308] ;  /* 0x0000c200ff007b82 */ /* 0x000f240000000800 */
[----:B----4-:R-:W-:-:S13]  /*b4d0*/  ISETP.NE.AND P0, PT, R0, 0x2, PT ;  /* 0x000000020000780c */ /* 0x010fda0003f05270 */
[----:B------:R-:W-:Y:S05]  /*b4e0*/  @!P0 BRA `(.L_x_576) ;  /* 0x0000000000308947 */ /* 0x000fea0003800000 */
[----:B------:R-:W4:Y:S01]  /*b4f0*/  LDC.64 R2, c[0x0][0x210] ;  /* 0x00008400ff027b82 */ /* 0x000f220000000a00 */
[----:B------:R-:W-:Y:S01]  /*b500*/  IMAD R23, R22, 0x90, R23 ;  /* 0x0000009016177824 */ /* 0x000fe200078e0217 */
[----:B------:R-:W-:Y:S02]  /*b510*/  F2FP.F16.F32.PACK_AB R41, R46, R41 ;  /* 0x000000292e29723e */ /* 0x000fe400000000ff */
[----:B------:R-:W-:Y:S02]  /*b520*/  F2FP.F16.F32.PACK_AB R45, R48, R45 ;  /* 0x0000002d302d723e */ /* 0x000fe400000000ff */
[----:B------:R-:W-:Y:S02]  /*b530*/  F2FP.F16.F32.PACK_AB R47, R50, R47 ;  /* 0x0000002f322f723e */ /* 0x000fe400000000ff */
[----:B------:R-:W-:Y:S01]  /*b540*/  F2FP.F16.F32.PACK_AB R51, R20, R51 ;  /* 0x000000331433723e */ /* 0x000fe200000000ff */
[----:B----4-:R-:W-:-:S05]  /*b550*/  IMAD.WIDE R2, R23, 0x2, R2 ;  /* 0x0000000217027825 */ /* 0x010fca00078e0202 */
[----:B------:R-:W-:Y:S04]  /*b560*/  STG.E desc[UR36][R2.64], R41 ;  /* 0x0000002902007986 */ /* 0x000fe8000c101924 */
[----:B------:R-:W-:Y:S04]  /*b570*/  STG.E desc[UR36][R2.64+0x4], R45 ;  /* 0x0000042d02007986 */ /* 0x000fe8000c101924 */
[----:B------:R-:W-:Y:S04]  /*b580*/  STG.E desc[UR36][R2.64+0x8], R47 ;  /* 0x0000082f02007986 */ /* 0x000fe8000c101924 */
[----:B------:R-:W-:Y:S01]  /*b590*/  STG.E desc[UR36][R2.64+0xc], R51 ;  /* 0x00000c3302007986 */ /* 0x000fe2000c101924 */
[----:B------:R-:W-:Y:S05]  /*b5a0*/  EXIT ;  /* 0x000000000000794d */ /* 0x000fea0003800000 */
.L_x_576:
[----:B------:R-:W4:Y:S01]  /*b5b0*/  LDC.64 R2, c[0x0][0x300] ;  /* 0x0000c000ff027b82 */ /* 0x000f220000000a00 */
[----:B------:R-:W-:Y:S01]  /*b5c0*/  IMAD R22, R22, 0x90, R23 ;  /* 0x0000009016167824 */ /* 0x000fe200078e0217 */
[----:B------:R-:W-:Y:S01]  /*b5d0*/  ULDC.64 UR4, c[0x0][0x210] ;  /* 0x0000840000047ab9 */ /* 0x000fe20000000a00 */
[----:B----4-:R-:W4:Y:S02]  /*b5e0*/  LDG.E R2, desc[UR36][R2.64] ;  /* 0x0000002402027981 */ /* 0x010f24000c1e1900 */
[C---:B----4-:R-:W-:Y:S01]  /*b5f0*/  FMUL.FTZ R46, R2.reuse, R46 ;  /* 0x0000002e022e7220 */ /* 0x050fe20000410000 */
[C---:B------:R-:W-:Y:S01]  /*b600*/  FMUL.FTZ R45, R2.reuse, R45 ;  /* 0x0000002d022d7220 */ /* 0x040fe20000410000 */
[C---:B------:R-:W-:Y:S01]  /*b610*/  FMUL.FTZ R48, R2.reuse, R48 ;  /* 0x0000003002307220 */ /* 0x040fe20000410000 */
[C---:B------:R-:W-:Y:S01]  /*b620*/  FMUL.FTZ R47, R2.reuse, R47 ;  /* 0x0000002f022f7220 */ /* 0x040fe20000410000 */
[C---:B------:R-:W-:Y:S01]  /*b630*/  FMUL.FTZ R41, R2.reuse, R41 ;  /* 0x0000002902297220 */ /* 0x040fe20000410000 */
[C---:B------:R-:W-:Y:S01]  /*b640*/  FMUL.FTZ R50, R2.reuse, R50 ;  /* 0x0000003202327220 */ /* 0x040fe20000410000 */
[----:B------:R-:W4:Y:S01]  /*b650*/  F2I.S8.NTZ R46, R46 ;  /* 0x0000002e002e7305 */ /* 0x000f220000202100 */
[C---:B------:R-:W-:Y:S01]  /*b660*/  FMUL.FTZ R51, R2.reuse, R51 ;  /* 0x0000003302337220 */ /* 0x040fe20000410000 */
[----:B------:R-:W-:-:S06]  /*b670*/  FMUL.FTZ R2, R2, R20 ;  /* 0x0000001402027220 */ /* 0x000fcc0000410000 */
[----:B------:R-:W5:Y:S01]  /*b680*/  F2I.S8.NTZ R45, R45 ;  /* 0x0000002d002d7305 */ /* 0x000f620000202100 */
[----:B----4-:R-:W-:-:S07]  /*b690*/  PRMT R0, R46, 0x8880, RZ ;  /* 0x000088802e007816 */ /* 0x010fce00000000ff */
[----:B------:R-:W3:Y:S01]  /*b6a0*/  F2I.S8.NTZ R48, R48 ;  /* 0x0000003000307305 */ /* 0x000ee20000202100 */
[----:B------:R-:W-:Y:S02]  /*b6b0*/  PRMT R0, R0, 0x7710, RZ ;  /* 0x0000771000007816 */ /* 0x000fe400000000ff */
[----:B-----5:R-:W-:-:S05]  /*b6c0*/  PRMT R3, R45, 0x8880, RZ ;  /* 0x000088802d037816 */ /* 0x020fca00000000ff */
[----:B------:R-:W4:Y:S01]  /*b6d0*/  F2I.S8.NTZ R47, R47 ;  /* 0x0000002f002f7305 */ /* 0x000f220000202100 */
[----:B------:R-:W-:Y:S02]  /*b6e0*/  LOP3.LUT R9, R0, 0xff, RZ, 0xc0, !PT ;  /* 0x000000ff00097812 */ /* 0x000fe400078ec0ff */
[----:B------:R-:W-:Y:S02]  /*b6f0*/  PRMT R3, R3, 0x7710, RZ ;  /* 0x0000771003037816 */ /* 0x000fe400000000ff */
[----:B------:R-:W-:Y:S02]  /*b700*/  SHF.L.U64.HI R0, R9, 0x8, RZ ;  /* 0x0000000809007819 */ /* 0x000fe400000102ff */
[----:B---3--:R-:W-:Y:S01]  /*b710*/  PRMT R4, R48, 0x8880, RZ ;  /* 0x0000888030047816 */ /* 0x008fe200000000ff */
[----:B------:R-:W3:Y:S01]  /*b720*/  F2I.S8.NTZ R41, R41 ;  /* 0x0000002900297305 */ /* 0x000ee20000202100 */
[----:B0-----:R-:W-:Y:S02]  /*b730*/  LOP3.LUT R8, R3, 0xff, RZ, 0xc0, !PT ;  /* 0x000000ff03087812 */ /* 0x001fe400078ec0ff */
[----:B------:R-:W-:-:S02]  /*b740*/  PRMT R4, R4, 0x7710, RZ ;  /* 0x0000771004047816 */ /* 0x000fc400000000ff */
[----:B-1----:R-:W-:Y:S02]  /*b750*/  SHF.L.U64.HI R7, R8, 0x10, RZ ;  /* 0x0000001008077819 */ /* 0x002fe400000102ff */
[----:B------:R-:W-:Y:S01]  /*b760*/  LOP3.LUT R6, R4, 0xff, RZ, 0xc0, !PT ;  /* 0x000000ff04067812 */ /* 0x000fe200078ec0ff */
[----:B------:R-:W0:Y:S01]  /*b770*/  F2I.S8.NTZ R50, R50 ;  /* 0x0000003200327305 */ /* 0x000e220000202100 */
[----:B----4-:R-:W-:Y:S02]  /*b780*/  PRMT R3, R47, 0x8880, RZ ;  /* 0x000088802f037816 */ /* 0x010fe400000000ff */
[----:B------:R-:W-:Y:S02]  /*b790*/  SHF.L.U64.HI R4, R6, 0x18, RZ ;  /* 0x0000001806047819 */ /* 0x000fe400000102ff */
[----:B------:R-:W-:Y:S02]  /*b7a0*/  PRMT R3, R3, 0x7710, RZ ;  /* 0x0000771003037816 */ /* 0x000fe400000000ff */
[----:B---3--:R-:W-:Y:S01]  /*b7b0*/  PRMT R41, R41, 0x8880, RZ ;  /* 0x0000888029297816 */ /* 0x008fe200000000ff */
[----:B------:R-:W1:Y:S01]  /*b7c0*/  F2I.S8.NTZ R51, R51 ;  /* 0x0000003300337305 */ /* 0x000e620000202100 */
[----:B------:R-:W-:-:S02]  /*b7d0*/  LOP3.LUT R4, R4, R7, R0, 0xfe, !PT ;  /* 0x0000000704047212 */ /* 0x000fc400078efe00 */
[----:B------:R-:W-:Y:S02]  /*b7e0*/  PRMT R0, R41, 0x7710, RZ ;  /* 0x0000771029007816 */ /* 0x000fe400000000ff */
[----:B------:R-:W-:Y:S02]  /*b7f0*/  LOP3.LUT R3, R3, 0xff, RZ, 0xc0, !PT ;  /* 0x000000ff03037812 */ /* 0x000fe400078ec0ff */
[----:B0-----:R-:W-:Y:S01]  /*b800*/  PRMT R50, R50, 0x8880, RZ ;  /* 0x0000888032327816 */ /* 0x001fe200000000ff */
[----:B------:R0:W3:Y:S01]  /*b810*/  F2I.S8.NTZ R5, R2 ;  /* 0x0000000200057305 */ /* 0x0000e20000202100 */
[----:B------:R-:W-:Y:S02]  /*b820*/  PRMT R10, R0, 0x6540, R9 ;  /* 0x00006540000a7816 */ /* 0x000fe40000000009 */
[----:B------:R-:W-:Y:S02]  /*b830*/  LOP3.LUT R3, R3, 0xffffff00, R4, 0xf8, !PT ;  /* 0xffffff0003037812 */ /* 0x000fe400078ef804 */
[----:B------:R-:W-:-:S02]  /*b840*/  SHF.L.U32 R7, R8, 0x10, RZ ;  /* 0x0000001008077819 */ /* 0x000fc400000006ff */
[----:B-1----:R-:W-:Y:S02]  /*b850*/  PRMT R51, R51, 0x8880, RZ ;  /* 0x0000888033337816 */ /* 0x002fe400000000ff */
[----:B0-----:R-:W-:Y:S02]  /*b860*/  PRMT R2, R50, 0x7710, RZ ;  /* 0x0000771032027816 */ /* 0x001fe400000000ff */
[----:B------:R-:W-:Y:S02]  /*b870*/  PRMT R0, R51, 0x7710, RZ ;  /* 0x0000771033007816 */ /* 0x000fe400000000ff */
[----:B------:R-:W-:Y:S02]  /*b880*/  PRMT R2, R2, 0x7604, RZ ;  /* 0x0000760402027816 */ /* 0x000fe400000000ff */
[----:B------:R-:W-:Y:S02]  /*b890*/  PRMT R0, R0, 0x7054, RZ ;  /* 0x0000705400007816 */ /* 0x000fe400000000ff */
[----:B------:R-:W-:-:S02]  /*b8a0*/  LOP3.LUT R3, R2, 0xffff00ff, R3, 0xf8, !PT ;  /* 0xffff00ff02037812 */ /* 0x000fc400078ef803 */
[----:B---3--:R-:W-:Y:S02]  /*b8b0*/  PRMT R5, R5, 0x8880, RZ ;  /* 0x0000888005057816 */ /* 0x008fe400000000ff */
[----:B------:R-:W-:Y:S02]  /*b8c0*/  LOP3.LUT R3, R0, 0xff00ffff, R3, 0xf8, !PT ;  /* 0xff00ffff00037812 */ /* 0x000fe400078ef803 */
[----:B------:R-:W-:Y:S02]  /*b8d0*/  LOP3.LUT R7, R7, 0xff00ffff, R10, 0xf8, !PT ;  /* 0xff00ffff07077812 */ /* 0x000fe400078ef80a */
[----:B------:R-:W-:Y:S02]  /*b8e0*/  IADD3 R4, P0, R22, UR4, RZ ;  /* 0x0000000416047c10 */ /* 0x000fe4000ff1e0ff */
[----:B------:R-:W-:Y:S02]  /*b8f0*/  PRMT R0, R5, 0x7710, RZ ;  /* 0x0000771005007816 */ /* 0x000fe400000000ff */
[----:B------:R-:W-:-:S02]  /*b900*/  PRMT R2, R7, 0x4210, R6 ;  /* 0x0000421007027816 */ /* 0x000fc40000000006 */
[----:B------:R-:W-:Y:S02]  /*b910*/  LEA.HI.X.SX32 R5, R22, UR5, 0x1, P0 ;  /* 0x0000000516057c11 */ /* 0x000fe400080f0eff */
[----:B------:R-:W-:-:S05]  /*b920*/  PRMT R3, R3, 0x4210, R0 ;  /* 0x0000421003037816 */ /* 0x000fca0000000000 */
[----:B------:R-:W-:Y:S01]  /*b930*/  STG.E.64 desc[UR36][R4.64], R2 ;  /* 0x0000000204007986 */ /* 0x000fe2000c101b24 */
[----:B------:R-:W-:Y:S05]  /*b940*/  EXIT ;  /* 0x000000000000794d */ /* 0x000fea0003800000 */
.L_x_376:
[----:B------:R-:W-:Y:S01]  /*b950*/  IMAD.MOV.U32 R12, RZ, RZ, 0x10 ;  /* 0x00000010ff0c7424 */ /* 0x000fe200078e00ff */
[----:B------:R-:W-:Y:S01]  /*b960*/  MOV R11, 0x1f ;  /* 0x0000001f000b7802 */ /* 0x000fe20000000f00 */
[----:B------:R-:W-:-:S07]  /*b970*/  IMAD.MOV.U32 R15, RZ, RZ, -0x1 ;  /* 0xffffffffff0f7424 */ /* 0x000fce00078e00ff */
[----:B-1----:R-:W-:Y:S05]  /*b980*/  WARPSYNC.COLLECTIVE R15, `(.L_x_577) ;  /* 0x000000000f087348 */ /* 0x002fea0003c00000 */
[----:B------:R0:W2:Y:S02]  /*b990*/  SHFL.BFLY P6, R14, R13, R12, R11 ;  /* 0x0c00000c0d0e7389 */ /* 0x0000a400000c000b */
[----:B012---:R-:W-:Y:S01]  /*b9a0*/  ENDCOLLECTIVE ;  /* 0x000000000000791b */ /* 0x007fe20003800000 */
.L_x_577:
[----:B------:R-:W-:Y:S02]  /*b9b0*/  IMAD.MOV.U32 R12, RZ, RZ, 0x8 ;  /* 0x00000008ff0c7424 */ /* 0x000fe400078e00ff */
[----:B------:R-:W-:-:S05]  /*b9c0*/  FADD.FTZ R0, R13, R14 ;  /* 0x0000000e0d007221 */ /* 0x000fca0000010000 */
[----:B------:R-:W-:-:S07]  /*b9d0*/  MOV R13, R0 ;  /* 0x00000000000d7202 */ /* 0x000fce0000000f00 */
[----:B------:R-:W-:Y:S05]  /*b9e0*/  WARPSYNC.COLLECTIVE R15, `(.L_x_578) ;  /* 0x000000000f087348 */ /* 0x000fea0003c00000 */
[----:B------:R0:W1:Y:S02]  /*b9f0*/  SHFL.BFLY P6, R14, R13, R12, R11 ;  /* 0x0c00000c0d0e7389 */ /* 0x00006400000c000b */
[----:B01----:R-:W-:Y:S01]  /*ba00*/  ENDCOLLECTIVE ;  /* 0x000000000000791b */ /* 0x003fe20003800000 */
.L_x_578:
[----:B------:R-:W-:Y:S02]  /*ba10*/  IMAD.MOV.U32 R12, RZ, RZ, 0x4 ;  /* 0x00000004ff0c7424 */ /* 0x000fe400078e00ff */
[----:B------:R-:W-:-:S05]  /*ba20*/  FADD.FTZ R3, R0, R14 ;  /* 0x0000000e00037221 */ /* 0x000fca0000010000 */
[----:B------:R-:W-:-:S07]  /*ba30*/  MOV R13, R3 ;  /* 0x00000003000d7202 */ /* 0x000fce0000000f00 */
[----:B------:R-:W-:Y:S05]  /*ba40*/  WARPSYNC.COLLECTIVE R15, `(.L_x_579) ;  /* 0x000000000f087348 */ /* 0x000fea0003c00000 */
[----:B------:R0:W1:Y:S02]  /*ba50*/  SHFL.BFLY P6, R14, R13, R12, R11 ;  /* 0x0c00000c0d0e7389 */ /* 0x00006400000c000b */
[----:B01----:R-:W-:Y:S01]  /*ba60*/  ENDCOLLECTIVE ;  /* 0x000000000000791b */ /* 0x003fe20003800000 */
.L_x_579:
[----:B------:R-:W-:Y:S02]  /*ba70*/  IMAD.MOV.U32 R12, RZ, RZ, 0x2 ;  /* 0x00000002ff0c7424 */ /* 0x000fe400078e00ff */
[----:B------:R-:W-:-:S05]  /*ba80*/  FADD.FTZ R4, R3, R14 ;  /* 0x0000000e03047221 */ /* 0x000fca0000010000 */
[----:B------:R-:W-:-:S07]  /*ba90*/  MOV R13, R4 ;  /* 0x00000004000d7202 */ /* 0x000fce0000000f00 */
[----:B------:R-:W-:Y:S05]  /*baa0*/  WARPSYNC.COLLECTIVE R15, `(.L_x_580) ;  /* 0x000000000f087348 */ /* 0x000fea0003c00000 */
[----:B------:R0:W1:Y:S02]  /*bab0*/  SHFL.BFLY P6, R14, R13, R12, R11 ;  /* 0x0c00000c0d0e7389 */ /* 0x00006400000c000b */
[----:B01----:R-:W-:Y:S01]  /*bac0*/  ENDCOLLECTIVE ;  /* 0x000000000000791b */ /* 0x003fe20003800000 */
.L_x_580:
[----:B------:R-:W-:Y:S02]  /*bad0*/  IMAD.MOV.U32 R12, RZ, RZ, 0x1 ;  /* 0x00000001ff0c7424 */ /* 0x000fe400078e00ff */
[----:B------:R-:W-:-:S05]  /*bae0*/  FADD.FTZ R5, R4, R14 ;  /* 0x0000000e04057221 */ /* 0x000fca0000010000 */
[----:B------:R-:W-:-:S07]  /*baf0*/  MOV R13, R5 ;  /* 0x00000005000d7202 */ /* 0x000fce0000000f00 */
[----:B------:R-:W-:Y:S05]  /*bb00*/  WARPSYNC.COLLECTIVE R15, `(.L_x_581) ;  /* 0x000000000f087348 */ /* 0x000fea0003c00000 */
[----:B------:R0:W1:Y:S02]  /*bb10*/  SHFL.BFLY P6, R14, R13, R12, R11 ;  /* 0x0c00000c0d0e7389 */ /* 0x00006400000c000b */
[----:B01----:R-:W-:Y:S01]  /*bb20*/  ENDCOLLECTIVE ;  /* 0x000000000000791b */ /* 0x003fe20003800000 */
.L_x_581:
[----:B------:R-:W-:Y:S05]  /*bb30*/  BRA `(.L_x_582) ;  /* 0xffffff7000c47947 */ /* 0x000fea000383ffff */
.L_x_509:
[----:B------:R-:W-:Y:S01]  /*bb40*/  BSSY B1, `(.L_x_583) ;  /* 0x0000007000017945 */ /* 0x000fe20003800000 */
[----:B------:R-:W-:Y:S01]  /*bb50*/  MOV R12, 0x2 ;  /* 0x00000002000c7802 */ /* 0x000fe20000000f00 */
[----:B------:R-:W-:Y:S01]  /*bb60*/  IMAD.MOV.U32 R11, RZ, RZ, 0x1f ;  /* 0x0000001fff0b7424 */ /* 0x000fe200078e00ff */
[----:B-12---:R-:W-:-:S07]  /*bb70*/  MOV R15, 0xffffffff ;  /* 0xffffffff000f7802 */ /* 0x006fce0000000f00 */
[----:B---34-:R-:W-:Y:S05]  /*bb80*/  WARPSYNC.COLLECTIVE R15, `(.L_x_584) ;  /* 0x000000000f087348 */ /* 0x018fea0003c00000 */
[----:B------:R0:W1:Y:S02]  /*bb90*/  SHFL.BFLY P6, R14, R13, R12, R11 ;  /* 0x0c00000c0d0e7389 */ /* 0x00006400000c000b */
[----:B01-34-:R-:W-:Y:S01]  /*bba0*/  ENDCOLLECTIVE ;  /* 0x000000000000791b */ /* 0x01bfe20003800000 */
.L_x_584:
[----:B------:R-:W-:Y:S05]  /*bbb0*/  BSYNC B1 ;  /* 0x0000000000017941 */ /* 0x000fea0003800000 */
.L_x_583:
[----:B------:R-:W-:Y:S01]  /*bbc0*/  HFMA2.MMA R11, -RZ, RZ, 0, 1.847743988037109375e-06 ;  /* 0x0000001fff0b7435 */ /* 0x000fe200000001ff */
[----:B------:R-:W-:Y:S01]  /*bbd0*/  FADD.FTZ R13, R13, R14 ;  /* 0x0000000e0d0d7221 */ /* 0x000fe20000010000 */
[----:B------:R-:W-:Y:S02]  /*bbe0*/  IMAD.MOV.U32 R12, RZ, RZ, 0x1 ;  /* 0x00000001ff0c7424 */ /* 0x000fe400078e00ff */
[----:B------:R-:W-:-:S07]  /*bbf0*/  IMAD.MOV.U32 R15, RZ, RZ, -0x1 ;  /* 0xffffffffff0f7424 */ /* 0x000fce00078e00ff */
[----:B------:R-:W-:Y:S05]  /*bc00*/  WARPSYNC.COLLECTIVE R15, `(.L_x_585) ;  /* 0x000000000f087348 */ /* 0x000fea0003c00000 */
[----:B------:R0:W1:Y:S02]  /*bc10*/  SHFL.BFLY P6, R14, R13, R12, R11 ;  /* 0x0c00000c0d0e7389 */ /* 0x00006400000c000b */
[----:B01----:R-:W-:Y:S01]  /*bc20*/  ENDCOLLECTIVE ;  /* 0x000000000000791b */ /* 0x003fe20003800000 */
.L_x_585:
[----:B------:R-:W-:Y:S05]  /*bc30*/  BRA `(.L_x_586) ;  /* 0xffffffbc00f87947 */ /* 0x000fea000383ffff */
.L_x_513:
[----:B-1----:R-:W-:Y:S01]  /*bc40*/  HFMA2.MMA R11, -RZ, RZ, 0, 1.847743988037109375e-06 ;  /* 0x0000001fff0b7435 */ /* 0x002fe200000001ff */
[----:B------:R-:W-:Y:S01]  /*bc50*/  BSSY B0, `(.L_x_587) ;  /* 0x0000007000007945 */ /* 0x000fe20003800000 */
[----:B0-----:R-:W-:Y:S01]  /*bc60*/  MOV R13, R127 ;  /* 0x0000007f000d7202 */ /* 0x001fe20000000f00 */
[----:B------:R-:W-:Y:S02]  /*bc70*/  IMAD.MOV.U32 R12, RZ, RZ, 0x10 ;  /* 0x00000010ff0c7424 */ /* 0x000fe400078e00ff */
[----:B------:R-:W-:-:S07]  /*bc80*/  IMAD.MOV.U32 R15, RZ, RZ, -0x1 ;  /* 0xffffffffff0f7424 */ /* 0x000fce00078e00ff */
[----:B---34-:R-:W-:Y:S05]  /*bc90*/  WARPSYNC.COLLECTIVE R15, `(.L_x_588) ;  /* 0x000000000f087348 */ /* 0x018fea0003c00000 */
[----:B------:R0:W1:Y:S02]  /*bca0*/  SHFL.BFLY P6, R14, R13, R12, R11 ;  /* 0x0c00000c0d0e7389 */ /* 0x00006400000c000b */
[----:B01-34-:R-:W-:Y:S01]  /*bcb0*/  ENDCOLLECTIVE ;  /* 0x000000000000791b */ /* 0x01bfe20003800000 */
.L_x_588:
[----:B------:R-:W-:Y:S05]  /*bcc0*/  BSYNC B0 ;  /* 0x0000000000007941 */ /* 0x000fea0003800000 */
.L_x_587:
[----:B------:R-:W-:Y:S01]  /*bcd0*/  FMNMX.FTZ R13, R14, R127, !PT ;  /* 0x0000007f0e0d7209 */ /* 0x000fe20007810000 */
[----:B------:R-:W-:Y:S01]  /*bce0*/  IMAD.MOV.U32 R11, RZ, RZ, 0x1f ;  /* 0x0000001fff0b7424 */ /* 0x000fe200078e00ff */
[----:B------:R-:W-:Y:S02]  /*bcf0*/  MOV R12, 0x8 ;  /* 0x00000008000c7802 */ /* 0x000fe40000000f00 */
[----:B------:R-:W-:-:S07]  /*bd00*/  MOV R15, 0xffffffff ;  /* 0xffffffff000f7802 */ /* 0x000fce0000000f00 */
[----:B------:R-:W-:Y:S05]  /*bd10*/  WARPSYNC.COLLECTIVE R15, `(.L_x_589) ;  /* 0x000000000f087348 */ /* 0x000fea0003c00000 */
[----:B------:R0:W1:Y:S02]  /*bd20*/  SHFL.BFLY P6, R14, R13, R12, R11 ;  /* 0x0c00000c0d0e7389 */ /* 0x00006400000c000b */
[----:B01----:R-:W-:Y:S01]  /*bd30*/  ENDCOLLECTIVE ;  /* 0x000000000000791b */ /* 0x003fe20003800000 */
.L_x_589:
[----:B------:R-:W-:Y:S01]  /*bd40*/  HFMA2.MMA R12, -RZ, RZ, 0, 2.384185791015625e-07 ;  /* 0x00000004ff0c7435 */ /* 0x000fe200000001ff */
[----:B------:R-:W-:-:S05]  /*bd50*/  FMNMX.FTZ R3, R13, R14, !PT ;  /* 0x0000000e0d037209 */ /* 0x000fca0007810000 */
[----:B------:R-:W-:-:S07]  /*bd60*/  IMAD.MOV.U32 R13, RZ, RZ, R3 ;  /* 0x000000ffff0d7224 */ /* 0x000fce00078e0003 */
[----:B------:R-:W-:Y:S05]  /*bd70*/  WARPSYNC.COLLECTIVE R15, `(.L_x_590) ;  /* 0x000000000f087348 */ /* 0x000fea0003c00000 */
[----:B------:R0:W1:Y:S02]  /*bd80*/  SHFL.BFLY P6, R14, R13, R12, R11 ;  /* 0x0c00000c0d0e7389 */ /* 0x00006400000c000b */
[----:B01----:R-:W-:Y:S01]  /*bd90*/  ENDCOLLECTIVE ;  /* 0x000000000000791b */ /* 0x003fe20003800000 */
.L_x_590:
[----:B------:R-:W-:Y:S05]  /*bda0*/  BRA `(.L_x_591) ;  /* 0xffffffc000547947 */ /* 0x000fea000383ffff */
.L_x_592:
        /* <DEDUP_REMOVED lines=13> */
.L_x_4240:


//--------------------- .text._ZN4mmha33masked_multihead_attention_kernelItLi144ELi256ELi1ELi32ELi256ELb1ELb0EEEv26Multihead_attention_paramsIT_XT5_EE --------------------------
	.section	.text._ZN4mmha33masked_multihead_attention_kernelItLi144ELi256ELi1ELi32ELi256ELb1ELb0EEEv26Multihead_attention_paramsIT_XT5_EE,"ax",@progbits
	.align	128
        .global         _ZN4mmha33masked_multihead_attention_kernelItLi144ELi256ELi1ELi32ELi256ELb1ELb0EEEv26Multihead_attention_paramsIT_XT5_EE
        .type           _ZN4mmha33masked_multihead_attention_kernelItLi144ELi256ELi1ELi32ELi256ELb1ELb0EEEv26Multihead_attention_paramsIT_XT5_EE,@function
        .size           _ZN4mmha33masked_multihead_attention_kernelItLi144ELi256ELi1ELi32ELi256ELb1ELb0EEEv26Multihead_attention_paramsIT_XT5_EE,(.L_x_4241 - _ZN4mmha33masked_multihead_attention_kernelItLi144ELi256ELi1ELi32ELi256ELb1ELb0EEEv26Multihead_attention_paramsIT_XT5_EE)
        .other          _ZN4mmha33masked_multihead_attention_kernelItLi144ELi256ELi1ELi32ELi256ELb1ELb0EEEv26Multihead_attention_paramsIT_XT5_EE,@"STO_CUDA_ENTRY STV_DEFAULT"
_ZN4mmha33masked_multihead_attention_kernelItLi144ELi256ELi1ELi32ELi256ELb1ELb0EEEv26Multihead_attention_paramsIT_XT5_EE:
.text._ZN4mmha33masked_multihead_attention_kernelItLi144ELi256ELi1ELi32ELi256ELb1ELb0EEEv26Multihead_attention_paramsIT_XT5_EE:
        /* <DEDUP_REMOVED lines=13> */
.L_x_593:
[----:B------:R-:W0:Y:S01]  /*00d0*/  LDC R7, c[0x0][0x280] ;  /* 0x0000a000ff077b82 */ /* 0x000e220000000800 */
[----:B------:R-:W-:Y:S01]  /*00e0*/  IABS R10, R15 ;  /* 0x0000000f000a7213 */ /* 0x000fe20000000000 */
[----:B------:R-:W-:Y:S01]  /*00f0*/  IMAD.MOV.U32 R246, RZ, RZ, RZ ;  /* 0x000000fffff67224 */ /* 0x000fe200078e00ff */
        /* <DEDUP_REMOVED lines=25> */
[----:B0-----:R-:W-:-:S04]  /*0290*/  IMAD.MOV R3, RZ, RZ, -R5 ;  /* 0x000000ffff037224 */ /* 0x001fc800078e0a05 */
[----:B------:R-:W-:-:S05]  /*02a0*/  IMAD R3, R3, R6, RZ ;  /* 0x0000000603037224 */ /* 0x000fca00078e02ff */
[----:B------:R-:W-:Y:S01]  /*02b0*/  IMAD.HI.U32 R5, R5, R3, R4 ;  /* 0x0000000305057227 */ /* 0x000fe200078e0004 */
[----:B------:R-:W-:-:S05]  /*02c0*/  MOV R3, R10 ;  /* 0x0000000a00037202 */ /* 0x000fca0000000f00 */
[----:B------:R-:W-:-:S04]  /*02d0*/  IMAD.HI.U32 R0, R5, R3, RZ ;  /* 0x0000000305007227 */ /* 0x000fc800078e00ff */
[----:B------:R-:W-:-:S04]  /*02e0*/  IMAD.MOV R4, RZ, RZ, -R0 ;  /* 0x000000ffff047224 */ /* 0x000fc800078e0a00 */
[C---:B------:R-:W-:Y:S02]  /*02f0*/  IMAD R3, R6.reuse, R4, R3 ;  /* 0x0000000406037224 */ /* 0x040fe400078e0203 */
[----:B------:R-:W0:Y:S03]  /*0300*/  @P3 LDC.64 R4, c[0x0][0x2f0] ;  /* 0x0000bc00ff043b82 */ /* 0x000e260000000a00 */
[----:B------:R-:W-:-:S13]  /*0310*/  ISETP.GT.U32.AND P1, PT, R6, R3, PT ;  /* 0x000000030600720c */ /* 0x000fda0003f24070 */
[-C--:B------:R-:W-:Y:S02]  /*0320*/  @!P1 IADD3 R3, R3, -R6.reuse, RZ ;  /* 0x8000000603039210 */ /* 0x080fe40007ffe0ff */
[----:B------:R-:W-:Y:S02]  /*0330*/  @!P1 IADD3 R0, R0, 0x1, RZ ;  /* 0x0000000100009810 */ /* 0x000fe40007ffe0ff */
[----:B------:R-:W-:Y:S02]  /*0340*/  ISETP.GE.U32.AND P0, PT, R3, R6, PT ;  /* 0x000000060300720c */ /* 0x000fe40003f06070 */
[----:B------:R-:W-:Y:S02]  /*0350*/  LOP3.LUT R3, R15, R7, RZ, 0x3c, !PT ;  /* 0x000000070f037212 */ /* 0x000fe400078e3cff */
[----:B------:R-:W-:Y:S02]  /*0360*/  ISETP.NE.AND P1, PT, R7, RZ, PT ;  /* 0x000000ff0700720c */ /* 0x000fe40003f25270 */
[----:B------:R-:W-:-:S02]  /*0370*/  ISETP.GE.AND P2, PT, R3, RZ, PT ;  /* 0x000000ff0300720c */ /* 0x000fc40003f46270 */
[----:B------:R-:W4:Y:S05]  /*0380*/  LDC R3, c[0x0][0x278] ;  /* 0x00009e00ff037b82 */ /* 0x000f2a0000000800 */
[----:B------:R-:W-:-:S05]  /*0390*/  @P0 VIADD R0, R0, 0x1 ;  /* 0x0000000100000836 */ /* 0x000fca0000000000 */
[----:B------:R-:W-:-:S04]  /*03a0*/  MOV R40, R0 ;  /* 0x0000000000287202 */ /* 0x000fc80000000f00 */
[----:B------:R-:W-:Y:S02]  /*03b0*/  @!P2 IADD3 R40, -R40, RZ, RZ ;  /* 0x000000ff2828a210 */ /* 0x000fe40007ffe1ff */
[----:B------:R-:W-:-:S05]  /*03c0*/  @!P1 LOP3.LUT R40, RZ, R7, RZ, 0x33, !PT ;  /* 0x00000007ff289212 */ /* 0x000fca00078e33ff */
[----:B0-----:R-:W-:Y:S01]  /*03d0*/  @P3 IMAD.WIDE R4, R40, 0x4, R4 ;  /* 0x0000000428043825 */ /* 0x001fe200078e0204 */
[----:B------:R3:W-:Y:S04]  /*03e0*/  STL [R1+0x270], R40 ;  /* 0x0002702801007387 */ /* 0x0007e80000100800 */
[----:B------:R3:W5:Y:S01]  /*03f0*/  @P3 LDG.E R246, desc[UR36][R4.64] ;  /* 0x0000002404f63981 */ /* 0x000762000c1e1900 */
[----:B------:R-:W-:Y:S01]  /*0400*/  ISETP.GT.AND P1, PT, R16, 0x11, PT ;  /* 0x000000111000780c */ /* 0x000fe20003f24270 */
[----:B-1----:R-:W-:Y:S02]  /*0410*/  IMAD R104, R15, UR5, R106 ;  /* 0x000000050f687c24 */ /* 0x002fe4000f8e026a */
[----:B------:R-:W-:Y:S01]  /*0420*/  IMAD R0, R106, 0x90, RZ ;  /* 0x000000906a007824 */ /* 0x000fe200078e02ff */
[----:B------:R-:W-:Y:S01]  /*0430*/  UIADD3 UR4, UR4, 0x440, URZ ;  /* 0x0000044004047890 */ /* 0x000fe2000fffe03f */
[----:B----4-:R-:W-:Y:S01]  /*0440*/  ISETP.NE.AND P0, PT, R3, RZ, PT ;  /* 0x000000ff0300720c */ /* 0x010fe20003f05270 */
[----:B------:R-:W-:-:S02]  /*0450*/  IMAD R104, R104, 0x90, RZ ;  /* 0x0000009068687824 */ /* 0x000fc400078e02ff */
        /* <DEDUP_REMOVED lines=47> */
.L_x_595:
[----:B------:R-:W-:Y:S05]  /*0750*/  BSYNC B0 ;  /* 0x0000000000007941 */ /* 0x000fea0003800000 */
.L_x_594:
[----:B------:R-:W-:Y:S01]  /*0760*/  ISETP.LT.AND P2, PT, R16, 0x20, P3 ;  /* 0x000000201000780c */ /* 0x000fe20001f41270 */
[----:B------:R-:W-:Y:S01]  /*0770*/  IMAD.MOV.U32 R44, RZ, RZ, RZ ;  /* 0x000000ffff2c7224 */ /* 0x000fe200078e00ff */
[----:B------:R-:W-:Y:S01]  /*0780*/  ISETP.NE.U32.AND P3, PT, R20, RZ, PT ;  /* 0x000000ff1400720c */ /* 0x000fe20003f65070 */
[----:B------:R-:W0:Y:S01]  /*0790*/  LDC R12, c[0x0][0x284] ;  /* 0x0000a100ff0c7b82 */ /* 0x000e220000000800 */
[----:B------:R-:W-:Y:S01]  /*07a0*/  SHF.R.S32.HI R4, RZ, 0x1f, R15 ;  /* 0x0000001fff047819 */ /* 0x000fe2000001140f */
[----:B------:R-:W-:Y:S01]  /*07b0*/  ULDC.64 UR6, c[0x0][0x220] ;  /* 0x0000880000067ab9 */ /* 0x000fe20000000a00 */
[----:B------:R-:W-:Y:S02]  /*07c0*/  ISETP.NE.AND.EX P3, PT, R21, RZ, PT, P3 ;  /* 0x000000ff1500720c */ /* 0x000fe40003f65330 */
[----:B------:R-:W-:Y:S02]  /*07d0*/  CS2R R22, SRZ ;  /* 0x0000000000167805 */ /* 0x000fe4000001ff00 */
[----:B------:R-:W-:-:S02]  /*07e0*/  ISETP.EQ.U32.AND P0, PT, RZ, UR6, PT ;  /* 0x00000006ff007c0c */ /* 0x000fc4000bf02070 */
[----:B------:R-:W-:Y:S02]  /*07f0*/  IADD3 R3, R0, R13, RZ ;  /* 0x0000000d00037210 */ /* 0x000fe40007ffe0ff */
[----:B------:R-:W-:Y:S01]  /*0800*/  ISETP.EQ.OR.EX P0, PT, RZ, UR7, P1, P0 ;  /* 0x00000007ff007c0c */ /* 0x000fe20008f02700 */
[----:B------:R-:W1:Y:S04]  /*0810*/  @P2 LDC.64 R8, c[0x0][0x2e0] ;  /* 0x0000b800ff082b82 */ /* 0x000e680000000a00 */
[----:B------:R-:W-:-:S04]  /*0820*/  @P3 LEA R10, P4, R15, R20, 0x2 ;  /* 0x000000140f0a3211 */ /* 0x000fc800078810ff */
[----:B------:R-:W-:Y:S01]  /*0830*/  @P3 LEA.HI.X R11, R15, R21, R4, 0x2, P4 ;  /* 0x000000150f0b3211 */ /* 0x000fe200020f1404 */
[----:B-----5:R-:W-:-:S03]  /*0840*/  @P2 IMAD R4, R246, UR5, R106 ;  /* 0x00000005f6042c24 */ /* 0x020fc6000f8e026a */
[----:B------:R-:W2:Y:S01]  /*0850*/  @!P0 LDC.64 R6, c[0x0][0x220] ;  /* 0x00008800ff068b82 */ /* 0x000ea20000000a00 */
[----:B------:R-:W-:Y:S01]  /*0860*/  CS2R R20, SRZ ;  /* 0x0000000000147805 */ /* 0x000fe2000001ff00 */
[----:B------:R-:W3:Y:S01]  /*0870*/  @P3 LDG.E R44, desc[UR36][R10.64] ;  /* 0x000000240a2c3981 */ /* 0x000ee2000c1e1900 */
[----:B------:R-:W-:-:S05]  /*0880*/  @P2 IMAD R15, R4, 0x90, R13 ;  /* 0x00000090040f2824 */ /* 0x000fca00078e020d */
[----:B------:R-:W4:Y:S01]  /*0890*/  @!P1 LDC.64 R4, c[0x0][0x248] ;  /* 0x00009200ff049b82 */ /* 0x000f220000000a00 */
[----:B-1----:R-:W-:-:S05]  /*08a0*/  @P2 IMAD.WIDE R8, R15, 0x2, R8 ;  /* 0x000000020f082825 */ /* 0x002fca00078e0208 */
[----:B------:R0:W5:Y:S01]  /*08b0*/  @P2 LDG.E.128 R36, desc[UR36][R8.64] ;  /* 0x0000002408242981 */ /* 0x000162000c1e1d00 */
[----:B--2---:R-:W-:Y:S01]  /*08c0*/  @!P0 IMAD.WIDE R6, R3, 0x2, R6 ;  /* 0x0000000203068825 */ /* 0x004fe200078e0206 */
[----:B0-----:R-:W-:-:S04]  /*08d0*/  IABS R9, R12 ;  /* 0x0000000c00097213 */ /* 0x001fc80000000000 */
[----:B------:R0:W5:Y:S01]  /*08e0*/  @!P0 LDG.E.128 R20, desc[UR36][R6.64] ;  /* 0x0000002406148981 */ /* 0x000162000c1e1d00 */
[----:B------:R-:W1:Y:S08]  /*08f0*/  I2F.RP R0, R9 ;  /* 0x0000000900007306 */ /* 0x000e700000209400 */
[----:B-1----:R-:W0:Y:S01]  /*0900*/  MUFU.RCP R0, R0 ;  /* 0x0000000000007308 */ /* 0x002e220000001000 */
[----:B------:R-:W-:Y:S01]  /*0910*/  IADD3 R17, R244, -0x1, RZ ;  /* 0xfffffffff4117810 */ /* 0x000fe20007ffe0ff */
[----:B------:R-:W-:Y:S01]  /*0920*/  IMAD.IADD R18, R104, 0x1, R13 ;  /* 0x0000000168127824 */ /* 0x000fe200078e020d */
[----:B0-----:R-:W-:-:S05]  /*0930*/  IADD3 R6, R0, 0xffffffe, RZ ;  /* 0x0ffffffe00067810 */ /* 0x001fca0007ffe0ff */
[----:B------:R0:W1:Y:S01]  /*0940*/  F2I.FTZ.U32.TRUNC.NTZ R7, R6 ;  /* 0x0000000600077305 */ /* 0x000062000021f000 */
[----:B------:R-:W-:Y:S02]  /*0950*/  @!P1 SHF.L.U32 R15, R17, 0x3, RZ ;  /* 0x00000003110f9819 */ /* 0x000fe400000006ff */
[----:B------:R-:W-:Y:S02]  /*0960*/  CS2R R24, SRZ ;  /* 0x0000000000187805 */ /* 0x000fe4000001ff00 */
[----:B------:R-:W-:Y:S01]  /*0970*/  CS2R R26, SRZ ;  /* 0x00000000001a7805 */ /* 0x000fe2000001ff00 */
[----:B------:R-:W-:Y:S01]  /*0980*/  @!P1 IMAD R15, R18, R12, R15 ;  /* 0x0000000c120f9224 */ /* 0x000fe200078e020f */
[----:B0-----:R-:W-:-:S03]  /*0990*/  HFMA2.MMA R6, -RZ, RZ, 0, 0 ;  /* 0x00000000ff067435 */ /* 0x001fc600000001ff */
[----:B----4-:R-:W-:-:S04]  /*09a0*/  @!P1 IMAD.WIDE R4, R15, 0x2, R4 ;  /* 0x000000020f049825 */ /* 0x010fc800078e0204 */
[----:B-1----:R-:W-:Y:S01]  /*09b0*/  IMAD.MOV R8, RZ, RZ, -R7 ;  /* 0x000000ffff087224 */ /* 0x002fe200078e0a07 */
[----:B------:R0:W5:Y:S03]  /*09c0*/  @!P1 LDG.E.128 R24, desc[UR36][R4.64] ;  /* 0x0000002404189981 */ /* 0x000166000c1e1d00 */
[----:B------:R-:W-:-:S04]  /*09d0*/  IMAD R11, R8, R9, RZ ;  /* 0x00000009080b7224 */ /* 0x000fc800078e02ff */
[----:B------:R-:W-:Y:S01]  /*09e0*/  IMAD.HI.U32 R7, R7, R11, R6 ;  /* 0x0000000b07077227 */ /* 0x000fe200078e0006 */
[----:B------:R-:W-:Y:S01]  /*09f0*/  ISETP.GE.AND P4, PT, R17, RZ, PT ;  /* 0x000000ff1100720c */ /* 0x000fe20003f86270 */
[----:B------:R-:W1:Y:S01]  /*0a00*/  LDC R6, c[0x0][0x290] ;  /* 0x0000a400ff067b82 */ /* 0x000e620000000800 */
[----:B0-----:R-:W-:-:S05]  /*0a10*/  IABS R4, R17 ;  /* 0x0000001100047213 */ /* 0x001fca0000000000 */
        /* <DEDUP_REMOVED lines=8> */
[----:B------:R-:W-:-:S05]  /*0aa0*/  MOV R46, R0 ;  /* 0x00000000002e7202 */ /* 0x000fca0000000f00 */
[----:B------:R-:W-:Y:S01]  /*0ab0*/  @!P4 IMAD.MOV R46, RZ, RZ, -R46 ;  /* 0x000000ffff2ec224 */ /* 0x000fe200078e0a2e */
[----:B------:R-:W-:Y:S02]  /*0ac0*/  @!P0 LOP3.LUT R46, RZ, R12, RZ, 0x33, !PT ;  /* 0x0000000cff2e8212 */ /* 0x000fe400078e33ff */
[C---:B------:R-:W-:Y:S02]  /*0ad0*/  ISETP.NE.AND P5, PT, R19.reuse, RZ, PT ;  /* 0x000000ff1300720c */ /* 0x040fe40003fa5270 */
[----:B------:R-:W-:Y:S02]  /*0ae0*/  CS2R R30, SRZ ;  /* 0x00000000001e7805 */ /* 0x000fe4000001ff00 */
[----:B------:R-:W-:Y:S02]  /*0af0*/  ISETP.GE.AND P0, PT, R16, 0x20, PT ;  /* 0x000000201000780c */ /* 0x000fe40003f06270 */
[----:B------:R-:W-:Y:S02]  /*0b00*/  CS2R R28, SRZ ;  /* 0x00000000001c7805 */ /* 0x000fe4000001ff00 */
[----:B------:R-:W-:Y:S01]  /*0b10*/  ISETP.NE.AND P3, PT, R19, RZ, PT ;  /* 0x000000ff1300720c */ /* 0x000fe20003f65270 */
[----:B---3--:R0:W-:Y:S04]  /*0b20*/  STL [R1+0x260], R44 ;  /* 0x0002602c01007387 */ /* 0x0081e80000100800 */
[----:B------:R0:W-:Y:S01]  /*0b30*/  STL [R1+0x274], R46 ;  /* 0x0002742e01007387 */ /* 0x0001e20000100800 */
[----:B-1----:R-:W-:Y:S07]  /*0b40*/  @P5 BRA `(.L_x_596) ;  /* 0x00000000002c5947 */ /* 0x002fee0003800000 */
        /* <DEDUP_REMOVED lines=10> */
.L_x_597:
[----:B------:R-:W-:Y:S05]  /*0bf0*/  BSYNC B0 ;  /* 0x0000000000007941 */ /* 0x000fea0003800000 */
.L_x_596:
        /* <DEDUP_REMOVED lines=8> */
.L_x_598:
        /* <DEDUP_REMOVED lines=17> */
[----:B------:R-:W1:Y:S08]  /*0d90*/  I2F.RP R0, R3 ;  /* 0x0000000300007306 */ /* 0x000e700000209400 */
[----:B-1----:R-:W1:Y:S02]  /*0da0*/  MUFU.RCP R0, R0 ;  /* 0x0000000000007308 */ /* 0x002e640000001000 */
[----:B-1----:R-:W-:-:S02]  /*0db0*/  IADD3 R4, R0, 0xffffffe, RZ ;  /* 0x0ffffffe00047810 */ /* 0x002fc40007ffe0ff */
[----:B------:R-:W-:-:S04]  /*0dc0*/  IADD3 R0, RZ, -R10, RZ ;  /* 0x8000000aff007210 */ /* 0x000fc80007ffe0ff */
[----:B------:R1:W2:Y:S02]  /*0dd0*/  F2I.FTZ.U32.TRUNC.NTZ R5, R4 ;  /* 0x0000000400057305 */ /* 0x0002a4000021f000 */
[----:B-1----:R-:W-:Y:S02]  /*0de0*/  MOV R4, RZ ;  /* 0x000000ff00047202 */ /* 0x002fe40000000f00 */
[----:B--2---:R-:W-:-:S05]  /*0df0*/  IADD3 R8, RZ, -R5, RZ ;  /* 0x80000005ff087210 */ /* 0x004fca0007ffe0ff */
[----:B------:R-:W-:Y:S02]  /*0e00*/  IMAD R7, R8, R3, RZ ;  /* 0x0000000308077224 */ /* 0x000fe400078e02ff */
[----:B------:R-:W-:Y:S02]  /*0e10*/  IMAD.MOV.U32 R8, RZ, RZ, R9 ;  /* 0x000000ffff087224 */ /* 0x000fe400078e0009 */
        /* <DEDUP_REMOVED lines=10> */
[----:B------:R-:W-:Y:S02]  /*0ec0*/  @P1 IADD3 R5, R5, 0x1, RZ ;  /* 0x0000000105051810 */ /* 0x000fe40007ffe0ff */
[----:B------:R-:W-:Y:S02]  /*0ed0*/  ISETP.LT.AND P1, PT, R13, R6, !P0 ;  /* 0x000000060d00720c */ /* 0x000fe40004721270 */
[----:B------:R-:W-:Y:S01]  /*0ee0*/  LOP3.LUT P0, RZ, R22, 0x7, RZ, 0xc0, !PT ;  /* 0x0000000716ff7812 */ /* 0x000fe2000780c0ff */
[----:B------:R-:W-:Y:S01]  /*0ef0*/  IMAD.MOV.U32 R23, RZ, RZ, R5 ;  /* 0x000000ffff177224 */ /* 0x000fe200078e0005 */
[----:B------:R-:W-:-:S04]  /*0f00*/  P2R R37, PR, RZ, 0x2 ;  /* 0x00000002ff257803 */ /* 0x000fc80000000000 */
[----:B------:R-:W-:Y:S02]  /*0f10*/  @!P2 IADD3 R23, -R23, RZ, RZ ;  /* 0x000000ff1717a210 */ /* 0x000fe40007ffe1ff */
        /* <DEDUP_REMOVED lines=8> */
[----:B------:R1:W2:Y:S01]  /*0fa0*/  LDC.64 R14, c[0x4][R0] ;  /* 0x01000000000e7b82 */ /* 0x0002a20000000a00 */
[----:B------:R-:W-:Y:S01]  /*0fb0*/  MOV R5, UR5 ;  /* 0x0000000500057c02 */ /* 0x000fe20008000f00 */
[----:B------:R-:W-:Y:S01]  /*0fc0*/  ULDC.64 UR4, c[0x4][0xd0] ;  /* 0x0100340000047ab9 */ /* 0x000fe20000000a00 */
[----:B------:R-:W-:Y:S01]  /*0fd0*/  HFMA2.MMA R12, -RZ, RZ, 0, 5.9604644775390625e-08 ;  /* 0x00000001ff0c7435 */ /* 0x000fe200000001ff */
[----:B------:R-:W-:Y:S01]  /*0fe0*/  MOV R6, UR4 ;  /* 0x0000000400067c02 */ /* 0x000fe20008000f00 */
[----:B------:R-:W-:Y:S01]  /*0ff0*/  IMAD.U32 R7, RZ, RZ, UR5 ;  /* 0x00000005ff077e24 */ /* 0x000fe2000f8e00ff */
[----:B------:R-:W-:Y:S01]  /*1000*/  MOV R10, UR6 ;  /* 0x00000006000a7c02 */ /* 0x000fe20008000f00 */
[----:B------:R-:W-:Y:S01]  /*1010*/  IMAD.MOV.U32 R8, RZ, RZ, 0x53f ;  /* 0x0000053fff087424 */ /* 0x000fe200078e00ff */
[----:B------:R-:W-:-:S02]  /*1020*/  MOV R11, UR7 ;  /* 0x00000007000b7c02 */ /* 0x000fc40008000f00 */
[----:B-1----:R-:W-:-:S07]  /*1030*/  MOV R13, RZ ;  /* 0x000000ff000d7202 */ /* 0x002fce0000000f00 */
[----:B------:R-:W-:-:S07]  /*1040*/  LEPC R20, `(.L_x_601) ;  /* 0x000000001014794e */ /* 0x000fce0000000000 */
[----:B0-2---:R-:W-:Y:S05]  /*1050*/  CALL.ABS.NOINC R14 ;  /* 0x000000000e007343 */ /* 0x005fea0003c00000 */
.L_x_601:
[----:B------:R-:W1:Y:S01]  /*1060*/  LDC R7, c[0x0][0x290] ;  /* 0x0000a400ff077b82 */ /* 0x000e620000000800 */
[----:B------:R-:W-:Y:S01]  /*1070*/  ISETP.NE.AND P6, PT, R37, RZ, PT ;  /* 0x000000ff2500720c */ /* 0x000fe20003fc5270 */
[----:B------:R-:W-:-:S05]  /*1080*/  IMAD R0, R22, R23, R36 ;  /* 0x0000001716007224 */ /* 0x000fca00078e0224 */
[----:B------:R-:W-:-:S05]  /*1090*/  LEA R0, R0, UR38, 0x1 ;  /* 0x0000002600007c11 */ /* 0x000fca000f8e08ff */
[----:B-1----:R-:W-:Y:S02]  /*10a0*/  IMAD R3, R7, 0x2, R0 ;  /* 0x0000000207037824 */ /* 0x002fe400078e0200 */
[----:B------:R-:W-:Y:S05]  /*10b0*/  @!P6 BRA `(.L_x_602) ;  /* 0x00000000000ce947 */ /* 0x000fea0003800000 */
[----:B------:R-:W-:Y:S01]  /*10c0*/  ISETP.NE.AND P5, PT, R19, RZ, PT ;  /* 0x000000ff1300720c */ /* 0x000fe20003fa5270 */
[----:B------:R1:W-:-:S12]  /*10d0*/  STS.128 [R0], R32 ;  /* 0x0000002000007388 */ /* 0x0003d80000000c00 */
[----:B------:R1:W-:Y:S02]  /*10e0*/  @!P5 STS.128 [R3], R24 ;  /* 0x000000180300d388 */ /* 0x0003e40000000c00 */
.L_x_602:
        /* <DEDUP_REMOVED lines=16> */
[----:B------:R-:W1:Y:S01]  /*11f0*/  LDS.64 R10, [R39] ;  /* 0x00000000270a7984 */ /* 0x000e620000000a00 */
[----:B--2---:R-:W-:-:S02]  /*1200*/  SHF.R.U64 R6, R8, 0x10, R9 ;  /* 0x0000001008067819 */ /* 0x004fc40000001209 */
[----:B------:R-:W-:Y:S02]  /*1210*/  SHF.R.U32.HI R4, RZ, 0x10, R9 ;  /* 0x00000010ff047819 */ /* 0x000fe40000011609 */
[--C-:B-1----:R-:W-:Y:S02]  /*1220*/  SHF.R.U64 R33, R10, 0x10, R11.reuse ;  /* 0x000000100a217819 */ /* 0x102fe4000000120b */
        /* <DEDUP_REMOVED lines=16> */
[----:B------:R1:W2:Y:S01]  /*1330*/  MUFU.RCP R9, R4 ;  /* 0x0000000400097308 */ /* 0x0002a20000001000 */
[----:B------:R-:W-:Y:S02]  /*1340*/  I2FP.F32.S32 R5, R8 ;  /* 0x0000000800057245 */ /* 0x000fe40000201400 */
[----:B------:R-:W-:Y:S02]  /*1350*/  I2FP.F32.S32 R7, R7 ;  /* 0x0000000700077245 */ /* 0x000fe40000201400 */
[----:B------:R-:W-:Y:S02]  /*1360*/  I2FP.F32.S32 R6, R6 ;  /* 0x0000000600067245 */ /* 0x000fe40000201400 */
[----:B-1----:R-:W-:-:S04]  /*1370*/  IADD3 R4, R8, 0x6, RZ ;  /* 0x0000000608047810 */ /* 0x002fc80007ffe0ff */
        /* <DEDUP_REMOVED lines=11> */
[----:B------:R-:W1:Y:S08]  /*1430*/  MUFU.EX2 R13, -R6 ;  /* 0x80000006000d7308 */ /* 0x000e700000000800 */
[----:B------:R-:W2:Y:S08]  /*1440*/  MUFU.EX2 R5, -R5 ;  /* 0x8000000500057308 */ /* 0x000eb00000000800 */
[----:B------:R-:W3:Y:S01]  /*1450*/  MUFU.EX2 R11, -R11 ;  /* 0x8000000b000b7308 */ /* 0x000ee20000000800 */
[----:B-1----:R-:W-:-:S04]  /*1460*/  FMUL.FTZ R7, R4, R13 ;  /* 0x0000000d04077220 */ /* 0x002fc80000410000 */
        /* <DEDUP_REMOVED lines=15> */
[----:B-1----:R-:W-:-:S02]  /*1560*/  HADD2.F32 R14, -RZ, R34.H1_H1 ;  /* 0x30000022ff0e7230 */ /* 0x002fc40000004100 */
[----:B------:R-:W-:-:S05]  /*1570*/  HADD2.F32 R34, -RZ, R34.H0_H0 ;  /* 0x20000022ff227230 */ /* 0x000fca0000004100 */
[----:B------:R-:W-:Y:S01]  /*1580*/  MUFU.SIN R20, R22 ;  /* 0x0000001600147308 */ /* 0x000fe20000000400 */
[----:B--2---:R-:W-:-:S04]  /*1590*/  FMUL.FTZ R8, R6, R4 ;  /* 0x0000000406087220 */ /* 0x004fc80000410000 */
[----:B------:R-:W-:-:S03]  /*15a0*/  FFMA.FTZ R8, R5, R32, -R8 ;  /* 0x0000002005087223 */ /* 0x000fc60000010808 */
[----:B------:R1:W2:Y:S08]  /*15b0*/  MUFU.COS R9, R21 ;  /* 0x0000001500097308 */ /* 0x0002b00000000000 */
[----:B------:R4:W5:Y:S01]  /*15c0*/  MUFU.COS R12, R7 ;  /* 0x00000007000c7308 */ /* 0x0009620000000000 */
[--C-:B-1----:R-:W-:Y:S02]  /*15d0*/  HADD2.F32 R21, -RZ, R35.reuse.H1_H1 ;  /* 0x30000023ff157230 */ /* 0x102fe40000004100 */
[----:B------:R-:W-:-:S05]  /*15e0*/  HADD2.F32 R35, -RZ, R35.H0_H0 ;  /* 0x20000023ff237230 */ /* 0x000fca0000004100 */
[----:B------:R-:W1:Y:S01]  /*15f0*/  MUFU.COS R15, R22 ;  /* 0x00000016000f7308 */ /* 0x000e620000000000 */
        /* <DEDUP_REMOVED lines=13> */
[C---:B-1----:R-:W-:Y:S01]  /*16d0*/  FMUL.FTZ R21, R15.reuse, R21 ;  /* 0x000000150f157220 */ /* 0x042fe20000410000 */
[----:B------:R-:W-:Y:S02]  /*16e0*/  FFMA.FTZ R6, R15, R35, -R6 ;  /* 0x000000230f067223 */ /* 0x000fe40000010806 */
[----:B------:R-:W-:Y:S01]  /*16f0*/  F2FP.F16.F32.PACK_AB R34, R34, R5 ;  /* 0x000000052222723e */ /* 0x000fe200000000ff */
[----:B------:R-:W-:-:S05]  /*1700*/  FFMA.FTZ R35, R20, R35, R21 ;  /* 0x0000002314237223 */ /* 0x000fca0000010015 */
[----:B------:R-:W-:Y:S01]  /*1710*/  F2FP.F16.F32.PACK_AB R35, R35, R6 ;  /* 0x000000062323723e */ /* 0x000fe200000000ff */
[----:B------:R-:W-:Y:S06]  /*1720*/  BRA `(.L_x_607) ;  /* 0x0000000800107947 */ /* 0x000fec0003800000 */
.L_x_606:
[C---:B------:R-:W-:Y:S01]  /*1730*/  IMAD R41, R7.reuse, 0x2, R37 ;  /* 0x0000000207297824 */ /* 0x040fe200078e0225 */
[----:B------:R-:W-:Y:S01]  /*1740*/  LEA R43, R7, R39, 0x1 ;  /* 0x00000027072b7211 */ /* 0x000fe200078e08ff */
[----:B------:R-:W-:Y:S01]  /*1750*/  BSSY B2, `(.L_x_608) ;  /* 0x0000071000027945 */ /* 0x000fe20003800000 */
[----:B------:R-:W-:Y:S02]  /*1760*/  SHF.R.S32.HI R4, RZ, 0x1f, R5 ;  /* 0x0000001fff047819 */ /* 0x000fe40000011405 */
[----:B------:R-:W1:Y:S02]  /*1770*/  LDS.64 R10, [R41] ;  /* 0x00000000290a7984 */ /* 0x000e640000000a00 */
[----:B------:R-:W-:Y:S02]  /*1780*/  LEA.HI R4, R4, R5, RZ, 0x2 ;  /* 0x0000000504047211 */ /* 0x000fe400078f10ff */
[----:B------:R-:W2:Y:S02]  /*1790*/  LDS.64 R12, [R43] ;  /* 0x000000002b0c7984 */ /* 0x000ea40000000a00 */
[----:B------:R-:W-:-:S04]  /*17a0*/  SHF.L.U32 R4, R4, 0x1, RZ ;  /* 0x0000000104047819 */ /* 0x000fc800000006ff */
[----:B------:R-:W-:-:S04]  /*17b0*/  LOP3.LUT R8, R4, 0xfffffff8, RZ, 0xc0, !PT ;  /* 0xfffffff804087812 */ /* 0x000fc800078ec0ff */
[----:B------:R-:W-:Y:S02]  /*17c0*/  ISETP.GE.AND P0, PT, R8, R7, PT ;  /* 0x000000070800720c */ /* 0x000fe40003f06270 */
[--C-:B-1----:R-:W-:Y:S02]  /*17d0*/  SHF.R.U64 R6, R10, 0x10, R11.reuse ;  /* 0x000000100a067819 */ /* 0x102fe4000000120b */
        /* <DEDUP_REMOVED lines=9> */
[C---:B------:R-:W-:Y:S01]  /*1870*/  VIADD R5, R8.reuse, 0x2 ;  /* 0x0000000208057836 */ /* 0x040fe20000000000 */
[----:B------:R-:W-:Y:S01]  /*1880*/  I2FP.F32.S32 R4, R8 ;  /* 0x0000000800047245 */ /* 0x000fe20000201400 */
[----:B------:R-:W-:Y:S01]  /*1890*/  ULDC UR4, c[0x0][0x29c] ;  /* 0x0000a70000047ab9 */ /* 0x000fe20000000800 */
[----:B------:R1:W2:Y:S01]  /*18a0*/  MUFU.RCP R9, R7 ;  /* 0x0000000700097308 */ /* 0x0002a20000001000 */
[--C-:B------:R-:W-:Y:S01]  /*18b0*/  HADD2.F32 R36, -RZ, R32.reuse.H1_H1 ;  /* 0x30000020ff247230 */ /* 0x100fe20000004100 */
[----:B------:R-:W-:Y:S01]  /*18c0*/  I2FP.F32.S32 R6, R5 ;  /* 0x0000000500067245 */ /* 0x000fe20000201400 */
[----:B------:R-:W-:Y:S02]  /*18d0*/  HADD2.F32 R45, -RZ, R32.H0_H0 ;  /* 0x20000020ff2d7230 */ /* 0x000fe40000004100 */
[--C-:B------:R-:W-:Y:S02]  /*18e0*/  HADD2.F32 R38, -RZ, R33.reuse.H1_H1 ;  /* 0x30000021ff267230 */ /* 0x100fe40000004100 */
[----:B------:R-:W-:Y:S01]  /*18f0*/  HADD2.F32 R20, -RZ, R26.H1_H1 ;  /* 0x3000001aff147230 */ /* 0x000fe20000004100 */
[----:B-1----:R-:W-:Y:S01]  /*1900*/  IADD3 R7, R8, 0x6, RZ ;  /* 0x0000000608077810 */ /* 0x002fe20007ffe0ff */
[----:B------:R-:W-:-:S02]  /*1910*/  HADD2.F32 R33, -RZ, R33.H0_H0 ;  /* 0x20000021ff217230 */ /* 0x000fc40000004100 */
[----:B------:R-:W-:Y:S01]  /*1920*/  HADD2.F32 R40, -RZ, R34.H1_H1 ;  /* 0x30000022ff287230 */ /* 0x000fe20000004100 */
[----:B------:R-:W-:Y:S01]  /*1930*/  I2FP.F32.S32 R7, R7 ;  /* 0x0000000700077245 */ /* 0x000fe20000201400 */
[----:B------:R-:W-:Y:S02]  /*1940*/  HADD2.F32 R26, -RZ, R26.H0_H0 ;  /* 0x2000001aff1a7230 */ /* 0x000fe40000004100 */
[----:B------:R-:W-:Y:S02]  /*1950*/  HADD2.F32 R34, -RZ, R34.H0_H0 ;  /* 0x20000022ff227230 */ /* 0x000fe40000004100 */
[-C--:B--2---:R-:W-:Y:S01]  /*1960*/  FMUL.FTZ R4, R4, R9.reuse ;  /* 0x0000000904047220 */ /* 0x084fe20000410000 */
[-C--:B------:R-:W-:Y:S01]  /*1970*/  FMUL.FTZ R6, R6, R9.reuse ;  /* 0x0000000906067220 */ /* 0x080fe20000410000 */
[----:B------:R-:W-:Y:S01]  /*1980*/  FMUL.FTZ R7, R7, R9 ;  /* 0x0000000907077220 */ /* 0x000fe20000410000 */
[----:B------:R-:W-:Y:S02]  /*1990*/  HADD2.F32 R23, -RZ, R27.H1_H1 ;  /* 0x3000001bff177230 */ /* 0x000fe40000004100 */
[----:B------:R-:W-:Y:S01]  /*19a0*/  FMUL.FTZ R5, R4, 13.28771209716796875 ;  /* 0x41549a7804057820 */ /* 0x000fe20000410000 */
[----:B------:R-:W-:Y:S01]  /*19b0*/  IADD3 R4, R8, 0x4, RZ ;  /* 0x0000000408047810 */ /* 0x000fe20007ffe0ff */
[----:B------:R-:W-:Y:S01]  /*19c0*/  FMUL.FTZ R6, R6, 13.28771209716796875 ;  /* 0x41549a7806067820 */ /* 0x000fe20000410000 */
[----:B------:R-:W-:-:S02]  /*19d0*/  HADD2.F32 R42, -RZ, R35.H1_H1 ;  /* 0x30000023ff2a7230 */ /* 0x000fc40000004100 */
[----:B------:R-:W-:Y:S01]  /*19e0*/  I2FP.F32.S32 R4, R4 ;  /* 0x0000000400047245 */ /* 0x000fe20000201400 */
[----:B------:R-:W1:Y:S01]  /*19f0*/  MUFU.EX2 R5, -R5 ;  /* 0x8000000500057308 */ /* 0x000e620000000800 */
[----:B------:R-:W-:Y:S02]  /*1a00*/  HADD2.F32 R27, -RZ, R27.H0_H0 ;  /* 0x2000001bff1b7230 */ /* 0x000fe40000004100 */
[----:B------:R-:W-:Y:S02]  /*1a10*/  HADD2.F32 R35, -RZ, R35.H0_H0 ;  /* 0x20000023ff237230 */ /* 0x000fe40000004100 */
[----:B------:R-:W-:Y:S01]  /*1a20*/  FMUL.FTZ R4, R4, R9 ;  /* 0x0000000904047220 */ /* 0x000fe20000410000 */
[----:B------:R-:W-:Y:S02]  /*1a30*/  FMUL.FTZ R9, R7, 13.28771209716796875 ;  /* 0x41549a7807097820 */ /* 0x000fe40000410000 */
[----:B------:R-:W2:Y:S01]  /*1a40*/  MUFU.EX2 R11, -R6 ;  /* 0x80000006000b7308 */ /* 0x000ea20000000800 */
[----:B------:R-:W-:Y:S01]  /*1a50*/  FMUL.FTZ R8, R4, 13.28771209716796875 ;  /* 0x41549a7804087820 */ /* 0x000fe20000410000 */
[----:B------:R-:W-:-:S04]  /*1a60*/  IADD3 R4, -R44, UR4, RZ ;  /* 0x000000042c047c10 */ /* 0x000fc8000fffe1ff */
[----:B------:R-:W-:Y:S02]  /*1a70*/  I2FP.F32.S32 R4, R4 ;  /* 0x0000000400047245 */ /* 0x000fe40000201400 */
[----:B------:R3:W4:Y:S03]  /*1a80*/  MUFU.EX2 R13, -R8 ;  /* 0x80000008000d7308 */ /* 0x0007260000000800 */
[----:B-1----:R-:W-:-:S04]  /*1a90*/  FMUL.FTZ R5, R4, R5 ;  /* 0x0000000504057220 */ /* 0x002fc80000410000 */
[----:B------:R-:W-:Y:S01]  /*1aa0*/  FMUL.RZ R10, R5, 0.15915493667125701904 ;  /* 0x3e22f983050a7820 */ /* 0x000fe2000040c000 */
[----:B------:R-:W1:Y:S01]  /*1ab0*/  MUFU.EX2 R9, -R9 ;  /* 0x8000000900097308 */ /* 0x000e620000000800 */
        /* <DEDUP_REMOVED lines=10> */
[----:B-1----:R-:W-:-:S04]  /*1b60*/  FMUL.FTZ R4, R4, R9 ;  /* 0x0000000904047220 */ /* 0x002fc80000410000 */
[----:B------:R-:W-:-:S03]  /*1b70*/  FMUL.RZ R32, R4, 0.15915493667125701904 ;  /* 0x3e22f98304207820 */ /* 0x000fc6000040c000 */
[----:B------:R-:W1:Y:S01]  /*1b80*/  MUFU.SIN R12, R15 ;  /* 0x0000000f000c7308 */ /* 0x000e620000000400 */
        /* <DEDUP_REMOVED lines=10> */
[----:B-1----:R-:W-:Y:S01]  /*1c30*/  FMUL.FTZ R8, R12, R13 ;  /* 0x0000000d0c087220 */ /* 0x002fe20000410000 */
[----:B------:R-:W-:Y:S01]  /*1c40*/  FMUL.FTZ R6, R38, R12 ;  /* 0x0000000c26067220 */ /* 0x000fe20000410000 */
[----:B------:R-:W-:-:S05]  /*1c50*/  F2FP.F16.F32.PACK_AB R24, R9, R10 ;  /* 0x0000000a0918723e */ /* 0x000fca00000000ff */
[----:B------:R-:W1:Y:S01]  /*1c60*/  MUFU.COS R14, R22 ;  /* 0x00000016000e7308 */ /* 0x000e620000000000 */
[C---:B--2---:R-:W-:Y:S01]  /*1c70*/  FMUL.FTZ R13, R11.reuse, R13 ;  /* 0x0000000d0b0d7220 */ /* 0x044fe20000410000 */
[----:B------:R-:W-:Y:S01]  /*1c80*/  FMUL.FTZ R5, R38, R11 ;  /* 0x0000000b26057220 */ /* 0x000fe20000410000 */
[----:B------:R-:W-:Y:S01]  /*1c90*/  FFMA.FTZ R8, R11, R25, -R8 ;  /* 0x000000190b087223 */ /* 0x000fe20000010808 */
[C---:B------:R-:W-:Y:S01]  /*1ca0*/  FFMA.FTZ R6, R33.reuse, R11, -R6 ;  /* 0x0000000b21067223 */ /* 0x040fe20000010806 */
[----:B------:R-:W-:Y:S01]  /*1cb0*/  FFMA.FTZ R25, R12, R25, R13 ;  /* 0x000000190c197223 */ /* 0x000fe2000001000d */
[----:B------:R-:W-:Y:S02]  /*1cc0*/  FFMA.FTZ R5, R33, R12, R5 ;  /* 0x0000000c21057223 */ /* 0x000fe40000010005 */
[----:B------:R-:W2:Y:S01]  /*1cd0*/  MUFU.SIN R22, R32 ;  /* 0x0000002000167308 */ /* 0x000ea20000000400 */
[----:B---3--:R-:W-:Y:S01]  /*1ce0*/  FMUL.FTZ R13, R15, R20 ;  /* 0x000000140f0d7220 */ /* 0x008fe20000410000 */
[----:B------:R-:W-:Y:S01]  /*1cf0*/  FMUL.FTZ R11, R40, R15 ;  /* 0x0000000f280b7220 */ /* 0x000fe20000410000 */
[----:B------:R-:W-:-:S02]  /*1d00*/  F2FP.F16.F32.PACK_AB R33, R5, R6 ;  /* 0x000000060521723e */ /* 0x000fc400000000ff */
[----:B------:R-:W-:-:S03]  /*1d10*/  F2FP.F16.F32.PACK_AB R25, R25, R8 ;  /* 0x000000081919723e */ /* 0x000fc600000000ff */
[----:B------:R3:W4:Y:S01]  /*1d20*/  MUFU.COS R21, R32 ;  /* 0x0000002000157308 */ /* 0x0007220000000000 */
[----:B-1----:R-:W-:Y:S01]  /*1d30*/  FMUL.FTZ R20, R14, R20 ;  /* 0x000000140e147220 */ /* 0x002fe20000410000 */
[----:B------:R-:W-:Y:S01]  /*1d40*/  FMUL.FTZ R12, R40, R14 ;  /* 0x0000000e280c7220 */ /* 0x000fe20000410000 */
[----:B------:R-:W-:Y:S01]  /*1d50*/  FFMA.FTZ R13, R14, R26, -R13 ;  /* 0x0000001a0e0d7223 */ /* 0x000fe2000001080d */
[C---:B------:R-:W-:Y:S01]  /*1d60*/  FFMA.FTZ R11, R34.reuse, R14, -R11 ;  /* 0x0000000e220b7223 */ /* 0x040fe2000001080b */
[----:B------:R-:W-:Y:S01]  /*1d70*/  FFMA.FTZ R26, R15, R26, R20 ;  /* 0x0000001a0f1a7223 */ /* 0x000fe20000010014 */
[----:B------:R-:W-:Y:S01]  /*1d80*/  FFMA.FTZ R12, R34, R15, R12 ;  /* 0x0000000f220c7223 */ /* 0x000fe2000001000c */
[----:B--2---:R-:W-:Y:S01]  /*1d90*/  FMUL.FTZ R20, R22, R23 ;  /* 0x0000001716147220 */ /* 0x004fe20000410000 */
[----:B------:R-:W-:Y:S01]  /*1da0*/  FMUL.FTZ R14, R42, R22 ;  /* 0x000000162a0e7220 */ /* 0x000fe20000410000 */
[----:B---3--:R-:W-:Y:S02]  /*1db0*/  F2FP.F16.F32.PACK_AB R32, R7, R4 ;  /* 0x000000040720723e */ /* 0x008fe400000000ff */
[----:B------:R-:W-:-:S02]  /*1dc0*/  F2FP.F16.F32.PACK_AB R34, R12, R11 ;  /* 0x0000000b0c22723e */ /* 0x000fc400000000ff */
[----:B------:R-:W-:Y:S01]  /*1dd0*/  F2FP.F16.F32.PACK_AB R26, R26, R13 ;  /* 0x0000000d1a1a723e */ /* 0x000fe200000000ff */
[----:B----4-:R-:W-:Y:S01]  /*1de0*/  FMUL.FTZ R15, R42, R21 ;  /* 0x000000152a0f7220 */ /* 0x010fe20000410000 */
[C---:B------:R-:W-:Y:S01]  /*1df0*/  FMUL.FTZ R23, R21.reuse, R23 ;  /* 0x0000001715177220 */ /* 0x040fe20000410000 */
[----:B------:R-:W-:Y:S01]  /*1e00*/  FFMA.FTZ R20, R21, R27, -R20 ;  /* 0x0000001b15147223 */ /* 0x000fe20000010814 */
[C---:B------:R-:W-:Y:S01]  /*1e10*/  FFMA.FTZ R14, R35.reuse, R21, -R14 ;  /* 0x00000015230e7223 */ /* 0x040fe2000001080e */
[----:B------:R-:W-:Y:S01]  /*1e20*/  FFMA.FTZ R15, R35, R22, R15 ;  /* 0x00000016230f7223 */ /* 0x000fe2000001000f */
[----:B------:R-:W-:-:S04]  /*1e30*/  FFMA.FTZ R27, R22, R27, R23 ;  /* 0x0000001b161b7223 */ /* 0x000fc80000010017 */
[----:B------:R-:W-:Y:S02]  /*1e40*/  F2FP.F16.F32.PACK_AB R35, R15, R14 ;  /* 0x0000000e0f23723e */ /* 0x000fe400000000ff */
[----:B------:R-:W-:-:S07]  /*1e50*/  F2FP.F16.F32.PACK_AB R27, R27, R20 ;  /* 0x000000141b1b723e */ /* 0x000fce00000000ff */
.L_x_609:
[----:B------:R-:W-:Y:S05]  /*1e60*/  BSYNC B2 ;  /* 0x0000000000027941 */ /* 0x000fea0003800000 */
.L_x_608:
        /* <DEDUP_REMOVED lines=16> */
.L_x_607:
[----:B------:R-:W-:Y:S05]  /*1f70*/  BSYNC B1 ;  /* 0x0000000000017941 */ /* 0x000fea0003800000 */
.L_x_605:
[C---:B-1----:R-:W-:Y:S02]  /*1f80*/  LOP3.LUT R4, R33.reuse, 0xffff, RZ, 0xc0, !PT ;  /* 0x0000ffff21047812 */ /* 0x042fe400078ec0ff */
        /* <DEDUP_REMOVED lines=15> */
.L_x_604:
[----:B------:R-:W-:Y:S05]  /*2080*/  BSYNC B0 ;  /* 0x0000000000007941 */ /* 0x000fea0003800000 */
.L_x_603:
[----:B------:R-:W-:Y:S06]  /*2090*/  BAR.SYNC.DEFER_BLOCKING 0x0 ;  /* 0x0000000000007b1d */ /* 0x000fec0000010000 */
[----:B------:R-:W-:Y:S04]  /*20a0*/  BSSY B0, `(.L_x_610) ;  /* 0x0000005000007945 */ /* 0x000fe80003800000 */
[----:B------:R-:W-:Y:S05]  /*20b0*/  @!P6 BRA `(.L_x_611) ;  /* 0x00000000000ce947 */ /* 0x000fea0003800000 */
[----:B------:R-:W-:Y:S01]  /*20c0*/  ISETP.NE.AND P0, PT, R19, RZ, PT ;  /* 0x000000ff1300720c */ /* 0x000fe20003f05270 */
[----:B-1----:R3:W4:-:S12]  /*20d0*/  LDS.128 R32, [R0] ;  /* 0x0000000000207984 */ /* 0x0027180000000c00 */
[----:B------:R3:W1:Y:S02]  /*20e0*/  @!P0 LDS.128 R24, [R3] ;  /* 0x0000000003188984 */ /* 0x0006640000000c00 */
.L_x_611:
[----:B------:R-:W-:Y:S05]  /*20f0*/  BSYNC B0 ;  /* 0x0000000000007941 */ /* 0x000fea0003800000 */
.L_x_610:
[----:B------:R-:W-:Y:S06]  /*2100*/  BAR.SYNC.DEFER_BLOCKING 0x0 ;  /* 0x0000000000007b1d */ /* 0x000fec0000010000 */
[----:B------:R-:W-:Y:S05]  /*2110*/  BRA `(.L_x_600) ;  /* 0x0000000800a87947 */ /* 0x000fea0003800000 */
.L_x_599:
        /* <DEDUP_REMOVED lines=10> */
[----:B------:R-:W1:Y:S01]  /*21c0*/  MUFU.RCP R9, R6 ;  /* 0x0000000600097308 */ /* 0x000e620000001000 */
[----:B------:R-:W-:Y:S01]  /*21d0*/  HADD2.F32 R33, -RZ, R33.H0_H0 ;  /* 0x20000021ff217230 */ /* 0x000fe20000004100 */
[----:B------:R-:W-:Y:S01]  /*21e0*/  I2FP.F32.S32 R4, R3 ;  /* 0x0000000300047245 */ /* 0x000fe20000201400 */
[--C-:B------:R-:W-:Y:S02]  /*21f0*/  HADD2.F32 R20, -RZ, R35.reuse.H1_H1 ;  /* 0x30000023ff147230 */ /* 0x100fe40000004100 */
[----:B------:R-:W-:Y:S02]  /*2200*/  HADD2.F32 R35, -RZ, R35.H0_H0 ;  /* 0x20000023ff237230 */ /* 0x000fe40000004100 */
[-C--:B-1----:R-:W-:Y:S01]  /*2210*/  FMUL.FTZ R0, R0, R9.reuse ;  /* 0x0000000900007220 */ /* 0x082fe20000410000 */
[----:B------:R-:W-:-:S03]  /*2220*/  FMUL.FTZ R4, R4, R9 ;  /* 0x0000000904047220 */ /* 0x000fc60000410000 */
[----:B------:R-:W-:Y:S01]  /*2230*/  FMUL.FTZ R3, R0, 13.28771209716796875 ;  /* 0x41549a7800037820 */ /* 0x000fe20000410000 */
[C---:B------:R-:W-:Y:S01]  /*2240*/  IADD3 R0, R13.reuse, 0x4, RZ ;  /* 0x000000040d007810 */ /* 0x040fe20007ffe0ff */
[----:B------:R-:W-:Y:S01]  /*2250*/  FMUL.FTZ R4, R4, 13.28771209716796875 ;  /* 0x41549a7804047820 */ /* 0x000fe20000410000 */
[----:B------:R-:W-:Y:S02]  /*2260*/  IADD3 R13, R13, 0x6, RZ ;  /* 0x000000060d0d7810 */ /* 0x000fe40007ffe0ff */
[----:B------:R-:W-:Y:S01]  /*2270*/  I2FP.F32.S32 R0, R0 ;  /* 0x0000000000007245 */ /* 0x000fe20000201400 */
[----:B------:R-:W1:Y:S01]  /*2280*/  MUFU.EX2 R3, -R3 ;  /* 0x8000000300037308 */ /* 0x000e620000000800 */
[----:B------:R-:W-:-:S03]  /*2290*/  I2FP.F32.S32 R13, R13 ;  /* 0x0000000d000d7245 */ /* 0x000fc60000201400 */
[-C--:B------:R-:W-:Y:S02]  /*22a0*/  FMUL.FTZ R0, R0, R9.reuse ;  /* 0x0000000900007220 */ /* 0x080fe40000410000 */
[----:B------:R-:W-:Y:S02]  /*22b0*/  FMUL.FTZ R13, R13, R9 ;  /* 0x000000090d0d7220 */ /* 0x000fe40000410000 */
[----:B------:R-:W-:Y:S01]  /*22c0*/  FMUL.FTZ R7, R0, 13.28771209716796875 ;  /* 0x41549a7800077820 */ /* 0x000fe20000410000 */
[----:B------:R-:W2:Y:S01]  /*22d0*/  MUFU.EX2 R5, -R4 ;  /* 0x8000000400057308 */ /* 0x000ea20000000800 */
[----:B------:R-:W-:Y:S01]  /*22e0*/  FMUL.FTZ R13, R13, 13.28771209716796875 ;  /* 0x41549a780d0d7820 */ /* 0x000fe20000410000 */
[----:B------:R-:W-:Y:S01]  /*22f0*/  I2FP.F32.S32 R0, R19 ;  /* 0x0000001300007245 */ /* 0x000fe20000201400 */
[--C-:B------:R-:W-:Y:S02]  /*2300*/  HADD2.F32 R19, -RZ, R34.reuse.H1_H1 ;  /* 0x30000022ff137230 */ /* 0x100fe40000004100 */
[----:B------:R-:W-:-:S03]  /*2310*/  HADD2.F32 R34, -RZ, R34.H0_H0 ;  /* 0x20000022ff227230 */ /* 0x000fc60000004100 */
[----:B------:R-:W3:Y:S01]  /*2320*/  MUFU.EX2 R7, -R7 ;  /* 0x8000000700077308 */ /* 0x000ee20000000800 */
[----:B-1----:R-:W-:-:S04]  /*2330*/  FMUL.FTZ R3, R0, R3 ;  /* 0x0000000300037220 */ /* 0x002fc80000410000 */
[----:B------:R-:W-:-:S03]  /*2340*/  FMUL.RZ R8, R3, 0.15915493667125701904 ;  /* 0x3e22f98303087820 */ /* 0x000fc6000040c000 */
[----:B------:R-:W1:Y:S01]  /*2350*/  MUFU.EX2 R13, -R13 ;  /* 0x8000000d000d7308 */ /* 0x000e620000000800 */
[----:B--2---:R-:W-:-:S04]  /*2360*/  FMUL.FTZ R5, R0, R5 ;  /* 0x0000000500057220 */ /* 0x004fc80000410000 */
[----:B------:R-:W-:-:S03]  /*2370*/  FMUL.RZ R9, R5, 0.15915493667125701904 ;  /* 0x3e22f98305097820 */ /* 0x000fc6000040c000 */
[----:B------:R-:W-:Y:S01]  /*2380*/  MUFU.COS R3, R8 ;  /* 0x0000000800037308 */ /* 0x000fe20000000000 */
[----:B---3--:R-:W-:-:S04]  /*2390*/  FMUL.FTZ R5, R0, R7 ;  /* 0x0000000700057220 */ /* 0x008fc80000410000 */
[----:B------:R-:W-:-:S03]  /*23a0*/  FMUL.RZ R5, R5, 0.15915493667125701904 ;  /* 0x3e22f98305057820 */ /* 0x000fc6000040c000 */
[----:B------:R2:W3:Y:S01]  /*23b0*/  MUFU.SIN R4, R8 ;  /* 0x0000000800047308 */ /* 0x0004e20000000400 */
[----:B-1----:R-:W-:-:S04]  /*23c0*/  FMUL.FTZ R0, R0, R13 ;  /* 0x0000000d00007220 */ /* 0x002fc80000410000 */
[----:B------:R-:W-:-:S03]  /*23d0*/  FMUL.RZ R14, R0, 0.15915493667125701904 ;  /* 0x3e22f983000e7820 */ /* 0x000fc6000040c000 */
[----:B------:R-:W-:Y:S01]  /*23e0*/  MUFU.COS R6, R9 ;  /* 0x0000000900067308 */ /* 0x000fe20000000000 */
[--C-:B--2---:R-:W-:Y:S02]  /*23f0*/  HADD2.F32 R8, -RZ, R32.reuse.H1_H1 ;  /* 0x30000020ff087230 */ /* 0x104fe40000004100 */
[----:B------:R-:W-:-:S05]  /*2400*/  HADD2.F32 R32, -RZ, R32.H0_H0 ;  /* 0x20000020ff207230 */ /* 0x000fca0000004100 */
[----:B------:R-:W1:Y:S01]  /*2410*/  MUFU.SIN R7, R9 ;  /* 0x0000000900077308 */ /* 0x000e620000000400 */
[----:B---3--:R-:W-:-:S04]  /*2420*/  FMUL.FTZ R0, R4, R8 ;  /* 0x0000000804007220 */ /* 0x008fc80000410000 */
[----:B------:R-:W-:-:S03]  /*2430*/  FFMA.FTZ R0, R3, R32, -R0 ;  /* 0x0000002003007223 */ /* 0x000fc60000010800 */
[----:B------:R-:W2:Y:S08]  /*2440*/  MUFU.COS R10, R5 ;  /* 0x00000005000a7308 */ /* 0x000eb00000000000 */
[----:B------:R3:W4:Y:S01]  /*2450*/  MUFU.SIN R11, R5 ;  /* 0x00000005000b7308 */ /* 0x0007220000000400 */
[----:B-1----:R-:W-:-:S04]  /*2460*/  FMUL.FTZ R9, R7, R15 ;  /* 0x0000000f07097220 */ /* 0x002fc80000410000 */
[----:B------:R-:W-:-:S03]  /*2470*/  FFMA.FTZ R9, R6, R33, -R9 ;  /* 0x0000002106097223 */ /* 0x000fc60000010809 */
[----:B------:R-:W1:Y:S01]  /*2480*/  MUFU.SIN R13, R14 ;  /* 0x0000000e000d7308 */ /* 0x000e620000000400 */
        /* <DEDUP_REMOVED lines=11> */
[----:B-1----:R-:W-:-:S04]  /*2540*/  FMUL.FTZ R7, R13, R20 ;  /* 0x000000140d077220 */ /* 0x002fc80000410000 */
[----:B------:R-:W-:Y:S01]  /*2550*/  F2FP.F16.F32.PACK_AB R34, R4, R3 ;  /* 0x000000030422723e */ /* 0x000fe200000000ff */
[C---:B--2---:R-:W-:Y:S01]  /*2560*/  FMUL.FTZ R6, R12.reuse, R20 ;  /* 0x000000140c067220 */ /* 0x044fe20000410000 */
[----:B------:R-:W-:-:S03]  /*2570*/  FFMA.FTZ R7, R12, R35, -R7 ;  /* 0x000000230c077223 */ /* 0x000fc60000010807 */
[----:B------:R-:W-:-:S05]  /*2580*/  FFMA.FTZ R6, R13, R35, R6 ;  /* 0x000000230d067223 */ /* 0x000fca0000010006 */
[----:B------:R-:W-:Y:S01]  /*2590*/  F2FP.F16.F32.PACK_AB R35, R6, R7 ;  /* 0x000000070623723e */ /* 0x000fe200000000ff */
[----:B------:R-:W-:Y:S06]  /*25a0*/  BRA `(.L_x_613) ;  /* 0x0000000400807947 */ /* 0x000fec0003800000 */
.L_x_612:
[----:B------:R-:W-:-:S13]  /*25b0*/  ISETP.GE.AND P0, PT, R13, R6, PT ;  /* 0x000000060d00720c */ /* 0x000fda0003f06270 */
[----:B------:R-:W-:Y:S05]  /*25c0*/  @P0 BRA `(.L_x_613) ;  /* 0x0000000400780947 */ /* 0x000fea0003800000 */
[----:B------:R-:W-:Y:S01]  /*25d0*/  I2FP.F32.S32 R6, R6 ;  /* 0x0000000600067245 */ /* 0x000fe20000201400 */
[C---:B------:R-:W-:Y:S01]  /*25e0*/  VIADD R4, R13.reuse, 0x2 ;  /* 0x000000020d047836 */ /* 0x040fe20000000000 */
[----:B------:R-:W-:Y:S01]  /*25f0*/  I2FP.F32.S32 R0, R13 ;  /* 0x0000000d00007245 */ /* 0x000fe20000201400 */
[----:B------:R-:W-:Y:S01]  /*2600*/  HADD2.F32 R9, -RZ, R24.H0_H0 ;  /* 0x20000018ff097230 */ /* 0x000fe20000004100 */
[----:B------:R1:W2:Y:S01]  /*2610*/  MUFU.RCP R3, R6 ;  /* 0x0000000600037308 */ /* 0x0002a20000001000 */
[C---:B------:R-:W-:Y:S01]  /*2620*/  IADD3 R5, R13.reuse, 0x4, RZ ;  /* 0x000000040d057810 */ /* 0x040fe20007ffe0ff */
[----:B------:R-:W-:Y:S01]  /*2630*/  HADD2.F32 R23, -RZ, R26.H1_H1 ;  /* 0x3000001aff177230 */ /* 0x000fe20000004100 */
[----:B------:R-:W-:Y:S01]  /*2640*/  I2FP.F32.S32 R4, R4 ;  /* 0x0000000400047245 */ /* 0x000fe20000201400 */
[--C-:B------:R-:W-:Y:S01]  /*2650*/  HADD2.F32 R38, -RZ, R27.reuse.H1_H1 ;  /* 0x3000001bff267230 */ /* 0x100fe20000004100 */
[----:B------:R-:W-:Y:S01]  /*2660*/  I2FP.F32.S32 R8, R5 ;  /* 0x0000000500087245 */ /* 0x000fe20000201400 */
[----:B------:R-:W-:Y:S01]  /*2670*/  HADD2.F32 R37, -RZ, R27.H0_H0 ;  /* 0x2000001bff257230 */ /* 0x000fe20000004100 */
[----:B------:R-:W-:Y:S01]  /*2680*/  IADD3 R13, R13, 0x6, RZ ;  /* 0x000000060d0d7810 */ /* 0x000fe20007ffe0ff */
[--C-:B------:R-:W-:Y:S01]  /*2690*/  HADD2.F32 R14, -RZ, R33.reuse.H1_H1 ;  /* 0x30000021ff0e7230 */ /* 0x100fe20000004100 */
[----:B------:R-:W-:Y:S01]  /*26a0*/  I2FP.F32.S32 R19, R19 ;  /* 0x0000001300137245 */ /* 0x000fe20000201400 */
[----:B------:R-:W-:Y:S01]  /*26b0*/  HADD2.F32 R33, -RZ, R33.H0_H0 ;  /* 0x20000021ff217230 */ /* 0x000fe20000004100 */
[----:B-1----:R-:W-:Y:S01]  /*26c0*/  I2FP.F32.S32 R6, R13 ;  /* 0x0000000d00067245 */ /* 0x002fe20000201400 */
[----:B------:R-:W-:-:S02]  /*26d0*/  HADD2.F32 R15, -RZ, R25.H1_H1 ;  /* 0x30000019ff0f7230 */ /* 0x000fc40000004100 */
[--C-:B------:R-:W-:Y:S02]  /*26e0*/  HADD2.F32 R22, -RZ, R34.reuse.H1_H1 ;  /* 0x30000022ff167230 */ /* 0x100fe40000004100 */
[----:B------:R-:W-:Y:S02]  /*26f0*/  HADD2.F32 R25, -RZ, R25.H0_H0 ;  /* 0x20000019ff197230 */ /* 0x000fe40000004100 */
        /* <DEDUP_REMOVED lines=9> */
[----:B------:R-:W1:Y:S01]  /*2790*/  MUFU.EX2 R0, -R0 ;  /* 0x8000000000007308 */ /* 0x000e620000000800 */
[--C-:B------:R-:W-:Y:S02]  /*27a0*/  HADD2.F32 R36, -RZ, R35.reuse.H1_H1 ;  /* 0x30000023ff247230 */ /* 0x100fe40000004100 */
[----:B------:R-:W-:-:S05]  /*27b0*/  HADD2.F32 R35, -RZ, R35.H0_H0 ;  /* 0x20000023ff237230 */ /* 0x000fca0000004100 */
[----:B------:R-:W2:Y:S08]  /*27c0*/  MUFU.EX2 R4, -R4 ;  /* 0x8000000400047308 */ /* 0x000eb00000000800 */
[----:B------:R-:W3:Y:S01]  /*27d0*/  MUFU.EX2 R8, -R8 ;  /* 0x8000000800087308 */ /* 0x000ee20000000800 */
[----:B-1----:R-:W-:-:S04]  /*27e0*/  FMUL.FTZ R0, R19, R0 ;  /* 0x0000000013007220 */ /* 0x002fc80000410000 */
[----:B------:R-:W-:-:S03]  /*27f0*/  FMUL.RZ R0, R0, 0.15915493667125701904 ;  /* 0x3e22f98300007820 */ /* 0x000fc6000040c000 */
[----:B------:R-:W1:Y:S01]  /*2800*/  MUFU.EX2 R20, -R7 ;  /* 0x8000000700147308 */ /* 0x000e620000000800 */
[----:B--2---:R-:W-:-:S04]  /*2810*/  FMUL.FTZ R3, R19, R4 ;  /* 0x0000000413037220 */ /* 0x004fc80000410000 */
[----:B------:R-:W-:Y:S01]  /*2820*/  FMUL.RZ R6, R3, 0.15915493667125701904 ;  /* 0x3e22f98303067820 */ /* 0x000fe2000040c000 */
[--C-:B------:R-:W-:Y:S02]  /*2830*/  HADD2.F32 R3, -RZ, R32.reuse.H1_H1 ;  /* 0x30000020ff037230 */ /* 0x100fe40000004100 */
[----:B------:R-:W2:Y:S01]  /*2840*/  MUFU.SIN R4, R0 ;  /* 0x0000000000047308 */ /* 0x000ea20000000400 */
[----:B---3--:R-:W-:Y:S01]  /*2850*/  FMUL.FTZ R8, R19, R8 ;  /* 0x0000000813087220 */ /* 0x008fe20000410000 */
[----:B------:R-:W-:-:S03]  /*2860*/  HADD2.F32 R32, -RZ, R32.H0_H0 ;  /* 0x20000020ff207230 */ /* 0x000fc60000004100 */
[----:B------:R-:W-:Y:S01]  /*2870*/  FMUL.RZ R10, R8, 0.15915493667125701904 ;  /* 0x3e22f983080a7820 */ /* 0x000fe2000040c000 */
[----:B------:R-:W-:Y:S02]  /*2880*/  HADD2.F32 R8, -RZ, R24.H1_H1 ;  /* 0x30000018ff087230 */ /* 0x000fe40000004100 */
[----:B------:R2:W3:Y:S01]  /*2890*/  MUFU.COS R5, R0 ;  /* 0x0000000000057308 */ /* 0x0004e20000000000 */
[----:B-1----:R-:W-:-:S04]  /*28a0*/  FMUL.FTZ R19, R19, R20 ;  /* 0x0000001413137220 */ /* 0x002fc80000410000 */
[----:B------:R-:W-:Y:S01]  /*28b0*/  FMUL.RZ R24, R19, 0.15915493667125701904 ;  /* 0x3e22f98313187820 */ /* 0x000fe2000040c000 */
[----:B------:R-:W-:Y:S02]  /*28c0*/  HADD2.F32 R19, -RZ, R26.H0_H0 ;  /* 0x2000001aff137230 */ /* 0x000fe40000004100 */
[----:B------:R-:W1:Y:S01]  /*28d0*/  MUFU.SIN R12, R6 ;  /* 0x00000006000c7308 */ /* 0x000e620000000400 */
[----:B--2---:R-:W-:-:S07]  /*28e0*/  FMUL.FTZ R0, R4, R8 ;  /* 0x0000000804007220 */ /* 0x004fce0000410000 */
[----:B------:R2:W4:Y:S01]  /*28f0*/  MUFU.COS R13, R6 ;  /* 0x00000006000d7308 */ /* 0x0005220000000000 */
[C---:B---3--:R-:W-:Y:S01]  /*2900*/  FMUL.FTZ R7, R5.reuse, R3 ;  /* 0x0000000305077220 */ /* 0x048fe20000410000 */
[----:B------:R-:W-:-:S03]  /*2910*/  FFMA.FTZ R0, R5, R9, -R0 ;  /* 0x0000000905007223 */ /* 0x000fc60000010800 */
[----:B------:R-:W-:-:S03]  /*2920*/  FFMA.FTZ R11, R4, R32, R7 ;  /* 0x00000020040b7223 */ /* 0x000fc60000010007 */
[----:B------:R-:W3:Y:S01]  /*2930*/  MUFU.COS R21, R10 ;  /* 0x0000000a00157308 */ /* 0x000ee20000000000 */
[----:B--2---:R-:W-:Y:S01]  /*2940*/  FMUL.FTZ R6, R4, R3 ;  /* 0x0000000304067220 */ /* 0x004fe20000410000 */
[----:B------:R-:W-:-:S04]  /*2950*/  FMUL.FTZ R3, R5, R8 ;  /* 0x0000000805037220 */ /* 0x000fc80000410000 */
[----:B------:R-:W-:Y:S01]  /*2960*/  FFMA.FTZ R3, R4, R9, R3 ;  /* 0x0000000904037223 */ /* 0x000fe20000010003 */
[----:B-1----:R-:W-:Y:S01]  /*2970*/  FMUL.FTZ R4, R12, R15 ;  /* 0x0000000f0c047220 */ /* 0x002fe20000410000 */
[----:B------:R1:W2:Y:S01]  /*2980*/  MUFU.SIN R20, R10 ;  /* 0x0000000a00147308 */ /* 0x0002a20000000400 */
[C---:B----4-:R-:W-:Y:S02]  /*2990*/  FMUL.FTZ R7, R13.reuse, R14 ;  /* 0x0000000e0d077220 */ /* 0x050fe40000410000 */
[----:B------:R-:W-:-:S05]  /*29a0*/  FFMA.FTZ R4, R13, R25, -R4 ;  /* 0x000000190d047223 */ /* 0x000fca0000010804 */
[----:B------:R-:W4:Y:S01]  /*29b0*/  MUFU.SIN R26, R24 ;  /* 0x00000018001a7308 */ /* 0x000f220000000400 */
[----:B-1----:R-:W-:Y:S01]  /*29c0*/  FFMA.FTZ R10, R5, R32, -R6 ;  /* 0x00000020050a7223 */ /* 0x002fe20000010806 */
[C---:B------:R-:W-:Y:S01]  /*29d0*/  FMUL.FTZ R6, R12.reuse, R14 ;  /* 0x0000000e0c067220 */ /* 0x040fe20000410000 */
[----:B------:R-:W-:Y:S01]  /*29e0*/  FMUL.FTZ R5, R13, R15 ;  /* 0x0000000f0d057220 */ /* 0x000fe20000410000 */
[-C--:B---3--:R-:W-:Y:S02]  /*29f0*/  FMUL.FTZ R9, R21, R22.reuse ;  /* 0x0000001615097220 */ /* 0x088fe40000410000 */
[-C--:B------:R-:W-:Y:S01]  /*2a00*/  FFMA.FTZ R14, R13, R33.reuse, -R6 ;  /* 0x000000210d0e7223 */ /* 0x080fe20000010806 */
[----:B------:R-:W-:Y:S01]  /*2a10*/  FFMA.FTZ R33, R12, R33, R7 ;  /* 0x000000210c217223 */ /* 0x000fe20000010007 */
[----:B------:R1:W3:Y:S01]  /*2a20*/  MUFU.COS R27, R24 ;  /* 0x00000018001b7308 */ /* 0x0002e20000000000 */
[C---:B------:R-:W-:Y:S01]  /*2a30*/  FMUL.FTZ R7, R21.reuse, R23 ;  /* 0x0000001715077220 */ /* 0x040fe20000410000 */
[----:B--2---:R-:W-:Y:S01]  /*2a40*/  FMUL.FTZ R8, R20, R22 ;  /* 0x0000001614087220 */ /* 0x004fe20000410000 */
[----:B------:R-:W-:Y:S01]  /*2a50*/  FFMA.FTZ R5, R12, R25, R5 ;  /* 0x000000190c057223 */ /* 0x000fe20000010005 */
[C---:B------:R-:W-:Y:S01]  /*2a60*/  FMUL.FTZ R6, R20.reuse, R23 ;  /* 0x0000001714067220 */ /* 0x040fe20000410000 */
[CC--:B------:R-:W-:Y:S01]  /*2a70*/  FFMA.FTZ R13, R20.reuse, R34.reuse, R9 ;  /* 0x00000022140d7223 */ /* 0x0c0fe20000010009 */
[-C--:B------:R-:W-:Y:S01]  /*2a80*/  FFMA.FTZ R7, R20, R19.reuse, R7 ;  /* 0x0000001314077223 */ /* 0x080fe20000010007 */
[C---:B------:R-:W-:Y:S01]  /*2a90*/  FFMA.FTZ R12, R21.reuse, R34, -R8 ;  /* 0x00000022150c7223 */ /* 0x040fe20000010808 */
[----:B------:R-:W-:Y:S01]  /*2aa0*/  FFMA.FTZ R6, R21, R19, -R6 ;  /* 0x0000001315067223 */ /* 0x000fe20000010806 */
[C---:B----4-:R-:W-:Y:S01]  /*2ab0*/  FMUL.FTZ R20, R26.reuse, R36 ;  /* 0x000000241a147220 */ /* 0x050fe20000410000 */
[----:B------:R-:W-:Y:S01]  /*2ac0*/  FMUL.FTZ R8, R26, R38 ;  /* 0x000000261a087220 */ /* 0x000fe20000410000 */
[----:B------:R-:W-:-:S02]  /*2ad0*/  F2FP.F16.F32.PACK_AB R32, R11, R10 ;  /* 0x0000000a0b20723e */ /* 0x000fc400000000ff */
[----:B-1----:R-:W-:Y:S02]  /*2ae0*/  F2FP.F16.F32.PACK_AB R24, R3, R0 ;  /* 0x000000000318723e */ /* 0x002fe400000000ff */
[----:B------:R-:W-:Y:S01]  /*2af0*/  F2FP.F16.F32.PACK_AB R33, R33, R14 ;  /* 0x0000000e2121723e */ /* 0x000fe200000000ff */
[C---:B---3--:R-:W-:Y:S01]  /*2b00*/  FMUL.FTZ R15, R27.reuse, R36 ;  /* 0x000000241b0f7220 */ /* 0x048fe20000410000 */
        /* <DEDUP_REMOVED lines=8> */
[----:B------:R-:W-:Y:S02]  /*2b90*/  F2FP.F16.F32.PACK_AB R35, R35, R20 ;  /* 0x000000142323723e */ /* 0x000fe400000000ff */
[----:B------:R-:W-:-:S07]  /*2ba0*/  F2FP.F16.F32.PACK_AB R27, R9, R8 ;  /* 0x00000008091b723e */ /* 0x000fce00000000ff */
.L_x_613:
[----:B------:R-:W-:Y:S05]  /*2bb0*/  BSYNC B0 ;  /* 0x0000000000007941 */ /* 0x000fea0003800000 */
.L_x_600:
[----:B------:R-:W-:Y:S01]  /*2bc0*/  ISETP.GT.AND P0, PT, R16, 0x1f, PT ;  /* 0x0000001f1000780c */ /* 0x000fe20003f04270 */
[----:B------:R-:W-:Y:S01]  /*2bd0*/  BSSY B0, `(.L_x_614) ;  /* 0x0000029000007945 */ /* 0x000fe20003800000 */
[----:B------:R-:W-:-:S11]  /*2be0*/  IMAD.MOV.U32 R14, RZ, RZ, RZ ;  /* 0x000000ffff0e7224 */ /* 0x000fd600078e00ff */
[----:B------:R-:W-:Y:S05]  /*2bf0*/  @P0 BRA `(.L_x_615) ;  /* 0x0000000000980947 */ /* 0x000fea0003800000 */
[----:B-1-3--:R-:W1:Y:S01]  /*2c00*/  LDC R0, c[0x0][0x29c] ;  /* 0x0000a700ff007b82 */ /* 0x00ae620000000800 */
[----:B--2---:R-:W2:Y:S01]  /*2c10*/  S2R R7, SR_CgaCtaId ;  /* 0x0000000000077919 */ /* 0x004ea20000008800 */
[----:B------:R-:W-:Y:S01]  /*2c20*/  MOV R6, 0x400 ;  /* 0x0000040000067802 */ /* 0x000fe20000000f00 */
[----:B----4-:R-:W-:Y:S01]  /*2c30*/  HMUL2 R12, R33, R25 ;  /* 0x00000019210c7232 */ /* 0x010fe20000000000 */
[----:B------:R-:W-:-:S05]  /*2c40*/  UMOV UR4, 0xffffffff ;  /* 0xffffffff00047882 */ /* 0x000fca0000000000 */
[----:B------:R-:W-:-:S10]  /*2c50*/  HFMA2.MMA R13, R32, R24, R12 ;  /* 0x00000018200d7235 */ /* 0x000fd4000000000c */
[----:B------:R-:W-:Y:S01]  /*2c60*/  HFMA2 R13, R34, R26, R13 ;  /* 0x0000001a220d7231 */ /* 0x000fe2000000000d */
[----:B-1----:R-:W-:-:S05]  /*2c70*/  ISETP.NE.AND P1, PT, R0, RZ, PT ;  /* 0x000000ff0000720c */ /* 0x002fca0003f25270 */
        /* <DEDUP_REMOVED lines=8> */
[----:B------:R-:W1:Y:S01]  /*2d00*/  @!P0 LDC R8, c[0x0][0x284] ;  /* 0x0000a100ff088b82 */ /* 0x000e620000000800 */
[----:B------:R-:W-:Y:S01]  /*2d10*/  @!P0 IMAD.SHL.U32 R9, R46, 0x8, RZ ;  /* 0x000000082e098824 */ /* 0x000fe200078e00ff */
[----:B------:R-:W-:Y:S01]  /*2d20*/  @!P1 LEA R7, R7, R6, 0x18 ;  /* 0x0000000607079211 */ /* 0x000fe200078ec0ff */
[----:B------:R2:W-:Y:S01]  /*2d30*/  STS.128 [R3], R32 ;  /* 0x0000002003007388 */ /* 0x0005e20000000c00 */
[----:B------:R-:W-:Y:S02]  /*2d40*/  FADD.FTZ R13, R0, R13 ;  /* 0x0000000d000d7221 */ /* 0x000fe40000010000 */
[----:B------:R-:W-:Y:S02]  /*2d50*/  @!P1 LEA R7, R16, R7, 0x4 ;  /* 0x0000000710079211 */ /* 0x000fe400078e20ff */
[----:B------:R-:W3:Y:S03]  /*2d60*/  @!P0 LDC.64 R4, c[0x0][0x248] ;  /* 0x00009200ff048b82 */ /* 0x000ee60000000a00 */
[----:B------:R2:W-:Y:S01]  /*2d70*/  @!P1 STS.128 [R7], R28 ;  /* 0x0000001c07009388 */ /* 0x0005e20000000c00 */
[----:B-1----:R-:W-:-:S04]  /*2d80*/  @!P0 IMAD R9, R18, R8, R9 ;  /* 0x0000000812098224 */ /* 0x002fc800078e0209 */
[----:B---3--:R-:W-:-:S05]  /*2d90*/  @!P0 IMAD.WIDE R4, R9, 0x2, R4 ;  /* 0x0000000209048825 */ /* 0x008fca00078e0204 */
[----:B------:R2:W-:Y:S01]  /*2da0*/  @!P0 STG.E.128 desc[UR36][R4.64], R24 ;  /* 0x0000001804008986 */ /* 0x0005e2000c101d24 */
[----:B------:R-:W-:Y:S05]  /*2db0*/  BRA.DIV UR4, `(.L_x_616) ;  /* 0x000000aa04607947 */ /* 0x000fea000b800000 */
[----:B------:R-:W1:Y:S02]  /*2dc0*/  SHFL.BFLY PT, R14, R13, 0x10, 0x1f ;  /* 0x0e001f000d0e7f89 */ /* 0x000e6400000e0000 */
[----:B-1----:R-:W-:-:S05]  /*2dd0*/  FADD.FTZ R0, R13, R14 ;  /* 0x0000000e0d007221 */ /* 0x002fca0000010000 */
[----:B------:R-:W2:Y:S02]  /*2de0*/  SHFL.BFLY PT, R14, R0, 0x8, 0x1f ;  /* 0x0d001f00000e7f89 */ /* 0x000ea400000e0000 */
[----:B--2---:R-:W-:-:S05]  /*2df0*/  FADD.FTZ R3, R0, R14 ;  /* 0x0000000e00037221 */ /* 0x004fca0000010000 */
[----:B------:R-:W1:Y:S02]  /*2e00*/  SHFL.BFLY PT, R14, R3, 0x4, 0x1f ;  /* 0x0c801f00030e7f89 */ /* 0x000e6400000e0000 */
[----:B-1----:R-:W-:-:S05]  /*2e10*/  FADD.FTZ R4, R3, R14 ;  /* 0x0000000e03047221 */ /* 0x002fca0000010000 */
[----:B------:R-:W1:Y:S02]  /*2e20*/  SHFL.BFLY PT, R14, R4, 0x2, 0x1f ;  /* 0x0c401f00040e7f89 */ /* 0x000e6400000e0000 */
[----:B-1----:R-:W-:-:S05]  /*2e30*/  FADD.FTZ R5, R4, R14 ;  /* 0x0000000e04057221 */ /* 0x002fca0000010000 */
[----:B------:R1:W2:Y:S02]  /*2e40*/  SHFL.BFLY PT, R14, R5, 0x1, 0x1f ;  /* 0x0c201f00050e7f89 */ /* 0x0002a400000e0000 */
.L_x_764:
[----:B--2---:R-:W-:-:S07]  /*2e50*/  FADD.FTZ R14, R5, R14 ;  /* 0x0000000e050e7221 */ /* 0x004fce0000010000 */
.L_x_615:
[----:B------:R-:W-:Y:S05]  /*2e60*/  BSYNC B0 ;  /* 0x0000000000007941 */ /* 0x000fea0003800000 */
.L_x_614:
[----:B------:R-:W5:Y:S01]  /*2e70*/  LDC R247, c[0x0][0x284] ;  /* 0x0000a100fff77b82 */ /* 0x000f620000000800 */
[----:B------:R-:W-:Y:S01]  /*2e80*/  ISETP.NE.AND P0, PT, R16, RZ, PT ;  /* 0x000000ff1000720c */ /* 0x000fe20003f05270 */
[----:B------:R-:W-:Y:S01]  /*2e90*/  IMAD.MOV.U32 R245, RZ, RZ, -0x800001 ;  /* 0xff7ffffffff57424 */ /* 0x000fe200078e00ff */
[----:B-----5:R-:W-:-:S05]  /*2ea0*/  VIADDMNMX R8, R244, -R247, RZ, !PT ;  /* 0x800000f7f4087246 */ /* 0x020fca00078001ff */
[----:B------:R0:W-:Y:S06]  /*2eb0*/  STL [R1+0x26c], R8 ;  /* 0x00026c0801007387 */ /* 0x0001ec0000100800 */
[----:B------:R-:W-:Y:S05]  /*2ec0*/  @P0 BRA `(.L_x_617) ;  /* 0x0000000000440947 */ /* 0x000fea0003800000 */
[----:B------:R-:W-:Y:S02]  /*2ed0*/  ULDC.64 UR4, c[0x0][0x2c8] ;  /* 0x0000b20000047ab9 */ /* 0x000fe40000000a00 */
[----:B------:R-:W-:Y:S01]  /*2ee0*/  ISETP.NE.U32.AND P0, PT, RZ, UR4, PT ;  /* 0x00000004ff007c0c */ /* 0x000fe2000bf05070 */
[----:B------:R-:W-:-:S03]  /*2ef0*/  ULDC UR4, c[0x0][0x2a0] ;  /* 0x0000a80000047ab9 */ /* 0x000fc60000000800 */
[----:B------:R-:W-:-:S13]  /*2f00*/  ISETP.NE.AND.EX P0, PT, RZ, UR5, PT, P0 ;  /* 0x00000005ff007c0c */ /* 0x000fda000bf05300 */
[----:B--2---:R-:W2:Y:S01]  /*2f10*/  @P0 LDC R7, c[0x0][0x2d0] ;  /* 0x0000b400ff070b82 */ /* 0x004ea20000000800 */
[----:B-1-3--:R-:W-:-:S07]  /*2f20*/  @P0 IADD3 R0, R17, -R44, RZ ;  /* 0x8000002c11000210 */ /* 0x00afce0007ffe0ff */
[----:B------:R-:W1:Y:S01]  /*2f30*/  @P0 LDC.64 R4, c[0x0][0x2c8] ;  /* 0x0000b200ff040b82 */ /* 0x000e620000000a00 */
[----:B--2---:R-:W-:-:S04]  /*2f40*/  @P0 IMAD R3, R106, R7, R0 ;  /* 0x000000076a030224 */ /* 0x004fc800078e0200 */
[----:B------:R-:W-:-:S04]  /*2f50*/  @P0 IMAD R3, R3, R7, R0 ;  /* 0x0000000703030224 */ /* 0x000fc800078e0200 */
[----:B-1----:R-:W-:-:S06]  /*2f60*/  @P0 IMAD.WIDE R4, R3, 0x2, R4 ;  /* 0x0000000203040825 */ /* 0x002fcc00078e0204 */
[----:B------:R-:W2:Y:S01]  /*2f70*/  @P0 LDG.E.U16 R4, desc[UR36][R4.64] ;  /* 0x0000002404040981 */ /* 0x000ea2000c1e1500 */
[----:B------:R-:W-:Y:S01]  /*2f80*/  IADD3 R3, R17, -R8, RZ ;  /* 0x8000000811037210 */ /* 0x000fe20007ffe0ff */
[----:B------:R-:W-:-:S03]  /*2f90*/  FMUL.FTZ R245, R14, UR4 ;  /* 0x000000040ef57c20 */ /* 0x000fc60008410000 */
[----:B------:R-:W-:Y:S01]  /*2fa0*/  LEA R6, R3, UR38, 0x2 ;  /* 0x0000002603067c11 */ /* 0x000fe2000f8e10ff */
[----:B--2---:R-:W-:-:S05]  /*2fb0*/  @P0 HADD2.F32 R0, -RZ, R4.H0_H0 ;  /* 0x20000004ff000230 */ /* 0x004fca0000004100 */
[----:B------:R-:W-:-:S05]  /*2fc0*/  @P0 FADD.FTZ R245, R245, R0 ;  /* 0x00000000f5f50221 */ /* 0x000fca0000010000 */
[----:B------:R1:W-:Y:S02]  /*2fd0*/  STS [R6], R245 ;  /* 0x000000f506007388 */ /* 0x0003e40000000800 */
.L_x_617:
[----:B------:R-:W-:Y:S05]  /*2fe0*/  WARPSYNC.ALL ;  /* 0x0000000000007948 */ /* 0x000fea0003800000 */
[----:B------:R-:W5:Y:S08]  /*2ff0*/  S2UR UR5, SR_CgaCtaId ;  /* 0x00000000000579c3 */ /* 0x000f700000008800 */
[----:B------:R-:W-:Y:S01]  /*3000*/  BAR.SYNC.DEFER_BLOCKING 0x0 ;  /* 0x0000000000007b1d */ /* 0x000fe20000010000 */
[----:B------:R-:W-:-:S04]  /*3010*/  IADD3 R17, R17, 0x1f, -R8 ;  /* 0x0000001f11117810 */ /* 0x000fc80007ffe808 */
[----:B-1-3--:R-:W-:Y:S01]  /*3020*/  SHF.R.S32.HI R0, RZ, 0x1f, R17 ;  /* 0x0000001fff007819 */ /* 0x00afe20000011411 */
[----:B------:R-:W-:Y:S01]  /*3030*/  UMOV UR4, 0x400 ;  /* 0x0000040000047882 */ /* 0x000fe20000000000 */
[----:B------:R-:W-:Y:S02]  /*3040*/  ULDC UR8, c[0x0][0x29c] ;  /* 0x0000a70000087ab9 */ /* 0x000fe40000000800 */
[----:B------:R-:W-:-:S04]  /*3050*/  LEA.HI R0, R0, R17, RZ, 0x5 ;  /* 0x0000001100007211 */ /* 0x000fc800078f28ff */
[----:B------:R-:W-:-:S04]  /*3060*/  LOP3.LUT R0, R0, 0xffffffe0, RZ, 0xc0, !PT ;  /* 0xffffffe000007812 */ /* 0x000fc800078ec0ff */
[----:B------:R-:W-:Y:S01]  /*3070*/  IADD3 R0, R0, R8, RZ ;  /* 0x0000000800007210 */ /* 0x000fe20007ffe0ff */
[----:B-----5:R-:W-:-:S03]  /*3080*/  ULEA UR4, UR5, UR4, 0x18 ;  /* 0x0000000405047291 */ /* 0x020fc6000f8ec03f */
[----:B------:R-:W-:Y:S02]  /*3090*/  ULDC UR5, c[0x0][0x29c] ;  /* 0x0000a70000057ab9 */ /* 0x000fe40000000800 */
[----:B------:R-:W-:-:S03]  /*30a0*/  UISETP.NE.AND UP0, UPT, UR5, URZ, UPT ;  /* 0x0000003f0500728c */ /* 0x000fc6000bf05270 */
[----:B------:R-:W-:Y:S01]  /*30b0*/  ULDC UR5, c[0x0][0x280] ;  /* 0x0000a00000057ab9 */ /* 0x000fe20000000800 */
[----:B------:R-:W1:Y:S02]  /*30c0*/  LDS.128 R12, [UR4+0x40] ;  /* 0x00004004ff0c7984 */ /* 0x000e640008000c00 */
[----:B------:R-:W-:Y:S02]  /*30d0*/  PLOP3.LUT P2, PT, PT, PT, UP0, 0x80, 0x0 ;  /* 0x000000000000781c */ /* 0x000fe40003f4f008 */
[----:B--2---:R-:W2:Y:S04]  /*30e0*/  LDS.128 R4, [UR4+0x50] ;  /* 0x00005004ff047984 */ /* 0x004ea80008000c00 */
[----:B------:R-:W3:Y:S04]  /*30f0*/  LDS.128 R20, [UR4+0x60] ;  /* 0x00006004ff147984 */ /* 0x000ee80008000c00 */
[----:B-1----:R-:W-:Y:S04]  /*3100*/  STL.64 [R1+0x250], R12 ;  /* 0x0002500c01007387 */ /* 0x002fe80000100a00 */
[----:B------:R-:W-:Y:S04]  /*3110*/  STL.64 [R1+0x258], R14 ;  /* 0x0002580e01007387 */ /* 0x000fe80000100a00 */
[----:B------:R-:W1:Y:S04]  /*3120*/  LDS.128 R12, [UR4+0x70] ;  /* 0x00007004ff0c7984 */ /* 0x000e680008000c00 */
[----:B--2---:R-:W-:Y:S04]  /*3130*/  STL.64 [R1+0x240], R4 ;  /* 0x0002400401007387 */ /* 0x004fe80000100a00 */
[----:B------:R-:W-:Y:S04]  /*3140*/  STL.64 [R1+0x248], R6 ;  /* 0x0002480601007387 */ /* 0x000fe80000100a00 */
[----:B------:R-:W2:Y:S04]  /*3150*/  LDS.128 R4, [UR4+0x80] ;  /* 0x00008004ff047984 */ /* 0x000ea80008000c00 */
[----:B---3--:R-:W-:Y:S04]  /*3160*/  STL.64 [R1+0x230], R20 ;  /* 0x0002301401007387 */ /* 0x008fe80000100a00 */
[----:B------:R-:W-:Y:S04]  /*3170*/  STL.64 [R1+0x238], R22 ;  /* 0x0002381601007387 */ /* 0x000fe80000100a00 */
        /* <DEDUP_REMOVED lines=81> */
[----:B-1----:R-:W-:Y:S04]  /*3690*/  STL.64 [R1+0x70], R12 ;  /* 0x0000700c01007387 */ /* 0x002fe80000100a00 */
[----:B------:R-:W-:Y:S04]  /*36a0*/  STL.64 [R1+0x78], R14 ;  /* 0x0000780e01007387 */ /* 0x000fe80000100a00 */
[----:B--2---:R-:W-:Y:S04]  /*36b0*/  STL.64 [R1+0x60], R4 ;  /* 0x0000600401007387 */ /* 0x004fe80000100a00 */
[----:B------:R1:W-:Y:S04]  /*36c0*/  STL.64 [R1+0x68], R6 ;  /* 0x0000680601007387 */ /* 0x0003e80000100a00 */
[----:B------:R2:W-:Y:S01]  /*36d0*/  STL [R1+0x264], R0 ;  /* 0x0002640001007387 */ /* 0x0005e20000100800 */
[----:B-1----:R-:W-:-:S05]  /*36e0*/  IMAD.IADD R6, R16, 0x1, R8 ;  /* 0x0000000110067824 */ /* 0x002fca00078e0208 */
[----:B------:R-:W-:Y:S01]  /*36f0*/  ISETP.GE.AND P0, PT, R6, R0, PT ;  /* 0x000000000600720c */ /* 0x000fe20003f06270 */
[----:B--2---:R-:W-:-:S12]  /*3700*/  @P2 BRA `(.L_x_618) ;  /* 0x0000000000b02947 */ /* 0x004fd80003800000 */
[----:B------:R-:W1:Y:S04]  /*3710*/  LDS.128 R16, [UR4+0x240] ;  /* 0x00024004ff107984 */ /* 0x000e680008000c00 */
[----:B------:R-:W2:Y:S04]  /*3720*/  LDS.128 R12, [UR4+0x250] ;  /* 0x00025004ff0c7984 */ /* 0x000ea80008000c00 */
[----:B0-----:R-:W0:Y:S04]  /*3730*/  LDS.128 R8, [UR4+0x260] ;  /* 0x00026004ff087984 */ /* 0x001e280008000c00 */
[----:B------:R-:W-:Y:S04]  /*3740*/  LDS.128 R248, [UR4+0x2a0] ;  /* 0x0002a004fff87984 */ /* 0x000fe80008000c00 */
[----:B------:R-:W-:Y:S04]  /*3750*/  LDS.128 R240, [UR4+0x2b0] ;  /* 0x0002b004fff07984 */ /* 0x000fe80008000c00 */
[----:B------:R-:W-:Y:S04]  /*3760*/  LDS.128 R236, [UR4+0x2c0] ;  /* 0x0002c004ffec7984 */ /* 0x000fe80008000c00 */
[----:B------:R-:W-:Y:S04]  /*3770*/  LDS.128 R232, [UR4+0x2d0] ;  /* 0x0002d004ffe87984 */ /* 0x000fe80008000c00 */
[----:B------:R-:W-:Y:S04]  /*3780*/  LDS.128 R20, [UR4+0x2f0] ;  /* 0x0002f004ff147984 */ /* 0x000fe80008000c00 */
[----:B------:R-:W-:Y:S04]  /*3790*/  LDS.128 R24, [UR4+0x300] ;  /* 0x00030004ff187984 */ /* 0x000fe80008000c00 */
[----:B------:R-:W-:Y:S04]  /*37a0*/  LDS.128 R28, [UR4+0x310] ;  /* 0x00031004ff1c7984 */ /* 0x000fe80008000c00 */
[----:B-1----:R-:W-:Y:S04]  /*37b0*/  STL.64 [R1+0x50], R16 ;  /* 0x0000501001007387 */ /* 0x002fe80000100a00 */
[----:B------:R-:W-:Y:S04]  /*37c0*/  STL.64 [R1+0x58], R18 ;  /* 0x0000581201007387 */ /* 0x000fe80000100a00 */
[----:B------:R-:W1:Y:S04]  /*37d0*/  LDS.128 R16, [UR4+0x270] ;  /* 0x00027004ff107984 */ /* 0x000e680008000c00 */
[----:B--2---:R-:W-:Y:S04]  /*37e0*/  STL.64 [R1+0x40], R12 ;  /* 0x0000400c01007387 */ /* 0x004fe80000100a00 */
[----:B------:R-:W-:Y:S04]  /*37f0*/  STL.64 [R1+0x48], R14 ;  /* 0x0000480e01007387 */ /* 0x000fe80000100a00 */
[----:B------:R-:W2:Y:S04]  /*3800*/  LDS.128 R12, [UR4+0x280] ;  /* 0x00028004ff0c7984 */ /* 0x000ea80008000c00 */
[----:B0-----:R-:W-:Y:S04]  /*3810*/  STL.64 [R1+0x30], R8 ;  /* 0x0000300801007387 */ /* 0x001fe80000100a00 */
[----:B------:R-:W-:Y:S04]  /*3820*/  STL.64 [R1+0x38], R10 ;  /* 0x0000380a01007387 */ /* 0x000fe80000100a00 */
[----:B------:R-:W0:Y:S04]  /*3830*/  LDS.128 R8, [UR4+0x290] ;  /* 0x00029004ff087984 */ /* 0x000e280008000c00 */
[----:B----4-:R-:W3:Y:S04]  /*3840*/  LDS.128 R32, [UR4+0x320] ;  /* 0x00032004ff207984 */ /* 0x010ee80008000c00 */
[----:B------:R-:W4:Y:S04]  /*3850*/  LDS.128 R36, [UR4+0x330] ;  /* 0x00033004ff247984 */ /* 0x000f280008000c00 */
[----:B------:R-:W0:Y:S04]  /*3860*/  LDS.128 R40, [UR4+0x340] ;  /* 0x00034004ff287984 */ /* 0x000e280008000c00 */
[----:B-1----:R1:W-:Y:S04]  /*3870*/  STL.64 [R1+0x20], R16 ;  /* 0x0000201001007387 */ /* 0x0023e80000100a00 */
        /* <DEDUP_REMOVED lines=10> */
[----:B------:R-:W1:Y:S04]  /*3920*/  LDS.128 R76, [UR4+0x3d0] ;  /* 0x0003d004ff4c7984 */ /* 0x000e680008000c00 */
[----:B------:R-:W1:Y:S04]  /*3930*/  LDS.128 R80, [UR4+0x3e0] ;  /* 0x0003e004ff507984 */ /* 0x000e680008000c00 */
[----:B------:R-:W1:Y:S04]  /*3940*/  LDS.128 R84, [UR4+0x3f0] ;  /* 0x0003f004ff547984 */ /* 0x000e680008000c00 */
[----:B------:R-:W1:Y:S04]  /*3950*/  LDS.128 R88, [UR4+0x400] ;  /* 0x00040004ff587984 */ /* 0x000e680008000c00 */
[----:B------:R-:W1:Y:S04]  /*3960*/  LDS.128 R92, [UR4+0x410] ;  /* 0x00041004ff5c7984 */ /* 0x000e680008000c00 */
[----:B------:R-:W1:Y:S04]  /*3970*/  LDS.128 R96, [UR4+0x420] ;  /* 0x00042004ff607984 */ /* 0x000e680008000c00 */
[----:B------:R-:W1:Y:S04]  /*3980*/  LDS.128 R100, [UR4+0x430] ;  /* 0x00043004ff647984 */ /* 0x000e680008000c00 */
[----:B--2---:R2:W-:Y:S04]  /*3990*/  STL.64 [R1+0x10], R12 ;  /* 0x0000100c01007387 */ /* 0x0045e80000100a00 */
[----:B------:R2:W-:Y:S04]  /*39a0*/  STL.64 [R1+0x18], R14 ;  /* 0x0000180e01007387 */ /* 0x0005e80000100a00 */
[----:B0-----:R2:W-:Y:S04]  /*39b0*/  STL.64 [R1], R8 ;  /* 0x0000000801007387 */ /* 0x0015e80000100a00 */
[----:B---34-:R2:W-:Y:S02]  /*39c0*/  STL.64 [R1+0x8], R10 ;  /* 0x0000080a01007387 */ /* 0x0185e40000100a00 */
.L_x_618:
[----:B------:R-:W-:Y:S01]  /*39d0*/  ULDC UR9, c[0x0][0x2a0] ;  /* 0x0000a80000097ab9 */ /* 0x000fe20000000800 */
[----:B------:R-:W-:Y:S01]  /*39e0*/  IMAD R3, R105, UR5, R106 ;  /* 0x0000000569037c24 */ /* 0x000fe2000f8e026a */
[----:B------:R-:W-:Y:S01]  /*39f0*/  ULDC.64 UR6, c[0x0][0x2b0] ;  /* 0x0000ac0000067ab9 */ /* 0x000fe20000000a00 */
[----:B------:R-:W-:Y:S01]  /*3a00*/  ULDC.64 UR10, c[0x0][0x2c8] ;  /* 0x0000b200000a7ab9 */ /* 0x000fe20000000a00 */
[----:B------:R-:W-:Y:S04]  /*3a10*/  BSSY B0, `(.L_x_619) ;  /* 0x00005fc000007945 */ /* 0x000fe80003800000 */
[----:B------:R-:W-:Y:S05]  /*3a20*/  @P0 BRA `(.L_x_620) ;  /* 0x0000005c00e80947 */ /* 0x000fea0003800000 */
[-C--:B------:R-:W-:Y:S01]  /*3a30*/  IABS R0, R247.reuse ;  /* 0x000000f700007213 */ /* 0x080fe20000000000 */
[----:B------:R-:W-:Y:S01]  /*3a40*/  IMAD R3, R3, 0x90, RZ ;  /* 0x0000009003037824 */ /* 0x000fe200078e02ff */
[----:B------:R-:W-:Y:S02]  /*3a50*/  ULDC UR4, c[0x0][0x298] ;  /* 0x0000a60000047ab9 */ /* 0x000fe40000000800 */
[----:B------:R-:W-:Y:S01]  /*3a60*/  MOV R7, R0 ;  /* 0x0000000000077202 */ /* 0x000fe20000000f00 */
[----:B------:R-:W-:-:S03]  /*3a70*/  IMAD R3, R3, R247, RZ ;  /* 0x000000f703037224 */ /* 0x000fc600078e02ff */
[----:B------:R-:W3:Y:S08]  /*3a80*/  I2F.RP R4, R7 ;  /* 0x0000000700047306 */ /* 0x000ef00000209400 */
[----:B---3--:R-:W3:Y:S02]  /*3a90*/  MUFU.RCP R4, R4 ;  /* 0x0000000400047308 */ /* 0x008ee40000001000 */
[----:B---3--:R-:W-:-:S06]  /*3aa0*/  VIADD R4, R4, 0xffffffe ;  /* 0x0ffffffe04047836 */ /* 0x008fcc0000000000 */
[----:B------:R3:W5:Y:S02]  /*3ab0*/  F2I.FTZ.U32.TRUNC.NTZ R5, R4 ;  /* 0x0000000400057305 */ /* 0x000764000021f000 */
[----:B---3--:R-:W-:Y:S01]  /*3ac0*/  HFMA2.MMA R4, -RZ, RZ, 0, 0 ;  /* 0x00000000ff047435 */ /* 0x008fe200000001ff */
[----:B-----5:R-:W-:-:S05]  /*3ad0*/  IADD3 R0, RZ, -R5, RZ ;  /* 0x80000005ff007210 */ /* 0x020fca0007ffe0ff */
[----:B------:R-:W-:-:S04]  /*3ae0*/  IMAD R0, R0, R7, RZ ;  /* 0x0000000700007224 */ /* 0x000fc800078e02ff */
[----:B------:R-:W-:Y:S02]  /*3af0*/  IMAD.HI.U32 R0, R5, R0, R4 ;  /* 0x0000000005007227 */ /* 0x000fe400078e0004 */
[----:B------:R-:W3:Y:S02]  /*3b00*/  LDC R5, c[0x0][0x2c0] ;  /* 0x0000b000ff057b82 */ /* 0x000ee40000000800 */
[----:B------:R-:W-:Y:S01]  /*3b10*/  IMAD.MOV.U32 R4, RZ, RZ, R6 ;  /* 0x000000ffff047224 */ /* 0x000fe200078e0006 */
[----:B------:R5:W-:Y:S02]  /*3b20*/  STL [R1+0x268], R0 ;  /* 0x0002680001007387 */ /* 0x000be40000100800 */
[----:B-----5:R-:W-:Y:S02]  /*3b30*/  IMAD R0, R104, R247, RZ ;  /* 0x000000f768007224 */ /* 0x020fe400078e02ff */
[----:B------:R-:W-:-:S03]  /*3b40*/  IMAD R247, R247, 0x90, RZ ;  /* 0x00000090f7f77824 */ /* 0x000fc600078e02ff */
[----:B------:R-:W-:Y:S02]  /*3b50*/  SHF.R.S32.HI R6, RZ, 0x1f, R0 ;  /* 0x0000001fff067819 */ /* 0x000fe40000011400 */
[----:B---3--:R-:W-:Y:S02]  /*3b60*/  IADD3 R7, R5, UR4, RZ ;  /* 0x0000000405077c10 */ /* 0x008fe4000fffe0ff */
[----:B------:R-:W-:-:S07]  /*3b70*/  SHF.R.S32.HI R5, RZ, 0x1f, R3 ;  /* 0x0000001fff057819 */ /* 0x000fce0000011403 */
.L_x_687:
[----:B---3--:R-:W3:Y:S01]  /*3b80*/  S2R R6, SR_CTAID.Y ;  /* 0x0000000000067919 */ /* 0x008ee20000002600 */
[----:B------:R-:W3:Y:S01]  /*3b90*/  LDC R252, c[0x0][0x284] ;  /* 0x0000a100fffc7b82 */ /* 0x000ee20000000800 */
[----:B------:R-:W-:Y:S01]  /*3ba0*/  ISETP.NE.U32.AND P0, PT, RZ, UR6, PT ;  /* 0x00000006ff007c0c */ /* 0x000fe2000bf05070 */
[----:B--2---:R-:W2:Y:S03]  /*3bb0*/  LDL R9, [R1+0x268] ;  /* 0x0002680001097983 */ /* 0x004ea60000100800 */
[----:B------:R-:W-:-:S13]  /*3bc0*/  ISETP.NE.AND.EX P0, PT, RZ, UR7, PT, P0 ;  /* 0x00000007ff007c0c */ /* 0x000fda000bf05300 */
[----:B0-----:R-:W-:Y:S01]  /*3bd0*/  @P0 SHF.R.S32.HI R8, RZ, 0x1f, R4 ;  /* 0x0000001fff080819 */ /* 0x001fe20000011404 */
[----:B---3--:R-:W-:-:S05]  /*3be0*/  @P0 IMAD R6, R6, R252, RZ ;  /* 0x000000fc06060224 */ /* 0x008fca00078e02ff */
[--C-:B------:R-:W-:Y:S02]  /*3bf0*/  @P0 SHF.R.S32.HI R7, RZ, 0x1f, R6.reuse ;  /* 0x0000001fff070819 */ /* 0x100fe40000011406 */
[----:B------:R-:W-:-:S04]  /*3c00*/  @P0 IADD3 R6, P1, P3, R4, UR6, R6 ;  /* 0x0000000604060c10 */ /* 0x000fc8000fb3e006 */
[----:B------:R-:W-:-:S05]  /*3c10*/  @P0 IADD3.X R7, R8, UR7, R7, P1, P3 ;  /* 0x0000000708070c10 */ /* 0x000fca0008fe6407 */
[----:B------:R0:W3:Y:S01]  /*3c20*/  @P0 LDG.E.U8 R6, desc[UR36][R6.64] ;  /* 0x0000002406060981 */ /* 0x0000e2000c1e1100 */
[----:B------:R-:W-:Y:S01]  /*3c30*/  IABS R8, R252 ;  /* 0x000000fc00087213 */ /* 0x000fe20000000000 */
[----:B------:R-:W-:Y:S01]  /*3c40*/  BSSY B1, `(.L_x_621) ;  /* 0x000003d000017945 */ /* 0x000fe20003800000 */
[----:B------:R-:W-:Y:S01]  /*3c50*/  ISETP.GE.AND P3, PT, R4, RZ, PT ;  /* 0x000000ff0400720c */ /* 0x000fe20003f66270 */
[----:B-1----:R-:W1:Y:S01]  /*3c60*/  S2R R228, SR_CTAID.X ;  /* 0x0000000000e47919 */ /* 0x002e620000002500 */
[----:B------:R-:W-:Y:S02]  /*3c70*/  ISETP.NE.AND P4, PT, R252, RZ, PT ;  /* 0x000000fffc00720c */ /* 0x000fe40003f85270 */
[----:B0-----:R-:W-:Y:S02]  /*3c80*/  IABS R7, R4 ;  /* 0x0000000400077213 */ /* 0x001fe40000000000 */
[----:B---3--:R-:W-:-:S03]  /*3c90*/  ISETP.NE.AND P0, PT, R6, RZ, P0 ;  /* 0x000000ff0600720c */ /* 0x008fc60000705270 */
[----:B--2---:R-:W-:Y:S02]  /*3ca0*/  IMAD.HI.U32 R6, R9, R7, RZ ;  /* 0x0000000709067227 */ /* 0x004fe400078e00ff */
[----:B------:R-:W0:Y:S03]  /*3cb0*/  LDC R9, c[0x0][0x284] ;  /* 0x0000a100ff097b82 */ /* 0x000e260000000800 */
[----:B------:R-:W-:-:S05]  /*3cc0*/  IADD3 R6, -R6, RZ, RZ ;  /* 0x000000ff06067210 */ /* 0x000fca0007ffe1ff */
[----:B------:R-:W-:Y:S01]  /*3cd0*/  IMAD R6, R8, R6, R7 ;  /* 0x0000000608067224 */ /* 0x000fe200078e0207 */
[----:B------:R-:W-:Y:S02]  /*3ce0*/  IADD3 R7, R244, -0x1, RZ ;  /* 0xfffffffff4077810 */ /* 0x000fe40007ffe0ff */
[----:B0-----:R-:W-:-:S04]  /*3cf0*/  IABS R9, R9 ;  /* 0x0000000900097213 */ /* 0x001fc80000000000 */
[----:B------:R-:W-:-:S13]  /*3d00*/  ISETP.GT.U32.AND P1, PT, R9, R6, PT ;  /* 0x000000060900720c */ /* 0x000fda0003f24070 */
[----:B------:R-:W-:-:S05]  /*3d10*/  @!P1 IMAD.IADD R6, R6, 0x1, -R8 ;  /* 0x0000000106069824 */ /* 0x000fca00078e0a08 */
[----:B------:R-:W-:-:S13]  /*3d20*/  ISETP.GT.U32.AND P1, PT, R9, R6, PT ;  /* 0x000000060900720c */ /* 0x000fda0003f24070 */
[----:B------:R-:W-:Y:S02]  /*3d30*/  @!P1 IADD3 R6, R6, -R8, RZ ;  /* 0x8000000806069210 */ /* 0x000fe40007ffe0ff */
[----:B------:R-:W-:-:S03]  /*3d40*/  ISETP.GE.AND P1, PT, R4, R7, PT ;  /* 0x000000070400720c */ /* 0x000fc60003f26270 */
[----:B------:R-:W-:Y:S01]  /*3d50*/  @!P3 IMAD.MOV R6, RZ, RZ, -R6 ;  /* 0x000000ffff06b224 */ /* 0x000fe200078e0a06 */
[----:B------:R-:W-:-:S09]  /*3d60*/  @!P4 LOP3.LUT R6, RZ, R252, RZ, 0x33, !PT ;  /* 0x000000fcff06c212 */ /* 0x000fd200078e33ff */
[----:B-1---5:R-:W-:Y:S05]  /*3d70*/  @P1 BRA `(.L_x_622) ;  /* 0x0000000000a41947 */ /* 0x022fea0003800000 */
[----:B------:R-:W-:Y:S02]  /*3d80*/  SHF.L.U32 R7, R6, 0x3, RZ ;  /* 0x0000000306077819 */ /* 0x000fe400000006ff */
[----:B------:R-:W-:Y:S02]  /*3d90*/  CS2R R106, SRZ ;  /* 0x00000000006a7805 */ /* 0x000fe4000001ff00 */
[----:B------:R-:W-:Y:S02]  /*3da0*/  CS2R R104, SRZ ;  /* 0x0000000000687805 */ /* 0x000fe4000001ff00 */
[----:B------:R-:W-:-:S13]  /*3db0*/  ISETP.GE.AND P3, PT, R7, R247, PT ;  /* 0x000000f70700720c */ /* 0x000fda0003f66270 */
[----:B------:R-:W0:Y:S01]  /*3dc0*/  @!P3 LDC.64 R8, c[0x0][0x248] ;  /* 0x00009200ff08bb82 */ /* 0x000e220000000a00 */
[----:B------:R-:W-:-:S04]  /*3dd0*/  @!P3 IADD3 R10, P2, R3, R7, RZ ;  /* 0x00000007030ab210 */ /* 0x000fc80007f5e0ff */
[----:B------:R-:W-:Y:S02]  /*3de0*/  @!P3 LEA.HI.X.SX32 R11, R7, R5, 0x1, P2 ;  /* 0x00000005070bb211 */ /* 0x000fe400010f0eff */
[----:B0-----:R-:W-:-:S04]  /*3df0*/  @!P3 LEA R8, P4, R10, R8, 0x1 ;  /* 0x000000080a08b211 */ /* 0x001fc800078808ff */
[----:B------:R-:W-:-:S05]  /*3e00*/  @!P3 LEA.HI.X R9, R10, R9, R11, 0x1, P4 ;  /* 0x000000090a09b211 */ /* 0x000fca00020f0c0b */
[----:B------:R0:W5:Y:S01]  /*3e10*/  @!P3 LDG.E.128 R104, desc[UR36][R8.64] ;  /* 0x000000240868b981 */ /* 0x000162000c1e1d00 */
[----:B------:R-:W-:-:S06]  /*3e20*/  UISETP.NE.AND UP0, UPT, UR8, URZ, UPT ;  /* 0x0000003f0800728c */ /* 0x000fcc000bf05270 */
[----:B------:R-:W-:-:S13]  /*3e30*/  PLOP3.LUT P2, PT, PT, PT, UP0, 0x80, 0x0 ;  /* 0x000000000000781c */ /* 0x000fda0003f4f008 */
[----:B0-----:R-:W-:Y:S05]  /*3e40*/  @P2 BRA `(.L_x_622) ;  /* 0x0000000000702947 */ /* 0x001fea0003800000 */
[----:B------:R-:W-:Y:S01]  /*3e50*/  LOP3.LUT P5, RZ, R2, 0x8, RZ, 0xc0, !PT ;  /* 0x0000000802ff7812 */ /* 0x000fe200078ac0ff */
[----:B------:R-:W2:Y:S04]  /*3e60*/  LDL R231, [R1+0x54] ;  /* 0x0000540001e77983 */ /* 0x000ea80000100800 */
[----:B------:R-:W3:Y:S04]  /*3e70*/  LDL R247, [R1+0x50] ;  /* 0x0000500001f77983 */ /* 0x000ee80000100800 */
[----:B------:R-:W4:Y:S04]  /*3e80*/  LDL R229, [R1+0x58] ;  /* 0x0000580001e57983 */ /* 0x000f280000100800 */
[----:B------:R-:W0:Y:S01]  /*3e90*/  @P5 LDC R10, c[0x0][0x288] ;  /* 0x0000a200ff0a5b82 */ /* 0x000e220000000800 */
[----:B------:R-:W4:Y:S07]  /*3ea0*/  LDL R230, [R1+0x5c] ;  /* 0x00005c0001e67983 */ /* 0x000f2e0000100800 */
[----:B------:R-:W1:Y:S01]  /*3eb0*/  @P5 LDC.64 R8, c[0x0][0x2e0] ;  /* 0x0000b800ff085b82 */ /* 0x000e620000000a00 */
[----:B0-----:R-:W-:-:S04]  /*3ec0*/  @P5 IMAD R10, R246, R10, R228 ;  /* 0x0000000af60a5224 */ /* 0x001fc800078e02e4 */
[----:B------:R-:W-:-:S04]  /*3ed0*/  @P5 IMAD R10, R10, 0x90, RZ ;  /* 0x000000900a0a5824 */ /* 0x000fc800078e02ff */
[----:B-1----:R-:W-:-:S06]  /*3ee0*/  @P5 IMAD.WIDE R8, R10, 0x2, R8 ;  /* 0x000000020a085825 */ /* 0x002fcc00078e0208 */
[----:B------:R-:W4:Y:S01]  /*3ef0*/  @P5 LDG.E.128 R8, desc[UR36][R8.64] ;  /* 0x0000002408085981 */ /* 0x000f22000c1e1d00 */
[----:B--2--5:R-:W-:Y:S01]  /*3f00*/  HFMA2.MMA R105, R105, 1, 1, R231 ;  /* 0x3c003c0069697835 */ /* 0x024fe200000000e7 */
[----:B---3--:R-:W-:Y:S02]  /*3f10*/  HADD2 R104, R104, R247 ;  /* 0x000000f768687230 */ /* 0x008fe40000000000 */
[----:B------:R-:W0:Y:S01]  /*3f20*/  LDC R247, c[0x0][0x284] ;  /* 0x0000a100fff77b82 */ /* 0x000e220000000800 */
[----:B----4-:R-:W-:Y:S01]  /*3f30*/  HADD2 R106, R106, R229 ;  /* 0x000000e56a6a7230 */ /* 0x010fe20000000000 */
[----:B------:R-:W-:Y:S01]  /*3f40*/  SHF.R.S32.HI R229, RZ, 0x1f, R0 ;  /* 0x0000001fffe57819 */ /* 0x000fe20000011400 */
[----:B------:R-:W-:Y:S02]  /*3f50*/  HADD2 R107, R107, R230 ;  /* 0x000000e66b6b7230 */ /* 0x000fe40000000000 */
[----:B------:R-:W-:Y:S01]  /*3f60*/  @P5 HMUL2 R104, R104, R8 ;  /* 0x0000000868685232 */ /* 0x000fe20000000000 */
[----:B------:R-:W-:-:S02]  /*3f70*/  @P5 HFMA2.MMA R105, R105, R9, -RZ ;  /* 0x0000000969695235 */ /* 0x000fc400001000ff */
[----:B------:R-:W1:Y:S01]  /*3f80*/  @!P3 LDC.64 R8, c[0x0][0x248] ;  /* 0x00009200ff08bb82 */ /* 0x000e620000000a00 */
[----:B------:R-:W-:Y:S01]  /*3f90*/  @P5 HMUL2 R106, R106, R10 ;  /* 0x0000000a6a6a5232 */ /* 0x000fe20000000000 */
[----:B------:R-:W-:Y:S01]  /*3fa0*/  @!P3 IADD3 R10, P4, R0, R7, RZ ;  /* 0x00000007000ab210 */ /* 0x000fe20007f9e0ff */
[----:B------:R-:W-:-:S03]  /*3fb0*/  @P5 HFMA2.MMA R107, R107, R11, -RZ ;  /* 0x0000000b6b6b5235 */ /* 0x000fc600001000ff */
[----:B------:R-:W-:Y:S02]  /*3fc0*/  @!P3 LEA.HI.X.SX32 R7, R7, R229, 0x1, P4 ;  /* 0x000000e50707b211 */ /* 0x000fe400020f0eff */
[----:B-1----:R-:W-:-:S04]  /*3fd0*/  @!P3 LEA R8, P4, R10, R8, 0x1 ;  /* 0x000000080a08b211 */ /* 0x002fc800078808ff */
[----:B------:R-:W-:-:S05]  /*3fe0*/  @!P3 LEA.HI.X R9, R10, R9, R7, 0x1, P4 ;  /* 0x000000090a09b211 */ /* 0x000fca00020f0c07 */
[----:B------:R1:W-:Y:S01]  /*3ff0*/  @!P3 STG.E.128 desc[UR36][R8.64], R104 ;  /* 0x000000680800b986 */ /* 0x0003e2000c101d24 */
[----:B0-----:R-:W-:-:S07]  /*4000*/  IMAD R247, R247, 0x90, RZ ;  /* 0x00000090f7f77824 */ /* 0x001fce00078e02ff */
.L_x_622:
[----:B------:R-:W-:Y:S05]  /*4010*/  BSYNC B1 ;  /* 0x0000000000017941 */ /* 0x000fea0003800000 */
.L_x_621:
[----:B------:R-:W0:Y:S01]  /*4020*/  LDC R7, c[0x0][0x288] ;  /* 0x0000a200ff077b82 */ /* 0x000e220000000800 */
[----:B-1----:R-:W-:Y:S01]  /*4030*/  MOV R8, 0x90 ;  /* 0x0000009000087802 */ /* 0x002fe20000000f00 */
[----:B------:R-:W-:Y:S01]  /*4040*/  BSSY B1, `(.L_x_623) ;  /* 0x000002b000017945 */ /* 0x000fe20003800000 */
[----:B0-----:R-:W-:-:S04]  /*4050*/  IMAD R7, R246, R7, R228 ;  /* 0x00000007f6077224 */ /* 0x001fc800078e02e4 */
[----:B------:R-:W-:Y:S02]  /*4060*/  IMAD R7, R7, R8, 0x8 ;  /* 0x0000000807077424 */ /* 0x000fe400078e0208 */
[----:B------:R-:W0:Y:S02]  /*4070*/  LDC.64 R8, c[0x0][0x2e0] ;  /* 0x0000b800ff087b82 */ /* 0x000e240000000a00 */
[----:B0-----:R-:W-:Y:S01]  /*4080*/  IMAD.WIDE R8, R7, 0x2, R8 ;  /* 0x0000000207087825 */ /* 0x001fe200078e0208 */
[----:B------:R-:W-:Y:S06]  /*4090*/  @P1 BRA `(.L_x_624) ;  /* 0x0000000000941947 */ /* 0x000fec0003800000 */
[----:B------:R-:W-:Y:S01]  /*40a0*/  IMAD.IADD R7, R6, 0x1, R252 ;  /* 0x0000000106077824 */ /* 0x000fe200078e02fc */
[----:B------:R-:W-:-:S04]  /*40b0*/  CS2R R110, SRZ ;  /* 0x00000000006e7805 */ /* 0x000fc8000001ff00 */
[----:B------:R-:W-:-:S04]  /*40c0*/  SHF.L.U32 R7, R7, 0x3, RZ ;  /* 0x0000000307077819 */ /* 0x000fc800000006ff */
[----:B------:R-:W-:-:S13]  /*40d0*/  ISETP.GE.AND P3, PT, R7, R247, PT ;  /* 0x000000f70700720c */ /* 0x000fda0003f66270 */
[----:B------:R-:W0:Y:S01]  /*40e0*/  @!P3 LDC.64 R10, c[0x0][0x248] ;  /* 0x00009200ff0abb82 */ /* 0x000e220000000a00 */
[----:B------:R-:W-:-:S04]  /*40f0*/  @!P3 IADD3 R108, P2, R3, R7, RZ ;  /* 0x00000007036cb210 */ /* 0x000fc80007f5e0ff */
[----:B------:R-:W-:Y:S02]  /*4100*/  @!P3 LEA.HI.X.SX32 R109, R7, R5, 0x1, P2 ;  /* 0x00000005076db211 */ /* 0x000fe400010f0eff */
[----:B0-----:R-:W-:-:S04]  /*4110*/  @!P3 LEA R10, P4, R108, R10, 0x1 ;  /* 0x0000000a6c0ab211 */ /* 0x001fc800078808ff */
[----:B------:R-:W-:Y:S02]  /*4120*/  @!P3 LEA.HI.X R11, R108, R11, R109, 0x1, P4 ;  /* 0x0000000b6c0bb211 */ /* 0x000fe400020f0c6d */
[----:B------:R-:W-:-:S06]  /*4130*/  CS2R R108, SRZ ;  /* 0x00000000006c7805 */ /* 0x000fcc000001ff00 */
[----:B------:R0:W5:Y:S01]  /*4140*/  @!P3 LDG.E.128 R108, desc[UR36][R10.64] ;  /* 0x000000240a6cb981 */ /* 0x000162000c1e1d00 */
[----:B------:R-:W-:-:S06]  /*4150*/  UISETP.NE.AND UP0, UPT, UR8, URZ, UPT ;  /* 0x0000003f0800728c */ /* 0x000fcc000bf05270 */
[----:B------:R-:W-:-:S13]  /*4160*/  PLOP3.LUT P2, PT, PT, PT, UP0, 0x80, 0x0 ;  /* 0x000000000000781c */ /* 0x000fda0003f4f008 */
[----:B0-----:R-:W-:Y:S05]  /*4170*/  @P2 BRA `(.L_x_624) ;  /* 0x00000000005c2947 */ /* 0x001fea0003800000 */
[----:B------:R-:W2:Y:S01]  /*4180*/  LDL R11, [R1+0x40] ;  /* 0x00004000010b7983 */ /* 0x000ea20000100800 */
[----:B------:R-:W-:-:S03]  /*4190*/  LOP3.LUT P5, RZ, R2, 0x8, RZ, 0xc0, !PT ;  /* 0x0000000802ff7812 */ /* 0x000fc600078ac0ff */
[----:B------:R-:W3:Y:S10]  /*41a0*/  LDL R247, [R1+0x44] ;  /* 0x0000440001f77983 */ /* 0x000ef40000100800 */
[----:B------:R-:W4:Y:S01]  /*41b0*/  @P5 LDG.E.128 R228, desc[UR36][R8.64] ;  /* 0x0000002408e45981 */ /* 0x000f22000c1e1d00 */
[----:B--2--5:R-:W-:-:S02]  /*41c0*/  HADD2 R108, R108, R11 ;  /* 0x0000000b6c6c7230 */ /* 0x024fc40000000000 */
[----:B------:R-:W0:Y:S01]  /*41d0*/  @!P3 LDC.64 R10, c[0x0][0x248] ;  /* 0x00009200ff0abb82 */ /* 0x000e220000000a00 */
[----:B---3--:R-:W-:Y:S01]  /*41e0*/  HFMA2.MMA R109, R109, 1, 1, R247 ;  /* 0x3c003c006d6d7835 */ /* 0x008fe200000000f7 */
[----:B------:R-:W-:Y:S01]  /*41f0*/  SHF.R.S32.HI R247, RZ, 0x1f, R0 ;  /* 0x0000001ffff77819 */ /* 0x000fe20000011400 */
[----:B----4-:R-:W-:Y:S01]  /*4200*/  @P5 HMUL2 R108, R108, R228 ;  /* 0x000000e46c6c5232 */ /* 0x010fe20000000000 */
[----:B------:R-:W-:-:S07]  /*4210*/  @!P3 IADD3 R228, P4, R0, R7, RZ ;  /* 0x0000000700e4b210 */ /* 0x000fce0007f9e0ff */
[----:B------:R-:W-:Y:S02]  /*4220*/  @P5 HMUL2 R109, R109, R229 ;  /* 0x000000e56d6d5232 */ /* 0x000fe40000000000 */
[----:B------:R-:W2:Y:S01]  /*4230*/  LDL R229, [R1+0x4c] ;  /* 0x00004c0001e57983 */ /* 0x000ea20000100800 */
[----:B------:R-:W-:Y:S02]  /*4240*/  @!P3 LEA.HI.X.SX32 R7, R7, R247, 0x1, P4 ;  /* 0x000000f70707b211 */ /* 0x000fe400020f0eff */
[----:B------:R-:W1:Y:S01]  /*4250*/  LDC R247, c[0x0][0x284] ;  /* 0x0000a100fff77b82 */ /* 0x000e620000000800 */
[----:B0-----:R-:W-:-:S04]  /*4260*/  @!P3 LEA R10, P4, R228, R10, 0x1 ;  /* 0x0000000ae40ab211 */ /* 0x001fc800078808ff */
[----:B------:R-:W-:Y:S02]  /*4270*/  @!P3 LEA.HI.X R11, R228, R11, R7, 0x1, P4 ;  /* 0x0000000be40bb211 */ /* 0x000fe400020f0c07 */
[----:B------:R-:W3:Y:S01]  /*4280*/  LDL R7, [R1+0x48] ;  /* 0x0000480001077983 */ /* 0x000ee20000100800 */
[----:B-1----:R-:W-:Y:S01]  /*4290*/  IMAD R247, R247, 0x90, RZ ;  /* 0x00000090f7f77824 */ /* 0x002fe200078e02ff */
[----:B--2---:R-:W-:-:S08]  /*42a0*/  HFMA2.MMA R111, R111, 1, 1, R229 ;  /* 0x3c003c006f6f7835 */ /* 0x004fd000000000e5 */
[----:B------:R-:W-:Y:S01]  /*42b0*/  @P5 HFMA2.MMA R111, R111, R231, -RZ ;  /* 0x000000e76f6f5235 */ /* 0x000fe200001000ff */
[----:B---3--:R-:W-:-:S04]  /*42c0*/  HADD2 R110, R110, R7 ;  /* 0x000000076e6e7230 */ /* 0x008fc80000000000 */
[----:B------:R-:W-:-:S05]  /*42d0*/  @P5 HMUL2 R110, R110, R230 ;  /* 0x000000e66e6e5232 */ /* 0x000fca0000000000 */
[----:B------:R0:W-:Y:S02]  /*42e0*/  @!P3 STG.E.128 desc[UR36][R10.64], R108 ;  /* 0x0000006c0a00b986 */ /* 0x0001e4000c101d24 */
.L_x_624:
[----:B------:R-:W-:Y:S05]  /*42f0*/  BSYNC B1 ;  /* 0x0000000000017941 */ /* 0x000fea0003800000 */
.L_x_623:
[----:B------:R-:W-:Y:S04]  /*4300*/  BSSY B1, `(.L_x_625) ;  /* 0x0000027000017945 */ /* 0x000fe80003800000 */
[----:B------:R-:W-:Y:S05]  /*4310*/  @P1 BRA `(.L_x_626) ;  /* 0x0000000000941947 */ /* 0x000fea0003800000 */
[----:B------:R-:W-:Y:S02]  /*4320*/  LEA R7, R252, R6, 0x1 ;  /* 0x00000006fc077211 */ /* 0x000fe400078e08ff */
[----:B------:R-:W-:-:S03]  /*4330*/  CS2R R14, SRZ ;  /* 0x00000000000e7805 */ /* 0x000fc6000001ff00 */
[----:B------:R-:W-:-:S05]  /*4340*/  IMAD.SHL.U32 R7, R7, 0x8, RZ ;  /* 0x0000000807077824 */ /* 0x000fca00078e00ff */
[----:B------:R-:W-:-:S13]  /*4350*/  ISETP.GE.AND P3, PT, R7, R247, PT ;  /* 0x000000f70700720c */ /* 0x000fda0003f66270 */
[----:B0-----:R-:W0:Y:S01]  /*4360*/  @!P3 LDC.64 R10, c[0x0][0x248] ;  /* 0x00009200ff0abb82 */ /* 0x001e220000000a00 */
        /* <DEDUP_REMOVED lines=8> */
[----:B-1----:R-:W-:Y:S05]  /*43f0*/  @P2 BRA `(.L_x_626) ;  /* 0x00000000005c2947 */ /* 0x002fea0003800000 */
        /* <DEDUP_REMOVED lines=23> */
.L_x_626:
[----:B------:R-:W-:Y:S05]  /*4570*/  BSYNC B1 ;  /* 0x0000000000017941 */ /* 0x000fea0003800000 */
.L_x_625:
[----:B------:R-:W-:Y:S04]  /*4580*/  BSSY B1, `(.L_x_627) ;  /* 0x0000027000017945 */ /* 0x000fe80003800000 */
[----:B------:R-:W-:Y:S05]  /*4590*/  @P1 BRA `(.L_x_628) ;  /* 0x0000000000941947 */ /* 0x000fea0003800000 */
[----:B------:R-:W-:Y:S01]  /*45a0*/  IMAD R7, R252, 0x3, R6 ;  /* 0x00000003fc077824 */ /* 0x000fe200078e0206 */
[----:B------:R-:W-:-:S04]  /*45b0*/  CS2R R114, SRZ ;  /* 0x0000000000727805 */ /* 0x000fc8000001ff00 */
[----:B------:R-:W-:-:S04]  /*45c0*/  SHF.L.U32 R7, R7, 0x3, RZ ;  /* 0x0000000307077819 */ /* 0x000fc800000006ff */
[----:B------:R-:W-:-:S13]  /*45d0*/  ISETP.GE.AND P3, PT, R7, R247, PT ;  /* 0x000000f70700720c */ /* 0x000fda0003f66270 */
[----:B01----:R-:W0:Y:S01]  /*45e0*/  @!P3 LDC.64 R10, c[0x0][0x248] ;  /* 0x00009200ff0abb82 */ /* 0x003e220000000a00 */
        /* <DEDUP_REMOVED lines=8> */
[----:B--2---:R-:W-:Y:S05]  /*4670*/  @P2 BRA `(.L_x_628) ;  /* 0x00000000005c2947 */ /* 0x004fea0003800000 */
        /* <DEDUP_REMOVED lines=23> */
.L_x_628:
[----:B------:R-:W-:Y:S05]  /*47f0*/  BSYNC B1 ;  /* 0x0000000000017941 */ /* 0x000fea0003800000 */
.L_x_627:
[----:B------:R-:W-:Y:S04]  /*4800*/  BSSY B1, `(.L_x_629) ;  /* 0x0000027000017945 */ /* 0x000fe80003800000 */
[----:B------:R-:W-:Y:S05]  /*4810*/  @P1 BRA `(.L_x_630) ;  /* 0x0000000000941947 */ /* 0x000fea0003800000 */
[----:B------:R-:W-:Y:S02]  /*4820*/  LEA R7, R252, R6, 0x2 ;  /* 0x00000006fc077211 */ /* 0x000fe400078e10ff */
[----:B------:R-:W-:-:S03]  /*4830*/  CS2R R118, SRZ ;  /* 0x0000000000767805 */ /* 0x000fc6000001ff00 */
[----:B------:R-:W-:-:S05]  /*4840*/  IMAD.SHL.U32 R7, R7, 0x8, RZ ;  /* 0x0000000807077824 */ /* 0x000fca00078e00ff */
[----:B------:R-:W-:-:S13]  /*4850*/  ISETP.GE.AND P3, PT, R7, R247, PT ;  /* 0x000000f70700720c */ /* 0x000fda0003f66270 */
[----:B012---:R-:W0:Y:S01]  /*4860*/  @!P3 LDC.64 R10, c[0x0][0x248] ;  /* 0x00009200ff0abb82 */ /* 0x007e220000000a00 */
        /* <DEDUP_REMOVED lines=8> */
[----:B---3--:R-:W-:Y:S05]  /*48f0*/  @P2 BRA `(.L_x_630) ;  /* 0x00000000005c2947 */ /* 0x008fea0003800000 */
        /* <DEDUP_REMOVED lines=23> */
.L_x_630:
[----:B------:R-:W-:Y:S05]  /*4a70*/  BSYNC B1 ;  /* 0x0000000000017941 */ /* 0x000fea0003800000 */
.L_x_629:
[----:B------:R-:W-:Y:S04]  /*4a80*/  BSSY B1, `(.L_x_631) ;  /* 0x0000027000017945 */ /* 0x000fe80003800000 */
[----:B------:R-:W-:Y:S05]  /*4a90*/  @P1 BRA `(.L_x_632) ;  /* 0x0000000000941947 */ /* 0x000fea0003800000 */
[----:B------:R-:W-:Y:S01]  /*4aa0*/  IMAD R7, R252, 0x5, R6 ;  /* 0x00000005fc077824 */ /* 0x000fe200078e0206 */
[----:B------:R-:W-:-:S04]  /*4ab0*/  CS2R R122, SRZ ;  /* 0x00000000007a7805 */ /* 0x000fc8000001ff00 */
[----:B------:R-:W-:-:S04]  /*4ac0*/  SHF.L.U32 R7, R7, 0x3, RZ ;  /* 0x0000000307077819 */ /* 0x000fc800000006ff */
[----:B------:R-:W-:-:S13]  /*4ad0*/  ISETP.GE.AND P3, PT, R7, R247, PT ;  /* 0x000000f70700720c */ /* 0x000fda0003f66270 */
[----:B0123--:R-:W0:Y:S01]  /*4ae0*/  @!P3 LDC.64 R10, c[0x0][0x248] ;  /* 0x00009200ff0abb82 */ /* 0x00fe220000000a00 */
        /* <DEDUP_REMOVED lines=9> */
[----:B------:R-:W2:Y:S01]  /*4b80*/  LDL R11, [R1] ;  /* 0x00000000010b7983 */ /* 0x000ea20000100800 */
        /* <DEDUP_REMOVED lines=22> */
.L_x_632:
[----:B------:R-:W-:Y:S05]  /*4cf0*/  BSYNC B1 ;  /* 0x0000000000017941 */ /* 0x000fea0003800000 */
.L_x_631:
        /* <DEDUP_REMOVED lines=33> */
.L_x_634:
[----:B------:R-:W-:Y:S05]  /*4f10*/  BSYNC B1 ;  /* 0x0000000000017941 */ /* 0x000fea0003800000 */
.L_x_633:
[----:B------:R-:W-:Y:S04]  /*4f20*/  BSSY B1, `(.L_x_635) ;  /* 0x0000021000017945 */ /* 0x000fe80003800000 */
[----:B------:R-:W-:Y:S05]  /*4f30*/  @P1 BRA `(.L_x_636) ;  /* 0x00000000007c1947 */ /* 0x000fea0003800000 */
[----:B------:R-:W-:Y:S01]  /*4f40*/  IMAD R7, R252, 0x7, R6 ;  /* 0x00000007fc077824 */ /* 0x000fe200078e0206 */
[----:B------:R-:W-:-:S03]  /*4f50*/  CS2R R130, SRZ ;  /* 0x0000000000827805 */ /* 0x000fc6000001ff00 */
[----:B------:R-:W-:-:S05]  /*4f60*/  IMAD.SHL.U32 R7, R7, 0x8, RZ ;  /* 0x0000000807077824 */ /* 0x000fca00078e00ff */
        /* <DEDUP_REMOVED lines=28> */
.L_x_636:
[----:B------:R-:W-:Y:S05]  /*5130*/  BSYNC B1 ;  /* 0x0000000000017941 */ /* 0x000fea0003800000 */
.L_x_635:
[----:B------:R-:W-:Y:S04]  /*5140*/  BSSY B1, `(.L_x_637) ;  /* 0x0000021000017945 */ /* 0x000fe80003800000 */
[----:B------:R-:W-:Y:S05]  /*5150*/  @P1 BRA `(.L_x_638) ;  /* 0x00000000007c1947 */ /* 0x000fea0003800000 */
[----:B------:R-:W-:Y:S02]  /*5160*/  LEA R7, R252, R6, 0x3 ;  /* 0x00000006fc077211 */ /* 0x000fe400078e18ff */
[----:B------:R-:W-:Y:S02]  /*5170*/  CS2R R134, SRZ ;  /* 0x0000000000867805 */ /* 0x000fe4000001ff00 */
        /* <DEDUP_REMOVED lines=29> */
.L_x_638:
[----:B------:R-:W-:Y:S05]  /*5350*/  BSYNC B1 ;  /* 0x0000000000017941 */ /* 0x000fea0003800000 */
.L_x_637:
        /* <DEDUP_REMOVED lines=33> */
.L_x_640:
[----:B------:R-:W-:Y:S05]  /*5570*/  BSYNC B1 ;  /* 0x0000000000017941 */ /* 0x000fea0003800000 */
.L_x_639:
        /* <DEDUP_REMOVED lines=33> */
.L_x_642:
[----:B------:R-:W-:Y:S05]  /*5790*/  BSYNC B1 ;  /* 0x0000000000017941 */ /* 0x000fea0003800000 */
.L_x_641:
        /* <DEDUP_REMOVED lines=33> */
.L_x_644:
[----:B------:R-:W-:Y:S05]  /*59b0*/  BSYNC B1 ;  /* 0x0000000000017941 */ /* 0x000fea0003800000 */
.L_x_643:
        /* <DEDUP_REMOVED lines=33> */
.L_x_646:
[----:B------:R-:W-:Y:S05]  /*5bd0*/  BSYNC B1 ;  /* 0x0000000000017941 */ /* 0x000fea0003800000 */
.L_x_645:
        /* <DEDUP_REMOVED lines=33> */
.L_x_648:
[----:B------:R-:W-:Y:S05]  /*5df0*/  BSYNC B1 ;  /* 0x0000000000017941 */ /* 0x000fea0003800000 */
.L_x_647:
        /* <DEDUP_REMOVED lines=33> */
.L_x_650:
[----:B------:R-:W-:Y:S05]  /*6010*/  BSYNC B1 ;  /* 0x0000000000017941 */ /* 0x000fea0003800000 */
.L_x_649:
        /* <DEDUP_REMOVED lines=33> */
.L_x_652:
[----:B------:R-:W-:Y:S05]  /*6230*/  BSYNC B1 ;  /* 0x0000000000017941 */ /* 0x000fea0003800000 */
.L_x_651:
        /* <DEDUP_REMOVED lines=33> */
.L_x_654:
[----:B------:R-:W-:Y:S05]  /*6450*/  BSYNC B1 ;  /* 0x0000000000017941 */ /* 0x000fea0003800000 */
.L_x_653:
        /* <DEDUP_REMOVED lines=33> */
.L_x_656:
[----:B------:R-:W-:Y:S05]  /*6670*/  BSYNC B1 ;  /* 0x0000000000017941 */ /* 0x000fea0003800000 */
.L_x_655:
        /* <DEDUP_REMOVED lines=33> */
.L_x_658:
[----:B------:R-:W-:Y:S05]  /*6890*/  BSYNC B1 ;  /* 0x0000000000017941 */ /* 0x000fea0003800000 */
.L_x_657:
        /* <DEDUP_REMOVED lines=33> */
.L_x_660:
[----:B------:R-:W-:Y:S05]  /*6ab0*/  BSYNC B1 ;  /* 0x0000000000017941 */ /* 0x000fea0003800000 */
.L_x_659:
        /* <DEDUP_REMOVED lines=33> */
.L_x_662:
[----:B------:R-:W-:Y:S05]  /*6cd0*/  BSYNC B1 ;  /* 0x0000000000017941 */ /* 0x000fea0003800000 */
.L_x_661:
        /* <DEDUP_REMOVED lines=33> */
.L_x_664:
[----:B------:R-:W-:Y:S05]  /*6ef0*/  BSYNC B1 ;  /* 0x0000000000017941 */ /* 0x000fea0003800000 */
.L_x_663:
        /* <DEDUP_REMOVED lines=33> */
.L_x_666:
[----:B------:R-:W-:Y:S05]  /*7110*/  BSYNC B1 ;  /* 0x0000000000017941 */ /* 0x000fea0003800000 */
.L_x_665:
        /* <DEDUP_REMOVED lines=33> */
.L_x_668:
[----:B------:R-:W-:Y:S05]  /*7330*/  BSYNC B1 ;  /* 0x0000000000017941 */ /* 0x000fea0003800000 */
.L_x_667:
        /* <DEDUP_REMOVED lines=33> */
.L_x_670:
[----:B------:R-:W-:Y:S05]  /*7550*/  BSYNC B1 ;  /* 0x0000000000017941 */ /* 0x000fea0003800000 */
.L_x_669:
        /* <DEDUP_REMOVED lines=33> */
.L_x_672:
[----:B------:R-:W-:Y:S05]  /*7770*/  BSYNC B1 ;  /* 0x0000000000017941 */ /* 0x000fea0003800000 */
.L_x_671:
        /* <DEDUP_REMOVED lines=33> */
.L_x_674:
[----:B------:R-:W-:Y:S05]  /*7990*/  BSYNC B1 ;  /* 0x0000000000017941 */ /* 0x000fea0003800000 */
.L_x_673:
        /* <DEDUP_REMOVED lines=33> */
.L_x_676:
[----:B------:R-:W-:Y:S05]  /*7bb0*/  BSYNC B1 ;  /* 0x0000000000017941 */ /* 0x000fea0003800000 */
.L_x_675:
        /* <DEDUP_REMOVED lines=33> */
.L_x_678:
[----:B------:R-:W-:Y:S05]  /*7dd0*/  BSYNC B1 ;  /* 0x0000000000017941 */ /* 0x000fea0003800000 */
.L_x_677:
        /* <DEDUP_REMOVED lines=33> */
.L_x_680:
[----:B------:R-:W-:Y:S05]  /*7ff0*/  BSYNC B1 ;  /* 0x0000000000017941 */ /* 0x000fea0003800000 */
.L_x_679:
        /* <DEDUP_REMOVED lines=33> */
.L_x_682:
[----:B------:R-:W-:Y:S05]  /*8210*/  BSYNC B1 ;  /* 0x0000000000017941 */ /* 0x000fea0003800000 */
.L_x_681:
[----:B------:R-:W-:Y:S01]  /*8220*/  BSSY B1, `(.L_x_683) ;  /* 0x0000021000017945 */ /* 0x000fe20003800000 */
[----:B------:R-:W-:-:S03]  /*8230*/  IMAD R6, R252, 0x1f, R6 ;  /* 0x0000001ffc067824 */ /* 0x000fc600078e0206 */
[----:B------:R-:W-:Y:S05]  /*8240*/  @P1 BRA `(.L_x_684) ;  /* 0x0000000000781947 */ /* 0x000fea0003800000 */
[----:B------:R-:W-:Y:S02]  /*8250*/  SHF.L.U32 R6, R6, 0x3, RZ ;  /* 0x0000000306067819 */ /* 0x000fe400000006ff */
[----:B------:R-:W-:Y:S02]  /*8260*/  CS2R R226, SRZ ;  /* 0x0000000000e27805 */ /* 0x000fe4000001ff00 */
        /* <DEDUP_REMOVED lines=11> */
[----:B------:R-:W-:-:S13]  /*8320*/  LOP3.LUT P5, RZ, R2, 0x8, RZ, 0xc0, !PT ;  /* 0x0000000802ff7812 */ /* 0x000fda00078ac0ff */
[----:B------:R-:W2:Y:S01]  /*8330*/  @P5 LDG.E.128 R8, desc[UR36][R8.64+0x1e0] ;  /* 0x0001e02408085981 */ /* 0x000ea2000c1e1d00 */
[----:B-----5:R-:W-:Y:S01]  /*8340*/  HFMA2.MMA R225, R225, 1, 1, R101 ;  /* 0x3c003c00e1e17835 */ /* 0x020fe20000000065 */
[----:B------:R-:W-:Y:S01]  /*8350*/  HADD2 R224, R224, R100 ;  /* 0x00000064e0e07230 */ /* 0x000fe20000000000 */
[----:B------:R-:W-:Y:S01]  /*8360*/  SHF.R.S32.HI R228, RZ, 0x1f, R0 ;  /* 0x0000001fffe47819 */ /* 0x000fe20000011400 */
[----:B------:R-:W-:Y:S01]  /*8370*/  HADD2 R226, R226, R102 ;  /* 0x00000066e2e27230 */ /* 0x000fe20000000000 */
[----:B------:R-:W-:Y:S01]  /*8380*/  @!P3 IADD3 R7, P4, R0, R6, RZ ;  /* 0x000000060007b210 */ /* 0x000fe20007f9e0ff */
[----:B------:R-:W-:Y:S02]  /*8390*/  HADD2 R227, R227, R103 ;  /* 0x00000067e3e37230 */ /* 0x000fe40000000000 */
[----:B--2---:R-:W-:Y:S01]  /*83a0*/  @P5 HMUL2 R224, R224, R8 ;  /* 0x00000008e0e05232 */ /* 0x004fe20000000000 */
[----:B------:R-:W-:Y:S01]  /*83b0*/  @P5 HFMA2.MMA R225, R225, R9, -RZ ;  /* 0x00000009e1e15235 */ /* 0x000fe200001000ff */
[----:B------:R-:W-:Y:S01]  /*83c0*/  @P5 HMUL2 R226, R226, R10 ;  /* 0x0000000ae2e25232 */ /* 0x000fe20000000000 */
[----:B------:R-:W0:Y:S01]  /*83d0*/  @!P3 LDC.64 R8, c[0x0][0x248] ;  /* 0x00009200ff08bb82 */ /* 0x000e220000000a00 */
[----:B------:R-:W-:Y:S01]  /*83e0*/  @!P3 LEA.HI.X.SX32 R10, R6, R228, 0x1, P4 ;  /* 0x000000e4060ab211 */ /* 0x000fe200020f0eff */
[----:B------:R-:W-:Y:S01]  /*83f0*/  @P5 HFMA2.MMA R227, R227, R11, -RZ ;  /* 0x0000000be3e35235 */ /* 0x000fe200001000ff */
[----:B0-----:R-:W-:-:S04]  /*8400*/  @!P3 LEA R6, P4, R7, R8, 0x1 ;  /* 0x000000080706b211 */ /* 0x001fc800078808ff */
[----:B------:R-:W-:-:S05]  /*8410*/  @!P3 LEA.HI.X R7, R7, R9, R10, 0x1, P4 ;  /* 0x000000090707b211 */ /* 0x000fca00020f0c0a */
[----:B------:R0:W-:Y:S04]  /*8420*/  @!P3 STG.E.128 desc[UR36][R6.64], R224 ;  /* 0x000000e00600b986 */ /* 0x0001e8000c101d24 */
.L_x_684:
[----:B------:R-:W-:Y:S05]  /*8430*/  BSYNC B1 ;  /* 0x0000000000017941 */ /* 0x000fea0003800000 */
.L_x_683:
[----:B------:R-:W-:Y:S04]  /*8440*/  BSSY B1, `(.L_x_685) ;  /* 0x0000154000017945 */ /* 0x000fe80003800000 */
[----:B------:R-:W-:Y:S05]  /*8450*/  @P1 BRA `(.L_x_686) ;  /* 0x0000001400481947 */ /* 0x000fea0003800000 */
[----:B------:R-:W4:Y:S04]  /*8460*/  LDL R247, [R1+0x1e4] ;  /* 0x0001e40001f77983 */ /* 0x000f280000100800 */
[----:B------:R-:W4:Y:S04]  /*8470*/  LDL R252, [R1+0x1d0] ;  /* 0x0001d00001fc7983 */ /* 0x000f280000100800 */
[----:B------:R-:W4:Y:S04]  /*8480*/  LDL R231, [R1+0x1d4] ;  /* 0x0001d40001e77983 */ /* 0x000f280000100800 */
[----:B------:R-:W4:Y:S04]  /*8490*/  LDL R230, [R1+0x1c0] ;  /* 0x0001c00001e67983 */ /* 0x000f280000100800 */
[----:B------:R-:W4:Y:S04]  /*84a0*/  LDL R229, [R1+0x1c4] ;  /* 0x0001c40001e57983 */ /* 0x000f280000100800 */
[----:B------:R-:W4:Y:S04]  /*84b0*/  LDL R228, [R1+0x1b0] ;  /* 0x0001b00001e47983 */ /* 0x000f280000100800 */
[----:B0123--:R-:W2:Y:S04]  /*84c0*/  LDL R11, [R1+0x1b4] ;  /* 0x0001b400010b7983 */ /* 0x00fea80000100800 */
[----:B------:R-:W3:Y:S04]  /*84d0*/  LDL R10, [R1+0x1a0] ;  /* 0x0001a000010a7983 */ /* 0x000ee80000100800 */
        /* <DEDUP_REMOVED lines=42> */
[----:B------:R-:W4:Y:S01]  /*8780*/  LDL R17, [R1+0xe4] ;  /* 0x0000e40001117983 */ /* 0x000f220000100800 */
[----:B--2---:R-:W-:-:S06]  /*8790*/  HMUL2 R7, R16, R104 ;  /* 0x0000006810077232 */ /* 0x004fcc0000000000 */
[----:B------:R-:W-:Y:S01]  /*87a0*/  HFMA2 R6, R19, R109, R6 ;  /* 0x0000006d13067231 */ /* 0x000fe20000000006 */
[----:B------:R-:W2:Y:S01]  /*87b0*/  LDL R16, [R1+0xd0] ;  /* 0x0000d00001107983 */ /* 0x000ea20000100800 */
[----:B---3--:R-:W-:-:S03]  /*87c0*/  HFMA2.MMA R7, R18, R108, R7 ;  /* 0x0000006c12077235 */ /* 0x008fc60000000007 */
[----:B------:R-:W3:Y:S01]  /*87d0*/  LDL R19, [R1+0x184] ;  /* 0x0001840001137983 */ /* 0x000ee20000100800 */
[----:B------:R-:W-:-:S03]  /*87e0*/  HFMA2 R6, R21, R13, R6 ;  /* 0x0000000d15067231 */ /* 0x000fc60000000006 */
[----:B------:R-:W4:Y:S01]  /*87f0*/  LDL R18, [R1+0xe0] ;  /* 0x0000e00001127983 */ /* 0x000f220000100800 */
[----:B------:R-:W-:-:S03]  /*8800*/  HFMA2.MMA R7, R20, R12, R7 ;  /* 0x0000000c14077235 */ /* 0x000fc60000000007 */
[----:B------:R-:W2:Y:S04]  /*8810*/  LDL R21, [R1+0x104] ;  /* 0x0001040001157983 */ /* 0x000ea80000100800 */
[----:B------:R-:W3:Y:S01]  /*8820*/  LDL R20, [R1+0x180] ;  /* 0x0001800001147983 */ /* 0x000ee20000100800 */
[----:B------:R-:W-:Y:S01]  /*8830*/  HFMA2.MMA R7, R22, R112, R7 ;  /* 0x0000007016077235 */ /* 0x000fe20000000007 */
[----:B------:R-:W-:Y:S02]  /*8840*/  HFMA2 R6, R23, R113, R6 ;  /* 0x0000007117067231 */ /* 0x000fe40000000006 */
[----:B------:R-:W4:Y:S05]  /*8850*/  LDL R22, [R1+0x100] ;  /* 0x0001000001167983 */ /* 0x000f2a0000100800 */
[----:B------:R-:W-:Y:S01]  /*8860*/  HFMA2.MMA R7, R24, R116, R7 ;  /* 0x0000007418077235 */ /* 0x000fe20000000007 */
[----:B------:R-:W-:Y:S01]  /*8870*/  HFMA2 R6, R25, R117, R6 ;  /* 0x0000007519067231 */ /* 0x000fe20000000006 */
[----:B------:R-:W2:Y:S04]  /*8880*/  LDL R24, [R1+0x140] ;  /* 0x0001400001187983 */ /* 0x000ea80000100800 */
[----:B------:R-:W4:Y:S02]  /*8890*/  LDL R23, [R1+0x144] ;  /* 0x0001440001177983 */ /* 0x000f240000100800 */
[----:B------:R-:W-:-:S02]  /*88a0*/  HFMA2.MMA R7, R26, R120, R7 ;  /* 0x000000781a077235 */ /* 0x000fc40000000007 */
[----:B------:R-:W2:Y:S04]  /*88b0*/  LDL R26, [R1+0x150] ;  /* 0x00015000011a7983 */ /* 0x000ea80000100800 */
[----:B------:R-:W4:Y:S02]  /*88c0*/  LDL R25, [R1+0x154] ;  /* 0x0001540001197983 */ /* 0x000f240000100800 */
[----:B------:R-:W-:Y:S02]  /*88d0*/  HFMA2.MMA R7, R28, R124, R7 ;  /* 0x0000007c1c077235 */ /* 0x000fe40000000007 */
[----:B------:R-:W2:Y:S06]  /*88e0*/  LDL R28, [R1+0x160] ;  /* 0x00016000011c7983 */ /* 0x000eac0000100800 */
[----:B------:R-:W-:-:S02]  /*88f0*/  HFMA2.MMA R7, R30, R128, R7 ;  /* 0x000000801e077235 */ /* 0x000fc40000000007 */
[----:B------:R-:W4:Y:S01]  /*8900*/  LDL R30, [R1+0x170] ;  /* 0x00017000011e7983 */ /* 0x000f220000100800 */
[----:B------:R-:W-:-:S03]  /*8910*/  HFMA2 R6, R27, R121, R6 ;  /* 0x000000791b067231 */ /* 0x000fc60000000006 */
[----:B------:R-:W2:Y:S02]  /*8920*/  LDL R27, [R1+0x164] ;  /* 0x00016400011b7983 */ /* 0x000ea40000100800 */
[----:B------:R-:W-:Y:S01]  /*8930*/  HFMA2.MMA R7, R252, R132, R7 ;  /* 0x00000084fc077235 */ /* 0x000fe20000000007 */
[----:B------:R-:W-:Y:S01]  /*8940*/  HFMA2 R6, R29, R125, R6 ;  /* 0x0000007d1d067231 */ /* 0x000fe20000000006 */
[----:B------:R-:W2:Y:S06]  /*8950*/  LDL R252, [R1+0x130] ;  /* 0x0001300001fc7983 */ /* 0x000eac0000100800 */
[----:B------:R-:W-:Y:S01]  /*8960*/  HFMA2.MMA R7, R230, R136, R7 ;  /* 0x00000088e6077235 */ /* 0x000fe20000000007 */
[----:B------:R-:W-:Y:S01]  /*8970*/  HFMA2 R6, R247, R129, R6 ;  /* 0x00000081f7067231 */ /* 0x000fe20000000006 */
[----:B------:R-:W2:Y:S03]  /*8980*/  LDL R29, [R1+0x174] ;  /* 0x00017400011d7983 */ /* 0x000ea60000100800 */
[----:B------:R-:W-:Y:S01]  /*8990*/  HFMA2 R6, R231, R133, R6 ;  /* 0x00000085e7067231 */ /* 0x000fe20000000006 */
[----:B------:R-:W2:Y:S02]  /*89a0*/  LDL R247, [R1+0x134] ;  /* 0x0001340001f77983 */ /* 0x000ea40000100800 */
[----:B------:R-:W-:-:S02]  /*89b0*/  HFMA2.MMA R7, R228, R140, R7 ;  /* 0x0000008ce4077235 */ /* 0x000fc40000000007 */
[----:B------:R-:W2:Y:S01]  /*89c0*/  LDL R231, [R1+0x120] ;  /* 0x0001200001e77983 */ /* 0x000ea20000100800 */
[----:B------:R-:W-:-:S03]  /*89d0*/  HFMA2 R6, R229, R137, R6 ;  /* 0x00000089e5067231 */ /* 0x000fc60000000006 */
[----:B------:R-:W2:Y:S02]  /*89e0*/  LDL R229, [R1+0x110] ;  /* 0x0001100001e57983 */ /* 0x000ea40000100800 */
[----:B------:R-:W-:Y:S02]  /*89f0*/  HFMA2.MMA R7, R10, R144, R7 ;  /* 0x000000900a077235 */ /* 0x000fe40000000007 */
[----:B------:R-:W2:Y:S04]  /*8a00*/  LDL R10, [R1+0xc0] ;  /* 0x0000c000010a7983 */ /* 0x000ea80000100800 */
[----:B------:R-:W2:Y:S02]  /*8a10*/  LDL R230, [R1+0x124] ;  /* 0x0001240001e67983 */ /* 0x000ea40000100800 */
[----:B------:R-:W-:Y:S01]  /*8a20*/  HFMA2.MMA R7, R3, R148, R7 ;  /* 0x0000009403077235 */ /* 0x000fe20000000007 */
[----:B------:R-:W-:Y:S01]  /*8a30*/  HFMA2 R6, R11, R141, R6 ;  /* 0x0000008d0b067231 */ /* 0x000fe20000000006 */
[----:B------:R-:W2:Y:S03]  /*8a40*/  LDL R228, [R1+0x114] ;  /* 0x0001140001e47983 */ /* 0x000ea60000100800 */
[----:B------:R-:W-:Y:S01]  /*8a50*/  HFMA2 R6, R9, R145, R6 ;  /* 0x0000009109067231 */ /* 0x000fe20000000006 */
[----:B------:R-:W2:Y:S03]  /*8a60*/  LDL R11, [R1+0xd4] ;  /* 0x0000d400010b7983 */ /* 0x000ea60000100800 */
[----:B------:R-:W-:Y:S01]  /*8a70*/  HFMA2 R6, R2, R149, R6 ;  /* 0x0000009502067231 */ /* 0x000fe20000000006 */
[----:B------:R-:W2:Y:S04]  /*8a80*/  LDL R9, [R1+0xc4] ;  /* 0x0000c40001097983 */ /* 0x000ea80000100800 */
[----:B------:R-:W2:Y:S04]  /*8a90*/  LDL R3, [R1+0xa0] ;  /* 0x0000a00001037983 */ /* 0x000ea80000100800 */
[----:B------:R-:W2:Y:S01]  /*8aa0*/  LDL R2, [R1+0xa4] ;  /* 0x0000a40001027983 */ /* 0x000ea20000100800 */
[----:B---3--:R-:W-:-:S03]  /*8ab0*/  HFMA2.MMA R7, R20, R152, R7 ;  /* 0x0000009814077235 */ /* 0x008fc60000000007 */
[----:B------:R-:W3:Y:S01]  /*8ac0*/  LDL R20, [R1+0xf0] ;  /* 0x0000f00001147983 */ /* 0x000ee20000100800 */
[----:B------:R-:W-:-:S03]  /*8ad0*/  HFMA2 R6, R19, R153, R6 ;  /* 0x0000009913067231 */ /* 0x000fc60000000006 */
[----:B------:R-:W3:Y:S01]  /*8ae0*/  LDL R19, [R1+0xf4] ;  /* 0x0000f40001137983 */ /* 0x000ee20000100800 */
[----:B----4-:R-:W-:-:S03]  /*8af0*/  HFMA2.MMA R7, R30, R156, R7 ;  /* 0x0000009c1e077235 */ /* 0x010fc60000000007 */
[----:B------:R-:W5:Y:S05]  /*8b00*/  LDL.LU R30, [R1+0x2c0] ;  /* 0x0002c000011e7983 */ /* 0x000f6a0000300800 */
[----:B--2---:R-:W-:-:S08]  /*8b10*/  HFMA2.MMA R7, R28, R160, R7 ;  /* 0x000000a01c077235 */ /* 0x004fd00000000007 */
        /* <DEDUP_REMOVED lines=13> */
[----:B------:R-:W5:Y:S02]  /*8bf0*/  LDL.LU R26, [R1+0x2b0] ;  /* 0x0002b000011a7983 */ /* 0x000f640000300800 */
[----:B------:R-:W-:Y:S02]  /*8c00*/  HFMA2 R6, R247, R173, R6 ;  /* 0x000000adf7067231 */ /* 0x000fe40000000006 */
[----:B------:R-:W5:Y:S02]  /*8c10*/  LDL.LU R25, [R1+0x2ac] ;  /* 0x0002ac0001197983 */ /* 0x000f640000300800 */
[----:B------:R-:W-:Y:S02]  /*8c20*/  HFMA2 R6, R230, R177, R6 ;  /* 0x000000b1e6067231 */ /* 0x000fe40000000006 */
[----:B------:R-:W5:Y:S02]  /*8c30*/  LDL.LU R24, [R1+0x2a8] ;  /* 0x0002a80001187983 */ /* 0x000f640000300800 */
[----:B------:R-:W-:-:S02]  /*8c40*/  HFMA2 R6, R228, R181, R6 ;  /* 0x000000b5e4067231 */ /* 0x000fc40000000006 */
[----:B------:R-:W5:Y:S04]  /*8c50*/  LDL.LU R23, [R1+0x2a4] ;  /* 0x0002a40001177983 */ /* 0x000f680000300800 */
[----:B------:R-:W2:Y:S01]  /*8c60*/  LDL R22, [R1+0x90] ;  /* 0x0000900001167983 */ /* 0x000ea20000100800 */
[----:B------:R-:W-:-:S03]  /*8c70*/  HFMA2 R6, R21, R185, R6 ;  /* 0x000000b915067231 */ /* 0x000fc60000000006 */
[----:B------:R-:W4:Y:S04]  /*8c80*/  LDL R21, [R1+0x80] ;  /* 0x0000800001157983 */ /* 0x000f280000100800 */
[----:B------:R-:W4:Y:S04]  /*8c90*/  LDL R252, [R1+0x74] ;  /* 0x0000740001fc7983 */ /* 0x000f280000100800 */
[----:B------:R-:W4:Y:S04]  /*8ca0*/  LDL R247, [R1+0x248] ;  /* 0x0002480001f77983 */ /* 0x000f280000100800 */
[----:B------:R-:W4:Y:S04]  /*8cb0*/  LDL R230, [R1+0x64] ;  /* 0x0000640001e67983 */ /* 0x000f280000100800 */
[----:B------:R-:W4:Y:S04]  /*8cc0*/  LDL R229, [R1+0x238] ;  /* 0x0002380001e57983 */ /* 0x000f280000100800 */
[----:B------:R-:W4:Y:S04]  /*8cd0*/  LDL R231, [R1+0x60] ;  /* 0x0000600001e77983 */ /* 0x000f280000100800 */
[----:B------:R-:W4:Y:S01]  /*8ce0*/  LDL R228, [R1+0x228] ;  /* 0x0002280001e47983 */ /* 0x000f220000100800 */
[----:B---3--:R-:W-:-:S03]  /*8cf0*/  HFMA2.MMA R7, R20, R188, R7 ;  /* 0x000000bc14077235 */ /* 0x008fc60000000007 */
[----:B------:R-:W3:Y:S05]  /*8d00*/  LDL R20, [R1+0x84] ;  /* 0x0000840001147983 */ /* 0x000eea0000100800 */
[----:B------:R-:W-:Y:S01]  /*8d10*/  HFMA2.MMA R7, R18, R192, R7 ;  /* 0x000000c012077235 */ /* 0x000fe20000000007 */
[----:B------:R-:W-:Y:S01]  /*8d20*/  HFMA2 R6, R19, R189, R6 ;  /* 0x000000bd13067231 */ /* 0x000fe20000000006 */
[----:B------:R-:W3:Y:S04]  /*8d30*/  LDL R18, [R1+0x70] ;  /* 0x0000700001127983 */ /* 0x000ee80000100800 */
[----:B------:R-:W3:Y:S02]  /*8d40*/  LDL R19, [R1+0x258] ;  /* 0x0002580001137983 */ /* 0x000ee40000100800 */
[----:B------:R-:W-:Y:S01]  /*8d50*/  HFMA2.MMA R7, R16, R196, R7 ;  /* 0x000000c410077235 */ /* 0x000fe20000000007 */
[----:B------:R-:W-:Y:S01]  /*8d60*/  HFMA2 R6, R17, R193, R6 ;  /* 0x000000c111067231 */ /* 0x000fe20000000006 */
[----:B------:R-:W3:Y:S06]  /*8d70*/  LDL R16, [R1+0x218] ;  /* 0x0002180001107983 */ /* 0x000eec0000100800 */
[----:B------:R-:W-:Y:S01]  /*8d80*/  HFMA2.MMA R7, R10, R200, R7 ;  /* 0x000000c80a077235 */ /* 0x000fe20000000007 */
[----:B------:R-:W-:Y:S01]  /*8d90*/  HFMA2 R6, R11, R197, R6 ;  /* 0x000000c50b067231 */ /* 0x000fe20000000006 */
[----:B------:R-:W3:Y:S04]  /*8da0*/  LDL R10, [R1+0x208] ;  /* 0x00020800010a7983 */ /* 0x000ee80000100800 */
[----:B------:R-:W3:Y:S02]  /*8db0*/  LDL R17, [R1+0x25c] ;  /* 0x00025c0001117983 */ /* 0x000ee40000100800 */
[----:B------:R-:W-:-:S02]  /*8dc0*/  HFMA2.MMA R7, R5, R204, R7 ;  /* 0x000000cc05077235 */ /* 0x000fc40000000007 */
[----:B------:R-:W3:Y:S01]  /*8dd0*/  LDL R5, [R1+0x94] ;  /* 0x0000940001057983 */ /* 0x000ee20000100800 */
[----:B------:R-:W-:-:S03]  /*8de0*/  HFMA2 R6, R9, R201, R6 ;  /* 0x000000c909067231 */ /* 0x000fc60000000006 */
[----:B------:R-:W3:Y:S01]  /*8df0*/  LDL R11, [R1+0x24c] ;  /* 0x00024c00010b7983 */ /* 0x000ee20000100800 */
[----:B------:R-:W-:-:S03]  /*8e00*/  HFMA2 R6, R0, R205, R6 ;  /* 0x000000cd00067231 */ /* 0x000fc60000000006 */
[----:B------:R-:W3:Y:S04]  /*8e10*/  LDL R0, [R1+0x1f8] ;  /* 0x0001f80001007983 */ /* 0x000ee80000100800 */
[----:B------:R-:W3:Y:S01]  /*8e20*/  LDL R9, [R1+0x23c] ;  /* 0x00023c0001097983 */ /* 0x000ee20000100800 */
[----:B------:R-:W-:Y:S01]  /*8e30*/  HFMA2.MMA R7, R3, R208, R7 ;  /* 0x000000d003077235 */ /* 0x000fe20000000007 */
[----:B------:R-:W-:Y:S02]  /*8e40*/  HFMA2 R6, R2, R209, R6 ;  /* 0x000000d102067231 */ /* 0x000fe40000000006 */
[----:B------:R-:W3:Y:S04]  /*8e50*/  LDL R3, [R1+0x1e8] ;  /* 0x0001e80001037983 */ /* 0x000ee80000100800 */
[----:B------:R-:W3:Y:S01]  /*8e60*/  LDL R2, [R1+0x21c] ;  /* 0x00021c0001027983 */ /* 0x000ee20000100800 */
[----:B--2---:R-:W-:-:S03]  /*8e70*/  HFMA2.MMA R7, R22, R212, R7 ;  /* 0x000000d416077235 */ /* 0x004fc60000000007 */
[----:B------:R-:W5:Y:S05]  /*8e80*/  LDL.LU R22, [R1+0x2a0] ;  /* 0x0002a00001167983 */ /* 0x000f6a0000300800 */
[----:B----4-:R-:W-:-:S08]  /*8e90*/  HFMA2.MMA R7, R21, R216, R7 ;  /* 0x000000d815077235 */ /* 0x010fd00000000007 */
[----:B---3--:R-:W-:Y:S01]  /*8ea0*/  HFMA2.MMA R7, R18, R220, R7 ;  /* 0x000000dc12077235 */ /* 0x008fe20000000007 */
[----:B------:R-:W-:Y:S02]  /*8eb0*/  HFMA2 R6, R5, R213, R6 ;  /* 0x000000d505067231 */ /* 0x000fe40000000006 */
[----:B------:R-:W2:Y:S02]  /*8ec0*/  LDL R5, [R1+0x22c] ;  /* 0x00022c0001057983 */ /* 0x000ea40000100800 */
[----:B------:R-:W-:Y:S02]  /*8ed0*/  HFMA2 R8, R20, R217, R6 ;  /* 0x000000d914087231 */ /* 0x000fe40000000006 */
[----:B------:R-:W-:Y:S01]  /*8ee0*/  HMUL2 R6, R19, R106 ;  /* 0x0000006a13067232 */ /* 0x000fe20000000000 */
[----:B------:R-:W5:Y:S01]  /*8ef0*/  LDL.LU R21, [R1+0x29c] ;  /* 0x00029c0001157983 */ /* 0x000f620000300800 */
[----:B------:R-:W-:Y:S02]  /*8f00*/  HFMA2 R8, R252, R221, R8 ;  /* 0x000000ddfc087231 */ /* 0x000fe40000000008 */
[----:B------:R-:W-:Y:S01]  /*8f10*/  HFMA2 R7, R231, R224, R7 ;  /* 0x000000e0e7077231 */ /* 0x000fe20000000007 */
[----:B------:R-:W5:Y:S01]  /*8f20*/  LDL.LU R20, [R1+0x298] ;  /* 0x0002980001147983 */ /* 0x000f620000300800 */
[----:B------:R-:W-:-:S02]  /*8f30*/  HFMA2.MMA R6, R247, R110, R6 ;  /* 0x0000006ef7067235 */ /* 0x000fc40000000006 */
[----:B------:R-:W-:Y:S01]  /*8f40*/  HFMA2.MMA R8, R230, R225, R8 ;  /* 0x000000e1e6087235 */ /* 0x000fe20000000008 */
[----:B------:R-:W5:Y:S04]  /*8f50*/  LDL.LU R19, [R1+0x294] ;  /* 0x0002940001137983 */ /* 0x000f680000300800 */
[----:B------:R-:W5:Y:S03]  /*8f60*/  LDL.LU R18, [R1+0x290] ;  /* 0x0002900001127983 */ /* 0x000f660000300800 */
[----:B------:R-:W-:Y:S01]  /*8f70*/  HFMA2 R6, R229, R14, R6 ;  /* 0x0000000ee5067231 */ /* 0x000fe20000000006 */
[----:B------:R-:W3:Y:S01]  /*8f80*/  LDL R247, [R1+0x1ec] ;  /* 0x0001ec0001f77983 */ /* 0x000ee20000100800 */
[----:B------:R-:W-:-:S03]  /*8f90*/  HADD2 R7, R7, R8 ;  /* 0x0000000807077230 */ /* 0x000fc60000000000 */
[----:B------:R-:W4:Y:S01]  /*8fa0*/  LDL R230, [R1+0x1dc] ;  /* 0x0001dc0001e67983 */ /* 0x000f220000100800 */
[----:B------:R-:W-:-:S03]  /*8fb0*/  HFMA2.MMA R8, R228, R114, R6 ;  /* 0x00000072e4087235 */ /* 0x000fc60000000006 */
[----:B------:R-:W3:Y:S04]  /*8fc0*/  LDL R252, [R1+0x1b8] ;  /* 0x0001b80001fc7983 */ /* 0x000ee80000100800 */
[----:B------:R-:W4:Y:S03]  /*8fd0*/  LDL R228, [R1+0x1cc] ;  /* 0x0001cc0001e47983 */ /* 0x000f260000100800 */
[----:B------:R-:W-:Y:S01]  /*8fe0*/  HFMA2 R8, R16, R118, R8 ;  /* 0x0000007610087231 */ /* 0x000fe20000000008 */
[----:B------:R-:W4:Y:S03]  /*8ff0*/  LDL R231, [R1+0x1a8] ;  /* 0x0001a80001e77983 */ /* 0x000f260000100800 */
[----:B------:R-:W-:Y:S01]  /*9000*/  HFMA2 R8, R10, R122, R8 ;  /* 0x0000007a0a087231 */ /* 0x000fe20000000008 */
[----:B------:R-:W4:Y:S03]  /*9010*/  LDL R229, [R1+0x198] ;  /* 0x0001980001e57983 */ /* 0x000f260000100800 */
[----:B------:R-:W-:Y:S01]  /*9020*/  HFMA2 R8, R0, R126, R8 ;  /* 0x0000007e00087231 */ /* 0x000fe20000000008 */
[----:B------:R-:W4:Y:S04]  /*9030*/  LDL R16, [R1+0x188] ;  /* 0x0001880001107983 */ /* 0x000f280000100800 */
[----:B------:R-:W3:Y:S01]  /*9040*/  LDL R0, [R1+0x20c] ;  /* 0x00020c0001007983 */ /* 0x000ee20000100800 */
[----:B------:R-:W-:-:S03]  /*9050*/  HMUL2 R6, R17, R107 ;  /* 0x0000006b11067232 */ /* 0x000fc60000000000 */
[----:B------:R-:W4:Y:S03]  /*9060*/  LDL R17, [R1+0x1c8] ;  /* 0x0001c80001117983 */ /* 0x000f260000100800 */
[----:B------:R-:W-:Y:S01]  /*9070*/  HFMA2.MMA R6, R11, R111, R6 ;  /* 0x0000006f0b067235 */ /* 0x000fe20000000006 */
[----:B------:R-:W4:Y:S04]  /*9080*/  LDL R10, [R1+0x168] ;  /* 0x00016800010a7983 */ /* 0x000f280000100800 */
[----:B------:R-:W4:Y:S03]  /*9090*/  LDL R11, [R1+0x1bc] ;  /* 0x0001bc00010b7983 */ /* 0x000f260000100800 */
[----:B------:R-:W-:-:S02]  /*90a0*/  HFMA2.MMA R6, R9, R15, R6 ;  /* 0x0000000f09067235 */ /* 0x000fc40000000006 */
[----:B------:R-:W4:Y:S01]  /*90b0*/  LDL R9, [R1+0x1d8] ;  /* 0x0001d80001097983 */ /* 0x000f220000100800 */
[----:B------:R-:W-:-:S03]  /*90c0*/  HFMA2 R8, R3, R130, R8 ;  /* 0x0000008203087231 */ /* 0x000fc60000000008 */
[----:B------:R-:W4:Y:S02]  /*90d0*/  LDL R3, [R1+0x178] ;  /* 0x0001780001037983 */ /* 0x000f240000100800 */
[----:B--2---:R-:W-:Y:S02]  /*90e0*/  HFMA2.MMA R6, R5, R115, R6 ;  /* 0x0000007305067235 */ /* 0x004fe40000000006 */
[----:B------:R-:W2:Y:S06]  /*90f0*/  LDL R5, [R1+0x1fc] ;  /* 0x0001fc0001057983 */ /* 0x000eac0000100800 */
[----:B------:R-:W-:-:S02]  /*9100*/  HFMA2.MMA R6, R2, R119, R6 ;  /* 0x0000007702067235 */ /* 0x000fc40000000006 */
[----:B------:R-:W2:Y:S06]  /*9110*/  LDL R2, [R1+0x1ac] ;  /* 0x0001ac0001027983 */ /* 0x000eac0000100800 */
[----:B---3--:R-:W-:Y:S02]  /*9120*/  HFMA2.MMA R6, R0, R123, R6 ;  /* 0x0000007b00067235 */ /* 0x008fe40000000006 */
[----:B------:R-:W3:Y:S01]  /*9130*/  LDL R0, [R1+0x158] ;  /* 0x0001580001007983 */ /* 0x000ee20000100800 */
[----:B----4-:R-:W-:-:S03]  /*9140*/  HFMA2 R8, R9, R134, R8 ;  /* 0x0000008609087231 */ /* 0x010fc60000000008 */
[----:B------:R-:W4:Y:S01]  /*9150*/  LDL R9, [R1+0x19c] ;  /* 0x00019c0001097983 */ /* 0x000f220000100800 */
[----:B------:R-:W-:-:S03]  /*9160*/  HFMA2 R8, R17, R138, R8 ;  /* 0x0000008a11087231 */ /* 0x000fc60000000008 */
[----:B------:R-:W5:Y:S01]  /*9170*/  LDL.LU R17, [R1+0x28c] ;  /* 0x00028c0001117983 */ /* 0x000f620000300800 */
[----:B------:R-:W-:-:S03]  /*9180*/  HFMA2 R8, R252, R142, R8 ;  /* 0x0000008efc087231 */ /* 0x000fc60000000008 */
        /* <DEDUP_REMOVED lines=11> */
[----:B--2---:R-:W-:-:S03]  /*9240*/  HFMA2.MMA R6, R5, R127, R6 ;  /* 0x0000007f05067235 */ /* 0x004fc60000000006 */
[----:B------:R-:W2:Y:S05]  /*9250*/  LDL R5, [R1+0x18c] ;  /* 0x00018c0001057983 */ /* 0x000eaa0000100800 */
[----:B------:R-:W-:Y:S02]  /*9260*/  HFMA2.MMA R6, R247, R131, R6 ;  /* 0x00000083f7067235 */ /* 0x000fe40000000006 */
[----:B------:R-:W2:Y:S06]  /*9270*/  LDL R247, [R1+0x118] ;  /* 0x0001180001f77983 */ /* 0x000eac0000100800 */
[----:B------:R-:W-:-:S02]  /*9280*/  HFMA2.MMA R6, R230, R135, R6 ;  /* 0x00000087e6067235 */ /* 0x000fc40000000006 */
[----:B------:R-:W2:Y:S06]  /*9290*/  LDL R230, [R1+0x108] ;  /* 0x0001080001e67983 */ /* 0x000eac0000100800 */
[----:B------:R-:W-:Y:S02]  /*92a0*/  HFMA2.MMA R6, R228, R139, R6 ;  /* 0x0000008be4067235 */ /* 0x000fe40000000006 */
[----:B------:R-:W2:Y:S06]  /*92b0*/  LDL R228, [R1+0xf8] ;  /* 0x0000f80001e47983 */ /* 0x000eac0000100800 */
[----:B------:R-:W-:-:S02]  /*92c0*/  HFMA2.MMA R6, R11, R143, R6 ;  /* 0x0000008f0b067235 */ /* 0x000fc40000000006 */
[----:B------:R-:W2:Y:S06]  /*92d0*/  LDL R11, [R1+0x15c] ;  /* 0x00015c00010b7983 */ /* 0x000eac0000100800 */
[----:B------:R-:W-:Y:S02]  /*92e0*/  HFMA2.MMA R6, R2, R147, R6 ;  /* 0x0000009302067235 */ /* 0x000fe40000000006 */
[----:B------:R-:W2:Y:S01]  /*92f0*/  LDL R2, [R1+0x17c] ;  /* 0x00017c0001027983 */ /* 0x000ea20000100800 */
[----:B---3--:R-:W-:-:S03]  /*9300*/  HFMA2 R8, R0, R166, R8 ;  /* 0x000000a600087231 */ /* 0x008fc60000000008 */
[----:B------:R-:W3:Y:S02]  /*9310*/  LDL R0, [R1+0x16c] ;  /* 0x00016c0001007983 */ /* 0x000ee40000100800 */
[----:B----4-:R-:W-:Y:S02]  /*9320*/  HFMA2.MMA R6, R9, R151, R6 ;  /* 0x0000009709067235 */ /* 0x010fe40000000006 */
[----:B------:R-:W4:Y:S01]  /*9330*/  LDL R9, [R1+0xe8] ;  /* 0x0000e80001097983 */ /* 0x000f220000100800 */
[----:B------:R-:W-:-:S03]  /*9340*/  HFMA2 R8, R3, R170, R8 ;  /* 0x000000aa03087231 */ /* 0x000fc60000000008 */
[----:B------:R-:W4:Y:S01]  /*9350*/  LDL R3, [R1+0xd8] ;  /* 0x0000d80001037983 */ /* 0x000f220000100800 */
[----:B------:R-:W-:-:S04]  /*9360*/  HFMA2 R8, R16, R174, R8 ;  /* 0x000000ae10087231 */ /* 0x000fc80000000008 */
[----:B------:R-:W-:Y:S01]  /*9370*/  HFMA2 R8, R252, R178, R8 ;  /* 0x000000b2fc087231 */ /* 0x000fe20000000008 */
[----:B--2---:R-:W-:Y:S02]  /*9380*/  HFMA2.MMA R6, R5, R155, R6 ;  /* 0x0000009b05067235 */ /* 0x004fe40000000006 */
[----:B------:R-:W2:Y:S06]  /*9390*/  LDL R5, [R1+0x11c] ;  /* 0x00011c0001057983 */ /* 0x000eac0000100800 */
[----:B------:R-:W-:Y:S02]  /*93a0*/  HFMA2.MMA R6, R2, R159, R6 ;  /* 0x0000009f02067235 */ /* 0x000fe40000000006 */
[----:B------:R-:W2:Y:S04]  /*93b0*/  LDL R2, [R1+0x10c] ;  /* 0x00010c0001027983 */ /* 0x000ea80000100800 */
[----:B------:R-:W5:Y:S02]  /*93c0*/  LDL.LU R16, [R1+0x288] ;  /* 0x0002880001107983 */ /* 0x000f640000300800 */
[----:B---3--:R-:W-:Y:S01]  /*93d0*/  HFMA2.MMA R6, R0, R163, R6 ;  /* 0x000000a300067235 */ /* 0x008fe20000000006 */
[----:B------:R-:W-:Y:S01]  /*93e0*/  HFMA2 R8, R247, R182, R8 ;  /* 0x000000b6f7087231 */ /* 0x000fe20000000008 */
[----:B------:R-:W3:Y:S04]  /*93f0*/  LDL R0, [R1+0xc8] ;  /* 0x0000c80001007983 */ /* 0x000ee80000100800 */
[----:B------:R-:W3:Y:S02]  /*9400*/  LDL R252, [R1+0xbc] ;  /* 0x0000bc0001fc7983 */ /* 0x000ee40000100800 */
[----:B------:R-:W-:-:S02]  /*9410*/  HFMA2.MMA R6, R11, R167, R6 ;  /* 0x000000a70b067235 */ /* 0x000fc40000000006 */
        /* <DEDUP_REMOVED lines=11> */
[----:B----4-:R-:W-:-:S03]  /*94d0*/  HFMA2 R8, R9, R194, R8 ;  /* 0x000000c209087231 */ /* 0x010fc60000000008 */
[----:B------:R-:W4:Y:S01]  /*94e0*/  LDL R9, [R1+0xec] ;  /* 0x0000ec0001097983 */ /* 0x000f220000100800 */
[----:B------:R-:W-:-:S03]  /*94f0*/  HFMA2 R8, R3, R198, R8 ;  /* 0x000000c603087231 */ /* 0x000fc60000000008 */
[----:B------:R-:W4:Y:S04]  /*9500*/  LDL R228, [R1+0x8c] ;  /* 0x00008c0001e47983 */ /* 0x000f280000100800 */
[----:B------:R-:W4:Y:S01]  /*9510*/  LDL R3, [R1+0xdc] ;  /* 0x0000dc0001037983 */ /* 0x000f220000100800 */
[----:B--2---:R-:W-:-:S03]  /*9520*/  HFMA2.MMA R6, R5, R183, R6 ;  /* 0x000000b705067235 */ /* 0x004fc60000000006 */
[----:B------:R-:W2:Y:S05]  /*9530*/  LDL R5, [R1+0xa8] ;  /* 0x0000a80001057983 */ /* 0x000eaa0000100800 */
[----:B------:R-:W-:Y:S02]  /*9540*/  HFMA2.MMA R6, R2, R187, R6 ;  /* 0x000000bb02067235 */ /* 0x000fe40000000006 */
[----:B------:R-:W2:Y:S01]  /*9550*/  LDL R2, [R1+0x98] ;  /* 0x0000980001027983 */ /* 0x000ea20000100800 */
[----:B---3--:R-:W-:-:S03]  /*9560*/  HFMA2 R8, R0, R202, R8 ;  /* 0x000000ca00087231 */ /* 0x008fc60000000008 */
[----:B------:R-:W3:Y:S02]  /*9570*/  LDL R0, [R1+0xcc] ;  /* 0x0000cc0001007983 */ /* 0x000ee40000100800 */
[----:B------:R-:W-:Y:S02]  /*9580*/  HFMA2.MMA R6, R11, R191, R6 ;  /* 0x000000bf0b067235 */ /* 0x000fe40000000006 */
[----:B------:R-:W3:Y:S01]  /*9590*/  LDL R11, [R1+0xac] ;  /* 0x0000ac00010b7983 */ /* 0x000ee20000100800 */
[----:B------:R-:W-:-:S03]  /*95a0*/  HFMA2 R8, R10, R206, R8 ;  /* 0x000000ce0a087231 */ /* 0x000fc60000000008 */
[----:B------:R-:W3:Y:S02]  /*95b0*/  LDL R10, [R1+0x7c] ;  /* 0x00007c00010a7983 */ /* 0x000ee40000100800 */
[----:B----4-:R-:W-:Y:S02]  /*95c0*/  HFMA2.MMA R6, R9, R195, R6 ;  /* 0x000000c309067235 */ /* 0x010fe40000000006 */
[----:B------:R-:W4:Y:S06]  /*95d0*/  LDL R9, [R1+0x6c] ;  /* 0x00006c0001097983 */ /* 0x000f2c0000100800 */
[----:B------:R-:W-:Y:S01]  /*95e0*/  HFMA2.MMA R6, R3, R199, R6 ;  /* 0x000000c703067235 */ /* 0x000fe20000000006 */
[----:B------:R-:W-:Y:S01]  /*95f0*/  ISETP.NE.AND.EX P1, PT, RZ, UR11, PT, P1 ;  /* 0x0000000bff007c0c */ /* 0x000fe2000bf25310 */
[----:B--2---:R-:W-:-:S02]  /*9600*/  HFMA2 R8, R5, R210, R8 ;  /* 0x000000d205087231 */ /* 0x004fc40000000008 */
[----:B------:R-:W5:Y:S04]  /*9610*/  LDL.LU R5, [R1+0x284] ;  /* 0x0002840001057983 */ /* 0x000f680000300800 */
[----:B------:R-:W5:Y:S01]  /*9620*/  LDL.LU R3, [R1+0x280] ;  /* 0x0002800001037983 */ /* 0x000f620000300800 */
[----:B---3--:R-:W-:-:S08]  /*9630*/  HFMA2.MMA R6, R0, R203, R6 ;  /* 0x000000cb00067235 */ /* 0x008fd00000000006 */
[----:B------:R-:W-:Y:S01]  /*9640*/  HFMA2.MMA R6, R252, R207, R6 ;  /* 0x000000cffc067235 */ /* 0x000fe20000000006 */
[----:B------:R-:W-:Y:S02]  /*9650*/  HFMA2 R8, R2, R214, R8 ;  /* 0x000000d602087231 */ /* 0x000fe40000000008 */
[----:B------:R-:W5:Y:S05]  /*9660*/  LDL.LU R2, [R1+0x27c] ;  /* 0x00027c0001027983 */ /* 0x000f6a0000300800 */
[----:B------:R-:W-:Y:S01]  /*9670*/  HFMA2.MMA R6, R11, R211, R6 ;  /* 0x000000d30b067235 */ /* 0x000fe20000000006 */
[----:B------:R-:W-:Y:S01]  /*9680*/  HFMA2 R8, R247, R218, R8 ;  /* 0x000000daf7087231 */ /* 0x000fe20000000008 */
[----:B------:R-:W5:Y:S01]  /*9690*/  LDL.LU R0, [R1+0x278] ;  /* 0x0002780001007983 */ /* 0x000f620000300800 */
[----:B------:R-:W0:Y:S02]  /*96a0*/  LDC R247, c[0x0][0x284] ;  /* 0x0000a100fff77b82 */ /* 0x000e240000000800 */
[----:B------:R-:W-:Y:S01]  /*96b0*/  HFMA2 R8, R231, R222, R8 ;  /* 0x000000dee7087231 */ /* 0x000fe20000000008 */
[----:B------:R-:W2:Y:S02]  /*96c0*/  LDL R11, [R1+0x260] ;  /* 0x00026000010b7983 */ /* 0x000ea40000100800 */
[----:B------:R-:W-:Y:S01]  /*96d0*/  HFMA2.MMA R6, R229, R215, R6 ;  /* 0x000000d7e5067235 */ /* 0x000fe20000000006 */
[----:B------:R-:W-:-:S04]  /*96e0*/  HFMA2 R8, R230, R226, R8 ;  /* 0x000000e2e6087231 */ /* 0x000fc80000000008 */
[----:B------:R-:W-:-:S05]  /*96f0*/  HADD2 R7, R7, R8 ;  /* 0x0000000807077230 */ /* 0x000fca0000000000 */
[----:B------:R-:W-:Y:S02]  /*9700*/  HFMA2 R8, R228, R219, R6 ;  /* 0x000000dbe4087231 */ /* 0x000fe40000000006 */
[----:B------:R-:W1:Y:S04]  /*9710*/  @P1 LDC R6, c[0x0][0x2d0] ;  /* 0x0000b400ff061b82 */ /* 0x000e680000000800 */
[----:B------:R-:W-:Y:S02]  /*9720*/  HFMA2.MMA R8, R10, R223, R8 ;  /* 0x000000df0a087235 */ /* 0x000fe40000000008 */
[----:B------:R-:W1:Y:S02]  /*9730*/  S2R R10, SR_CTAID.X ;  /* 0x00000000000a7919 */ /* 0x000e640000002500 */
[----:B------:R-:W3:Y:S06]  /*9740*/  LDC R228, c[0x0][0x2c0] ;  /* 0x0000b000ffe47b82 */ /* 0x000eec0000000800 */
[----:B----4-:R-:W-:-:S04]  /*9750*/  HFMA2 R8, R9, R227, R8 ;  /* 0x000000e309087231 */ /* 0x010fc80000000008 */
[----:B------:R-:W-:-:S05]  /*9760*/  HADD2 R7, R7, R8 ;  /* 0x0000000807077230 */ /* 0x000fca0000000000 */
[--C-:B------:R-:W-:Y:S02]  /*9770*/  HADD2.F32 R9, -RZ, R7.reuse.H0_H0 ;  /* 0x20000007ff097230 */ /* 0x100fe40000004100 */
[----:B------:R-:W-:-:S05]  /*9780*/  HADD2.F32 R7, -RZ, R7.H1_H1 ;  /* 0x30000007ff077230 */ /* 0x000fca0000004100 */
[----:B------:R-:W-:Y:S01]  /*9790*/  FADD.FTZ R9, R9, R7 ;  /* 0x0000000709097221 */ /* 0x000fe20000010000 */
[----:B-1----:R-:W-:-:S04]  /*97a0*/  @P1 IMAD R7, R10, R6, R244 ;  /* 0x000000060a071224 */ /* 0x002fc800078e02f4 */
[----:B------:R-:W-:-:S04]  /*97b0*/  @P1 VIADD R7, R7, 0xffffffff ;  /* 0xffffffff07071836 */ /* 0x000fc80000000000 */
[----:B------:R-:W-:Y:S02]  /*97c0*/  @P1 IMAD R8, R7, R6, R4 ;  /* 0x0000000607081224 */ /* 0x000fe400078e0204 */
[----:B------:R-:W1:Y:S02]  /*97d0*/  @P1 LDC.64 R6, c[0x0][0x2c8] ;  /* 0x0000b200ff061b82 */ /* 0x000e640000000a00 */
[----:B-1----:R-:W-:-:S06]  /*97e0*/  @P1 IMAD.WIDE R6, R8, 0x2, R6 ;  /* 0x0000000208061825 */ /* 0x002fcc00078e0206 */
[----:B------:R-:W4:Y:S01]  /*97f0*/  @P1 LDG.E.U16 R6, desc[UR36][R6.64] ;  /* 0x0000002406061981 */ /* 0x000f22000c1e1500 */
[----:B------:R-:W-:Y:S01]  /*9800*/  FMUL.FTZ R8, R9, UR9 ;  /* 0x0000000909087c20 */ /* 0x000fe20008410000 */
[----:B---3--:R-:W-:Y:S01]  /*9810*/  IADD3 R228, R228, UR4, RZ ;  /* 0x00000004e4e47c10 */ /* 0x008fe2000fffe0ff */
[----:B----4-:R-:W-:-:S05]  /*9820*/  @P1 HADD2.F32 R6, -RZ, R6.H0_H0 ;  /* 0x20000006ff061230 */ /* 0x010fca0000004100 */
[----:B------:R-:W-:Y:S02]  /*9830*/  @P1 FADD.FTZ R8, R8, R6 ;  /* 0x0000000608081221 */ /* 0x000fe40000010000 */
[----:B------:R-:W1:Y:S02]  /*9840*/  LDC.64 R6, c[0x0][0x2d8] ;  /* 0x0000b600ff067b82 */ /* 0x000e640000000a00 */
[----:B-1----:R-:W-:-:S04]  /*9850*/  ISETP.NE.U32.AND P1, PT, R6, RZ, PT ;  /* 0x000000ff0600720c */ /* 0x002fc80003f25070 */
[----:B------:R-:W-:-:S13]  /*9860*/  ISETP.NE.AND.EX P1, PT, R7, RZ, PT, P1 ;  /* 0x000000ff0700720c */ /* 0x000fda0003f25310 */
[C---:B------:R-:W-:Y:S02]  /*9870*/  @P1 ISETP.GE.AND P3, PT, R4.reuse, R228, PT ;  /* 0x000000e40400120c */ /* 0x040fe40003f66270 */
[----:B------:R-:W-:Y:S02]  /*9880*/  @P1 IADD3 R6, R4, 0x1, -R244 ;  /* 0x0000000104061810 */ /* 0x000fe40007ffe8f4 */
[----:B--2---:R-:W-:-:S04]  /*9890*/  @P1 SEL R7, R11, RZ, !P3 ;  /* 0x000000ff0b071207 */ /* 0x004fc80005800000 */
[----:B------:R-:W-:Y:S02]  /*98a0*/  @P1 IADD3 R9, R7, R6, RZ ;  /* 0x0000000607091210 */ /* 0x000fe40007ffe0ff */
[----:B------:R-:W1:Y:S02]  /*98b0*/  @P1 LDC.64 R6, c[0x0][0x2d8] ;  /* 0x0000b600ff061b82 */ /* 0x000e640000000a00 */
[----:B-1----:R-:W-:-:S06]  /*98c0*/  @P1 IMAD.WIDE R6, R10, 0x2, R6 ;  /* 0x000000020a061825 */ /* 0x002fcc00078e0206 */
[----:B------:R-:W1:Y:S01]  /*98d0*/  LDC R10, c[0x0][0x284] ;  /* 0x0000a100ff0a7b82 */ /* 0x000e620000000800 */
[----:B------:R2:W3:Y:S02]  /*98e0*/  @P1 LDG.E.U16 R6, desc[UR36][R6.64] ;  /* 0x0000002406061981 */ /* 0x0004e4000c1e1500 */
[----:B--2---:R-:W-:Y:S02]  /*98f0*/  @P1 I2FP.F32.S32 R7, R9 ;  /* 0x0000000900071245 */ /* 0x004fe40000201400 */
[----:B-1----:R-:W-:Y:S01]  /*9900*/  VIADDMNMX R10, R244, -R10, RZ, !PT ;  /* 0x8000000af40a7246 */ /* 0x002fe200078001ff */
[----:B0-----:R-:W-:Y:S02]  /*9910*/  IMAD R247, R247, 0x90, RZ ;  /* 0x00000090f7f77824 */ /* 0x001fe400078e02ff */
[----:B---3--:R-:W-:-:S05]  /*9920*/  @P1 HADD2.F32 R6, -RZ, R6.H0_H0 ;  /* 0x20000006ff061230 */ /* 0x008fca0000004100 */
[----:B------:R-:W-:Y:S01]  /*9930*/  @P1 FFMA.FTZ R8, R7, R6, R8 ;  /* 0x0000000607081223 */ /* 0x000fe20000010008 */
[----:B------:R-:W-:-:S05]  /*9940*/  IMAD.IADD R6, R4, 0x1, -R10 ;  /* 0x0000000104067824 */ /* 0x000fca00078e0a0a */
[----:B------:R-:W-:-:S05]  /*9950*/  LEA R6, R6, UR38, 0x2 ;  /* 0x0000002606067c11 */ /* 0x000fca000f8e10ff */
[----:B------:R0:W-:Y:S01]  /*9960*/  STS [R6], R8 ;  /* 0x0000000806007388 */ /* 0x0001e20000000800 */
[----:B------:R-:W-:-:S07]  /*9970*/  @!P0 FMNMX.FTZ R245, R245, R8, !PT ;  /* 0x00000008f5f58209 */ /* 0x000fce0007810000 */
.L_x_686:
[----:B------:R-:W-:Y:S05]  /*9980*/  BSYNC B1 ;  /* 0x0000000000017941 */ /* 0x000fea0003800000 */
.L_x_685:
[----:B0-----:R-:W2:Y:S01]  /*9990*/  LDL R6, [R1+0x264] ;  /* 0x0002640001067983 */ /* 0x001ea20000100800 */
[----:B------:R-:W-:-:S04]  /*99a0*/  IADD3 R4, R4, 0x100, RZ ;  /* 0x0000010004047810 */ /* 0x000fc80007ffe0ff */
[----:B--2---:R-:W-:-:S13]  /*99b0*/  ISETP.GE.AND P0, PT, R4, R6, PT ;  /* 0x000000060400720c */ /* 0x004fda0003f06270 */
[----:B------:R-:W-:Y:S05]  /*99c0*/  @!P0 BRA `(.L_x_687) ;  /* 0xffffffa0006c8947 */ /* 0x000fea000383ffff */
.L_x_620:
[----:B------:R-:W-:Y:S05]  /*99d0*/  BSYNC B0 ;  /* 0x0000000000007941 */ /* 0x000fea0003800000 */
.L_x_619:
[----:B-----5:R-:W0:Y:S01]  /*99e0*/  SHFL.BFLY PT, R0, R245, 0x10, 0x1f ;  /* 0x0e001f00f5007f89 */ /* 0x020e2200000e0000 */
[----:B-123--:R-:W1:Y:S01]  /*99f0*/  LDC R10, c[0x0][0x284] ;  /* 0x0000a100ff0a7b82 */ /* 0x00ee620000000800 */
[----:B------:R-:W-:Y:S01]  /*9a00*/  ULDC UR6, c[0x0][0x284] ;  /* 0x0000a10000067ab9 */ /* 0x000fe20000000800 */
[----:B------:R-:W-:Y:S01]  /*9a10*/  ULDC.64 UR8, c[0x0][0x2b0] ;  /* 0x0000ac0000087ab9 */ /* 0x000fe20000000a00 */
[----:B------:R-:W2:Y:S01]  /*9a20*/  S2R R21, SR_TID.X ;  /* 0x0000000000157919 */ /* 0x000ea20000002100 */
[----:B------:R-:W-:Y:S01]  /*9a30*/  ULDC.64 UR10, c[0x0][0x2b0] ;  /* 0x0000ac00000a7ab9 */ /* 0x000fe20000000a00 */
[----:B------:R-:W-:Y:S01]  /*9a40*/  BSSY B0, `(.L_x_688) ;  /* 0x0000097000007945 */ /* 0x000fe20003800000 */
[----:B0-----:R-:W-:Y:S02]  /*9a50*/  FMNMX.FTZ R0, R0, R245, !PT ;  /* 0x000000f500007209 */ /* 0x001fe40007810000 */
[----:B-1----:R-:W-:-:S03]  /*9a60*/  VIADDMNMX R10, R244, -R10, RZ, !PT ;  /* 0x8000000af40a7246 */ /* 0x002fc600078001ff */
[----:B------:R-:W0:Y:S01]  /*9a70*/  SHFL.BFLY PT, R3, R0, 0x8, 0x1f ;  /* 0x0d001f0000037f89 */ /* 0x000e2200000e0000 */
[----:B--2---:R-:W-:-:S04]  /*9a80*/  SHF.R.S32.HI R6, RZ, 0x1f, R21 ;  /* 0x0000001fff067819 */ /* 0x004fc80000011415 */
[----:B------:R-:W-:-:S04]  /*9a90*/  LEA.HI R25, R6, R21, RZ, 0x5 ;  /* 0x0000001506197211 */ /* 0x000fc800078f28ff */
[----:B------:R-:W-:Y:S02]  /*9aa0*/  LOP3.LUT R6, R25, 0xffffffe0, RZ, 0xc0, !PT ;  /* 0xffffffe019067812 */ /* 0x000fe400078ec0ff */
[----:B0-----:R-:W-:-:S05]  /*9ab0*/  FMNMX.FTZ R3, R0, R3, !PT ;  /* 0x0000000300037209 */ /* 0x001fca0007810000 */
[----:B------:R-:W0:Y:S02]  /*9ac0*/  SHFL.BFLY PT, R4, R3, 0x4, 0x1f ;  /* 0x0c801f0003047f89 */ /* 0x000e2400000e0000 */
[----:B0-----:R-:W-:Y:S02]  /*9ad0*/  FMNMX.FTZ R5, R3, R4, !PT ;  /* 0x0000000403057209 */ /* 0x001fe40007810000 */
[----:B------:R-:W-:-:S03]  /*9ae0*/  IADD3 R4, -R6, R21, RZ ;  /* 0x0000001506047210 */ /* 0x000fc60007ffe1ff */
[----:B------:R-:W0:Y:S01]  /*9af0*/  SHFL.BFLY PT, R6, R5, 0x2, 0x1f ;  /* 0x0c401f0005067f89 */ /* 0x000e2200000e0000 */
[C---:B------:R-:W-:Y:S02]  /*9b00*/  ISETP.NE.AND P0, PT, R4.reuse, RZ, PT ;  /* 0x000000ff0400720c */ /* 0x040fe40003f05270 */
[----:B------:R-:W-:-:S11]  /*9b10*/  ISETP.GT.AND P1, PT, R4, 0x7, PT ;  /* 0x000000070400780c */ /* 0x000fd60003f24270 */
[----:B------:R-:W1:Y:S01]  /*9b20*/  @!P0 S2R R7, SR_CgaCtaId ;  /* 0x0000000000078919 */ /* 0x000e620000008800 */
[----:B------:R-:W-:Y:S02]  /*9b30*/  @!P0 MOV R0, 0x400 ;  /* 0x0000040000008802 */ /* 0x000fe40000000f00 */
[----:B------:R-:W-:Y:S01]  /*9b40*/  @!P1 MOV R8, 0x400 ;  /* 0x0000040000089802 */ /* 0x000fe20000000f00 */
[----:B------:R-:W2:Y:S01]  /*9b50*/  @!P1 S2R R9, SR_CgaCtaId ;  /* 0x0000000000099919 */ /* 0x000ea20000008800 */
[----:B0-----:R-:W-:-:S05]  /*9b60*/  FMNMX.FTZ R6, R5, R6, !PT ;  /* 0x0000000605067209 */ /* 0x001fca0007810000 */
[----:B------:R-:W0:Y:S01]  /*9b70*/  SHFL.BFLY PT, R3, R6, 0x1, 0x1f ;  /* 0x0c201f0006037f89 */ /* 0x000e2200000e0000 */
[----:B-1----:R-:W-:Y:S02]  /*9b80*/  @!P0 LEA R7, R7, R0, 0x18 ;  /* 0x0000000007078211 */ /* 0x002fe400078ec0ff */
[----:B------:R-:W-:Y:S02]  /*9b90*/  @!P0 SHF.R.S32.HI R0, RZ, 0x5, R25 ;  /* 0x00000005ff008819 */ /* 0x000fe40000011419 */
[----:B--2---:R-:W-:-:S03]  /*9ba0*/  @!P1 LEA R5, R9, R8, 0x18 ;  /* 0x0000000809059211 */ /* 0x004fc600078ec0ff */
[----:B------:R-:W-:Y:S01]  /*9bb0*/  @!P0 IMAD R0, R0, 0x4, R7 ;  /* 0x0000000400008824 */ /* 0x000fe200078e0207 */
[----:B0-----:R-:W-:Y:S02]  /*9bc0*/  FMNMX.FTZ R9, R6, R3, !PT ;  /* 0x0000000306097209 */ /* 0x001fe40007810000 */
[----:B------:R-:W-:Y:S02]  /*9bd0*/  MOV R3, 0xff7fffff ;  /* 0xff7fffff00037802 */ /* 0x000fe40000000f00 */
[----:B------:R-:W-:Y:S01]  /*9be0*/  @!P1 LEA R5, R4, R5, 0x2 ;  /* 0x0000000504059211 */ /* 0x000fe200078e10ff */
[----:B------:R0:W-:Y:S01]  /*9bf0*/  @!P0 STS [R0], R9 ;  /* 0x0000000900008388 */ /* 0x0001e20000000800 */
[----:B------:R-:W-:Y:S01]  /*9c00*/  BAR.SYNC.DEFER_BLOCKING 0x0 ;  /* 0x0000000000007b1d */ /* 0x000fe20000010000 */
[----:B0-----:R-:W-:Y:S01]  /*9c10*/  IMAD.IADD R9, R21, 0x1, R10 ;  /* 0x0000000115097824 */ /* 0x001fe200078e020a */
[----:B------:R-:W-:-:S04]  /*9c20*/  HFMA2.MMA R0, -RZ, RZ, 0, 0 ;  /* 0x00000000ff007435 */ /* 0x000fc800000001ff */
[----:B------:R-:W0:Y:S01]  /*9c30*/  @!P1 LDS R3, [R5] ;  /* 0x0000000005039984 */ /* 0x000e220000000800 */
[----:B------:R-:W-:-:S03]  /*9c40*/  ISETP.GE.AND P1, PT, R9, R244, PT ;  /* 0x000000f40900720c */ /* 0x000fc60003f26270 */
[----:B0-----:R-:W0:Y:S02]  /*9c50*/  SHFL.BFLY PT, R6, R3, 0x4, 0x1f ;  /* 0x0c801f0003067f89 */ /* 0x001e2400000e0000 */
[----:B0-----:R-:W-:-:S05]  /*9c60*/  FMNMX.FTZ R6, R6, R3, !PT ;  /* 0x0000000306067209 */ /* 0x001fca0007810000 */
[----:B------:R-:W0:Y:S02]  /*9c70*/  SHFL.BFLY PT, R7, R6, 0x2, 0x1f ;  /* 0x0c401f0006077f89 */ /* 0x000e2400000e0000 */
[----:B0-----:R-:W-:-:S05]  /*9c80*/  FMNMX.FTZ R7, R6, R7, !PT ;  /* 0x0000000706077209 */ /* 0x001fca0007810000 */
[----:B------:R-:W0:Y:S02]  /*9c90*/  SHFL.BFLY PT, R8, R7, 0x1, 0x1f ;  /* 0x0c201f0007087f89 */ /* 0x000e2400000e0000 */
[----:B0-----:R-:W-:-:S05]  /*9ca0*/  FMNMX.FTZ R8, R7, R8, !PT ;  /* 0x0000000807087209 */ /* 0x001fca0007810000 */
[----:B------:R0:W1:Y:S01]  /*9cb0*/  SHFL.IDX PT, R13, R8, RZ, 0x1f ;  /* 0x00001fff080d7589 */ /* 0x00006200000e0000 */
[----:B------:R-:W-:Y:S05]  /*9cc0*/  @P1 BRA `(.L_x_689) ;  /* 0x0000000400b81947 */ /* 0x000fea0003800000 */
[----:B------:R-:W-:Y:S01]  /*9cd0*/  LOP3.LUT R0, RZ, R10, RZ, 0x33, !PT ;  /* 0x0000000aff007212 */ /* 0x000fe200078e33ff */
[----:B------:R-:W-:Y:S03]  /*9ce0*/  BSSY B1, `(.L_x_690) ;  /* 0x0000025000017945 */ /* 0x000fe60003800000 */
[----:B------:R-:W-:-:S04]  /*9cf0*/  IADD3 R3, -R21, R244, R0 ;  /* 0x000000f415037210 */ /* 0x000fc80007ffe100 */
[----:B------:R-:W-:-:S04]  /*9d00*/  LEA.HI R0, R3, 0x1, RZ, 0x18 ;  /* 0x0000000103007811 */ /* 0x000fc800078fc0ff */
[----:B------:R-:W-:Y:S02]  /*9d10*/  LOP3.LUT P0, R5, R0, 0x3, RZ, 0xc0, !PT ;  /* 0x0000000300057812 */ /* 0x000fe4000780c0ff */
[----:B------:R-:W-:-:S11]  /*9d20*/  MOV R0, RZ ;  /* 0x000000ff00007202 */ /* 0x000fd60000000f00 */
[----:B------:R-:W-:Y:S05]  /*9d30*/  @!P0 BRA `(.L_x_691) ;  /* 0x00000000007c8947 */ /* 0x000fea0003800000 */
[----:B------:R-:W-:Y:S01]  /*9d40*/  ULDC.64 UR4, c[0x0][0x2b0] ;  /* 0x0000ac0000047ab9 */ /* 0x000fe20000000a00 */
[----:B------:R-:W-:Y:S01]  /*9d50*/  IMAD.MOV.U32 R0, RZ, RZ, RZ ;  /* 0x000000ffff007224 */ /* 0x000fe200078e00ff */
[----:B------:R-:W-:-:S04]  /*9d60*/  ISETP.NE.U32.AND P0, PT, RZ, UR4, PT ;  /* 0x00000004ff007c0c */ /* 0x000fc8000bf05070 */
[----:B------:R-:W-:-:S13]  /*9d70*/  ISETP.NE.AND.EX P0, PT, RZ, UR5, PT, P0 ;  /* 0x00000005ff007c0c */ /* 0x000fda000bf05300 */
.L_x_695:
[----:B0-2---:R-:W2:Y:S01]  /*9d80*/  LDC R6, c[0x0][0x284] ;  /* 0x0000a100ff067b82 */ /* 0x005ea20000000800 */
[----:B------:R-:W-:Y:S01]  /*9d90*/  IADD3 R5, R5, -0x1, RZ ;  /* 0xffffffff05057810 */ /* 0x000fe20007ffe0ff */
[----:B------:R-:W-:Y:S03]  /*9da0*/  BSSY B2, `(.L_x_692) ;  /* 0x0000014000027945 */ /* 0x000fe60003800000 */
[----:B------:R-:W-:Y:S02]  /*9db0*/  ISETP.NE.AND P3, PT, R5, RZ, PT ;  /* 0x000000ff0500720c */ /* 0x000fe40003f65270 */
[----:B--2---:R-:W-:-:S04]  /*9dc0*/  VIADDMNMX R6, R244, -R6, RZ, !PT ;  /* 0x80000006f4067246 */ /* 0x004fc800078001ff */
[----:B------:R-:W-:-:S04]  /*9dd0*/  IADD3 R6, R9, -R6, RZ ;  /* 0x8000000609067210 */ /* 0x000fc80007ffe0ff */
[----:B0-----:R-:W-:Y:S01]  /*9de0*/  LEA R8, R6, UR38, 0x2 ;  /* 0x0000002606087c11 */ /* 0x001fe2000f8e10ff */
[----:B------:R-:W-:Y:S06]  /*9df0*/  @!P0 BRA `(.L_x_693) ;  /* 0x0000000000288947 */ /* 0x000fec0003800000 */
[----:B------:R-:W0:Y:S02]  /*9e00*/  S2R R7, SR_CTAID.Y ;  /* 0x0000000000077919 */ /* 0x000e240000002600 */
[----:B0-----:R-:W-:Y:S01]  /*9e10*/  IMAD R6, R7, UR6, RZ ;  /* 0x0000000607067c24 */ /* 0x001fe2000f8e02ff */
[----:B------:R-:W-:-:S04]  /*9e20*/  SHF.R.S32.HI R7, RZ, 0x1f, R9 ;  /* 0x0000001fff077819 */ /* 0x000fc80000011409 */
[--C-:B------:R-:W-:Y:S02]  /*9e30*/  SHF.R.S32.HI R10, RZ, 0x1f, R6.reuse ;  /* 0x0000001fff0a7819 */ /* 0x100fe40000011406 */
[----:B------:R-:W-:-:S04]  /*9e40*/  IADD3 R6, P4, P5, R9, UR8, R6 ;  /* 0x0000000809067c10 */ /* 0x000fc8000fd9e006 */
[----:B------:R-:W-:-:S05]  /*9e50*/  IADD3.X R7, R7, UR9, R10, P4, P5 ;  /* 0x0000000907077c10 */ /* 0x000fca000a7ea40a */
[----:B------:R-:W2:Y:S02]  /*9e60*/  LDG.E.U8 R6, desc[UR36][R6.64] ;  /* 0x0000002406067981 */ /* 0x000ea4000c1e1100 */
[----:B--2---:R-:W-:-:S13]  /*9e70*/  ISETP.NE.AND P4, PT, R6, RZ, PT ;  /* 0x000000ff0600720c */ /* 0x004fda0003f85270 */
[----:B------:R-:W-:Y:S01]  /*9e80*/  @P4 IMAD.MOV.U32 R11, RZ, RZ, RZ ;  /* 0x000000ffff0b4224 */ /* 0x000fe200078e00ff */
[----:B------:R-:W-:Y:S06]  /*9e90*/  @P4 BRA `(.L_x_694) ;  /* 0x0000000000104947 */ /* 0x000fec0003800000 */
.L_x_693:
[----:B------:R-:W1:Y:S02]  /*9ea0*/  LDS R6, [R8] ;  /* 0x0000000008067984 */ /* 0x000e640000000800 */
[----:B-1----:R-:W-:-:S04]  /*9eb0*/  FADD.FTZ R6, -R13, R6 ;  /* 0x000000060d067221 */ /* 0x002fc80000010100 */
[----:B------:R-:W-:-:S04]  /*9ec0*/  FMUL.FTZ R6, R6, 1.4426950216293334961 ;  /* 0x3fb8aa3b06067820 */ /* 0x000fc80000410000 */
[----:B------:R0:W2:Y:S03]  /*9ed0*/  MUFU.EX2 R11, R6 ;  /* 0x00000006000b7308 */ /* 0x0000a60000000800 */
.L_x_694:
[----:B------:R-:W-:Y:S05]  /*9ee0*/  BSYNC B2 ;  /* 0x0000000000027941 */ /* 0x000fea0003800000 */
.L_x_692:
[----:B--2---:R2:W-:Y:S01]  /*9ef0*/  STS [R8], R11 ;  /* 0x0000000b08007388 */ /* 0x0045e20000000800 */
[----:B------:R-:W-:Y:S01]  /*9f00*/  FADD.FTZ R0, R11, R0 ;  /* 0x000000000b007221 */ /* 0x000fe20000010000 */
[----:B------:R-:W-:Y:S01]  /*9f10*/  IADD3 R9, R9, 0x100, RZ ;  /* 0x0000010009097810 */ /* 0x000fe20007ffe0ff */
[----:B------:R-:W-:Y:S06]  /*9f20*/  @P3 BRA `(.L_x_695) ;  /* 0xfffffffc00943947 */ /* 0x000fec000383ffff */
.L_x_691:
[----:B------:R-:W-:Y:S05]  /*9f30*/  BSYNC B1 ;  /* 0x0000000000017941 */ /* 0x000fea0003800000 */
.L_x_690:
[----:B------:R-:W-:-:S13]  /*9f40*/  ISETP.GE.U32.AND P0, PT, R3, 0x300, PT ;  /* 0x000003000300780c */ /* 0x000fda0003f06070 */
[----:B------:R-:W-:Y:S05]  /*9f50*/  @!P0 BRA `(.L_x_689) ;  /* 0x0000000400148947 */ /* 0x000fea0003800000 */
[----:B0-----:R-:W0:Y:S01]  /*9f60*/  S2R R6, SR_CTAID.Y ;  /* 0x0000000000067919 */ /* 0x001e220000002600 */
[----:B------:R-:W-:Y:S02]  /*9f70*/  ULDC.64 UR4, c[0x0][0x2b0] ;  /* 0x0000ac0000047ab9 */ /* 0x000fe40000000a00 */
[----:B------:R-:W-:Y:S01]  /*9f80*/  ISETP.NE.U32.AND P0, PT, RZ, UR4, PT ;  /* 0x00000004ff007c0c */ /* 0x000fe2000bf05070 */
[----:B------:R-:W-:-:S03]  /*9f90*/  ULDC UR4, c[0x0][0x284] ;  /* 0x0000a10000047ab9 */ /* 0x000fc60000000800 */
[----:B------:R-:W-:Y:S01]  /*9fa0*/  ISETP.NE.AND.EX P0, PT, RZ, UR5, PT, P0 ;  /* 0x00000005ff007c0c */ /* 0x000fe2000bf05300 */
[----:B0-----:R-:W-:-:S05]  /*9fb0*/  IMAD R10, R6, UR4, RZ ;  /* 0x00000004060a7c24 */ /* 0x001fca000f8e02ff */
[----:B------:R-:W-:-:S07]  /*9fc0*/  SHF.R.S32.HI R12, RZ, 0x1f, R10 ;  /* 0x0000001fff0c7819 */ /* 0x000fce000001140a */
.L_x_708:
[----:B---3--:R-:W0:Y:S01]  /*9fd0*/  LDC R3, c[0x0][0x284] ;  /* 0x0000a100ff037b82 */ /* 0x008e220000000800 */
[----:B------:R-:W-:Y:S01]  /*9fe0*/  SHF.R.S32.HI R5, RZ, 0x1f, R9 ;  /* 0x0000001fff057819 */ /* 0x000fe20000011409 */
[----:B------:R-:W-:Y:S01]  /*9ff0*/  BSSY B1, `(.L_x_696) ;  /* 0x0000011000017945 */ /* 0x000fe20003800000 */
[----:B------:R-:W-:-:S04]  /*a000*/  IADD3 R6, P4, P5, R9, UR10, R10 ;  /* 0x0000000a09067c10 */ /* 0x000fc8000fd9e00a */
[----:B------:R-:W-:Y:S02]  /*a010*/  IADD3.X R7, R5, UR11, R12, P4, P5 ;  /* 0x0000000b05077c10 */ /* 0x000fe4000a7ea40c */
[----:B0-----:R-:W-:-:S04]  /*a020*/  VIADDMNMX R3, R244, -R3, RZ, !PT ;  /* 0x80000003f4037246 */ /* 0x001fc800078001ff */
[----:B------:R-:W-:Y:S01]  /*a030*/  IADD3 R3, -R3, R9, RZ ;  /* 0x0000000903037210 */ /* 0x000fe20007ffe1ff */
[----:B------:R-:W-:-:S03]  /*a040*/  VIADD R9, R9, 0x400 ;  /* 0x0000040009097836 */ /* 0x000fc60000000000 */
[----:B------:R-:W-:Y:S02]  /*a050*/  LEA R5, R3, UR38, 0x2 ;  /* 0x0000002603057c11 */ /* 0x000fe4000f8e10ff */
[----:B------:R-:W-:Y:S01]  /*a060*/  ISETP.GE.AND P3, PT, R9, R244, PT ;  /* 0x000000f40900720c */ /* 0x000fe20003f66270 */
[----:B------:R-:W-:-:S12]  /*a070*/  @!P0 BRA `(.L_x_697) ;  /* 0x0000000000108947 */ /* 0x000fd80003800000 */
[----:B------:R-:W3:Y:S02]  /*a080*/  LDG.E.U8 R3, desc[UR36][R6.64] ;  /* 0x0000002406037981 */ /* 0x000ee4000c1e1100 */
[----:B---3--:R-:W-:-:S13]  /*a090*/  ISETP.NE.AND P4, PT, R3, RZ, PT ;  /* 0x000000ff0300720c */ /* 0x008fda0003f85270 */
[----:B------:R-:W-:Y:S01]  /*a0a0*/  @P4 MOV R3, RZ ;  /* 0x000000ff00034202 */ /* 0x000fe20000000f00 */
[----:B------:R-:W-:Y:S06]  /*a0b0*/  @P4 BRA `(.L_x_698) ;  /* 0x0000000000104947 */ /* 0x000fec0003800000 */
.L_x_697:
[----:B------:R-:W1:Y:S02]  /*a0c0*/  LDS R3, [R5] ;  /* 0x0000000005037984 */ /* 0x000e640000000800 */
[----:B-1----:R-:W-:-:S04]  /*a0d0*/  FADD.FTZ R3, -R13, R3 ;  /* 0x000000030d037221 */ /* 0x002fc80000010100 */
[----:B------:R-:W-:-:S06]  /*a0e0*/  FMUL.FTZ R3, R3, 1.4426950216293334961 ;  /* 0x3fb8aa3b03037820 */ /* 0x000fcc0000410000 */
[----:B------:R-:W0:Y:S02]  /*a0f0*/  MUFU.EX2 R3, R3 ;  /* 0x0000000300037308 */ /* 0x000e240000000800 */
.L_x_698:
[----:B------:R-:W-:Y:S05]  /*a100*/  BSYNC B1 ;  /* 0x0000000000017941 */ /* 0x000fea0003800000 */
.L_x_696:
[----:B0-----:R0:W-:Y:S01]  /*a110*/  STS [R5], R3 ;  /* 0x0000000305007388 */ /* 0x0011e20000000800 */
[----:B------:R-:W-:Y:S01]  /*a120*/  BSSY B1, `(.L_x_699) ;  /* 0x000000b000017945 */ /* 0x000fe20003800000 */
[----:B--2---:R-:W-:-:S03]  /*a130*/  FADD.FTZ R11, R3, R0 ;  /* 0x00000000030b7221 */ /* 0x004fc60000010000 */
[----:B------:R-:W-:Y:S05]  /*a140*/  @!P0 BRA `(.L_x_700) ;  /* 0x0000000000108947 */ /* 0x000fea0003800000 */
[----:B------:R-:W2:Y:S02]  /*a150*/  LDG.E.U8 R0, desc[UR36][R6.64+0x100] ;  /* 0x0001002406007981 */ /* 0x000ea4000c1e1100 */
[----:B--2---:R-:W-:-:S13]  /*a160*/  ISETP.NE.AND P4, PT, R0, RZ, PT ;  /* 0x000000ff0000720c */ /* 0x004fda0003f85270 */
[----:B------:R-:W-:Y:S01]  /*a170*/  @P4 MOV R0, RZ ;  /* 0x000000ff00004202 */ /* 0x000fe20000000f00 */
[----:B------:R-:W-:Y:S06]  /*a180*/  @P4 BRA `(.L_x_701) ;  /* 0x0000000000104947 */ /* 0x000fec0003800000 */
.L_x_700:
[----:B------:R-:W1:Y:S02]  /*a190*/  LDS R0, [R5+0x400] ;  /* 0x0004000005007984 */ /* 0x000e640000000800 */
[----:B-1----:R-:W-:-:S04]  /*a1a0*/  FADD.FTZ R0, -R13, R0 ;  /* 0x000000000d007221 */ /* 0x002fc80000010100 */
[----:B------:R-:W-:-:S06]  /*a1b0*/  FMUL.FTZ R0, R0, 1.4426950216293334961 ;  /* 0x3fb8aa3b00007820 */ /* 0x000fcc0000410000 */
[----:B------:R-:W2:Y:S02]  /*a1c0*/  MUFU.EX2 R0, R0 ;  /* 0x0000000000007308 */ /* 0x000ea40000000800 */
.L_x_701:
[----:B------:R-:W-:Y:S05]  /*a1d0*/  BSYNC B1 ;  /* 0x0000000000017941 */ /* 0x000fea0003800000 */
.L_x_699:
[----:B--2---:R2:W-:Y:S01]  /*a1e0*/  STS [R5+0x400], R0 ;  /* 0x0004000005007388 */ /* 0x0045e20000000800 */
[----:B------:R-:W-:Y:S01]  /*a1f0*/  BSSY B1, `(.L_x_702) ;  /* 0x000000b000017945 */ /* 0x000fe20003800000 */
[----:B------:R-:W-:-:S03]  /*a200*/  FADD.FTZ R11, R11, R0 ;  /* 0x000000000b0b7221 */ /* 0x000fc60000010000 */
[----:B------:R-:W-:Y:S05]  /*a210*/  @!P0 BRA `(.L_x_703) ;  /* 0x0000000000108947 */ /* 0x000fea0003800000 */
[----:B--2---:R-:W2:Y:S02]  /*a220*/  LDG.E.U8 R0, desc[UR36][R6.64+0x200] ;  /* 0x0002002406007981 */ /* 0x004ea4000c1e1100 */
[----:B--2---:R-:W-:-:S13]  /*a230*/  ISETP.NE.AND P4, PT, R0, RZ, PT ;  /* 0x000000ff0000720c */ /* 0x004fda0003f85270 */
[----:B------:R-:W-:Y:S01]  /*a240*/  @P4 IMAD.MOV.U32 R0, RZ, RZ, RZ ;  /* 0x000000ffff004224 */ /* 0x000fe200078e00ff */
[----:B------:R-:W-:Y:S06]  /*a250*/  @P4 BRA `(.L_x_704) ;  /* 0x0000000000104947 */ /* 0x000fec0003800000 */
.L_x_703:
[----:B--2---:R-:W1:Y:S02]  /*a260*/  LDS R0, [R5+0x800] ;  /* 0x0008000005007984 */ /* 0x004e640000000800 */
[----:B-1----:R-:W-:-:S04]  /*a270*/  FADD.FTZ R0, -R13, R0 ;  /* 0x000000000d007221 */ /* 0x002fc80000010100 */
[----:B------:R-:W-:-:S06]  /*a280*/  FMUL.FTZ R0, R0, 1.4426950216293334961 ;  /* 0x3fb8aa3b00007820 */ /* 0x000fcc0000410000 */
[----:B------:R-:W2:Y:S02]  /*a290*/  MUFU.EX2 R0, R0 ;  /* 0x0000000000007308 */ /* 0x000ea40000000800 */
.L_x_704:
[----:B------:R-:W-:Y:S05]  /*a2a0*/  BSYNC B1 ;  /* 0x0000000000017941 */ /* 0x000fea0003800000 */
.L_x_702:
[----:B--2---:R2:W-:Y:S01]  /*a2b0*/  STS [R5+0x800], R0 ;  /* 0x0008000005007388 */ /* 0x0045e20000000800 */
[----:B------:R-:W-:Y:S01]  /*a2c0*/  BSSY B1, `(.L_x_705) ;  /* 0x000000b000017945 */ /* 0x000fe20003800000 */
[----:B------:R-:W-:-:S03]  /*a2d0*/  FADD.FTZ R8, R11, R0 ;  /* 0x000000000b087221 */ /* 0x000fc60000010000 */
[----:B------:R-:W-:Y:S05]  /*a2e0*/  @!P0 BRA `(.L_x_706) ;  /* 0x0000000000108947 */ /* 0x000fea0003800000 */
[----:B------:R-:W3:Y:S02]  /*a2f0*/  LDG.E.U8 R6, desc[UR36][R6.64+0x300] ;  /* 0x0003002406067981 */ /* 0x000ee4000c1e1100 */
[----:B---3--:R-:W-:-:S13]  /*a300*/  ISETP.NE.AND P4, PT, R6, RZ, PT ;  /* 0x000000ff0600720c */ /* 0x008fda0003f85270 */
[----:B0-----:R-:W-:Y:S01]  /*a310*/  @P4 MOV R3, RZ ;  /* 0x000000ff00034202 */ /* 0x001fe20000000f00 */
[----:B------:R-:W-:Y:S06]  /*a320*/  @P4 BRA `(.L_x_707) ;  /* 0x0000000000104947 */ /* 0x000fec0003800000 */
.L_x_706:
[----:B--2---:R-:W1:Y:S02]  /*a330*/  LDS R0, [R5+0xc00] ;  /* 0x000c000005007984 */ /* 0x004e640000000800 */
[----:B-1----:R-:W-:-:S04]  /*a340*/  FADD.FTZ R0, -R13, R0 ;  /* 0x000000000d007221 */ /* 0x002fc80000010100 */
[----:B------:R-:W-:-:S04]  /*a350*/  FMUL.FTZ R0, R0, 1.4426950216293334961 ;  /* 0x3fb8aa3b00007820 */ /* 0x000fc80000410000 */
[----:B0-----:R0:W3:Y:S03]  /*a360*/  MUFU.EX2 R3, R0 ;  /* 0x0000000000037308 */ /* 0x0010e60000000800 */
.L_x_707:
[----:B------:R-:W-:Y:S05]  /*a370*/  BSYNC B1 ;  /* 0x0000000000017941 */ /* 0x000fea0003800000 */
.L_x_705:
[----:B---3--:R3:W-:Y:S01]  /*a380*/  STS [R5+0xc00], R3 ;  /* 0x000c000305007388 */ /* 0x0087e20000000800 */
[----:B0-2---:R-:W-:Y:S01]  /*a390*/  FADD.FTZ R0, R8, R3 ;  /* 0x0000000308007221 */ /* 0x005fe20000010000 */
[----:B------:R-:W-:Y:S06]  /*a3a0*/  @!P3 BRA `(.L_x_708) ;  /* 0xfffffffc0008b947 */ /* 0x000fec000383ffff */
.L_x_689:
[----:B------:R-:W-:Y:S05]  /*a3b0*/  BSYNC B0 ;  /* 0x0000000000007941 */ /* 0x000fea0003800000 */
.L_x_688:
[----:B---3--:R-:W3:Y:S01]  /*a3c0*/  SHFL.BFLY PT, R3, R0, 0x10, 0x1f ;  /* 0x0e001f0000037f89 */ /* 0x008ee200000e0000 */
[----:B------:R-:W-:Y:S01]  /*a3d0*/  LOP3.LUT P0, R9, R21, 0x1f, RZ, 0xc0, !PT ;  /* 0x0000001f15097812 */ /* 0x000fe2000780c0ff */
[----:B------:R-:W-:Y:S02]  /*a3e0*/  ULDC UR4, c[0x0][0x284] ;  /* 0x0000a10000047ab9 */ /* 0x000fe40000000800 */
[----:B------:R-:W-:Y:S01]  /*a3f0*/  UIADD3 UR4, UR4, 0x4, URZ ;  /* 0x0000000404047890 */ /* 0x000fe2000fffe03f */
[----:B------:R-:W-:-:S03]  /*a400*/  ISETP.GT.U32.AND P3, PT, R9, 0x7, PT ;  /* 0x000000070900780c */ /* 0x000fc60003f64070 */
[----:B------:R-:W-:-:S04]  /*a410*/  USHF.R.S32.HI UR5, URZ, 0x1f, UR4 ;  /* 0x0000001f3f057899 */ /* 0x000fc80008011404 */
[----:B------:R-:W-:Y:S02]  /*a420*/  ULEA.HI UR5, UR5, UR4, URZ, 0x2 ;  /* 0x0000000405057291 */ /* 0x000fe4000f8f103f */
[----:B------:R-:W5:Y:S01]  /*a430*/  @!P0 S2R R10, SR_CgaCtaId ;  /* 0x00000000000a8919 */ /* 0x000f620000008800 */
[----:B------:R-:W-:Y:S01]  /*a440*/  ULDC.U8 UR4, c[0x0][0x31c] ;  /* 0x0000c70000047ab9 */ /* 0x000fe20000000000 */
[----:B------:R-:W-:Y:S02]  /*a450*/  USHF.L.U32 UR5, UR5, 0x2, URZ ;  /* 0x0000000205057899 */ /* 0x000fe4000800063f */
[----:B--2---:R-:W2:Y:S02]  /*a460*/  @!P3 S2R R11, SR_CgaCtaId ;  /* 0x00000000000bb919 */ /* 0x004ea40000008800 */
[----:B------:R-:W-:Y:S01]  /*a470*/  ULOP3.LUT UR5, UR5, 0xfffffff0, URZ, 0xc0, !UPT ;  /* 0xfffffff005057892 */ /* 0x000fe2000f8ec03f */
[----:B---3--:R-:W-:Y:S01]  /*a480*/  FADD.FTZ R3, R3, R0 ;  /* 0x0000000003037221 */ /* 0x008fe20000010000 */
[----:B------:R-:W-:-:S02]  /*a490*/  @!P0 SHF.R.U32.HI R0, RZ, 0x3, R21 ;  /* 0x00000003ff008819 */ /* 0x000fc40000011615 */
[----:B------:R-:W-:Y:S02]  /*a4a0*/  UIADD3 UR6, UR5, UR38, URZ ;  /* 0x0000002605067290 */ /* 0x000fe4000fffe03f */
[----:B0-----:R-:W0:Y:S01]  /*a4b0*/  SHFL.BFLY PT, R6, R3, 0x8, 0x1f ;  /* 0x0d001f0003067f89 */ /* 0x001e2200000e0000 */
[----:B------:R-:W-:Y:S01]  /*a4c0*/  @!P0 LOP3.LUT R0, R0, 0x1ffffffc, RZ, 0xc0, !PT ;  /* 0x1ffffffc00008812 */ /* 0x000fe200078ec0ff */
[----:B0-----:R-:W-:Y:S01]  /*a4d0*/  FADD.FTZ R6, R3, R6 ;  /* 0x0000000603067221 */ /* 0x001fe20000010000 */
[----:B------:R-:W-:-:S04]  /*a4e0*/  @!P0 MOV R3, 0x400 ;  /* 0x0000040000038802 */ /* 0x000fc80000000f00 */
[----:B------:R-:W0:Y:S01]  /*a4f0*/  SHFL.BFLY PT, R5, R6, 0x4, 0x1f ;  /* 0x0c801f0006057f89 */ /* 0x000e2200000e0000 */
[----:B-----5:R-:W-:-:S04]  /*a500*/  @!P0 LEA R3, R10, R3, 0x18 ;  /* 0x000000030a038211 */ /* 0x020fc800078ec0ff */
[----:B------:R-:W-:Y:S01]  /*a510*/  @!P0 IADD3 R0, R0, R3, RZ ;  /* 0x0000000300008210 */ /* 0x000fe20007ffe0ff */
[----:B0-----:R-:W-:Y:S01]  /*a520*/  FADD.FTZ R5, R6, R5 ;  /* 0x0000000506057221 */ /* 0x001fe20000010000 */
[----:B------:R-:W-:-:S04]  /*a530*/  @!P3 MOV R6, 0x400 ;  /* 0x000004000006b802 */ /* 0x000fc80000000f00 */
[----:B------:R-:W0:Y:S01]  /*a540*/  SHFL.BFLY PT, R8, R5, 0x2, 0x1f ;  /* 0x0c401f0005087f89 */ /* 0x000e2200000e0000 */
[----:B--2---:R-:W-:-:S05]  /*a550*/  @!P3 LEA R6, R11, R6, 0x18 ;  /* 0x000000060b06b211 */ /* 0x004fca00078ec0ff */
[----:B------:R-:W-:Y:S02]  /*a560*/  @!P3 IMAD R9, R9, 0x4, R6 ;  /* 0x000000040909b824 */ /* 0x000fe400078e0206 */
        /* <DEDUP_REMOVED lines=8> */
[----:B0-----:R-:W-:-:S05]  /*a5f0*/  FADD.FTZ R6, R6, R7 ;  /* 0x0000000706067221 */ /* 0x001fca0000010000 */
[----:B------:R-:W0:Y:S02]  /*a600*/  SHFL.BFLY PT, R3, R6, 0x2, 0x1f ;  /* 0x0c401f0006037f89 */ /* 0x000e2400000e0000 */
[----:B0-----:R-:W-:Y:S01]  /*a610*/  FADD.FTZ R3, R6, R3 ;  /* 0x0000000306037221 */ /* 0x001fe20000010000 */
[----:B------:R-:W-:-:S04]  /*a620*/  CS2R R6, SRZ ;  /* 0x0000000000067805 */ /* 0x000fc8000001ff00 */
[----:B------:R-:W0:Y:S02]  /*a630*/  SHFL.BFLY PT, R8, R3, 0x1, 0x1f ;  /* 0x0c201f0003087f89 */ /* 0x000e2400000e0000 */
[----:B0-----:R-:W-:-:S06]  /*a640*/  FADD.FTZ R8, R3, R8 ;  /* 0x0000000803087221 */ /* 0x001fcc0000010000 */
[----:B------:R-:W0:Y:S02]  /*a650*/  SHFL.IDX PT, R8, R8, RZ, 0x1f ;  /* 0x00001fff08087589 */ /* 0x000e2400000e0000 */
[----:B0-----:R-:W-:-:S04]  /*a660*/  FADD.FTZ R0, R8, 9.9999999747524270788e-07 ;  /* 0x358637bd08007421 */ /* 0x001fc80000010000 */
[----:B------:R0:W2:Y:S01]  /*a670*/  MUFU.RCP R11, R0 ;  /* 0x00000000000b7308 */ /* 0x0000a20000001000 */
[----:B------:R-:W-:Y:S05]  /*a680*/  @!P0 BRA `(.L_x_709) ;  /* 0x0000000000288947 */ /* 0x000fea0003800000 */
[----:B------:R-:W3:Y:S01]  /*a690*/  S2R R14, SR_CTAID.Y ;  /* 0x00000000000e7919 */ /* 0x000ee20000002600 */
[----:B0-----:R-:W0:Y:S01]  /*a6a0*/  LDC R0, c[0x0][0x318] ;  /* 0x0000c600ff007b82 */ /* 0x001e220000000800 */
[----:B------:R-:W-:Y:S01]  /*a6b0*/  ULDC UR5, c[0x0][0x288] ;  /* 0x0000a20000057ab9 */ /* 0x000fe20000000800 */
[----:B------:R-:W3:Y:S06]  /*a6c0*/  S2R R15, SR_CTAID.X ;  /* 0x00000000000f7919 */ /* 0x000eec0000002500 */
[----:B------:R-:W0:Y:S08]  /*a6d0*/  LDC R3, c[0x0][0x29c] ;  /* 0x0000a700ff037b82 */ /* 0x000e300000000800 */
[----:B------:R-:W5:Y:S01]  /*a6e0*/  LDC R5, c[0x0][0x284] ;  /* 0x0000a100ff057b82 */ /* 0x000f620000000800 */
[----:B---3--:R-:W-:-:S04]  /*a6f0*/  IMAD R6, R14, UR5, R15 ;  /* 0x000000050e067c24 */ /* 0x008fc8000f8e020f */
[----:B0-----:R-:W-:-:S04]  /*a700*/  IMAD R0, R6, R0, R3 ;  /* 0x0000000006007224 */ /* 0x001fc800078e0203 */
[----:B-----5:R-:W-:-:S05]  /*a710*/  IMAD R6, R0, R5, RZ ;  /* 0x0000000500067224 */ /* 0x020fca00078e02ff */
[----:B------:R-:W-:-:S07]  /*a720*/  SHF.R.S32.HI R7, RZ, 0x1f, R6 ;  /* 0x0000001fff077819 */ /* 0x000fce0000011406 */
.L_x_709:
[----:B------:R-:W-:Y:S01]  /*a730*/  ULDC.64 UR8, c[0x0][0x310] ;  /* 0x0000c40000087ab9 */ /* 0x000fe20000000a00 */
[----:B------:R-:W-:Y:S01]  /*a740*/  ULDC.64 UR10, c[0x0][0x310] ;  /* 0x0000c400000a7ab9 */ /* 0x000fe20000000a00 */
[----:B------:R-:W-:Y:S04]  /*a750*/  BSSY B0, `(.L_x_710) ;  /* 0x0000045000007945 */ /* 0x000fe80003800000 */
[----:B------:R-:W-:Y:S05]  /*a760*/  @P1 BRA `(.L_x_711) ;  /* 0x00000004000c1947 */ /* 0x000fea0003800000 */
[----:B------:R-:W3:Y:S01]  /*a770*/  LDC R3, c[0x0][0x284] ;  /* 0x0000a100ff037b82 */ /* 0x000ee20000000800 */
[----:B------:R-:W-:Y:S01]  /*a780*/  BSSY B1, `(.L_x_712) ;  /* 0x000001b000017945 */ /* 0x000fe20003800000 */
[----:B---3--:R-:W-:-:S04]  /*a790*/  VIADDMNMX R3, R244, -R3, RZ, !PT ;  /* 0x80000003f4037246 */ /* 0x008fc800078001ff */
[-C--:B0-----:R-:W-:Y:S02]  /*a7a0*/  LOP3.LUT R0, RZ, R3.reuse, RZ, 0x33, !PT ;  /* 0x00000003ff007212 */ /* 0x081fe400078e33ff */
[C---:B------:R-:W-:Y:S02]  /*a7b0*/  IADD3 R3, R21.reuse, R3, RZ ;  /* 0x0000000315037210 */ /* 0x040fe40007ffe0ff */
[----:B------:R-:W-:-:S04]  /*a7c0*/  IADD3 R12, -R21, R244, R0 ;  /* 0x000000f4150c7210 */ /* 0x000fc80007ffe100 */
[----:B------:R-:W-:-:S04]  /*a7d0*/  LEA.HI R0, R12, 0x1, RZ, 0x18 ;  /* 0x000000010c007811 */ /* 0x000fc800078fc0ff */
[----:B------:R-:W-:-:S13]  /*a7e0*/  LOP3.LUT P1, R0, R0, 0x3, RZ, 0xc0, !PT ;  /* 0x0000000300007812 */ /* 0x000fda000782c0ff */
[----:B------:R-:W-:Y:S05]  /*a7f0*/  @!P1 BRA `(.L_x_713) ;  /* 0x00000000004c9947 */ /* 0x000fea0003800000 */
.L_x_715:
[----:B0-----:R-:W0:Y:S01]  /*a800*/  LDC R5, c[0x0][0x284] ;  /* 0x0000a100ff057b82 */ /* 0x001e220000000800 */
[----:B------:R-:W-:-:S05]  /*a810*/  VIADD R0, R0, 0xffffffff ;  /* 0xffffffff00007836 */ /* 0x000fca0000000000 */
[----:B------:R-:W-:Y:S02]  /*a820*/  ISETP.NE.AND P3, PT, R0, RZ, PT ;  /* 0x000000ff0000720c */ /* 0x000fe40003f65270 */
[----:B0-----:R-:W-:-:S04]  /*a830*/  VIADDMNMX R5, R244, -R5, RZ, !PT ;  /* 0x80000005f4057246 */ /* 0x001fc800078001ff */
[----:B-1----:R-:W-:-:S04]  /*a840*/  IADD3 R8, R3, -R5, RZ ;  /* 0x8000000503087210 */ /* 0x002fc80007ffe0ff */
[C---:B------:R-:W-:Y:S02]  /*a850*/  LEA R5, R8.reuse, UR38, 0x2 ;  /* 0x0000002608057c11 */ /* 0x040fe4000f8e10ff */
[----:B------:R-:W-:-:S04]  /*a860*/  LEA R8, R8, UR6, 0x1 ;  /* 0x0000000608087c11 */ /* 0x000fc8000f8e08ff */
[----:B------:R-:W1:Y:S02]  /*a870*/  LDS R5, [R5] ;  /* 0x0000000005057984 */ /* 0x000e640000000800 */
[----:B-12---:R-:W-:-:S05]  /*a880*/  FMUL.FTZ R13, R5, R11 ;  /* 0x0000000b050d7220 */ /* 0x006fca0000410000 */
[----:B------:R-:W-:-:S05]  /*a890*/  F2FP.F16.F32.PACK_AB R9, RZ, R13 ;  /* 0x0000000dff09723e */ /* 0x000fca00000000ff */
[----:B------:R0:W-:Y:S01]  /*a8a0*/  STS.U16 [R8], R9 ;  /* 0x0000000908007388 */ /* 0x0001e20000000400 */
[----:B------:R-:W-:Y:S05]  /*a8b0*/  @!P0 BRA `(.L_x_714) ;  /* 0x0000000000148947 */ /* 0x000fea0003800000 */
[----:B------:R-:W-:-:S04]  /*a8c0*/  IADD3 R5, P1, R3, R6, RZ ;  /* 0x0000000603057210 */ /* 0x000fc80007f3e0ff */
[----:B------:R-:W-:Y:S02]  /*a8d0*/  LEA.HI.X.SX32 R10, R3, R7, 0x1, P1 ;  /* 0x00000007030a7211 */ /* 0x000fe400008f0eff */
[----:B0-----:R-:W-:-:S04]  /*a8e0*/  LEA R8, P1, R5, UR8, 0x2 ;  /* 0x0000000805087c11 */ /* 0x001fc8000f8210ff */
[----:B------:R-:W-:-:S05]  /*a8f0*/  LEA.HI.X R9, R5, UR9, R10, 0x2, P1 ;  /* 0x0000000905097c11 */ /* 0x000fca00088f140a */
[----:B------:R1:W-:Y:S04]  /*a900*/  STG.E desc[UR36][R8.64], R13 ;  /* 0x0000000d08007986 */ /* 0x0003e8000c101924 */
.L_x_714:
[----:B------:R-:W-:Y:S01]  /*a910*/  IADD3 R3, R3, 0x100, RZ ;  /* 0x0000010003037810 */ /* 0x000fe20007ffe0ff */
[----:B------:R-:W-:Y:S06]  /*a920*/  @P3 BRA `(.L_x_715) ;  /* 0xfffffffc00b43947 */ /* 0x000fec000383ffff */
.L_x_713:
[----:B------:R-:W-:Y:S05]  /*a930*/  BSYNC B1 ;  /* 0x0000000000017941 */ /* 0x000fea0003800000 */
.L_x_712:
[----:B------:R-:W-:-:S13]  /*a940*/  ISETP.GE.U32.AND P0, PT, R12, 0x300, PT ;  /* 0x000003000c00780c */ /* 0x000fda0003f06070 */
[----:B------:R-:W-:Y:S05]  /*a950*/  @!P0 BRA `(.L_x_711) ;  /* 0x0000000000908947 */ /* 0x000fea0003800000 */
[----:B------:R-:W-:-:S13]  /*a960*/  ISETP.NE.AND P1, PT, RZ, UR4, PT ;  /* 0x00000004ff007c0c */ /* 0x000fda000bf25270 */
.L_x_716:
[----:B---3--:R-:W3:Y:S02]  /*a970*/  LDC R0, c[0x0][0x284] ;  /* 0x0000a100ff007b82 */ /* 0x008ee40000000800 */
[----:B---3--:R-:W-:-:S04]  /*a980*/  VIADDMNMX R0, R244, -R0, RZ, !PT ;  /* 0x80000000f4007246 */ /* 0x008fc800078001ff */
[----:B------:R-:W-:-:S04]  /*a990*/  IADD3 R5, -R0, R3, RZ ;  /* 0x0000000300057210 */ /* 0x000fc80007ffe1ff */
[C---:B------:R-:W-:Y:S02]  /*a9a0*/  LEA R12, R5.reuse, UR38, 0x2 ;  /* 0x00000026050c7c11 */ /* 0x040fe4000f8e10ff */
[----:B------:R-:W-:-:S03]  /*a9b0*/  LEA R14, R5, UR6, 0x1 ;  /* 0x00000006050e7c11 */ /* 0x000fc6000f8e08ff */
[----:B------:R-:W1:Y:S02]  /*a9c0*/  LDS R0, [R12] ;  /* 0x000000000c007984 */ /* 0x000e640000000800 */
[----:B-12---:R-:W-:-:S05]  /*a9d0*/  FMUL.FTZ R13, R0, R11 ;  /* 0x0000000b000d7220 */ /* 0x006fca0000410000 */
[----:B------:R-:W-:-:S04]  /*a9e0*/  F2FP.F16.F32.PACK_AB R0, RZ, R13 ;  /* 0x0000000dff00723e */ /* 0x000fc800000000ff */
[----:B------:R-:W-:-:S05]  /*a9f0*/  PRMT R5, R0, 0x7610, R5 ;  /* 0x0000761000057816 */ /* 0x000fca0000000005 */
[----:B------:R1:W-:Y:S04]  /*aa00*/  STS.U16 [R14], R5 ;  /* 0x000000050e007388 */ /* 0x0003e80000000400 */
[----:B------:R-:W2:Y:S01]  /*aa10*/  LDS R0, [R12+0x400] ;  /* 0x000400000c007984 */ /* 0x000ea20000000800 */
[----:B-1----:R-:W-:-:S04]  /*aa20*/  IADD3 R5, P0, R6, R3, RZ ;  /* 0x0000000306057210 */ /* 0x002fc80007f1e0ff */
[C---:B------:R-:W-:Y:S01]  /*aa30*/  LEA.HI.X.SX32 R10, R3.reuse, R7, 0x1, P0 ;  /* 0x00000007030a7211 */ /* 0x040fe200000f0eff */
[----:B------:R-:W-:Y:S01]  /*aa40*/  VIADD R3, R3, 0x400 ;  /* 0x0000040003037836 */ /* 0x000fe20000000000 */
[----:B0-----:R-:W-:Y:S01]  /*aa50*/  LEA R8, P0, R5, UR10, 0x2 ;  /* 0x0000000a05087c11 */ /* 0x001fe2000f8010ff */
[----:B--2---:R-:W-:-:S05]  /*aa60*/  FMUL.FTZ R15, R0, R11 ;  /* 0x0000000b000f7220 */ /* 0x004fca0000410000 */
[----:B------:R-:W-:-:S04]  /*aa70*/  F2FP.F16.F32.PACK_AB R0, RZ, R15 ;  /* 0x0000000fff00723e */ /* 0x000fc800000000ff */
[----:B------:R-:W-:-:S05]  /*aa80*/  PRMT R9, R0, 0x7610, R9 ;  /* 0x0000761000097816 */ /* 0x000fca0000000009 */
[----:B------:R0:W-:Y:S04]  /*aa90*/  STS.U16 [R14+0x200], R9 ;  /* 0x000200090e007388 */ /* 0x0001e80000000400 */
[----:B------:R-:W1:Y:S01]  /*aaa0*/  LDS R0, [R12+0x800] ;  /* 0x000800000c007984 */ /* 0x000e620000000800 */
[----:B0-----:R-:W-:Y:S02]  /*aab0*/  LEA.HI.X R9, R5, UR11, R10, 0x2, P0 ;  /* 0x0000000b05097c11 */ /* 0x001fe400080f140a */
[----:B------:R-:W-:-:S03]  /*aac0*/  ISETP.GE.AND P0, PT, R3, R244, PT ;  /* 0x000000f40300720c */ /* 0x000fc60003f06270 */
[----:B------:R-:W-:Y:S04]  /*aad0*/  @P1 STG.E desc[UR36][R8.64], R13 ;  /* 0x0000000d08001986 */ /* 0x000fe8000c101924 */
        /* <DEDUP_REMOVED lines=12> */
.L_x_711:
[----:B------:R-:W-:Y:S05]  /*aba0*/  BSYNC B0 ;  /* 0x0000000000007941 */ /* 0x000fea0003800000 */
.L_x_710:
[----:B------:R-:W5:Y:S01]  /*abb0*/  LDL.LU R5, [R1+0x270] ;  /* 0x0002700001057983 */ /* 0x000f620000300800 */
[----:B----4-:R-:W5:Y:S01]  /*abc0*/  LDC R32, c[0x0][0x288] ;  /* 0x0000a200ff207b82 */ /* 0x010f620000000800 */
[----:B------:R-:W-:Y:S01]  /*abd0*/  IADD3 R22, R244, -0x1, RZ ;  /* 0xfffffffff4167810 */ /* 0x000fe20007ffe0ff */
[----:B------:R-:W-:Y:S01]  /*abe0*/  UMOV UR4, 0x400 ;  /* 0x0000040000047882 */ /* 0x000fe20000000000 */
[----:B------:R-:W4:Y:S01]  /*abf0*/  S2R R27, SR_CTAID.X ;  /* 0x00000000001b7919 */ /* 0x000f220000002500 */
[----:B------:R-:W-:Y:S01]  /*ac00*/  SHF.R.S32.HI R25, RZ, 0x5, R25 ;  /* 0x00000005ff197819 */ /* 0x000fe20000011419 */
[----:B------:R-:W-:Y:S01]  /*ac10*/  UIADD3 UR4, UR4, 0x240, URZ ;  /* 0x0000024004047890 */ /* 0x000fe2000fffe03f */
[----:B------:R-:W-:Y:S01]  /*ac20*/  SHF.R.S32.HI R3, RZ, 0x1f, R22 ;  /* 0x0000001fff037819 */ /* 0x000fe20000011416 */
[C---:B------:R-:W-:Y:S01]  /*ac30*/  IMAD.SHL.U32 R6, R4.reuse, 0x8, RZ ;  /* 0x0000000804067824 */ /* 0x040fe200078e00ff */
[----:B------:R-:W1:Y:S01]  /*ac40*/  LDC.64 R34, c[0x0][0x280] ;  /* 0x0000a000ff227b82 */ /* 0x000e620000000a00 */
[----:B------:R-:W-:Y:S01]  /*ac50*/  ISETP.GT.OR P1, PT, R4, 0x11, P2 ;  /* 0x000000110400780c */ /* 0x000fe20001724670 */
[----:B------:R-:W-:Y:S01]  /*ac60*/  BSSY B0, `(.L_x_717) ;  /* 0x0000020000007945 */ /* 0x000fe20003800000 */
[----:B------:R-:W-:-:S02]  /*ac70*/  LEA.HI R3, R3, R22, RZ, 0x3 ;  /* 0x0000001603037211 */ /* 0x000fc400078f18ff */
[----:B---3--:R-:W-:Y:S02]  /*ac80*/  CS2R R18, SRZ ;  /* 0x0000000000127805 */ /* 0x008fe4000001ff00 */
[----:B------:R-:W-:Y:S02]  /*ac90*/  CS2R R16, SRZ ;  /* 0x0000000000107805 */ /* 0x000fe4000001ff00 */
[----:B------:R-:W-:Y:S01]  /*aca0*/  LOP3.LUT R3, R3, 0xfffffff8, RZ, 0xc0, !PT ;  /* 0xfffffff803037812 */ /* 0x000fe200078ec0ff */
[----:B------:R-:W3:Y:S03]  /*acb0*/  S2UR UR5, SR_CgaCtaId ;  /* 0x00000000000579c3 */ /* 0x000ee60000008800 */
[----:B0-----:R-:W-:-:S04]  /*acc0*/  IADD3 R0, R22, -R3, RZ ;  /* 0x8000000316007210 */ /* 0x001fc80007ffe0ff */
[CC--:B------:R-:W-:Y:S02]  /*acd0*/  ISETP.NE.OR P3, PT, R25.reuse, R0.reuse, P1 ;  /* 0x000000001900720c */ /* 0x0c0fe40000f65670 */
[----:B------:R-:W-:Y:S02]  /*ace0*/  ISETP.NE.AND P0, PT, R25, R0, PT ;  /* 0x000000001900720c */ /* 0x000fe40003f05270 */
[----:B------:R-:W-:Y:S01]  /*acf0*/  ISETP.GT.AND P1, PT, R4, 0x11, PT ;  /* 0x000000110400780c */ /* 0x000fe20003f24270 */
[----:B-1----:R-:W-:Y:S01]  /*ad00*/  IMAD R20, R35, 0x90, RZ ;  /* 0x0000009023147824 */ /* 0x002fe200078e02ff */
[----:B---3--:R-:W-:-:S06]  /*ad10*/  ULEA UR4, UR5, UR4, 0x18 ;  /* 0x0000000405047291 */ /* 0x008fcc000f8ec03f */
[----:B------:R-:W-:Y:S01]  /*ad20*/  LEA R26, R4, UR4, 0x4 ;  /* 0x00000004041a7c11 */ /* 0x000fe2000f8e20ff */
[----:B-----5:R-:W-:Y:S02]  /*ad30*/  IMAD R3, R5, R32, RZ ;  /* 0x0000002005037224 */ /* 0x020fe400078e02ff */
[----:B------:R-:W0:Y:S02]  /*ad40*/  S2R R5, SR_CTAID.Y ;  /* 0x0000000000057919 */ /* 0x000e240000002600 */
[----:B----4-:R-:W-:-:S04]  /*ad50*/  IMAD R3, R34, R3, R27 ;  /* 0x0000000322037224 */ /* 0x010fc800078e021b */
[----:B------:R-:W-:-:S05]  /*ad60*/  IMAD R30, R3, R20, R6 ;  /* 0x00000014031e7224 */ /* 0x000fca00078e0206 */
[----:B------:R-:W-:Y:S01]  /*ad70*/  SHF.R.S32.HI R24, RZ, 0x1f, R30 ;  /* 0x0000001fff187819 */ /* 0x000fe2000001141e */
[----:B0-----:R-:W-:-:S04]  /*ad80*/  IMAD R23, R5, R32, R27 ;  /* 0x0000002005177224 */ /* 0x001fc800078e021b */
        /* <DEDUP_REMOVED lines=12> */
.L_x_719:
[----:B-----5:R0:W-:Y:S02]  /*ae50*/  STS.128 [R26], R16 ;  /* 0x000000101a007388 */ /* 0x0201e40000000c00 */
.L_x_718:
[----:B------:R-:W-:Y:S05]  /*ae60*/  BSYNC B0 ;  /* 0x0000000000007941 */ /* 0x000fea0003800000 */
.L_x_717:
[----:B------:R-:W-:Y:S01]  /*ae70*/  BAR.SYNC.DEFER_BLOCKING 0x0 ;  /* 0x0000000000007b1d */ /* 0x000fe20000010000 */
[----:B------:R-:W-:Y:S01]  /*ae80*/  HFMA2.MMA R5, -RZ, RZ, 0, 0 ;  /* 0x00000000ff057435 */ /* 0x000fe200000001ff */
[----:B------:R-:W-:Y:S02]  /*ae90*/  MOV R0, RZ ;  /* 0x000000ff00007202 */ /* 0x000fe40000000f00 */
[----:B------:R-:W-:Y:S02]  /*aea0*/  CS2R R12, SRZ ;  /* 0x00000000000c7805 */ /* 0x000fe4000001ff00 */
[----:B------:R-:W-:Y:S01]  /*aeb0*/  CS2R R8, SRZ ;  /* 0x0000000000087805 */ /* 0x000fe2000001ff00 */
[----:B------:R-:W-:Y:S01]  /*aec0*/  IMAD.MOV.U32 R10, RZ, RZ, RZ ;  /* 0x000000ffff0a7224 */ /* 0x000fe200078e00ff */
[----:B------:R-:W-:Y:S01]  /*aed0*/  BSSY B0, `(.L_x_720) ;  /* 0x000019a000007945 */ /* 0x000fe20003800000 */
[----:B------:R-:W-:-:S03]  /*aee0*/  MOV R3, RZ ;  /* 0x000000ff00037202 */ /* 0x000fc60000000f00 */
[----:B------:R-:W-:Y:S05]  /*aef0*/  @P1 BRA `(.L_x_721) ;  /* 0x00000018005c1947 */ /* 0x000fea0003800000 */
[----:B------:R-:W1:Y:S01]  /*af00*/  LDC R33, c[0x0][0x284] ;  /* 0x0000a100ff217b82 */ /* 0x000e620000000800 */
[----:B------:R-:W-:Y:S01]  /*af10*/  VIMNMX R40, R22, R35, PT ;  /* 0x0000002316287248 */ /* 0x000fe20003fe0100 */
[----:B------:R-:W-:Y:S01]  /*af20*/  ULDC.64 UR4, c[0x0][0x250] ;  /* 0x0000940000047ab9 */ /* 0x000fe20000000a00 */
[----:B------:R-:W-:Y:S01]  /*af30*/  BSSY B1, `(.L_x_722) ;  /* 0x00000a1000017945 */ /* 0x000fe20003800000 */
[----:B------:R-:W-:Y:S02]  /*af40*/  MOV R56, UR4 ;  /* 0x0000000400387c02 */ /* 0x000fe40008000f00 */
[----:B------:R-:W-:Y:S02]  /*af50*/  MOV R57, UR5 ;  /* 0x0000000500397c02 */ /* 0x000fe40008000f00 */
[----:B------:R-:W-:Y:S02]  /*af60*/  LEA R41, R25, UR6, 0x1 ;  /* 0x0000000619297c11 */ /* 0x000fe4000f8e08ff */
[----:B-1----:R-:W-:-:S05]  /*af70*/  VIADDMNMX R33, R244, -R33, RZ, !PT ;  /* 0x80000021f4217246 */ /* 0x002fca00078001ff */
[----:B------:R-:W-:-:S04]  /*af80*/  IMAD.IADD R31, R25, 0x1, R33 ;  /* 0x00000001191f7824 */ /* 0x000fc800078e0221 */
[----:B------:R-:W-:-:S05]  /*af90*/  IMAD R7, R31, 0x90, RZ ;  /* 0x000000901f077824 */ /* 0x000fca00078e02ff */
[----:B------:R-:W-:Y:S02]  /*afa0*/  SHF.R.S32.HI R15, RZ, 0x1f, R7 ;  /* 0x0000001fff0f7819 */ /* 0x000fe40000011407 */
[----:B------:R-:W-:-:S04]  /*afb0*/  IADD3 R0, P3, R20, R7, RZ ;  /* 0x0000000714007210 */ /* 0x000fc80007f7e0ff */
[----:B------:R-:W-:Y:S01]  /*afc0*/  LEA R28, P4, R0, R56, 0x1 ;  /* 0x00000038001c7211 */ /* 0x000fe200078808ff */
[----:B--2---:R-:W-:Y:S01]  /*afd0*/  IMAD.X R11, R14, 0x1, R15, P3 ;  /* 0x000000010e0b7824 */ /* 0x004fe200018e060f */
[----:B------:R-:W-:-:S04]  /*afe0*/  ISETP.GE.AND P3, PT, R31, R40, PT ;  /* 0x000000281f00720c */ /* 0x000fc80003f66270 */
[----:B------:R-:W-:Y:S02]  /*aff0*/  LEA.HI.X R29, R0, R57, R11, 0x1, P4 ;  /* 0x00000039001d7211 */ /* 0x000fe400020f0c0b */
[----:B------:R-:W-:-:S07]  /*b000*/  MOV R0, RZ ;  /* 0x000000ff00007202 */ /* 0x000fce0000000f00 */
[----:B------:R-:W-:Y:S05]  /*b010*/  @P3 BRA `(.L_x_723) ;  /* 0x0000000800483947 */ /* 0x000fea0003800000 */
[----:B------:R-:W-:Y:S01]  /*b020*/  LOP3.LUT R0, RZ, R35, RZ, 0x33, !PT ;  /* 0x00000023ff007212 */ /* 0x000fe200078e33ff */
[----:B------:R-:W1:Y:S01]  /*b030*/  LDC.64 R10, c[0x0][0x2e8] ;  /* 0x0000ba00ff0a7b82 */ /* 0x000e620000000a00 */
[----:B------:R-:W-:Y:S01]  /*b040*/  IADD3 R3, -R244, RZ, RZ ;  /* 0x000000fff4037210 */ /* 0x000fe20007ffe1ff */
[----:B------:R-:W-:Y:S01]  /*b050*/  IMAD R37, R246, R32, R27 ;  /* 0x00000020f6257224 */ /* 0x000fe200078e021b */
[----:B------:R-:W-:Y:S01]  /*b060*/  BSSY B2, `(.L_x_724) ;  /* 0x0000037000027945 */ /* 0x000fe20003800000 */
[----:B------:R-:W-:Y:S02]  /*b070*/  CS2R R8, SRZ ;  /* 0x0000000000087805 */ /* 0x000fe4000001ff00 */
[----:B------:R-:W-:Y:S01]  /*b080*/  VIMNMX R3, R0, R3, !PT ;  /* 0x0000000300037248 */ /* 0x000fe20007fe0100 */
[----:B------:R-:W-:Y:S01]  /*b090*/  IMAD R37, R37, 0x90, R6 ;  /* 0x0000009025257824 */ /* 0x000fe200078e0206 */
[----:B------:R-:W-:Y:S01]  /*b0a0*/  IADD3 R0, -R33, -0x2, -R25 ;  /* 0xfffffffe21007810 */ /* 0x000fe20007ffe919 */
[----:B------:R-:W-:Y:S01]  /*b0b0*/  IMAD.MOV.U32 R5, RZ, RZ, RZ ;  /* 0x000000ffff057224 */ /* 0x000fe200078e00ff */
[----:B------:R-:W-:-:S03]  /*b0c0*/  CS2R R12, SRZ ;  /* 0x00000000000c7805 */ /* 0x000fc6000001ff00 */
[----:B------:R-:W-:Y:S01]  /*b0d0*/  IMAD.IADD R32, R0, 0x1, -R3 ;  /* 0x0000000100207824 */ /* 0x000fe200078e0a03 */
[----:B------:R-:W-:Y:S02]  /*b0e0*/  HFMA2.MMA R3, -RZ, RZ, 0, 0 ;  /* 0x00000000ff037435 */ /* 0x000fe400000001ff */
[----:B------:R-:W-:Y:S02]  /*b0f0*/  HFMA2.MMA R0, -RZ, RZ, 0, 0 ;  /* 0x00000000ff007435 */ /* 0x000fe400000001ff */
[----:B------:R-:W-:Y:S01]  /*b100*/  LOP3.LUT P3, RZ, R32, 0x8, RZ, 0xc0, !PT ;  /* 0x0000000820ff7812 */ /* 0x000fe2000786c0ff */
[----:B-1----:R-:W-:Y:S01]  /*b110*/  IMAD.WIDE R36, R37, 0x2, R10 ;  /* 0x0000000225247825 */ /* 0x002fe200078e020a */
[----:B------:R-:W-:Y:S02]  /*b120*/  MOV R11, R31 ;  /* 0x0000001f000b7202 */ /* 0x000fe40000000f00 */
[----:B------:R-:W-:-:S09]  /*b130*/  MOV R10, RZ ;  /* 0x000000ff000a7202 */ /* 0x000fd20000000f00 */
[----:B------:R-:W-:Y:S05]  /*b140*/  @P3 BRA `(.L_x_725) ;  /* 0x0000000000a03947 */ /* 0x000fea0003800000 */
[----:B------:R-:W-:Y:S01]  /*b150*/  IADD3 R7, P2, R30, R7, RZ ;  /* 0x000000071e077210 */ /* 0x000fe20007f5e0ff */
[----:B------:R-:W-:-:S04]  /*b160*/  ULDC UR4, c[0x0][0x29c] ;  /* 0x0000a70000047ab9 */ /* 0x000fc80000000800 */
[----:B------:R-:W-:Y:S01]  /*b170*/  IMAD.X R0, R24, 0x1, R15, P2 ;  /* 0x0000000118007824 */ /* 0x000fe200010e060f */
        /* <DEDUP_REMOVED lines=20> */
.L_x_726:
        /* <DEDUP_REMOVED lines=17> */
.L_x_725:
[----:B------:R-:W-:Y:S05]  /*b3d0*/  BSYNC B2 ;  /* 0x0000000000027941 */ /* 0x000fea0003800000 */
.L_x_724:
[----:B------:R-:W-:-:S13]  /*b3e0*/  LOP3.LUT P3, RZ, R32, 0xfffffff8, RZ, 0xc0, !PT ;  /* 0xfffffff820ff7812 */ /* 0x000fda000786c0ff */
[----:B------:R-:W-:Y:S05]  /*b3f0*/  @!P3 BRA `(.L_x_723) ;  /* 0x000000040050b947 */ /* 0x000fea0003800000 */
[----:B------:R-:W2:Y:S01]  /*b400*/  LDC.64 R56, c[0x0][0x250] ;  /* 0x00009400ff387b82 */ /* 0x000ea20000000a00 */
[----:B------:R-:W-:Y:S02]  /*b410*/  ULDC UR4, c[0x0][0x29c] ;  /* 0x0000a70000047ab9 */ /* 0x000fe40000000800 */
[----:B------:R-:W-:-:S06]  /*b420*/  UISETP.NE.AND UP0, UPT, UR4, URZ, UPT ;  /* 0x0000003f0400728c */ /* 0x000fcc000bf05270 */
[----:B------:R-:W-:-:S13]  /*b430*/  PLOP3.LUT P2, PT, PT, PT, UP0, 0x80, 0x0 ;  /* 0x000000000000781c */ /* 0x000fda0003f4f008 */
.L_x_729:
[----:B------:R-:W-:Y:S01]  /*b440*/  IMAD R7, R11, 0x90, RZ ;  /* 0x000000900b077824 */ /* 0x000fe200078e02ff */
[----:B------:R-:W-:-:S04]  /*b450*/  LOP3.LUT P5, RZ, R2, 0x8, RZ, 0xc0, !PT ;  /* 0x0000000802ff7812 */ /* 0x000fc800078ac0ff */
[----:B------:R-:W-:Y:S02]  /*b460*/  SHF.R.S32.HI R15, RZ, 0x1f, R7 ;  /* 0x0000001fff0f7819 */ /* 0x000fe40000011407 */
[-C--:B------:R-:W-:Y:S02]  /*b470*/  IADD3 R33, P3, R30, R7.reuse, RZ ;  /* 0x000000071e217210 */ /* 0x080fe40007f7e0ff */
[----:B------:R-:W-:Y:S02]  /*b480*/  IADD3 R7, P4, R20, R7, RZ ;  /* 0x0000000714077210 */ /* 0x000fe40007f9e0ff */
[----:B------:R-:W-:Y:S02]  /*b490*/  IADD3.X R42, R24, R15, RZ, P3, !PT ;  /* 0x0000000f182a7210 */ /* 0x000fe40001ffe4ff */
[-C--:B--2---:R-:W-:Y:S01]  /*b4a0*/  LEA R32, P3, R33, R56.reuse, 0x1 ;  /* 0x0000003821207211 */ /* 0x084fe200078608ff */
[----:B------:R-:W-:Y:S01]  /*b4b0*/  IMAD.X R34, R14, 0x1, R15, P4 ;  /* 0x000000010e227824 */ /* 0x000fe200020e060f */
[----:B------:R-:W-:-:S02]  /*b4c0*/  LEA R38, P4, R7, R56, 0x1 ;  /* 0x0000003807267211 */ /* 0x000fc400078808ff */
[-C--:B------:R-:W-:Y:S02]  /*b4d0*/  LEA.HI.X R33, R33, R57.reuse, R42, 0x1, P3 ;  /* 0x0000003921217211 */ /* 0x080fe400018f0c2a */
[----:B------:R-:W-:-:S03]  /*b4e0*/  LEA.HI.X R39, R7, R57, R34, 0x1, P4 ;  /* 0x0000003907277211 */ /* 0x000fc600020f0c22 */
[----:B-1----:R1:W5:Y:S01]  /*b4f0*/  LDG.E.128 R44, desc[UR36][R32.64] ;  /* 0x00000024202c7981 */ /* 0x002362000c1e1d00 */
[----:B------:R-:W-:Y:S05]  /*b500*/  @P2 BRA `(.L_x_727) ;  /* 0x00000000002c2947 */ /* 0x000fea0003800000 */
[----:B------:R-:W2:Y:S04]  /*b510*/  @P5 LDG.E.128 R52, desc[UR36][R36.64] ;  /* 0x0000002424345981 */ /* 0x000ea8000c1e1d00 */
[----:B------:R-:W3:Y:S02]  /*b520*/  LDS.128 R48, [R26] ;  /* 0x000000001a307984 */ /* 0x000ee40000000c00 */
[----:B---3-5:R-:W-:Y:S01]  /*b530*/  HFMA2.MMA R44, R44, 1, 1, R48 ;  /* 0x3c003c002c2c7835 */ /* 0x028fe20000000030 */
        /* <DEDUP_REMOVED lines=8> */
.L_x_727:
[----:B-1----:R-:W5:Y:S01]  /*b5c0*/  LDG.E.128 R32, desc[UR36][R32.64+0x900] ;  /* 0x0009002420207981 */ /* 0x002f62000c1e1d00 */
[----:B------:R-:W1:Y:S02]  /*b5d0*/  LDC R7, c[0x0][0x284] ;  /* 0x0000a100ff077b82 */ /* 0x000e640000000800 */
[----:B-1----:R-:W-:-:S04]  /*b5e0*/  VIADDMNMX R7, R244, -R7, RZ, !PT ;  /* 0x80000007f4077246 */ /* 0x002fc800078001ff */
[----:B------:R-:W-:-:S04]  /*b5f0*/  IADD3 R7, R11, -R7, RZ ;  /* 0x800000070b077210 */ /* 0x000fc80007ffe0ff */
[----:B------:R-:W-:-:S05]  /*b600*/  LEA R49, R7, UR6, 0x1 ;  /* 0x0000000607317c11 */ /* 0x000fca000f8e08ff */
[----:B------:R-:W1:Y:S01]  /*b610*/  LDS.U16 R7, [R49] ;  /* 0x0000000031077984 */ /* 0x000e620000000400 */
[--C-:B-----5:R-:W-:Y:S02]  /*b620*/  HADD2.F32 R48, -RZ, R46.reuse.H0_H0 ;  /* 0x2000002eff307230 */ /* 0x120fe40000004100 */
[----:B------:R-:W-:Y:S02]  /*b630*/  HADD2.F32 R43, -RZ, R46.H1_H1 ;  /* 0x3000002eff2b7230 */ /* 0x000fe40000004100 */
[--C-:B------:R-:W-:Y:S02]  /*b640*/  HADD2.F32 R15, -RZ, R44.reuse.H0_H0 ;  /* 0x2000002cff0f7230 */ /* 0x100fe40000004100 */
[----:B------:R-:W-:Y:S02]  /*b650*/  HADD2.F32 R42, -RZ, R45.H0_H0 ;  /* 0x2000002dff2a7230 */ /* 0x000fe40000004100 */
[----:B--2---:R-:W-:Y:S02]  /*b660*/  HADD2.F32 R46, -RZ, R47.H0_H0 ;  /* 0x2000002fff2e7230 */ /* 0x004fe40000004100 */
[----:B------:R-:W-:-:S02]  /*b670*/  HADD2.F32 R44, -RZ, R44.H1_H1 ;  /* 0x3000002cff2c7230 */ /* 0x000fc40000004100 */
[----:B------:R-:W-:Y:S02]  /*b680*/  HADD2.F32 R45, -RZ, R45.H1_H1 ;  /* 0x3000002dff2d7230 */ /* 0x000fe40000004100 */
        /* <DEDUP_REMOVED lines=22> */
.L_x_728:
        /* <DEDUP_REMOVED lines=21> */
.L_x_723:
[----:B------:R-:W-:Y:S05]  /*b940*/  BSYNC B1 ;  /* 0x0000000000017941 */ /* 0x000fea0003800000 */
.L_x_722:
[----:B------:R-:W-:-:S13]  /*b950*/  ISETP.GE.AND P3, PT, R31, R22, PT ;  /* 0x000000161f00720c */ /* 0x000fda0003f66270 */
[----:B------:R-:W-:Y:S05]  /*b960*/  @P3 BRA `(.L_x_721) ;  /* 0x0000000c00c03947 */ /* 0x000fea0003800000 */
[----:B------:R-:W2:Y:S01]  /*b970*/  LDC R48, c[0x0][0x284] ;  /* 0x0000a100ff307b82 */ /* 0x000ea20000000800 */
[----:B------:R-:W-:Y:S01]  /*b980*/  IADD3 R7, -R25, -0x2, R244 ;  /* 0xfffffffe19077810 */ /* 0x000fe20007ffe1f4 */
[----:B------:R-:W-:Y:S06]  /*b990*/  BSSY B1, `(.L_x_730) ;  /* 0x000004d000017945 */ /* 0x000fec0003800000 */
[----:B------:R-:W3:Y:S08]  /*b9a0*/  LDC R11, c[0x0][0x288] ;  /* 0x0000a200ff0b7b82 */ /* 0x000ef00000000800 */
[----:B------:R-:W4:Y:S01]  /*b9b0*/  LDC.64 R32, c[0x0][0x2e8] ;  /* 0x0000ba00ff207b82 */ /* 0x000f220000000a00 */
[----:B--2---:R-:W-:-:S05]  /*b9c0*/  VIADDMNMX R48, R244, -R48, RZ, !PT ;  /* 0x80000030f4307246 */ /* 0x004fca00078001ff */
[----:B------:R-:W-:Y:S02]  /*b9d0*/  IMAD.IADD R7, R7, 0x1, -R48 ;  /* 0x0000000107077824 */ /* 0x000fe400078e0a30 */
[----:B---3--:R-:W-:-:S03]  /*b9e0*/  IMAD R11, R246, R11, R27 ;  /* 0x0000000bf60b7224 */ /* 0x008fc600078e021b */
[----:B------:R-:W-:Y:S01]  /*b9f0*/  LOP3.LUT P3, RZ, R7, 0x8, RZ, 0xc0, !PT ;  /* 0x0000000807ff7812 */ /* 0x000fe2000786c0ff */
[----:B------:R-:W-:-:S04]  /*ba00*/  IMAD R11, R11, 0x90, R6 ;  /* 0x000000900b0b7824 */ /* 0x000fc800078e0206 */
[----:B----4-:R-:W-:-:S08]  /*ba10*/  IMAD.WIDE R32, R11, 0x2, R32 ;  /* 0x000000020b207825 */ /* 0x010fd000078e0220 */
[----:B------:R-:W-:Y:S05]  /*ba20*/  @P3 BRA `(.L_x_731) ;  /* 0x00000004000c3947 */ /* 0x000fea0003800000 */
[----:B------:R-:W2:Y:S01]  /*ba30*/  LDC R36, c[0x0][0x284] ;  /* 0x0000a100ff247b82 */ /* 0x000ea20000000800 */
[----:B------:R-:W-:Y:S01]  /*ba40*/  BSSY B2, `(.L_x_732) ;  /* 0x0000040000027945 */ /* 0x000fe20003800000 */
[----:B--2---:R-:W-:-:S13]  /*ba50*/  ISETP.GE.AND P3, PT, R31, R36, PT ;  /* 0x000000241f00720c */ /* 0x004fda0003f66270 */
[----:B------:R-:W-:Y:S05]  /*ba60*/  @!P3 BRA `(.L_x_733) ;  /* 0x0000000000f4b947 */ /* 0x000fea0003800000 */
[----:B------:R-:W-:Y:S01]  /*ba70*/  IABS R38, R36 ;  /* 0x0000002400267213 */ /* 0x000fe20000000000 */
[----:B------:R-:W-:Y:S01]  /*ba80*/  IMAD.MOV.U32 R34, RZ, RZ, RZ ;  /* 0x000000ffff227224 */ /* 0x000fe200078e00ff */
[----:B------:R-:W-:Y:S01]  /*ba90*/  IABS R15, R31 ;  /* 0x0000001f000f7213 */ /* 0x000fe20000000000 */
[----:B------:R-:W2:Y:S01]  /*baa0*/  LDS.U16 R41, [R41] ;  /* 0x0000000029297984 */ /* 0x000ea20000000400 */
[----:B------:R-:W3:Y:S01]  /*bab0*/  I2F.RP R37, R38 ;  /* 0x0000002600257306 */ /* 0x000ee20000209400 */
[----:B------:R-:W-:Y:S01]  /*bac0*/  ISETP.GE.AND P3, PT, R31, RZ, PT ;  /* 0x000000ff1f00720c */ /* 0x000fe20003f66270 */
[----:B------:R-:W-:Y:S01]  /*bad0*/  ULDC UR4, c[0x0][0x29c] ;  /* 0x0000a70000047ab9 */ /* 0x000fe20000000800 */
[----:B------:R-:W-:-:S05]  /*bae0*/  ISETP.NE.AND P4, PT, R36, RZ, PT ;  /* 0x000000ff2400720c */ /* 0x000fca0003f85270 */
[----:B---3--:R-:W3:Y:S02]  /*baf0*/  MUFU.RCP R37, R37 ;  /* 0x0000002500257308 */ /* 0x008ee40000001000 */
[----:B---3--:R-:W-:-:S06]  /*bb00*/  IADD3 R35, R37, 0xffffffe, RZ ;  /* 0x0ffffffe25237810 */ /* 0x008fcc0007ffe0ff */
[----:B------:R-:W3:Y:S02]  /*bb10*/  F2I.FTZ.U32.TRUNC.NTZ R35, R35 ;  /* 0x0000002300237305 */ /* 0x000ee4000021f000 */
[----:B---3--:R-:W-:-:S05]  /*bb20*/  IADD3 R11, RZ, -R35, RZ ;  /* 0x80000023ff0b7210 */ /* 0x008fca0007ffe0ff */
        /* <DEDUP_REMOVED lines=8> */
[----:B------:R-:W-:-:S05]  /*bbb0*/  @!P2 IMAD.IADD R11, R11, 0x1, -R38 ;  /* 0x000000010b0ba824 */ /* 0x000fca00078e0a26 */
[----:B------:R-:W-:Y:S02]  /*bbc0*/  @!P3 IADD3 R11, -R11, RZ, RZ ;  /* 0x000000ff0b0bb210 */ /* 0x000fe40007ffe1ff */
[----:B------:R-:W-:-:S05]  /*bbd0*/  @!P4 LOP3.LUT R11, RZ, R36, RZ, 0x33, !PT ;  /* 0x00000024ff0bc212 */ /* 0x000fca00078e33ff */
[----:B------:R-:W-:-:S05]  /*bbe0*/  IMAD R11, R11, 0x90, RZ ;  /* 0x000000900b0b7824 */ /* 0x000fca00078e02ff */
[----:B------:R-:W-:-:S04]  /*bbf0*/  IADD3 R15, P2, R30, R11, RZ ;  /* 0x0000000b1e0f7210 */ /* 0x000fc80007f5e0ff */
[----:B------:R-:W-:Y:S02]  /*bc00*/  LEA.HI.X.SX32 R36, R11, R24, 0x1, P2 ;  /* 0x000000180b247211 */ /* 0x000fe400010f0eff */
[----:B------:R-:W-:-:S04]  /*bc10*/  LEA R34, P2, R15, R56, 0x1 ;  /* 0x000000380f227211 */ /* 0x000fc800078408ff */
[----:B------:R-:W-:-:S05]  /*bc20*/  LEA.HI.X R35, R15, R57, R36, 0x1, P2 ;  /* 0x000000390f237211 */ /* 0x000fca00010f0c24 */
[----:B------:R3:W5:Y:S01]  /*bc30*/  LDG.E.128 R36, desc[UR36][R34.64] ;  /* 0x0000002422247981 */ /* 0x000762000c1e1d00 */
[----:B------:R-:W-:Y:S01]  /*bc40*/  UISETP.NE.AND UP0, UPT, UR4, URZ, UPT ;  /* 0x0000003f0400728c */ /* 0x000fe2000bf05270 */
[----:B--2---:R-:W-:-:S05]  /*bc50*/  HADD2.F32 R11, -RZ, R41.H0_H0 ;  /* 0x20000029ff0b7230 */ /* 0x004fca0000004100 */
[----:B------:R-:W-:-:S13]  /*bc60*/  PLOP3.LUT P2, PT, PT, PT, UP0, 0x80, 0x0 ;  /* 0x000000000000781c */ /* 0x000fda0003f4f008 */
[----:B---3--:R-:W-:Y:S05]  /*bc70*/  @P2 BRA `(.L_x_734) ;  /* 0x0000000000302947 */ /* 0x008fea0003800000 */
[----:B------:R-:W-:Y:S01]  /*bc80*/  LOP3.LUT P5, RZ, R2, 0x8, RZ, 0xc0, !PT ;  /* 0x0000000802ff7812 */ /* 0x000fe200078ac0ff */
[----:B-1----:R-:W1:-:S12]  /*bc90*/  LDS.128 R44, [R26] ;  /* 0x000000001a2c7984 */ /* 0x002e580000000c00 */
        /* <DEDUP_REMOVED lines=10> */
.L_x_734:
        /* <DEDUP_REMOVED lines=16> */
.L_x_733:
[----:B------:R-:W-:Y:S05]  /*be40*/  BSYNC B2 ;  /* 0x0000000000027941 */ /* 0x000fea0003800000 */
.L_x_732:
[----:B------:R-:W-:-:S07]  /*be50*/  IADD3 R31, R31, 0x8, RZ ;  /* 0x000000081f1f7810 */ /* 0x000fce0007ffe0ff */
.L_x_731:
[----:B------:R-:W-:Y:S05]  /*be60*/  BSYNC B1 ;  /* 0x0000000000017941 */ /* 0x000fea0003800000 */
.L_x_730:
[----:B------:R-:W-:-:S13]  /*be70*/  LOP3.LUT P3, RZ, R7, 0xfffffff8, RZ, 0xc0, !PT ;  /* 0xfffffff807ff7812 */ /* 0x000fda000786c0ff */
[----:B------:R-:W-:Y:S05]  /*be80*/  @!P3 BRA `(.L_x_721) ;  /* 0x000000080078b947 */ /* 0x000fea0003800000 */
[----:B------:R-:W-:Y:S01]  /*be90*/  ULDC UR4, c[0x0][0x284] ;  /* 0x0000a10000047ab9 */ /* 0x000fe20000000800 */
[----:B-1----:R-:W-:Y:S01]  /*bea0*/  IMAD.MOV.U32 R28, RZ, RZ, 0x90 ;  /* 0x00000090ff1c7424 */ /* 0x002fe200078e00ff */
[----:B------:R-:W-:Y:S01]  /*beb0*/  UIADD3 UR4, UR4, 0x4, URZ ;  /* 0x0000000404047890 */ /* 0x000fe2000fffe03f */
[----:B------:R-:W-:Y:S02]  /*bec0*/  MOV R15, RZ ;  /* 0x000000ff000f7202 */ /* 0x000fe40000000f00 */
[----:B------:R-:W-:Y:S01]  /*bed0*/  IMAD R11, R31, R28, 0x480 ;  /* 0x000004801f0b7424 */ /* 0x000fe200078e021c */
[----:B------:R-:W-:-:S04]  /*bee0*/  USHF.R.S32.HI UR5, URZ, 0x1f, UR4 ;  /* 0x0000001f3f057899 */ /* 0x000fc80008011404 */
[----:B------:R-:W-:-:S04]  /*bef0*/  ULEA.HI UR5, UR5, UR4, URZ, 0x2 ;  /* 0x0000000405057291 */ /* 0x000fc8000f8f103f */
[----:B------:R-:W-:-:S04]  /*bf00*/  USHF.L.U32 UR5, UR5, 0x2, URZ ;  /* 0x0000000205057899 */ /* 0x000fc8000800063f */
[----:B------:R-:W-:-:S06]  /*bf10*/  ULOP3.LUT UR5, UR5, 0xfffffff0, URZ, 0xc0, !UPT ;  /* 0xfffffff005057892 */ /* 0x000fcc000f8ec03f */
[----:B------:R-:W-:-:S05]  /*bf20*/  LEA R7, R31, UR5, 0x1 ;  /* 0x000000051f077c11 */ /* 0x000fca000f8e08ff */
[----:B------:R-:W-:-:S05]  /*bf30*/  IMAD R7, R48, -0x2, R7 ;  /* 0xfffffffe30077824 */ /* 0x000fca00078e0207 */
[----:B------:R-:W-:-:S07]  /*bf40*/  IADD3 R48, R7, UR38, RZ ;  /* 0x0000002607307c10 */ /* 0x000fce000fffe0ff */
.L_x_741:
[----:B------:R-:W1:Y:S01]  /*bf50*/  LDC R52, c[0x0][0x284] ;  /* 0x0000a100ff347b82 */ /* 0x000e620000000800 */
[----:B------:R-:W-:Y:S01]  /*bf60*/  VIADD R7, R11, 0xfffffb80 ;  /* 0xfffffb800b077836 */ /* 0x000fe20000000000 */
[----:B------:R-:W-:Y:S01]  /*bf70*/  BSSY B1, `(.L_x_735) ;  /* 0x0000047000017945 */ /* 0x000fe20003800000 */
[----:B------:R-:W-:-:S03]  /*bf80*/  IADD3 R49, R48, R15, RZ ;  /* 0x0000000f30317210 */ /* 0x000fc60007ffe0ff */
[----:B------:R-:W-:Y:S02]  /*bf90*/  IADD3 R28, P3, R20, R7, RZ ;  /* 0x00000007141c7210 */ /* 0x000fe40007f7e0ff */
[----:B------:R-:W2:Y:S02]  /*bfa0*/  LDC.64 R50, c[0x0][0x250] ;  /* 0x00009400ff327b82 */ /* 0x000ea40000000a00 */
[----:B------:R-:W-:Y:S02]  /*bfb0*/  LEA.HI.X.SX32 R7, R7, R14, 0x1, P3 ;  /* 0x0000000e07077211 */ /* 0x000fe400018f0eff */
[----:B-1----:R-:W-:Y:S02]  /*bfc0*/  ISETP.GE.AND P3, PT, R31, R52, PT ;  /* 0x000000341f00720c */ /* 0x002fe40003f66270 */
[----:B--2---:R-:W-:-:S04]  /*bfd0*/  LEA R34, P4, R28, R50, 0x1 ;  /* 0x000000321c227211 */ /* 0x004fc800078808ff */
[----:B------:R-:W-:-:S07]  /*bfe0*/  LEA.HI.X R35, R28, R51, R7, 0x1, P4 ;  /* 0x000000331c237211 */ /* 0x000fce00020f0c07 */
[----:B------:R-:W-:Y:S05]  /*bff0*/  @!P3 BRA `(.L_x_736) ;  /* 0x0000000000f8b947 */ /* 0x000fea0003800000 */
[----:B------:R-:W-:Y:S01]  /*c000*/  IABS R36, R52 ;  /* 0x0000003400247213 */ /* 0x000fe20000000000 */
[----:B------:R-:W-:Y:S01]  /*c010*/  HFMA2.MMA R28, -RZ, RZ, 0, 0 ;  /* 0x00000000ff1c7435 */ /* 0x000fe200000001ff */
[----:B------:R-:W-:Y:S01]  /*c020*/  IABS R38, R31 ;  /* 0x0000001f00267213 */ /* 0x000fe20000000000 */
[----:B------:R-:W-:Y:S01]  /*c030*/  ULDC UR4, c[0x0][0x29c] ;  /* 0x0000a70000047ab9 */ /* 0x000fe20000000800 */
[----:B------:R-:W1:Y:S01]  /*c040*/  I2F.RP R37, R36 ;  /* 0x0000002400257306 */ /* 0x000e620000209400 */
[----:B------:R-:W-:Y:S02]  /*c050*/  ISETP.GE.AND P3, PT, R31, RZ, PT ;  /* 0x000000ff1f00720c */ /* 0x000fe40003f66270 */
[----:B------:R-:W-:-:S05]  /*c060*/  ISETP.NE.AND P4, PT, R52, RZ, PT ;  /* 0x000000ff3400720c */ /* 0x000fca0003f85270 */
[----:B-1----:R-:W1:Y:S02]  /*c070*/  MUFU.RCP R37, R37 ;  /* 0x0000002500257308 */ /* 0x002e640000001000 */
[----:B-1----:R-:W-:-:S06]  /*c080*/  IADD3 R29, R37, 0xffffffe, RZ ;  /* 0x0ffffffe251d7810 */ /* 0x002fcc0007ffe0ff */
[----:B------:R-:W1:Y:S02]  /*c090*/  F2I.FTZ.U32.TRUNC.NTZ R29, R29 ;  /* 0x0000001d001d7305 */ /* 0x000e64000021f000 */
[----:B-1----:R-:W-:-:S04]  /*c0a0*/  IMAD.MOV R7, RZ, RZ, -R29 ;  /* 0x000000ffff077224 */ /* 0x002fc800078e0a1d */
[----:B------:R-:W-:-:S04]  /*c0b0*/  IMAD R7, R7, R36, RZ ;  /* 0x0000002407077224 */ /* 0x000fc800078e02ff */
        /* <DEDUP_REMOVED lines=8> */
[----:B------:R-:W-:-:S05]  /*c140*/  @!P2 IADD3 R7, R7, -R36, RZ ;  /* 0x800000240707a210 */ /* 0x000fca0007ffe0ff */
[----:B------:R-:W-:Y:S01]  /*c150*/  @!P3 IMAD.MOV R7, RZ, RZ, -R7 ;  /* 0x000000ffff07b224 */ /* 0x000fe200078e0a07 */
[----:B------:R-:W-:-:S05]  /*c160*/  @!P4 LOP3.LUT R7, RZ, R52, RZ, 0x33, !PT ;  /* 0x00000034ff07c212 */ /* 0x000fca00078e33ff */
[----:B------:R-:W-:-:S05]  /*c170*/  IMAD R7, R7, 0x90, RZ ;  /* 0x0000009007077824 */ /* 0x000fca00078e02ff */
[----:B------:R-:W-:-:S04]  /*c180*/  IADD3 R29, P2, R30, R7, RZ ;  /* 0x000000071e1d7210 */ /* 0x000fc80007f5e0ff */
[----:B------:R-:W-:Y:S02]  /*c190*/  LEA.HI.X.SX32 R36, R7, R24, 0x1, P2 ;  /* 0x0000001807247211 */ /* 0x000fe400010f0eff */
[C---:B------:R-:W-:Y:S01]  /*c1a0*/  LEA R28, P2, R29.reuse, R50, 0x1 ;  /* 0x000000321d1c7211 */ /* 0x040fe200078408ff */
[----:B------:R-:W1:Y:S03]  /*c1b0*/  LDS.U16 R7, [R49] ;  /* 0x0000000031077984 */ /* 0x000e660000000400 */
[----:B------:R-:W-:-:S05]  /*c1c0*/  LEA.HI.X R29, R29, R51, R36, 0x1, P2 ;  /* 0x000000331d1d7211 */ /* 0x000fca00010f0c24 */
        /* <DEDUP_REMOVED lines=17> */
.L_x_737:
        /* <DEDUP_REMOVED lines=16> */
.L_x_736:
[----:B------:R-:W-:Y:S05]  /*c3e0*/  BSYNC B1 ;  /* 0x0000000000017941 */ /* 0x000fea0003800000 */
.L_x_735:
[----:B------:R-:W-:Y:S01]  /*c3f0*/  IADD3 R36, R31, 0x8, RZ ;  /* 0x000000081f247810 */ /* 0x000fe20007ffe0ff */
[----:B------:R-:W-:Y:S03]  /*c400*/  BSSY B1, `(.L_x_738) ;  /* 0x0000041000017945 */ /* 0x000fe60003800000 */
[----:B------:R-:W-:-:S13]  /*c410*/  ISETP.GE.AND P3, PT, R36, R52, PT ;  /* 0x000000342400720c */ /* 0x000fda0003f66270 */
[----:B------:R-:W-:Y:S05]  /*c420*/  @!P3 BRA `(.L_x_739) ;  /* 0x0000000000f8b947 */ /* 0x000fea0003800000 */
[----:B------:R-:W-:Y:S01]  /*c430*/  IABS R38, R52 ;  /* 0x0000003400267213 */ /* 0x000fe20000000000 */
[----:B------:R-:W-:Y:S01]  /*c440*/  IMAD.MOV.U32 R28, RZ, RZ, RZ ;  /* 0x000000ffff1c7224 */ /* 0x000fe200078e00ff */
        /* <DEDUP_REMOVED lines=24> */
[C---:B------:R-:W-:Y:S01]  /*c5d0*/  LEA R28, P2, R29.reuse, R50, 0x1 ;  /* 0x000000321d1c7211 */ /* 0x040fe200078408ff */
[----:B------:R-:W1:Y:S03]  /*c5e0*/  LDS.U16 R7, [R49+0x10] ;  /* 0x0000100031077984 */ /* 0x000e660000000400 */
        /* <DEDUP_REMOVED lines=18> */
.L_x_740:
[--C-:B-----5:R-:W-:Y:S02]  /*c710*/  HADD2.F32 R40, -RZ, R38.reuse.H0_H0 ;  /* 0x20000026ff287230 */ /* 0x120fe40000004100 */
[----:B------:R-:W-:Y:S02]  /*c720*/  HADD2.F32 R29, -RZ, R38.H1_H1 ;  /* 0x30000026ff1d7230 */ /* 0x000fe40000004100 */
[----:B------:R-:W-:Y:S02]  /*c730*/  HADD2.F32 R28, -RZ, R36.H0_H0 ;  /* 0x20000024ff1c7230 */ /* 0x000fe40000004100 */
[C---:B------:R-:W-:Y:S01]  /*c740*/  FFMA.FTZ R9, R7.reuse, R40, R9 ;  /* 0x0000002807097223 */ /* 0x040fe20000010009 */
[----:B-1----:R-:W-:Y:S02]  /*c750*/  HADD2.F32 R34, -RZ, R37.H0_H0 ;  /* 0x20000025ff227230 */ /* 0x002fe40000004100 */
        /* <DEDUP_REMOVED lines=11> */
.L_x_739:
[----:B------:R-:W-:Y:S05]  /*c810*/  BSYNC B1 ;  /* 0x0000000000017941 */ /* 0x000fea0003800000 */
.L_x_738:
[----:B------:R-:W-:Y:S01]  /*c820*/  IADD3 R31, R31, 0x10, RZ ;  /* 0x000000101f1f7810 */ /* 0x000fe20007ffe0ff */
[----:B------:R-:W-:Y:S01]  /*c830*/  VIADD R11, R11, 0x900 ;  /* 0x000009000b0b7836 */ /* 0x000fe20000000000 */
[----:B------:R-:W-:Y:S02]  /*c840*/  IADD3 R15, R15, 0x20, RZ ;  /* 0x000000200f0f7810 */ /* 0x000fe40007ffe0ff */
[----:B------:R-:W-:-:S13]  /*c850*/  ISETP.GE.AND P3, PT, R31, R22, PT ;  /* 0x000000161f00720c */ /* 0x000fda0003f66270 */
[----:B------:R-:W-:Y:S05]  /*c860*/  @!P3 BRA `(.L_x_741) ;  /* 0xfffffff400b8b947 */ /* 0x000fea000383ffff */
.L_x_721:
[----:B------:R-:W-:Y:S05]  /*c870*/  BSYNC B0 ;  /* 0x0000000000007941 */ /* 0x000fea0003800000 */
.L_x_720:
[----:B------:R-:W-:Y:S01]  /*c880*/  ISETP.GT.OR P0, PT, R4, 0x11, P0 ;  /* 0x000000110400780c */ /* 0x000fe20000704670 */
[----:B------:R-:W-:-:S12]  /*c890*/  BSSY B0, `(.L_x_742) ;  /* 0x0000038000007945 */ /* 0x000fd80003800000 */
[----:B------:R-:W-:Y:S05]  /*c8a0*/  @P0 BRA `(.L_x_743) ;  /* 0x0000000000d80947 */ /* 0x000fea0003800000 */
[----:B------:R-:W3:Y:S01]  /*c8b0*/  LDL.LU R38, [R1+0x26c] ;  /* 0x00026c0001267983 */ /* 0x000ee20000300800 */
[----:B------:R-:W1:Y:S01]  /*c8c0*/  LDC.64 R36, c[0x0][0x250] ;  /* 0x00009400ff247b82 */ /* 0x000e620000000a00 */
[----:B------:R-:W-:-:S05]  /*c8d0*/  MOV R7, 0x90 ;  /* 0x0000009000077802 */ /* 0x000fca0000000f00 */
[----:B------:R-:W-:-:S05]  /*c8e0*/  IMAD R7, R244, R7, -0x90 ;  /* 0xffffff70f4077424 */ /* 0x000fca00078e0207 */
[----:B------:R-:W-:-:S04]  /*c8f0*/  IADD3 R4, P0, R20, R7, RZ ;  /* 0x0000000714047210 */ /* 0x000fc80007f1e0ff */
[----:B------:R-:W-:Y:S02]  /*c900*/  LEA.HI.X.SX32 R7, R7, R14, 0x1, P0 ;  /* 0x0000000e07077211 */ /* 0x000fe400000f0eff */
[----:B-1----:R-:W-:-:S04]  /*c910*/  LEA R28, P0, R4, R36, 0x1 ;  /* 0x00000024041c7211 */ /* 0x002fc800078008ff */
[----:B------:R-:W-:-:S05]  /*c920*/  LEA.HI.X R29, R4, R37, R7, 0x1, P0 ;  /* 0x00000025041d7211 */ /* 0x000fca00000f0c07 */
[----:B------:R1:W5:Y:S01]  /*c930*/  LDG.E.128 R32, desc[UR36][R28.64] ;  /* 0x000000241c207981 */ /* 0x000362000c1e1d00 */
[----:B------:R-:W-:Y:S01]  /*c940*/  BSSY B1, `(.L_x_744) ;  /* 0x000001c000017945 */ /* 0x000fe20003800000 */
[----:B---3--:R-:W-:-:S04]  /*c950*/  IADD3 R4, R22, -R38, RZ ;  /* 0x8000002616047210 */ /* 0x008fc80007ffe0ff */
[----:B------:R-:W-:-:S06]  /*c960*/  LEA R4, R4, UR6, 0x1 ;  /* 0x0000000604047c11 */ /* 0x000fcc000f8e08ff */
[----:B------:R-:W2:Y:S02]  /*c970*/  LDS.U16 R4, [R4] ;  /* 0x0000000004047984 */ /* 0x000ea40000000400 */
[----:B--2---:R-:W-:Y:S01]  /*c980*/  HADD2.F32 R11, -RZ, R4.H0_H0 ;  /* 0x20000004ff0b7230 */ /* 0x004fe20000004100 */
[----:B-1----:R-:W-:Y:S06]  /*c990*/  @P2 BRA `(.L_x_745) ;  /* 0x0000000000582947 */ /* 0x002fec0003800000 */
[----:B------:R-:W-:Y:S01]  /*c9a0*/  LOP3.LUT P3, RZ, R2, 0x8, RZ, 0xc0, !PT ;  /* 0x0000000802ff7812 */ /* 0x000fe2000786c0ff */
[----:B------:R-:W2:-:S12]  /*c9b0*/  LDL.LU R38, [R1+0x274] ;  /* 0x0002740001267983 */ /* 0x000e980000300800 */
[----:B------:R-:W1:Y:S08]  /*c9c0*/  @P3 LDC R2, c[0x0][0x288] ;  /* 0x0000a200ff023b82 */ /* 0x000e700000000800 */
[----:B------:R-:W3:Y:S01]  /*c9d0*/  @P3 LDC.64 R28, c[0x0][0x2e8] ;  /* 0x0000ba00ff1c3b82 */ /* 0x000ee20000000a00 */
[----:B-1----:R-:W-:-:S04]  /*c9e0*/  @P3 IMAD R27, R246, R2, R27 ;  /* 0x00000002f61b3224 */ /* 0x002fc800078e021b */
[----:B------:R-:W-:-:S04]  /*c9f0*/  @P3 IMAD R27, R27, 0x90, R6 ;  /* 0x000000901b1b3824 */ /* 0x000fc800078e0206 */
[----:B---3--:R-:W-:-:S06]  /*ca00*/  @P3 IMAD.WIDE R28, R27, 0x2, R28 ;  /* 0x000000021b1c3825 */ /* 0x008fcc00078e021c */
        /* <DEDUP_REMOVED lines=15> */
.L_x_745:
[----:B------:R-:W-:Y:S05]  /*cb00*/  BSYNC B1 ;  /* 0x0000000000017941 */ /* 0x000fea0003800000 */
.L_x_744:
[--C-:B-----5:R-:W-:Y:S02]  /*cb10*/  HADD2.F32 R2, -RZ, R32.reuse.H0_H0 ;  /* 0x20000020ff027230 */ /* 0x120fe40000004100 */
[----:B------:R-:W-:Y:S02]  /*cb20*/  HADD2.F32 R4, -RZ, R33.H0_H0 ;  /* 0x20000021ff047230 */ /* 0x000fe40000004100 */
[----:B0-----:R-:W-:Y:S02]  /*cb30*/  HADD2.F32 R16, -RZ, R35.H0_H0 ;  /* 0x20000023ff107230 */ /* 0x001fe40000004100 */
        /* <DEDUP_REMOVED lines=13> */
.L_x_743:
[----:B------:R-:W-:Y:S05]  /*cc10*/  BSYNC B0 ;  /* 0x0000000000007941 */ /* 0x000fea0003800000 */
.L_x_742:
[----:B------:R-:W-:Y:S06]  /*cc20*/  BAR.SYNC.DEFER_BLOCKING 0x0 ;  /* 0x0000000000007b1d */ /* 0x000fec0000010000 */
[----:B------:R-:W-:Y:S05]  /*cc30*/  @P1 BRA `(.L_x_746) ;  /* 0x0000000400901947 */ /* 0x000fea0003800000 */
[----:B------:R-:W-:Y:S01]  /*cc40*/  LOP3.LUT R2, R21, 0xffffff80, RZ, 0xc0, !PT ;  /* 0xffffff8015027812 */ /* 0x000fe200078ec0ff */
        /* <DEDUP_REMOVED lines=16> */
.L_x_747:
[----:B------:R-:W-:Y:S05]  /*cd50*/  WARPSYNC.ALL ;  /* 0x0000000000007948 */ /* 0x000fea0003800000 */
[----:B------:R-:W-:Y:S06]  /*cd60*/  BAR.SYNC.DEFER_BLOCKING 0x0 ;  /* 0x0000000000007b1d */ /* 0x000fec0000010000 */
[----:B------:R-:W-:Y:S04]  /*cd70*/  BSSY B0, `(.L_x_748) ;  /* 0x0000013000007945 */ /* 0x000fe80003800000 */
[----:B------:R-:W-:Y:S05]  /*cd80*/  @P2 BRA `(.L_x_749) ;  /* 0x0000000000442947 */ /* 0x000fea0003800000 */
[----:B0--3--:R-:W0:Y:S02]  /*cd90*/  LDS.128 R16, [R25] ;  /* 0x0000000019107984 */ /* 0x009e240000000c00 */
        /* <DEDUP_REMOVED lines=10> */
[----:B--2---:R-:W-:Y:S02]  /*ce40*/  HADD2.F32 R11, -RZ, R18.H1_H1 ;  /* 0x30000012ff0b7230 */ /* 0x004fe40000004100 */
[----:B------:R-:W-:Y:S01]  /*ce50*/  FADD.FTZ R10, R10, R17 ;  /* 0x000000110a0a7221 */ /* 0x000fe20000010000 */
[----:B------:R-:W-:Y:S02]  /*ce60*/  HADD2.F32 R19, -RZ, R19.H1_H1 ;  /* 0x30000013ff137230 */ /* 0x000fe40000004100 */
[----:B------:R-:W-:Y:S01]  /*ce70*/  FADD.FTZ R9, R9, R4 ;  /* 0x0000000409097221 */ /* 0x000fe20000010000 */
[----:B------:R-:W-:-:S02]  /*ce80*/  FADD.FTZ R12, R12, R11 ;  /* 0x0000000b0c0c7221 */ /* 0x000fc40000010000 */
[----:B------:R-:W-:-:S07]  /*ce90*/  FADD.FTZ R0, R0, R19 ;  /* 0x0000001300007221 */ /* 0x000fce0000010000 */
.L_x_749:
[----:B------:R-:W-:Y:S05]  /*cea0*/  BSYNC B0 ;  /* 0x0000000000007941 */ /* 0x000fea0003800000 */
.L_x_748:
[----:B------:R-:W-:Y:S06]  /*ceb0*/  BAR.SYNC.DEFER_BLOCKING 0x0 ;  /* 0x0000000000007b1d */ /* 0x000fec0000010000 */
[----:B------:R-:W-:Y:S04]  /*cec0*/  BSSY B0, `(.L_x_750) ;  /* 0x0000007000007945 */ /* 0x000fe80003800000 */
[----:B------:R-:W-:Y:S05]  /*ced0*/  @P3 BRA `(.L_x_751) ;  /* 0x0000000000143947 */ /* 0x000fea0003800000 */
[----:B0--3--:R-:W-:Y:S02]  /*cee0*/  F2FP.F16.F32.PACK_AB R16, R3, R8 ;  /* 0x000000080310723e */ /* 0x009fe400000000ff */
[----:B------:R-:W-:Y:S02]  /*cef0*/  F2FP.F16.F32.PACK_AB R17, R10, R5 ;  /* 0x000000050a11723e */ /* 0x000fe400000000ff */
[----:B------:R-:W-:Y:S02]  /*cf00*/  F2FP.F16.F32.PACK_AB R18, R12, R9 ;  /* 0x000000090c12723e */ /* 0x000fe400000000ff */
[----:B------:R-:W-:-:S05]  /*cf10*/  F2FP.F16.F32.PACK_AB R19, R0, R13 ;  /* 0x0000000d0013723e */ /* 0x000fca00000000ff */
[----:B------:R4:W-:Y:S02]  /*cf20*/  STS.128 [R25+-0x240], R16 ;  /* 0xfffdc01019007388 */ /* 0x0009e40000000c00 */
.L_x_751:
[----:B------:R-:W-:Y:S05]  /*cf30*/  BSYNC B0 ;  /* 0x0000000000007941 */ /* 0x000fea0003800000 */
.L_x_750:
[----:B------:R-:W-:Y:S06]  /*cf40*/  BAR.SYNC.DEFER_BLOCKING 0x0 ;  /* 0x0000000000007b1d */ /* 0x000fec0000010000 */
[----:B------:R-:W-:Y:S04]  /*cf50*/  BSSY B0, `(.L_x_752) ;  /* 0x0000013000007945 */ /* 0x000fe80003800000 */
[----:B------:R-:W-:Y:S05]  /*cf60*/  @P4 BRA `(.L_x_753) ;  /* 0x0000000000444947 */ /* 0x000fea0003800000 */
[----:B0--34-:R-:W0:Y:S02]  /*cf70*/  LDS.128 R16, [R25] ;  /* 0x0000000019107984 */ /* 0x019e240000000c00 */
        /* <DEDUP_REMOVED lines=16> */
.L_x_753:
[----:B------:R-:W-:Y:S05]  /*d080*/  BSYNC B0 ;  /* 0x0000000000007941 */ /* 0x000fea0003800000 */
.L_x_752:
[----:B------:R-:W-:Y:S06]  /*d090*/  BAR.SYNC.DEFER_BLOCKING 0x0 ;  /* 0x0000000000007b1d */ /* 0x000fec0000010000 */
[----:B------:R-:W-:Y:S04]  /*d0a0*/  BSSY B0, `(.L_x_754) ;  /* 0x0000007000007945 */ /* 0x000fe80003800000 */
[----:B------:R-:W-:Y:S05]  /*d0b0*/  @P5 BRA `(.L_x_755) ;  /* 0x0000000000145947 */ /* 0x000fea0003800000 */
[----:B0--34-:R-:W-:Y:S02]  /*d0c0*/  F2FP.F16.F32.PACK_AB R16, R3, R8 ;  /* 0x000000080310723e */ /* 0x019fe400000000ff */
[----:B------:R-:W-:Y:S02]  /*d0d0*/  F2FP.F16.F32.PACK_AB R17, R10, R5 ;  /* 0x000000050a11723e */ /* 0x000fe400000000ff */
[----:B------:R-:W-:Y:S02]  /*d0e0*/  F2FP.F16.F32.PACK_AB R18, R12, R9 ;  /* 0x000000090c12723e */ /* 0x000fe400000000ff */
[----:B------:R-:W-:-:S05]  /*d0f0*/  F2FP.F16.F32.PACK_AB R19, R0, R13 ;  /* 0x0000000d0013723e */ /* 0x000fca00000000ff */
[----:B------:R0:W-:Y:S02]  /*d100*/  STS.128 [R25+-0x120], R16 ;  /* 0xfffee01019007388 */ /* 0x0001e40000000c00 */
.L_x_755:
[----:B------:R-:W-:Y:S05]  /*d110*/  BSYNC B0 ;  /* 0x0000000000007941 */ /* 0x000fea0003800000 */
.L_x_754:
[----:B------:R-:W-:Y:S06]  /*d120*/  BAR.SYNC.DEFER_BLOCKING 0x0 ;  /* 0x0000000000007b1d */ /* 0x000fec0000010000 */
[----:B------:R-:W-:Y:S04]  /*d130*/  BSSY B0, `(.L_x_756) ;  /* 0x0000013000007945 */ /* 0x000fe80003800000 */
[----:B------:R-:W-:Y:S05]  /*d140*/  @P6 BRA `(.L_x_757) ;  /* 0x0000000000446947 */ /* 0x000fea0003800000 */
[----:B0--34-:R-:W0:Y:S02]  /*d150*/  LDS.128 R24, [R25] ;  /* 0x0000000019187984 */ /* 0x019e240000000c00 */
[--C-:B0-----:R-:W-:Y:S02]  /*d160*/  HADD2.F32 R7, -RZ, R24.reuse.H0_H0 ;  /* 0x20000018ff077230 */ /* 0x101fe40000004100 */
[----:B------:R-:W-:Y:S02]  /*d170*/  HADD2.F32 R14, -RZ, R27.H0_H0 ;  /* 0x2000001bff0e7230 */ /* 0x000fe40000004100 */
[----:B------:R-:W-:Y:S02]  /*d180*/  HADD2.F32 R24, -RZ, R24.H1_H1 ;  /* 0x30000018ff187230 */ /* 0x000fe40000004100 */
[----:B------:R-:W-:Y:S01]  /*d190*/  FADD.FTZ R8, R8, R7 ;  /* 0x0000000708087221 */ /* 0x000fe20000010000 */
[--C-:B------:R-:W-:Y:S02]  /*d1a0*/  HADD2.F32 R2, -RZ, R25.reuse.H0_H0 ;  /* 0x20000019ff027230 */ /* 0x100fe40000004100 */
[----:B------:R-:W-:Y:S01]  /*d1b0*/  FADD.FTZ R13, R13, R14 ;  /* 0x0000000e0d0d7221 */ /* 0x000fe20000010000 */
[----:B--2---:R-:W-:-:S02]  /*d1c0*/  HADD2.F32 R11, -RZ, R25.H1_H1 ;  /* 0x30000019ff0b7230 */ /* 0x004fc40000004100 */
        /* <DEDUP_REMOVED lines=9> */
.L_x_757:
[----:B------:R-:W-:Y:S05]  /*d260*/  BSYNC B0 ;  /* 0x0000000000007941 */ /* 0x000fea0003800000 */
.L_x_756:
[----:B------:R-:W-:Y:S06]  /*d270*/  BAR.SYNC.DEFER_BLOCKING 0x0 ;  /* 0x0000000000007b1d */ /* 0x000fec0000010000 */
.L_x_746:
        /* <DEDUP_REMOVED lines=18> */
.L_x_758:
        /* <DEDUP_REMOVED lines=19> */
[----:B--2---:R-:W-:Y:S02]  /*d4d0*/  LOP3.LUT R11, R2, 0xff, RZ, 0xc0, !PT ;  /* 0x000000ff020b7812 */ /* 0x004fe400078ec0ff */
[----:B------:R-:W-:Y:S02]  /*d4e0*/  PRMT R3, R3, 0x7710, RZ ;  /* 0x0000771003037816 */ /* 0x000fe400000000ff */
[----:B-----5:R-:W-:-:S03]  /*d4f0*/  PRMT R4, R10, 0x8880, RZ ;  /* 0x000088800a047816 */ /* 0x020fc600000000ff */
[----:B------:R-:W2:Y:S01]  /*d500*/  F2I.S8.NTZ R8, R8 ;  /* 0x0000000800087305 */ /* 0x000ea20000202100 */
[----:B------:R-:W-:Y:S02]  /*d510*/  LOP3.LUT R10, R3, 0xff, RZ, 0xc0, !PT ;  /* 0x000000ff030a7812 */ /* 0x000fe400078ec0ff */
[----:B------:R-:W-:Y:S02]  /*d520*/  PRMT R4, R4, 0x7710, RZ ;  /* 0x0000771004047816 */ /* 0x000fe400000000ff */
[----:B------:R-:W-:Y:S02]  /*d530*/  SHF.L.U64.HI R3, R10, 0x10, RZ ;  /* 0x000000100a037819 */ /* 0x000fe400000102ff */
[----:B------:R-:W-:Y:S01]  /*d540*/  LOP3.LUT R7, R4, 0xff, RZ, 0xc0, !PT ;  /* 0x000000ff04077812 */ /* 0x000fe200078ec0ff */
[----:B------:R-:W5:Y:S01]  /*d550*/  F2I.S8.NTZ R12, R12 ;  /* 0x0000000c000c7305 */ /* 0x000f620000202100 */
[----:B0-----:R-:W-:Y:S02]  /*d560*/  PRMT R2, R9, 0x8880, RZ ;  /* 0x0000888009027816 */ /* 0x001fe400000000ff */
[----:B------:R-:W-:-:S02]  /*d570*/  SHF.L.U64.HI R9, R11, 0x8, RZ ;  /* 0x000000080b097819 */ /* 0x000fc400000102ff */
[----:B------:R-:W-:Y:S02]  /*d580*/  SHF.L.U64.HI R4, R7, 0x18, RZ ;  /* 0x0000001807047819 */ /* 0x000fe400000102ff */
[----:B--2---:R-:W-:Y:S01]  /*d590*/  PRMT R8, R8, 0x8880, RZ ;  /* 0x0000888008087816 */ /* 0x004fe200000000ff */
[----:B------:R-:W0:Y:S01]  /*d5a0*/  F2I.S8.NTZ R13, R13 ;  /* 0x0000000d000d7305 */ /* 0x000e220000202100 */
[----:B------:R-:W-:Y:S02]  /*d5b0*/  PRMT R2, R2, 0x7710, RZ ;  /* 0x0000771002027816 */ /* 0x000fe400000000ff */
[----:B------:R-:W-:Y:S02]  /*d5c0*/  LOP3.LUT R4, R4, R3, R9, 0xfe, !PT ;  /* 0x0000000304047212 */ /* 0x000fe400078efe09 */
[----:B------:R-:W-:Y:S02]  /*d5d0*/  LOP3.LUT R3, R2, 0xff, RZ, 0xc0, !PT ;  /* 0x000000ff02037812 */ /* 0x000fe400078ec0ff */
[----:B-----5:R-:W-:Y:S01]  /*d5e0*/  PRMT R12, R12, 0x8880, RZ ;  /* 0x000088800c0c7816 */ /* 0x020fe200000000ff */
[----:B------:R2:W5:Y:S01]  /*d5f0*/  F2I.S8.NTZ R5, R0 ;  /* 0x0000000000057305 */ /* 0x0005620000202100 */
[----:B------:R-:W-:Y:S01]  /*d600*/  LOP3.LUT R3, R3, 0xffffff00, R4, 0xf8, !PT ;  /* 0xffffff0003037812 */ /* 0x000fe200078ef804 */
[----:B------:R-:W-:Y:S01]  /*d610*/  IMAD.U32 R4, R10, 0x10000, RZ ;  /* 0x000100000a047824 */ /* 0x000fe200078e00ff */
[----:B------:R-:W-:-:S02]  /*d620*/  PRMT R2, R12, 0x7710, RZ ;  /* 0x000077100c027816 */ /* 0x000fc400000000ff */
[----:B0-----:R-:W-:Y:S02]  /*d630*/  PRMT R13, R13, 0x8880, RZ ;  /* 0x000088800d0d7816 */ /* 0x001fe400000000ff */
[----:B--2---:R-:W-:Y:S02]  /*d640*/  PRMT R0, R8, 0x7710, RZ ;  /* 0x0000771008007816 */ /* 0x004fe400000000ff */
[----:B------:R-:W-:Y:S02]  /*d650*/  PRMT R2, R2, 0x7604, RZ ;  /* 0x0000760402027816 */ /* 0x000fe400000000ff */
[----:B------:R-:W-:Y:S02]  /*d660*/  PRMT R9, R0, 0x6540, R11 ;  /* 0x0000654000097816 */ /* 0x000fe4000000000b */
[----:B------:R-:W-:Y:S02]  /*d670*/  PRMT R0, R13, 0x7710, RZ ;  /* 0x000077100d007816 */ /* 0x000fe400000000ff */
[----:B------:R-:W-:-:S02]  /*d680*/  LOP3.LUT R3, R2, 0xffff00ff, R3, 0xf8, !PT ;  /* 0xffff00ff02037812 */ /* 0x000fc400078ef803 */
[----:B------:R-:W-:Y:S02]  /*d690*/  PRMT R0, R0, 0x7054, RZ ;  /* 0x0000705400007816 */ /* 0x000fe400000000ff */
[----:B-----5:R-:W-:Y:S02]  /*d6a0*/  PRMT R5, R5, 0x8880, RZ ;  /* 0x0000888005057816 */ /* 0x020fe400000000ff */
[----:B------:R-:W-:Y:S02]  /*d6b0*/  LOP3.LUT R2, R4, 0xff00ffff, R9, 0xf8, !PT ;  /* 0xff00ffff04027812 */ /* 0x000fe400078ef809 */
[----:B------:R-:W-:Y:S02]  /*d6c0*/  LOP3.LUT R3, R0, 0xff00ffff, R3, 0xf8, !PT ;  /* 0xff00ffff00037812 */ /* 0x000fe400078ef803 */
[----:B------:R-:W-:Y:S02]  /*d6d0*/  IADD3 R4, P0, R6, UR4, RZ ;  /* 0x0000000406047c10 */ /* 0x000fe4000ff1e0ff */
[----:B------:R-:W-:-:S02]  /*d6e0*/  PRMT R0, R5, 0x7710, RZ ;  /* 0x0000771005007816 */ /* 0x000fc400000000ff */
[----:B------:R-:W-:Y:S02]  /*d6f0*/  PRMT R2, R2, 0x4210, R7 ;  /* 0x0000421002027816 */ /* 0x000fe40000000007 */
[----:B------:R-:W-:Y:S02]  /*d700*/  LEA.HI.X.SX32 R5, R6, UR5, 0x1, P0 ;  /* 0x0000000506057c11 */ /* 0x000fe400080f0eff */
[----:B------:R-:W-:-:S05]  /*d710*/  PRMT R3, R3, 0x4210, R0 ;  /* 0x0000421003037816 */ /* 0x000fca0000000000 */
[----:B------:R-:W-:Y:S01]  /*d720*/  STG.E.64 desc[UR36][R4.64], R2 ;  /* 0x0000000204007986 */ /* 0x000fe2000c101b24 */
[----:B------:R-:W-:Y:S05]  /*d730*/  EXIT ;  /* 0x000000000000794d */ /* 0x000fea0003800000 */
.L_x_616:
[----:B------:R-:W-:Y:S02]  /*d740*/  MOV R12, 0x10 ;  /* 0x00000010000c7802 */ /* 0x000fe40000000f00 */
[----:B------:R-:W-:Y:S02]  /*d750*/  MOV R11, 0x1f ;  /* 0x0000001f000b7802 */ /* 0x000fe40000000f00 */
[----:B------:R-:W-:-:S07]  /*d760*/  MOV R15, 0xffffffff ;  /* 0xffffffff000f7802 */ /* 0x000fce0000000f00 */
[----:B0-2---:R-:W-:Y:S05]  /*d770*/  WARPSYNC.COLLECTIVE R15, `(.L_x_759) ;  /* 0x000000000f087348 */ /* 0x005fea0003c00000 */
[----:B------:R1:W3:Y:S02]  /*d780*/  SHFL.BFLY P6, R14, R13, R12, R11 ;  /* 0x0c00000c0d0e7389 */ /* 0x0002e400000c000b */
[----:B0123--:R-:W-:Y:S01]  /*d790*/  ENDCOLLECTIVE ;  /* 0x000000000000791b */ /* 0x00ffe20003800000 */
.L_x_759:
[----:B------:R-:W-:Y:S01]  /*d7a0*/  MOV R12, 0x8 ;  /* 0x00000008000c7802 */ /* 0x000fe20000000f00 */
[----:B------:R-:W-:-:S04]  /*d7b0*/  FADD.FTZ R0, R13, R14 ;  /* 0x0000000e0d007221 */ /* 0x000fc80000010000 */
[----:B------:R-:W-:-:S07]  /*d7c0*/  IMAD.MOV.U32 R13, RZ, RZ, R0 ;  /* 0x000000ffff0d7224 */ /* 0x000fce00078e0000 */
[----:B------:R-:W-:Y:S05]  /*d7d0*/  WARPSYNC.COLLECTIVE R15, `(.L_x_760) ;  /* 0x000000000f087348 */ /* 0x000fea0003c00000 */
[----:B------:R0:W1:Y:S02]  /*d7e0*/  SHFL.BFLY P6, R14, R13, R12, R11 ;  /* 0x0c00000c0d0e7389 */ /* 0x00006400000c000b */
[----:B01----:R-:W-:Y:S01]  /*d7f0*/  ENDCOLLECTIVE ;  /* 0x000000000000791b */ /* 0x003fe20003800000 */
.L_x_760:
[----:B------:R-:W-:Y:S01]  /*d800*/  MOV R12, 0x4 ;  /* 0x00000004000c7802 */ /* 0x000fe20000000f00 */
[----:B------:R-:W-:-:S05]  /*d810*/  FADD.FTZ R3, R0, R14 ;  /* 0x0000000e00037221 */ /* 0x000fca0000010000 */
[----:B------:R-:W-:-:S07]  /*d820*/  MOV R13, R3 ;  /* 0x00000003000d7202 */ /* 0x000fce0000000f00 */
[----:B------:R-:W-:Y:S05]  /*d830*/  WARPSYNC.COLLECTIVE R15, `(.L_x_761) ;  /* 0x000000000f087348 */ /* 0x000fea0003c00000 */
[----:B------:R0:W1:Y:S02]  /*d840*/  SHFL.BFLY P6, R14, R13, R12, R11 ;  /* 0x0c00000c0d0e7389 */ /* 0x00006400000c000b */
[----:B01----:R-:W-:Y:S01]  /*d850*/  ENDCOLLECTIVE ;  /* 0x000000000000791b */ /* 0x003fe20003800000 */
.L_x_761:
[----:B------:R-:W-:Y:S01]  /*d860*/  MOV R12, 0x2 ;  /* 0x00000002000c7802 */ /* 0x000fe20000000f00 */
[----:B------:R-:W-:-:S04]  /*d870*/  FADD.FTZ R4, R3, R14 ;  /* 0x0000000e03047221 */ /* 0x000fc80000010000 */
[----:B------:R-:W-:-:S07]  /*d880*/  IMAD.MOV.U32 R13, RZ, RZ, R4 ;  /* 0x000000ffff0d7224 */ /* 0x000fce00078e0004 */
[----:B------:R-:W-:Y:S05]  /*d890*/  WARPSYNC.COLLECTIVE R15, `(.L_x_762) ;  /* 0x000000000f087348 */ /* 0x000fea0003c00000 */
[----:B------:R0:W1:Y:S02]  /*d8a0*/  SHFL.BFLY P6, R14, R13, R12, R11 ;  /* 0x0c00000c0d0e7389 */ /* 0x00006400000c000b */
[----:B01----:R-:W-:Y:S01]  /*d8b0*/  ENDCOLLECTIVE ;  /* 0x000000000000791b */ /* 0x003fe20003800000 */
.L_x_762:
[----:B------:R-:W-:Y:S01]  /*d8c0*/  MOV R12, 0x1 ;  /* 0x00000001000c7802 */ /* 0x000fe20000000f00 */
[----:B------:R-:W-:-:S05]  /*d8d0*/  FADD.FTZ R5, R4, R14 ;  /* 0x0000000e04057221 */ /* 0x000fca0000010000 */
[----:B------:R-:W-:-:S07]  /*d8e0*/  MOV R13, R5 ;  /* 0x00000005000d7202 */ /* 0x000fce0000000f00 */
[----:B------:R-:W-:Y:S05]  /*d8f0*/  WARPSYNC.COLLECTIVE R15, `(.L_x_763) ;  /* 0x000000000f087348 */ /* 0x000fea0003c00000 */
[----:B------:R0:W1:Y:S02]  /*d900*/  SHFL.BFLY P6, R14, R13, R12, R11 ;  /* 0x0c00000c0d0e7389 */ /* 0x00006400000c000b */
[----:B01----:R-:W-:Y:S01]  /*d910*/  ENDCOLLECTIVE ;  /* 0x000000000000791b */ /* 0x003fe20003800000 */
.L_x_763:
[----:B------:R-:W-:Y:S05]  /*d920*/  BRA `(.L_x_764) ;  /* 0xffffff5400487947 */ /* 0x000fea000383ffff */
.L_x_765:
        /* <DEDUP_REMOVED lines=13> */
.L_x_4241:


//--------------------- .text._ZN4mmha33masked_multihead_attention_kernelItLi144ELi256ELi2ELi32ELi128ELb1ELb0EEEv26Multihead_attention_paramsIT_XT5_EE --------------------------
	.section	.text._ZN4mmha33masked_multihead_attention_kernelItLi144ELi256ELi2ELi32ELi128ELb1ELb0EEEv26Multihead_attention_paramsIT_XT5_EE,"ax",@progbits
	.align	128
        .global         _ZN4mmha33masked_multihead_attention_kernelItLi144ELi256ELi2ELi32ELi128ELb1ELb0EEEv26Multihead_attention_paramsIT_XT5_EE
        .type           _ZN4mmha33masked_multihead_attention_kernelItLi144ELi256ELi2ELi32ELi128ELb1ELb0EEEv26Multihead_attention_paramsIT_XT5_EE,@function
        .size           _ZN4mmha33masked_multihead_attention_kernelItLi144ELi256ELi2ELi32ELi128ELb1ELb0EEEv26Multihead_attention_paramsIT_XT5_EE,(.L_x_4242 - _ZN4mmha33masked_multihead_attention_kernelItLi144ELi256ELi2ELi32ELi128ELb1ELb0EEEv26Multihead_attention_paramsIT_XT5_EE)
        .other          _ZN4mmha33masked_multihead_attention_kernelItLi144ELi256ELi2ELi32ELi128ELb1ELb0EEEv26Multihead_attention_paramsIT_XT5_EE,@"STO_CUDA_ENTRY STV_DEFAULT"
_ZN4mmha33masked_multihead_attention_kernelItLi144ELi256ELi2ELi32ELi128ELb1ELb0EEEv26Multihead_attention_paramsIT_XT5_EE:
.text._ZN4mmha33masked_multihead_attention_kernelItLi144ELi256ELi2ELi32ELi128ELb1ELb0EEEv26Multihead_attention_paramsIT_XT5_EE:
        /* <DEDUP_REMOVED lines=12> */
.L_x_766:
        /* <DEDUP_REMOVED lines=21> */
[----:B------:R-:W-:Y:S01]  /*0210*/  @P3 LOP3.LUT R29, R29, 0x8, RZ, 0xfc, !PT ;  /* 0x000000081d1d3812 */ /* 0x000fe200078efcff */
[----:B--2---:R-:W-:-:S04]  /*0220*/  VIADD R4, R0, 0xffffffe ;  /* 0x0ffffffe00047836 */ /* 0x004fc80000000000 */
        /* <DEDUP_REMOVED lines=12> */
[----:B------:R-:W-:Y:S01]  /*02f0*/  @!P1 IMAD.IADD R0, R0, 0x1, -R3 ;  /* 0x0000000100009824 */ /* 0x000fe200078e0a03 */
[----:B------:R-:W-:Y:S01]  /*0300*/  @!P1 IADD3 R16, R16, 0x1, RZ ;  /* 0x0000000110109810 */ /* 0x000fe20007ffe0ff */
[----:B--2---:R-:W-:Y:S01]  /*0310*/  IMAD.WIDE R4, R2, 0x4, R4 ;  /* 0x0000000402047825 */ /* 0x004fe200078e0204 */
[----:B------:R-:W-:Y:S02]  /*0320*/  ISETP.NE.AND P1, PT, R9, RZ, PT ;  /* 0x000000ff0900720c */ /* 0x000fe40003f25270 */
[----:B------:R-:W-:Y:S02]  /*0330*/  ISETP.GE.U32.AND P0, PT, R0, R3, PT ;  /* 0x000000030000720c */ /* 0x000fe40003f06070 */
[C---:B------:R-:W-:Y:S01]  /*0340*/  LOP3.LUT R0, R2.reuse, R9, RZ, 0x3c, !PT ;  /* 0x0000000902007212 */ /* 0x040fe200078e3cff */
[----:B0-----:R-:W-:Y:S01]  /*0350*/  IMAD R22, R2, UR5, R19 ;  /* 0x0000000502167c24 */ /* 0x001fe2000f8e0213 */
[----:B------:R-:W-:Y:S01]  /*0360*/  UIADD3 UR4, UR4, 0x420, URZ ;  /* 0x0000042004047890 */ /* 0x000fe2000fffe03f */
[----:B------:R0:W5:Y:S01]  /*0370*/  LDG.E R18, desc[UR36][R4.64] ;  /* 0x0000002404127981 */ /* 0x000162000c1e1900 */
[----:B------:R-:W-:-:S02]  /*0380*/  ISETP.GE.AND P2, PT, R0, RZ, PT ;  /* 0x000000ff0000720c */ /* 0x000fc40003f46270 */
[----:B------:R-:W2:Y:S05]  /*0390*/  LDC R0, c[0x0][0x278] ;  /* 0x00009e00ff007b82 */ /* 0x000eaa0000000800 */
[----:B------:R-:W-:-:S06]  /*03a0*/  @P0 VIADD R16, R16, 0x1 ;  /* 0x0000000110100836 */ /* 0x000fcc0000000000 */
        /* <DEDUP_REMOVED lines=54> */
.L_x_768:
[----:B------:R-:W-:Y:S05]  /*0710*/  BSYNC B0 ;  /* 0x0000000000007941 */ /* 0x000fea0003800000 */
.L_x_767:
[----:B------:R-:W-:Y:S01]  /*0720*/  ISETP.LT.AND P2, PT, R23, 0x20, P3 ;  /* 0x000000201700780c */ /* 0x000fe20001f41270 */
[----:B------:R-:W0:Y:S01]  /*0730*/  LDC R14, c[0x0][0x284] ;  /* 0x0000a100ff0e7b82 */ /* 0x000e220000000800 */
[----:B------:R-:W-:Y:S01]  /*0740*/  ISETP.NE.U32.AND P3, PT, R20, RZ, PT ;  /* 0x000000ff1400720c */ /* 0x000fe20003f65070 */
[----:B------:R-:W-:Y:S01]  /*0750*/  IMAD.IADD R13, R3, 0x1, R12 ;  /* 0x00000001030d7824 */ /* 0x000fe200078e020c */
[----:B------:R-:W-:Y:S01]  /*0760*/  SHF.R.S32.HI R0, RZ, 0x1f, R2 ;  /* 0x0000001fff007819 */ /* 0x000fe20000011402 */
[----:B------:R-:W-:Y:S01]  /*0770*/  ULDC.64 UR6, c[0x0][0x220] ;  /* 0x0000880000067ab9 */ /* 0x000fe20000000a00 */
[----:B------:R-:W-:Y:S01]  /*0780*/  ISETP.NE.AND.EX P3, PT, R21, RZ, PT, P3 ;  /* 0x000000ff1500720c */ /* 0x000fe20003f65330 */
[----:B-----5:R-:W-:Y:S01]  /*0790*/  VIADD R25, R18, 0xffffffff ;  /* 0xffffffff12197836 */ /* 0x020fe20000000000 */
[----:B------:R-:W-:Y:S02]  /*07a0*/  IADD3 R31, R30, R12, RZ ;  /* 0x0000000c1e1f7210 */ /* 0x000fe40007ffe0ff */
[----:B------:R-:W-:-:S02]  /*07b0*/  CS2R R32, SRZ ;  /* 0x0000000000207805 */ /* 0x000fc4000001ff00 */
[----:B------:R-:W-:Y:S02]  /*07c0*/  CS2R R34, SRZ ;  /* 0x0000000000227805 */ /* 0x000fe4000001ff00 */
[----:B------:R-:W-:Y:S02]  /*07d0*/  ISETP.EQ.U32.AND P1, PT, RZ, UR6, PT ;  /* 0x00000006ff007c0c */ /* 0x000fe4000bf22070 */
[----:B------:R-:W-:Y:S01]  /*07e0*/  CS2R R48, SRZ ;  /* 0x0000000000307805 */ /* 0x000fe2000001ff00 */
[----:B------:R-:W1:Y:S01]  /*07f0*/  @P2 LDC.64 R8, c[0x0][0x2e0] ;  /* 0x0000b800ff082b82 */ /* 0x000e620000000a00 */
[----:B------:R-:W-:Y:S01]  /*0800*/  @P2 IMAD R5, R17, UR5, R19 ;  /* 0x0000000511052c24 */ /* 0x000fe2000f8e0213 */
[----:B------:R-:W-:Y:S02]  /*0810*/  ISETP.EQ.OR.EX P1, PT, RZ, UR7, P0, P1 ;  /* 0x00000007ff007c0c */ /* 0x000fe40008722710 */
[----:B------:R-:W-:Y:S01]  /*0820*/  CS2R R50, SRZ ;  /* 0x0000000000327805 */ /* 0x000fe2000001ff00 */
[----:B------:R-:W-:Y:S01]  /*0830*/  HFMA2.MMA R24, -RZ, RZ, 0, 0 ;  /* 0x00000000ff187435 */ /* 0x000fe200000001ff */
[----:B------:R-:W-:Y:S01]  /*0840*/  @P2 IMAD R5, R5, 0x90, R12 ;  /* 0x0000009005052824 */ /* 0x000fe200078e020c */
[----:B------:R-:W-:-:S04]  /*0850*/  @P3 LEA R10, P4, R2, R20, 0x2 ;  /* 0x00000014020a3211 */ /* 0x000fc800078810ff */
[----:B------:R-:W-:-:S04]  /*0860*/  @P3 LEA.HI.X R11, R2, R21, R0, 0x2, P4 ;  /* 0x00000015020b3211 */ /* 0x000fc800020f1400 */
[----:B------:R-:W2:Y:S01]  /*0870*/  @!P1 LDC.64 R6, c[0x0][0x220] ;  /* 0x00008800ff069b82 */ /* 0x000ea20000000a00 */
[----:B-1----:R-:W-:Y:S01]  /*0880*/  @P2 IMAD.WIDE R8, R5, 0x2, R8 ;  /* 0x0000000205082825 */ /* 0x002fe200078e0208 */
[----:B------:R-:W-:-:S06]  /*0890*/  IABS R26, R25 ;  /* 0x00000019001a7213 */ /* 0x000fcc0000000000 */
[----:B------:R-:W1:Y:S01]  /*08a0*/  @!P0 LDC.64 R4, c[0x0][0x248] ;  /* 0x00009200ff048b82 */ /* 0x000e620000000a00 */
[----:B------:R-:W5:Y:S01]  /*08b0*/  @P3 LDG.E R24, desc[UR36][R10.64] ;  /* 0x000000240a183981 */ /* 0x000f62000c1e1900 */
[----:B------:R-:W-:-:S03]  /*08c0*/  @!P0 IMAD.SHL.U32 R0, R25, 0x8, RZ ;  /* 0x0000000819008824 */ /* 0x000fc600078e00ff */
[----:B------:R-:W5:Y:S01]  /*08d0*/  @P2 LDG.E.128 R52, desc[UR36][R8.64] ;  /* 0x0000002408342981 */ /* 0x000f62000c1e1d00 */
[----:B0-----:R-:W-:Y:S02]  /*08e0*/  @!P0 IMAD R3, R31, R14, R0 ;  /* 0x0000000e1f038224 */ /* 0x001fe400078e0200 */
[----:B--2---:R-:W-:-:S05]  /*08f0*/  @!P1 IMAD.WIDE R6, R13, 0x2, R6 ;  /* 0x000000020d069825 */ /* 0x004fca00078e0206 */
[----:B------:R0:W5:Y:S01]  /*0900*/  @!P1 LDG.E.128 R48, desc[UR36][R6.64] ;  /* 0x0000002406309981 */ /* 0x000162000c1e1d00 */
[----:B-1----:R-:W-:-:S05]  /*0910*/  @!P0 IMAD.WIDE R4, R3, 0x2, R4 ;  /* 0x0000000203048825 */ /* 0x002fca00078e0204 */
[----:B------:R1:W5:Y:S01]  /*0920*/  @!P0 LDG.E.128 R32, desc[UR36][R4.64] ;  /* 0x0000002404208981 */ /* 0x000362000c1e1d00 */
[----:B------:R-:W-:-:S04]  /*0930*/  IABS R3, R14 ;  /* 0x0000000e00037213 */ /* 0x000fc80000000000 */
[----:B------:R-:W2:Y:S08]  /*0940*/  I2F.RP R0, R3 ;  /* 0x0000000300007306 */ /* 0x000eb00000209400 */
[----:B--2---:R-:W0:Y:S02]  /*0950*/  MUFU.RCP R0, R0 ;  /* 0x0000000000007308 */ /* 0x004e240000001000 */
[----:B0-----:R-:W-:-:S06]  /*0960*/  VIADD R6, R0, 0xffffffe ;  /* 0x0ffffffe00067836 */ /* 0x001fcc0000000000 */
[----:B------:R0:W2:Y:S02]  /*0970*/  F2I.FTZ.U32.TRUNC.NTZ R7, R6 ;  /* 0x0000000600077305 */ /* 0x0000a4000021f000 */
[----:B0-----:R-:W-:Y:S01]  /*0980*/  IMAD.MOV.U32 R6, RZ, RZ, RZ ;  /* 0x000000ffff067224 */ /* 0x001fe200078e00ff */
[----:B--2---:R-:W-:-:S05]  /*0990*/  IADD3 R8, RZ, -R7, RZ ;  /* 0x80000007ff087210 */ /* 0x004fca0007ffe0ff */
[----:B------:R-:W-:-:S04]  /*09a0*/  IMAD R9, R8, R3, RZ ;  /* 0x0000000308097224 */ /* 0x000fc800078e02ff */
        /* <DEDUP_REMOVED lines=10> */
[C---:B------:R-:W-:Y:S01]  /*0a50*/  ISETP.NE.AND P1, PT, R14.reuse, RZ, PT ;  /* 0x000000ff0e00720c */ /* 0x040fe20003f25270 */
[----:B------:R-:W-:Y:S01]  /*0a60*/  VIADD R0, R14, 0x4 ;  /* 0x000000040e007836 */ /* 0x000fe20000000000 */
[----:B------:R-:W-:Y:S02]  /*0a70*/  CS2R R38, SRZ ;  /* 0x0000000000267805 */ /* 0x000fe4000001ff00 */
[----:B------:R-:W-:-:S07]  /*0a80*/  CS2R R36, SRZ ;  /* 0x0000000000247805 */ /* 0x000fce000001ff00 */
[----:B------:R-:W-:Y:S01]  /*0a90*/  @!P3 IMAD.IADD R26, R26, 0x1, -R3 ;  /* 0x000000011a1ab824 */ /* 0x000fe200078e0a03 */
[----:B------:R-:W-:-:S04]  /*0aa0*/  SHF.R.S32.HI R3, RZ, 0x1f, R0 ;  /* 0x0000001fff037819 */ /* 0x000fc80000011400 */
[----:B------:R-:W-:Y:S02]  /*0ab0*/  @!P4 IADD3 R26, -R26, RZ, RZ ;  /* 0x000000ff1a1ac210 */ /* 0x000fe40007ffe1ff */
        /* <DEDUP_REMOVED lines=14> */
.L_x_770:
[----:B------:R-:W-:Y:S05]  /*0ba0*/  BSYNC B0 ;  /* 0x0000000000007941 */ /* 0x000fea0003800000 */
.L_x_769:
        /* <DEDUP_REMOVED lines=9> */
.L_x_771:
        /* <DEDUP_REMOVED lines=11> */
[----:B------:R-:W-:-:S02]  /*0cf0*/  @P2 HMUL2 R34, R34, R54 ;  /* 0x0000003622222232 */ /* 0x000fc40000000000 */
[----:B------:R-:W-:Y:S02]  /*0d00*/  IMAD R160, R16, UR5, RZ ;  /* 0x0000000510a07c24 */ /* 0x000fe4000f8e02ff */
[----:B------:R-:W-:-:S04]  /*0d10*/  VIADD R28, R27, UR38 ;  /* 0x000000261b1c7c36 */ /* 0x000fc80008000000 */
        /* <DEDUP_REMOVED lines=12> */
[----:B------:R0:W1:Y:S02]  /*0de0*/  F2I.FTZ.U32.TRUNC.NTZ R5, R4 ;  /* 0x0000000400057305 */ /* 0x000064000021f000 */
[----:B0-----:R-:W-:Y:S01]  /*0df0*/  MOV R4, RZ ;  /* 0x000000ff00047202 */ /* 0x001fe20000000f00 */
[----:B-1----:R-:W-:-:S04]  /*0e00*/  IMAD.MOV R6, RZ, RZ, -R5 ;  /* 0x000000ffff067224 */ /* 0x002fc800078e0a05 */
        /* <DEDUP_REMOVED lines=38> */
.L_x_774:
        /* <DEDUP_REMOVED lines=9> */
.L_x_775:
        /* <DEDUP_REMOVED lines=100> */
.L_x_779:
        /* <DEDUP_REMOVED lines=115> */
.L_x_782:
[----:B------:R-:W-:Y:S05]  /*1e70*/  BSYNC B2 ;  /* 0x0000000000027941 */ /* 0x000fea0003800000 */
.L_x_781:
        /* <DEDUP_REMOVED lines=16> */
.L_x_780:
[----:B------:R-:W-:Y:S05]  /*1f80*/  BSYNC B1 ;  /* 0x0000000000017941 */ /* 0x000fea0003800000 */
.L_x_778:
        /* <DEDUP_REMOVED lines=16> */
.L_x_777:
[----:B------:R-:W-:Y:S05]  /*2090*/  BSYNC B0 ;  /* 0x0000000000007941 */ /* 0x000fea0003800000 */
.L_x_776:
[----:B------:R-:W-:Y:S06]  /*20a0*/  BAR.SYNC.DEFER_BLOCKING 0x0 ;  /* 0x0000000000007b1d */ /* 0x000fec0000010000 */
[----:B------:R-:W-:Y:S04]  /*20b0*/  BSSY B0, `(.L_x_783) ;  /* 0x0000005000007945 */ /* 0x000fe80003800000 */
[----:B------:R-:W-:Y:S05]  /*20c0*/  @!P6 BRA `(.L_x_784) ;  /* 0x00000000000ce947 */ /* 0x000fea0003800000 */
[----:B------:R-:W-:Y:S01]  /*20d0*/  ISETP.NE.AND P0, PT, R45, RZ, PT ;  /* 0x000000ff2d00720c */ /* 0x000fe20003f05270 */
[----:B0-----:R2:W3:-:S12]  /*20e0*/  LDS.128 R40, [R0] ;  /* 0x0000000000287984 */ /* 0x0014d80000000c00 */
[----:B------:R2:W4:Y:S02]  /*20f0*/  @!P0 LDS.128 R32, [R3] ;  /* 0x0000000003208984 */ /* 0x0005240000000c00 */
.L_x_784:
[----:B------:R-:W-:Y:S05]  /*2100*/  BSYNC B0 ;  /* 0x0000000000007941 */ /* 0x000fea0003800000 */
.L_x_783:
[----:B------:R-:W-:Y:S06]  /*2110*/  BAR.SYNC.DEFER_BLOCKING 0x0 ;  /* 0x0000000000007b1d */ /* 0x000fec0000010000 */
[----:B------:R-:W-:Y:S05]  /*2120*/  BRA `(.L_x_773) ;  /* 0x0000000800a87947 */ /* 0x000fea0003800000 */
.L_x_772:
[C---:B------:R-:W-:Y:S01]  /*2130*/  ISETP.NE.AND P0, PT, R45.reuse, RZ, PT ;  /* 0x000000ff2d00720c */ /* 0x040fe20003f05270 */
[----:B------:R-:W-:Y:S01]  /*2140*/  BSSY B0, `(.L_x_773) ;  /* 0x00000a8000007945 */ /* 0x000fe20003800000 */
[----:B------:R-:W-:-:S11]  /*2150*/  IMAD.IADD R45, R45, 0x1, -R24 ;  /* 0x000000012d2d7824 */ /* 0x000fd600078e0a18 */
        /* <DEDUP_REMOVED lines=70> */
.L_x_785:
[----:B------:R-:W-:-:S13]  /*25c0*/  ISETP.GE.AND P0, PT, R12, R7, PT ;  /* 0x000000070c00720c */ /* 0x000fda0003f06270 */
[----:B------:R-:W-:Y:S05]  /*25d0*/  @P0 BRA `(.L_x_786) ;  /* 0x0000000400780947 */ /* 0x000fea0003800000 */
[----:B------:R-:W-:Y:S01]  /*25e0*/  I2FP.F32.S32 R7, R7 ;  /* 0x0000000700077245 */ /* 0x000fe20000201400 */
[C---:B------:R-:W-:Y:S01]  /*25f0*/  VIADD R3, R12.reuse, 0x2 ;  /* 0x000000020c037836 */ /* 0x040fe20000000000 */
[----:B------:R-:W-:Y:S01]  /*2600*/  I2FP.F32.S32 R0, R12 ;  /* 0x0000000c00007245 */ /* 0x000fe20000201400 */
[--C-:B------:R-:W-:Y:S01]  /*2610*/  HADD2.F32 R47, -RZ, R43.reuse.H1_H1 ;  /* 0x3000002bff2f7230 */ /* 0x100fe20000004100 */
[----:B------:R-:W-:Y:S01]  /*2620*/  I2FP.F32.S32 R45, R45 ;  /* 0x0000002d002d7245 */ /* 0x000fe20000201400 */
[----:B------:R-:W-:Y:S01]  /*2630*/  HADD2.F32 R46, -RZ, R43.H0_H0 ;  /* 0x2000002bff2e7230 */ /* 0x000fe20000004100 */
[----:B------:R-:W0:Y:S01]  /*2640*/  MUFU.RCP R7, R7 ;  /* 0x0000000700077308 */ /* 0x000e220000001000 */
[----:B------:R-:W-:Y:S01]  /*2650*/  I2FP.F32.S32 R4, R3 ;  /* 0x0000000300047245 */ /* 0x000fe20000201400 */
[----:B------:R-:W-:Y:S01]  /*2660*/  HADD2.F32 R9, -RZ, R32.H0_H0 ;  /* 0x20000020ff097230 */ /* 0x000fe20000004100 */
[C---:B------:R-:W-:Y:S01]  /*2670*/  IADD3 R3, R12.reuse, 0x4, RZ ;  /* 0x000000040c037810 */ /* 0x040fe20007ffe0ff */
[----:B------:R-:W-:-:S02]  /*2680*/  VIADD R12, R12, 0x6 ;  /* 0x000000060c0c7836 */ /* 0x000fc40000000000 */
[----:B------:R-:W-:Y:S01]  /*2690*/  HADD2.F32 R43, -RZ, R34.H0_H0 ;  /* 0x20000022ff2b7230 */ /* 0x000fe20000004100 */
[----:B------:R-:W-:Y:S01]  /*26a0*/  I2FP.F32.S32 R6, R3 ;  /* 0x0000000300067245 */ /* 0x000fe20000201400 */
[--C-:B------:R-:W-:Y:S01]  /*26b0*/  HADD2.F32 R48, -RZ, R35.reuse.H1_H1 ;  /* 0x30000023ff307230 */ /* 0x100fe20000004100 */
[----:B------:R-:W-:Y:S01]  /*26c0*/  I2FP.F32.S32 R12, R12 ;  /* 0x0000000c000c7245 */ /* 0x000fe20000201400 */
[----:B------:R-:W-:Y:S02]  /*26d0*/  HADD2.F32 R49, -RZ, R35.H0_H0 ;  /* 0x20000023ff317230 */ /* 0x000fe40000004100 */
[--C-:B------:R-:W-:Y:S02]  /*26e0*/  HADD2.F32 R14, -RZ, R41.reuse.H1_H1 ;  /* 0x30000029ff0e7230 */ /* 0x100fe40000004100 */
[----:B------:R-:W-:Y:S02]  /*26f0*/  HADD2.F32 R41, -RZ, R41.H0_H0 ;  /* 0x20000029ff297230 */ /* 0x000fe40000004100 */
[----:B------:R-:W-:-:S02]  /*2700*/  HADD2.F32 R15, -RZ, R33.H1_H1 ;  /* 0x30000021ff0f7230 */ /* 0x000fc40000004100 */
        /* <DEDUP_REMOVED lines=8> */
[----:B------:R-:W-:Y:S02]  /*2790*/  HADD2.F32 R44, -RZ, R42.H1_H1 ;  /* 0x3000002aff2c7230 */ /* 0x000fe40000004100 */
[----:B------:R-:W0:Y:S01]  /*27a0*/  MUFU.EX2 R0, -R0 ;  /* 0x8000000000007308 */ /* 0x000e220000000800 */
[----:B------:R-:W-:-:S02]  /*27b0*/  HADD2.F32 R33, -RZ, R33.H0_H0 ;  /* 0x20000021ff217230 */ /* 0x000fc40000004100 */
[----:B------:R-:W-:-:S05]  /*27c0*/  HADD2.F32 R42, -RZ, R42.H0_H0 ;  /* 0x2000002aff2a7230 */ /* 0x000fca0000004100 */
        /* <DEDUP_REMOVED lines=63> */
.L_x_786:
[----:B------:R-:W-:Y:S05]  /*2bc0*/  BSYNC B0 ;  /* 0x0000000000007941 */ /* 0x000fea0003800000 */
.L_x_773:
        /* <DEDUP_REMOVED lines=17> */
[----:B------:R-:W-:Y:S01]  /*2ce0*/  @!P1 VIADD R3, R3, 0x220 ;  /* 0x0000022003039836 */ /* 0x000fe20000000000 */
[----:B------:R-:W-:-:S03]  /*2cf0*/  LEA R0, R23, R0, 0x4 ;  /* 0x0000000017007211 */ /* 0x000fc600078e20ff */
[----:B------:R-:W0:Y:S01]  /*2d00*/  @!P0 LDC R7, c[0x0][0x284] ;  /* 0x0000a100ff078b82 */ /* 0x000e220000000800 */
[----:B------:R-:W-:Y:S01]  /*2d10*/  @!P0 IMAD.SHL.U32 R8, R26, 0x8, RZ ;  /* 0x000000081a088824 */ /* 0x000fe200078e00ff */
[----:B------:R-:W-:Y:S01]  /*2d20*/  @!P1 LEA R6, R6, R3, 0x18 ;  /* 0x0000000306069211 */ /* 0x000fe200078ec0ff */
[----:B------:R1:W-:Y:S04]  /*2d30*/  STS.128 [R0], R40 ;  /* 0x0000002800007388 */ /* 0x0003e80000000c00 */
[----:B------:R-:W-:Y:S01]  /*2d40*/  @!P1 IMAD R6, R23, 0x10, R6 ;  /* 0x0000001017069824 */ /* 0x000fe200078e0206 */
        /* <DEDUP_REMOVED lines=17> */
.L_x_999:
[----:B01----:R-:W-:-:S07]  /*2e60*/  FADD.FTZ R5, R5, R14 ;  /* 0x0000000e05057221 */ /* 0x003fce0000010000 */
.L_x_788:
[----:B------:R-:W-:Y:S05]  /*2e70*/  BSYNC B0 ;  /* 0x0000000000007941 */ /* 0x000fea0003800000 */
.L_x_787:
        /* <DEDUP_REMOVED lines=22> */
.L_x_790:
        /* <DEDUP_REMOVED lines=9> */
[----:B------:R-:W-:Y:S01]  /*3070*/  LEA.HI.SX32 R10, R3, R4, 0x1f ;  /* 0x00000004030a7211 */ /* 0x000fe200078ffaff */
[----:B------:R-:W-:Y:S01]  /*3080*/  IMAD.IADD R6, R23, 0x1, -R6 ;  /* 0x0000000117067824 */ /* 0x000fe200078e0a06 */
[----:B------:R-:W-:Y:S01]  /*3090*/  LEA.HI R8, R8, R7, RZ, 0x4 ;  /* 0x0000000708087211 */ /* 0x000fe200078f20ff */
[----:B------:R-:W-:Y:S01]  /*30a0*/  ULDC UR10, c[0x0][0x29c] ;  /* 0x0000a700000a7ab9 */ /* 0x000fe20000000800 */
[----:B------:R-:W-:Y:S01]  /*30b0*/  ULDC UR11, c[0x0][0x2a0] ;  /* 0x0000a800000b7ab9 */ /* 0x000fe20000000800 */
[----:B------:R-:W-:Y:S01]  /*30c0*/  ULDC.64 UR8, c[0x0][0x248] ;  /* 0x0000920000087ab9 */ /* 0x000fe20000000a00 */
[----:B------:R-:W-:-:S04]  /*30d0*/  LOP3.LUT R7, R8, 0xfffffff0, RZ, 0xc0, !PT ;  /* 0xfffffff008077812 */ /* 0x000fc800078ec0ff */
[----:B------:R-:W-:Y:S01]  /*30e0*/  IADD3 R3, R7, R4, RZ ;  /* 0x0000000407037210 */ /* 0x000fe20007ffe0ff */
[----:B-1----:R-:W-:-:S03]  /*30f0*/  ULEA UR5, UR6, UR5, 0x18 ;  /* 0x0000000506057291 */ /* 0x002fc6000f8ec03f */
[----:B------:R-:W-:-:S03]  /*3100*/  ISETP.GE.AND P0, PT, R10, R3, PT ;  /* 0x000000030a00720c */ /* 0x000fc60003f06270 */
        /* <DEDUP_REMOVED lines=73> */
.L_x_791:
[----:B------:R-:W-:Y:S01]  /*35a0*/  IMAD R8, R160, UR5, R19 ;  /* 0x00000005a0087c24 */ /* 0x000fe2000f8e0213 */
[----:B------:R-:W-:Y:S01]  /*35b0*/  ULDC.64 UR6, c[0x0][0x2b0] ;  /* 0x0000ac0000067ab9 */ /* 0x000fe20000000a00 */
[----:B------:R-:W-:Y:S01]  /*35c0*/  ULDC.64 UR12, c[0x0][0x2c8] ;  /* 0x0000b200000c7ab9 */ /* 0x000fe20000000a00 */
[----:B------:R-:W-:Y:S01]  /*35d0*/  BSSY B0, `(.L_x_792) ;  /* 0x0000462000007945 */ /* 0x000fe20003800000 */
[----:B------:R-:W-:-:S03]  /*35e0*/  IMAD.SHL.U32 R11, R6, 0x4, RZ ;  /* 0x00000004060b7824 */ /* 0x000fc600078e00ff */
[----:B------:R-:W-:Y:S05]  /*35f0*/  @P0 BRA `(.L_x_793) ;  /* 0x00000044007c0947 */ /* 0x000fea0003800000 */
[-C--:B01----:R-:W-:Y:S01]  /*3600*/  IABS R5, R13.reuse ;  /* 0x0000000d00057213 */ /* 0x083fe20000000000 */
[----:B------:R-:W0:Y:S01]  /*3610*/  LDC R12, c[0x0][0x2c0] ;  /* 0x0000b000ff0c7b82 */ /* 0x000e220000000800 */
[----:B------:R-:W-:Y:S01]  /*3620*/  IMAD R8, R8, 0x90, RZ ;  /* 0x0000009008087824 */ /* 0x000fe200078e02ff */
[----:B------:R-:W-:Y:S01]  /*3630*/  ULDC UR4, c[0x0][0x288] ;  /* 0x0000a20000047ab9 */ /* 0x000fe20000000800 */
[----:B------:R-:W1:Y:S01]  /*3640*/  I2F.RP R7, R5 ;  /* 0x0000000500077306 */ /* 0x000e620000209400 */
[----:B------:R-:W-:Y:S01]  /*3650*/  IMAD R14, R17, UR4, R19 ;  /* 0x00000004110e7c24 */ /* 0x000fe2000f8e0213 */
[----:B------:R-:W-:Y:S01]  /*3660*/  ULDC UR4, c[0x0][0x298] ;  /* 0x0000a60000047ab9 */ /* 0x000fe20000000800 */
[----:B------:R-:W-:Y:S02]  /*3670*/  IMAD R6, R30, R13, R11 ;  /* 0x0000000d1e067224 */ /* 0x000fe400078e020b */
[----:B------:R-:W2:Y:S03]  /*3680*/  LDC.64 R226, c[0x0][0x2e0] ;  /* 0x0000b800ffe27b82 */ /* 0x000ea60000000a00 */
[----:B-1----:R-:W1:Y:S01]  /*3690*/  MUFU.RCP R7, R7 ;  /* 0x0000000700077308 */ /* 0x002e620000001000 */
[----:B0-----:R-:W-:Y:S01]  /*36a0*/  IADD3 R30, R12, UR4, RZ ;  /* 0x000000040c1e7c10 */ /* 0x001fe2000fffe0ff */
[----:B-1----:R-:W-:-:S02]  /*36b0*/  VIADD R9, R7, 0xffffffe ;  /* 0x0ffffffe07097836 */ /* 0x002fc40000000000 */
[--C-:B------:R-:W-:Y:S02]  /*36c0*/  IMAD R7, R8, R13, R11.reuse ;  /* 0x0000000d08077224 */ /* 0x100fe400078e020b */
[----:B------:R-:W-:Y:S02]  /*36d0*/  IMAD.MOV.U32 R8, RZ, RZ, RZ ;  /* 0x000000ffff087224 */ /* 0x000fe400078e00ff */
[----:B------:R-:W0:Y:S01]  /*36e0*/  F2I.FTZ.U32.TRUNC.NTZ R9, R9 ;  /* 0x0000000900097305 */ /* 0x000e22000021f000 */
[----:B------:R-:W-:Y:S01]  /*36f0*/  IMAD R11, R14, 0x90, R11 ;  /* 0x000000900e0b7824 */ /* 0x000fe200078e020b */
[----:B------:R-:W-:-:S03]  /*3700*/  SHF.R.S32.HI R21, RZ, 0x1f, R7 ;  /* 0x0000001fff157819 */ /* 0x000fc60000011407 */
[----:B--2---:R-:W-:-:S04]  /*3710*/  IMAD.WIDE R226, R11, 0x2, R226 ;  /* 0x000000020be27825 */ /* 0x004fc800078e02e2 */
[----:B------:R-:W-:Y:S01]  /*3720*/  VIADD R31, R11, 0x8 ;  /* 0x000000080b1f7836 */ /* 0x000fe20000000000 */
[----:B0-----:R-:W-:-:S05]  /*3730*/  IADD3 R20, RZ, -R9, RZ ;  /* 0x80000009ff147210 */ /* 0x001fca0007ffe0ff */
[----:B------:R-:W-:Y:S01]  /*3740*/  IMAD R15, R20, R5, RZ ;  /* 0x00000005140f7224 */ /* 0x000fe200078e02ff */
[----:B------:R-:W-:-:S03]  /*3750*/  SHF.R.S32.HI R20, RZ, 0x1f, R6 ;  /* 0x0000001fff147819 */ /* 0x000fc60000011406 */
[----:B------:R-:W-:-:S04]  /*3760*/  IMAD.HI.U32 R8, R9, R15, R8 ;  /* 0x0000000f09087227 */ /* 0x000fc800078e0008 */
[----:B------:R-:W-:Y:S02]  /*3770*/  IMAD.MOV.U32 R9, RZ, RZ, R10 ;  /* 0x000000ffff097224 */ /* 0x000fe400078e000a */
[----:B------:R-:W-:-:S07]  /*3780*/  IMAD R10, R13, 0x90, RZ ;  /* 0x000000900d0a7824 */ /* 0x000fce00078e02ff */
.L_x_925:
[----:B01----:R-:W0:Y:S01]  /*3790*/  LDC R11, c[0x0][0x284] ;  /* 0x0000a100ff0b7b82 */ /* 0x003e220000000800 */
[----:B------:R-:W-:-:S04]  /*37a0*/  ISETP.NE.U32.AND P0, PT, RZ, UR6, PT ;  /* 0x00000006ff007c0c */ /* 0x000fc8000bf05070 */
[----:B------:R-:W-:-:S13]  /*37b0*/  ISETP.NE.AND.EX P0, PT, RZ, UR7, PT, P0 ;  /* 0x00000007ff007c0c */ /* 0x000fda000bf05300 */
[----:B------:R-:W-:Y:S01]  /*37c0*/  @P0 SHF.R.S32.HI R13, RZ, 0x1f, R9 ;  /* 0x0000001fff0d0819 */ /* 0x000fe20000011409 */
[----:B0-----:R-:W-:-:S05]  /*37d0*/  @P0 IMAD R12, R2, R11, RZ ;  /* 0x0000000b020c0224 */ /* 0x001fca00078e02ff */
[--C-:B------:R-:W-:Y:S02]  /*37e0*/  @P0 SHF.R.S32.HI R14, RZ, 0x1f, R12.reuse ;  /* 0x0000001fff0e0819 */ /* 0x100fe4000001140c */
[----:B------:R-:W-:-:S04]  /*37f0*/  @P0 IADD3 R12, P1, P3, R9, UR6, R12 ;  /* 0x00000006090c0c10 */ /* 0x000fc8000fb3e00c */
[----:B------:R-:W-:-:S05]  /*3800*/  @P0 IADD3.X R13, R13, UR7, R14, P1, P3 ;  /* 0x000000070d0d0c10 */ /* 0x000fca0008fe640e */
[----:B------:R-:W2:Y:S01]  /*3810*/  @P0 LDG.E.U8 R12, desc[UR36][R12.64] ;  /* 0x000000240c0c0981 */ /* 0x000ea2000c1e1100 */
        /* <DEDUP_REMOVED lines=9> */
[----:B------:R-:W-:-:S04]  /*38b0*/  @!P1 IADD3 R224, R224, -R225, RZ ;  /* 0x800000e1e0e09210 */ /* 0x000fc80007ffe0ff */
[----:B------:R-:W-:-:S13]  /*38c0*/  ISETP.GT.U32.AND P1, PT, R5, R224, PT ;  /* 0x000000e00500720c */ /* 0x000fda0003f24070 */
[----:B------:R-:W-:Y:S01]  /*38d0*/  @!P1 IMAD.IADD R224, R224, 0x1, -R225 ;  /* 0x00000001e0e09824 */ /* 0x000fe200078e0ae1 */
[----:B------:R-:W-:-:S03]  /*38e0*/  ISETP.GE.AND P1, PT, R9, R25, PT ;  /* 0x000000190900720c */ /* 0x000fc60003f26270 */
[----:B------:R-:W-:Y:S01]  /*38f0*/  @!P3 IMAD.MOV R224, RZ, RZ, -R224 ;  /* 0x000000ffffe0b224 */ /* 0x000fe200078e0ae0 */
[----:B------:R-:W-:Y:S02]  /*3900*/  @!P4 LOP3.LUT R224, RZ, R11, RZ, 0x33, !PT ;  /* 0x0000000bffe0c212 */ /* 0x000fe400078e33ff */
[----:B--2---:R-:W-:-:S07]  /*3910*/  ISETP.NE.AND P0, PT, R12, RZ, P0 ;  /* 0x000000ff0c00720c */ /* 0x004fce0000705270 */
[----:B------:R-:W-:Y:S06]  /*3920*/  @P1 BRA `(.L_x_795) ;  /* 0x0000000000681947 */ /* 0x000fec0003800000 */
[----:B------:R-:W-:Y:S01]  /*3930*/  SHF.L.U32 R229, R224, 0x3, RZ ;  /* 0x00000003e0e57819 */ /* 0x000fe200000006ff */
[----:B------:R-:W-:Y:S01]  /*3940*/  BSSY B2, `(.L_x_796) ;  /* 0x0000009000027945 */ /* 0x000fe20003800000 */
[----:B------:R-:W-:Y:S02]  /*3950*/  CS2R R160, SRZ ;  /* 0x0000000000a07805 */ /* 0x000fe4000001ff00 */
[----:B------:R-:W-:-:S13]  /*3960*/  ISETP.GE.AND P3, PT, R229, R10, PT ;  /* 0x0000000ae500720c */ /* 0x000fda0003f66270 */
[----:B------:R-:W-:Y:S05]  /*3970*/  @P3 BRA `(.L_x_797) ;  /* 0x0000000000143947 */ /* 0x000fea0003800000 */
[----:B------:R-:W-:-:S04]  /*3980*/  IADD3 R12, P2, R7, R229, RZ ;  /* 0x000000e5070c7210 */ /* 0x000fc80007f5e0ff */
[----:B------:R-:W-:Y:S02]  /*3990*/  LEA.HI.X.SX32 R13, R229, R21, 0x1, P2 ;  /* 0x00000015e50d7211 */ /* 0x000fe400010f0eff */
[----:B------:R-:W-:-:S04]  /*39a0*/  LEA R160, P2, R12, UR8, 0x1 ;  /* 0x000000080ca07c11 */ /* 0x000fc8000f8408ff */
[----:B------:R-:W-:-:S06]  /*39b0*/  LEA.HI.X R161, R12, UR9, R13, 0x1, P2 ;  /* 0x000000090ca17c11 */ /* 0x000fcc00090f0c0d */
[----:B------:R-:W5:Y:S03]  /*39c0*/  LDG.E.64 R160, desc[UR36][R160.64] ;  /* 0x00000024a0a07981 */ /* 0x000f66000c1e1b00 */
.L_x_797:
[----:B------:R-:W-:Y:S05]  /*39d0*/  BSYNC B2 ;  /* 0x0000000000027941 */ /* 0x000fea0003800000 */
.L_x_796:
[----:B------:R-:W-:-:S06]  /*39e0*/  UISETP.NE.AND UP0, UPT, UR10, URZ, UPT ;  /* 0x0000003f0a00728c */ /* 0x000fcc000bf05270 */
[----:B------:R-:W-:-:S13]  /*39f0*/  PLOP3.LUT P2, PT, PT, PT, UP0, 0x80, 0x0 ;  /* 0x000000000000781c */ /* 0x000fda0003f4f008 */
[----:B------:R-:W-:Y:S05]  /*3a00*/  @P2 BRA `(.L_x_795) ;  /* 0x0000000000302947 */ /* 0x000fea0003800000 */
        /* <DEDUP_REMOVED lines=12> */
.L_x_795:
[----:B------:R-:W-:Y:S05]  /*3ad0*/  BSYNC B1 ;  /* 0x0000000000017941 */ /* 0x000fea0003800000 */
.L_x_794:
[----:B------:R-:W1:Y:S01]  /*3ae0*/  LDC.64 R228, c[0x0][0x2e0] ;  /* 0x0000b800ffe47b82 */ /* 0x000e620000000a00 */
[----:B------:R-:W-:Y:S01]  /*3af0*/  BSSY B1, `(.L_x_798) ;  /* 0x000001e000017945 */ /* 0x000fe20003800000 */
[----:B-1----:R-:W-:-:S03]  /*3b00*/  IMAD.WIDE R228, R31, 0x2, R228 ;  /* 0x000000021fe47825 */ /* 0x002fc600078e02e4 */
[----:B------:R-:W-:Y:S05]  /*3b10*/  @P1 BRA `(.L_x_799) ;  /* 0x00000000006c1947 */ /* 0x000fea0003800000 */
[----:B------:R-:W-:Y:S01]  /*3b20*/  IMAD.IADD R12, R224, 0x1, R11 ;  /* 0x00000001e00c7824 */ /* 0x000fe200078e020b */
[----:B------:R-:W-:Y:S01]  /*3b30*/  BSSY B2, `(.L_x_800) ;  /* 0x000000a000027945 */ /* 0x000fe20003800000 */
[----:B------:R-:W-:Y:S02]  /*3b40*/  CS2R R162, SRZ ;  /* 0x0000000000a27805 */ /* 0x000fe4000001ff00 */
[----:B------:R-:W-:-:S05]  /*3b50*/  IMAD.SHL.U32 R231, R12, 0x8, RZ ;  /* 0x000000080ce77824 */ /* 0x000fca00078e00ff */
[----:B------:R-:W-:-:S13]  /*3b60*/  ISETP.GE.AND P3, PT, R231, R10, PT ;  /* 0x0000000ae700720c */ /* 0x000fda0003f66270 */
[----:B------:R-:W-:Y:S05]  /*3b70*/  @P3 BRA `(.L_x_801) ;  /* 0x0000000000143947 */ /* 0x000fea0003800000 */
[----:B------:R-:W-:-:S04]  /*3b80*/  IADD3 R12, P2, R7, R231, RZ ;  /* 0x000000e7070c7210 */ /* 0x000fc80007f5e0ff */
[----:B------:R-:W-:Y:S02]  /*3b90*/  LEA.HI.X.SX32 R13, R231, R21, 0x1, P2 ;  /* 0x00000015e70d7211 */ /* 0x000fe400010f0eff */
[----:B------:R-:W-:-:S04]  /*3ba0*/  LEA R162, P2, R12, UR8, 0x1 ;  /* 0x000000080ca27c11 */ /* 0x000fc8000f8408ff */
[----:B------:R-:W-:-:S06]  /*3bb0*/  LEA.HI.X R163, R12, UR9, R13, 0x1, P2 ;  /* 0x000000090ca37c11 */ /* 0x000fcc00090f0c0d */
[----:B------:R-:W5:Y:S03]  /*3bc0*/  LDG.E.64 R162, desc[UR36][R162.64] ;  /* 0x00000024a2a27981 */ /* 0x000f66000c1e1b00 */
.L_x_801:
[----:B------:R-:W-:Y:S05]  /*3bd0*/  BSYNC B2 ;  /* 0x0000000000027941 */ /* 0x000fea0003800000 */
.L_x_800:
[----:B------:R-:W-:-:S06]  /*3be0*/  UISETP.NE.AND UP0, UPT, UR10, URZ, UPT ;  /* 0x0000003f0a00728c */ /* 0x000fcc000bf05270 */
[----:B------:R-:W-:-:S13]  /*3bf0*/  PLOP3.LUT P2, PT, PT, PT, UP0, 0x80, 0x0 ;  /* 0x000000000000781c */ /* 0x000fda0003f4f008 */
[----:B------:R-:W-:Y:S05]  /*3c00*/  @P2 BRA `(.L_x_799) ;  /* 0x0000000000302947 */ /* 0x000fea0003800000 */
[----:B------:R-:W-:Y:S01]  /*3c10*/  LOP3.LUT P5, RZ, R29, 0x8, RZ, 0xc0, !PT ;  /* 0x000000081dff7812 */ /* 0x000fe200078ac0ff */
[----:B0-----:R-:W0:-:S12]  /*3c20*/  @!P3 LDC.64 R14, c[0x0][0x248] ;  /* 0x00009200ff0ebb82 */ /* 0x001e180000000a00 */
        /* <DEDUP_REMOVED lines=10> */
.L_x_799:
[----:B------:R-:W-:Y:S05]  /*3cd0*/  BSYNC B1 ;  /* 0x0000000000017941 */ /* 0x000fea0003800000 */
.L_x_798:
[----:B------:R-:W-:Y:S04]  /*3ce0*/  BSSY B1, `(.L_x_802) ;  /* 0x000001d000017945 */ /* 0x000fe80003800000 */
[----:B------:R-:W-:Y:S05]  /*3cf0*/  @P1 BRA `(.L_x_803) ;  /* 0x00000000006c1947 */ /* 0x000fea0003800000 */
[----:B------:R-:W-:Y:S01]  /*3d00*/  LEA R12, R11, R224, 0x1 ;  /* 0x000000e00b0c7211 */ /* 0x000fe200078e08ff */
[----:B------:R-:W-:Y:S01]  /*3d10*/  BSSY B2, `(.L_x_804) ;  /* 0x000000a000027945 */ /* 0x000fe20003800000 */
[----:B------:R-:W-:-:S03]  /*3d20*/  CS2R R164, SRZ ;  /* 0x0000000000a47805 */ /* 0x000fc6000001ff00 */
        /* <DEDUP_REMOVED lines=8> */
.L_x_805:
[----:B------:R-:W-:Y:S05]  /*3db0*/  BSYNC B2 ;  /* 0x0000000000027941 */ /* 0x000fea0003800000 */
.L_x_804:
[----:B------:R-:W-:-:S06]  /*3dc0*/  UISETP.NE.AND UP0, UPT, UR10, URZ, UPT ;  /* 0x0000003f0a00728c */ /* 0x000fcc000bf05270 */
[----:B------:R-:W-:-:S13]  /*3dd0*/  PLOP3.LUT P2, PT, PT, PT, UP0, 0x80, 0x0 ;  /* 0x000000000000781c */ /* 0x000fda0003f4f008 */
[----:B------:R-:W-:Y:S05]  /*3de0*/  @P2 BRA `(.L_x_803) ;  /* 0x0000000000302947 */ /* 0x000fea0003800000 */
[----:B------:R-:W-:Y:S01]  /*3df0*/  LOP3.LUT P5, RZ, R29, 0x8, RZ, 0xc0, !PT ;  /* 0x000000081dff7812 */ /* 0x000fe200078ac0ff */
[----:B01----:R-:W0:-:S12]  /*3e00*/  @!P3 LDC.64 R14, c[0x0][0x248] ;  /* 0x00009200ff0ebb82 */ /* 0x003e180000000a00 */
        /* <DEDUP_REMOVED lines=10> */
.L_x_803:
[----:B------:R-:W-:Y:S05]  /*3eb0*/  BSYNC B1 ;  /* 0x0000000000017941 */ /* 0x000fea0003800000 */
.L_x_802:
[----:B------:R-:W-:Y:S04]  /*3ec0*/  BSSY B1, `(.L_x_806) ;  /* 0x000001d000017945 */ /* 0x000fe80003800000 */
[----:B------:R-:W-:Y:S05]  /*3ed0*/  @P1 BRA `(.L_x_807) ;  /* 0x00000000006c1947 */ /* 0x000fea0003800000 */
[----:B------:R-:W-:Y:S01]  /*3ee0*/  IMAD R12, R11, 0x3, R224 ;  /* 0x000000030b0c7824 */ /* 0x000fe200078e02e0 */
        /* <DEDUP_REMOVED lines=10> */
.L_x_809:
[----:B------:R-:W-:Y:S05]  /*3f90*/  BSYNC B2 ;  /* 0x0000000000027941 */ /* 0x000fea0003800000 */
.L_x_808:
[----:B------:R-:W-:-:S06]  /*3fa0*/  UISETP.NE.AND UP0, UPT, UR10, URZ, UPT ;  /* 0x0000003f0a00728c */ /* 0x000fcc000bf05270 */
[----:B------:R-:W-:-:S13]  /*3fb0*/  PLOP3.LUT P2, PT, PT, PT, UP0, 0x80, 0x0 ;  /* 0x000000000000781c */ /* 0x000fda0003f4f008 */
[----:B------:R-:W-:Y:S05]  /*3fc0*/  @P2 BRA `(.L_x_807) ;  /* 0x0000000000302947 */ /* 0x000fea0003800000 */
[----:B------:R-:W-:Y:S01]  /*3fd0*/  LOP3.LUT P5, RZ, R29, 0x8, RZ, 0xc0, !PT ;  /* 0x000000081dff7812 */ /* 0x000fe200078ac0ff */
[----:B012---:R-:W0:-:S12]  /*3fe0*/  @!P3 LDC.64 R14, c[0x0][0x248] ;  /* 0x00009200ff0ebb82 */ /* 0x007e180000000a00 */
        /* <DEDUP_REMOVED lines=10> */
.L_x_807:
[----:B------:R-:W-:Y:S05]  /*4090*/  BSYNC B1 ;  /* 0x0000000000017941 */ /* 0x000fea0003800000 */
.L_x_806:
        /* <DEDUP_REMOVED lines=13> */
.L_x_813:
[----:B------:R-:W-:Y:S05]  /*4170*/  BSYNC B2 ;  /* 0x0000000000027941 */ /* 0x000fea0003800000 */
.L_x_812:
        /* <DEDUP_REMOVED lines=15> */
.L_x_811:
[----:B------:R-:W-:Y:S05]  /*4270*/  BSYNC B1 ;  /* 0x0000000000017941 */ /* 0x000fea0003800000 */
.L_x_810:
        /* <DEDUP_REMOVED lines=13> */
.L_x_817:
[----:B------:R-:W-:Y:S05]  /*4350*/  BSYNC B2 ;  /* 0x0000000000027941 */ /* 0x000fea0003800000 */
.L_x_816:
        /* <DEDUP_REMOVED lines=15> */
.L_x_815:
[----:B------:R-:W-:Y:S05]  /*4450*/  BSYNC B1 ;  /* 0x0000000000017941 */ /* 0x000fea0003800000 */
.L_x_814:
[----:B------:R-:W-:Y:S04]  /*4460*/  BSSY B1, `(.L_x_818) ;  /* 0x000001d000017945 */ /* 0x000fe80003800000 */
[----:B------:R-:W-:Y:S05]  /*4470*/  @P1 BRA `(.L_x_819) ;  /* 0x00000000006c1947 */ /* 0x000fea0003800000 */
[----:B------:R-:W-:Y:S01]  /*4480*/  IMAD R12, R11, 0x6, R224 ;  /* 0x000000060b0c7824 */ /* 0x000fe200078e02e0 */
[----:B------:R-:W-:Y:S01]  /*4490*/  BSSY B2, `(.L_x_820) ;  /* 0x000000a000027945 */ /* 0x000fe20003800000 */
[----:B------:R-:W-:-:S03]  /*44a0*/  CS2R R172, SRZ ;  /* 0x0000000000ac7805 */ /* 0x000fc6000001ff00 */
[----:B------:R-:W-:-:S04]  /*44b0*/  SHF.L.U32 R231, R12, 0x3, RZ ;  /* 0x000000030ce77819 */ /* 0x000fc800000006ff */
[----:B------:R-:W-:-:S13]  /*44c0*/  ISETP.GE.AND P3, PT, R231, R10, PT ;  /* 0x0000000ae700720c */ /* 0x000fda0003f66270 */
[----:B------:R-:W-:Y:S05]  /*44d0*/  @P3 BRA `(.L_x_821) ;  /* 0x0000000000143947 */ /* 0x000fea0003800000 */
[----:B------:R-:W-:-:S04]  /*44e0*/  IADD3 R12, P2, R7, R231, RZ ;  /* 0x000000e7070c7210 */ /* 0x000fc80007f5e0ff */
[----:B------:R-:W-:Y:S02]  /*44f0*/  LEA.HI.X.SX32 R13, R231, R21, 0x1, P2 ;  /* 0x00000015e70d7211 */ /* 0x000fe400010f0eff */
[----:B------:R-:W-:-:S04]  /*4500*/  LEA R172, P2, R12, UR8, 0x1 ;  /* 0x000000080cac7c11 */ /* 0x000fc8000f8408ff */
[----:B------:R-:W-:-:S06]  /*4510*/  LEA.HI.X R173, R12, UR9, R13, 0x1, P2 ;  /* 0x000000090cad7c11 */ /* 0x000fcc00090f0c0d */
[----:B------:R-:W5:Y:S03]  /*4520*/  LDG.E.64 R172, desc[UR36][R172.64] ;  /* 0x00000024acac7981 */ /* 0x000f66000c1e1b00 */
.L_x_821:
[----:B------:R-:W-:Y:S05]  /*4530*/  BSYNC B2 ;  /* 0x0000000000027941 */ /* 0x000fea0003800000 */
.L_x_820:
        /* <DEDUP_REMOVED lines=15> */
.L_x_819:
[----:B------:R-:W-:Y:S05]  /*4630*/  BSYNC B1 ;  /* 0x0000000000017941 */ /* 0x000fea0003800000 */
.L_x_818:
        /* <DEDUP_REMOVED lines=13> */
.L_x_825:
[----:B------:R-:W-:Y:S05]  /*4710*/  BSYNC B2 ;  /* 0x0000000000027941 */ /* 0x000fea0003800000 */
.L_x_824:
        /* <DEDUP_REMOVED lines=15> */
.L_x_823:
[----:B------:R-:W-:Y:S05]  /*4810*/  BSYNC B1 ;  /* 0x0000000000017941 */ /* 0x000fea0003800000 */
.L_x_822:
        /* <DEDUP_REMOVED lines=13> */
.L_x_829:
[----:B------:R-:W-:Y:S05]  /*48f0*/  BSYNC B2 ;  /* 0x0000000000027941 */ /* 0x000fea0003800000 */
.L_x_828:
        /* <DEDUP_REMOVED lines=15> */
.L_x_827:
[----:B------:R-:W-:Y:S05]  /*49f0*/  BSYNC B1 ;  /* 0x0000000000017941 */ /* 0x000fea0003800000 */
.L_x_826:
        /* <DEDUP_REMOVED lines=13> */
.L_x_833:
[----:B------:R-:W-:Y:S05]  /*4ad0*/  BSYNC B2 ;  /* 0x0000000000027941 */ /* 0x000fea0003800000 */
.L_x_832:
        /* <DEDUP_REMOVED lines=15> */
.L_x_831:
[----:B------:R-:W-:Y:S05]  /*4bd0*/  BSYNC B1 ;  /* 0x0000000000017941 */ /* 0x000fea0003800000 */
.L_x_830:
        /* <DEDUP_REMOVED lines=13> */
.L_x_837:
[----:B------:R-:W-:Y:S05]  /*4cb0*/  BSYNC B2 ;  /* 0x0000000000027941 */ /* 0x000fea0003800000 */
.L_x_836:
        /* <DEDUP_REMOVED lines=15> */
.L_x_835:
[----:B------:R-:W-:Y:S05]  /*4db0*/  BSYNC B1 ;  /* 0x0000000000017941 */ /* 0x000fea0003800000 */
.L_x_834:
        /* <DEDUP_REMOVED lines=13> */
.L_x_841:
[----:B------:R-:W-:Y:S05]  /*4e90*/  BSYNC B2 ;  /* 0x0000000000027941 */ /* 0x000fea0003800000 */
.L_x_840:
        /* <DEDUP_REMOVED lines=15> */
.L_x_839:
[----:B------:R-:W-:Y:S05]  /*4f90*/  BSYNC B1 ;  /* 0x0000000000017941 */ /* 0x000fea0003800000 */
.L_x_838:
        /* <DEDUP_REMOVED lines=13> */
.L_x_845:
[----:B------:R-:W-:Y:S05]  /*5070*/  BSYNC B2 ;  /* 0x0000000000027941 */ /* 0x000fea0003800000 */
.L_x_844:
        /* <DEDUP_REMOVED lines=15> */
.L_x_843:
[----:B------:R-:W-:Y:S05]  /*5170*/  BSYNC B1 ;  /* 0x0000000000017941 */ /* 0x000fea0003800000 */
.L_x_842:
        /* <DEDUP_REMOVED lines=13> */
.L_x_849:
[----:B------:R-:W-:Y:S05]  /*5250*/  BSYNC B2 ;  /* 0x0000000000027941 */ /* 0x000fea0003800000 */
.L_x_848:
        /* <DEDUP_REMOVED lines=15> */
.L_x_847:
[----:B------:R-:W-:Y:S05]  /*5350*/  BSYNC B1 ;  /* 0x0000000000017941 */ /* 0x000fea0003800000 */
.L_x_846:
        /* <DEDUP_REMOVED lines=13> */
.L_x_853:
[----:B------:R-:W-:Y:S05]  /*5430*/  BSYNC B2 ;  /* 0x0000000000027941 */ /* 0x000fea0003800000 */
.L_x_852:
        /* <DEDUP_REMOVED lines=15> */
.L_x_851:
[----:B------:R-:W-:Y:S05]  /*5530*/  BSYNC B1 ;  /* 0x0000000000017941 */ /* 0x000fea0003800000 */
.L_x_850:
        /* <DEDUP_REMOVED lines=13> */
.L_x_857:
[----:B------:R-:W-:Y:S05]  /*5610*/  BSYNC B2 ;  /* 0x0000000000027941 */ /* 0x000fea0003800000 */
.L_x_856:
        /* <DEDUP_REMOVED lines=15> */
.L_x_855:
[----:B------:R-:W-:Y:S05]  /*5710*/  BSYNC B1 ;  /* 0x0000000000017941 */ /* 0x000fea0003800000 */
.L_x_854:
        /* <DEDUP_REMOVED lines=13> */
.L_x_861:
[----:B------:R-:W-:Y:S05]  /*57f0*/  BSYNC B2 ;  /* 0x0000000000027941 */ /* 0x000fea0003800000 */
.L_x_860:
        /* <DEDUP_REMOVED lines=15> */
.L_x_859:
[----:B------:R-:W-:Y:S05]  /*58f0*/  BSYNC B1 ;  /* 0x0000000000017941 */ /* 0x000fea0003800000 */
.L_x_858:
        /* <DEDUP_REMOVED lines=13> */
.L_x_865:
[----:B------:R-:W-:Y:S05]  /*59d0*/  BSYNC B2 ;  /* 0x0000000000027941 */ /* 0x000fea0003800000 */
.L_x_864:
        /* <DEDUP_REMOVED lines=15> */
.L_x_863:
[----:B------:R-:W-:Y:S05]  /*5ad0*/  BSYNC B1 ;  /* 0x0000000000017941 */ /* 0x000fea0003800000 */
.L_x_862:
        /* <DEDUP_REMOVED lines=13> */
.L_x_869:
[----:B------:R-:W-:Y:S05]  /*5bb0*/  BSYNC B2 ;  /* 0x0000000000027941 */ /* 0x000fea0003800000 */
.L_x_868:
        /* <DEDUP_REMOVED lines=15> */
.L_x_867:
[----:B------:R-:W-:Y:S05]  /*5cb0*/  BSYNC B1 ;  /* 0x0000000000017941 */ /* 0x000fea0003800000 */
.L_x_866:
        /* <DEDUP_REMOVED lines=13> */
.L_x_873:
[----:B------:R-:W-:Y:S05]  /*5d90*/  BSYNC B2 ;  /* 0x0000000000027941 */ /* 0x000fea0003800000 */
.L_x_872:
        /* <DEDUP_REMOVED lines=15> */
.L_x_871:
[----:B------:R-:W-:Y:S05]  /*5e90*/  BSYNC B1 ;  /* 0x0000000000017941 */ /* 0x000fea0003800000 */
.L_x_870:
        /* <DEDUP_REMOVED lines=13> */
.L_x_877:
[----:B------:R-:W-:Y:S05]  /*5f70*/  BSYNC B2 ;  /* 0x0000000000027941 */ /* 0x000fea0003800000 */
.L_x_876:
        /* <DEDUP_REMOVED lines=15> */
.L_x_875:
[----:B------:R-:W-:Y:S05]  /*6070*/  BSYNC B1 ;  /* 0x0000000000017941 */ /* 0x000fea0003800000 */
.L_x_874:
        /* <DEDUP_REMOVED lines=13> */
.L_x_881:
[----:B------:R-:W-:Y:S05]  /*6150*/  BSYNC B2 ;  /* 0x0000000000027941 */ /* 0x000fea0003800000 */
.L_x_880:
        /* <DEDUP_REMOVED lines=15> */
.L_x_879:
[----:B------:R-:W-:Y:S05]  /*6250*/  BSYNC B1 ;  /* 0x0000000000017941 */ /* 0x000fea0003800000 */
.L_x_878:
        /* <DEDUP_REMOVED lines=13> */
.L_x_885:
[----:B------:R-:W-:Y:S05]  /*6330*/  BSYNC B2 ;  /* 0x0000000000027941 */ /* 0x000fea0003800000 */
.L_x_884:
        /* <DEDUP_REMOVED lines=15> */
.L_x_883:
[----:B------:R-:W-:Y:S05]  /*6430*/  BSYNC B1 ;  /* 0x0000000000017941 */ /* 0x000fea0003800000 */
.L_x_882:
        /* <DEDUP_REMOVED lines=13> */
.L_x_889:
[----:B------:R-:W-:Y:S05]  /*6510*/  BSYNC B2 ;  /* 0x0000000000027941 */ /* 0x000fea0003800000 */
.L_x_888:
        /* <DEDUP_REMOVED lines=15> */
.L_x_887:
[----:B------:R-:W-:Y:S05]  /*6610*/  BSYNC B1 ;  /* 0x0000000000017941 */ /* 0x000fea0003800000 */
.L_x_886:
        /* <DEDUP_REMOVED lines=13> */
.L_x_893:
[----:B------:R-:W-:Y:S05]  /*66f0*/  BSYNC B2 ;  /* 0x0000000000027941 */ /* 0x000fea0003800000 */
.L_x_892:
        /* <DEDUP_REMOVED lines=15> */
.L_x_891:
[----:B------:R-:W-:Y:S05]  /*67f0*/  BSYNC B1 ;  /* 0x0000000000017941 */ /* 0x000fea0003800000 */
.L_x_890:
        /* <DEDUP_REMOVED lines=13> */
.L_x_897:
[----:B------:R-:W-:Y:S05]  /*68d0*/  BSYNC B2 ;  /* 0x0000000000027941 */ /* 0x000fea0003800000 */
.L_x_896:
        /* <DEDUP_REMOVED lines=15> */
.L_x_895:
[----:B------:R-:W-:Y:S05]  /*69d0*/  BSYNC B1 ;  /* 0x0000000000017941 */ /* 0x000fea0003800000 */
.L_x_894:
        /* <DEDUP_REMOVED lines=13> */
.L_x_901:
[----:B------:R-:W-:Y:S05]  /*6ab0*/  BSYNC B2 ;  /* 0x0000000000027941 */ /* 0x000fea0003800000 */
.L_x_900:
[----:B------:R-:W-:-:S06]  /*6ac0*/  UISETP.NE.AND UP0, UPT, UR10, URZ, UPT ;  /* 0x0000003f0a00728c */ /* 0x000fcc000bf05270 */
[----:B------:R-:W-:-:S13]  /*6ad0*/  PLOP3.LUT P2, PT, PT, PT, UP0, 0x80, 0x0 ;  /* 0x000000000000781c */ /* 0x000fda0003f4f008 */
[----:B------:R-:W-:Y:S05]  /*6ae0*/  @P2 BRA `(.L_x_899) ;  /* 0x0000000000302947 */ /* 0x000fea0003800000 */
[----:B------:R-:W-:Y:S01]  /*6af0*/  LOP3.LUT P5, RZ, R29, 0x8, RZ, 0xc0, !PT ;  /* 0x000000081dff7812 */ /* 0x000fe200078ac0ff */
[----:B012---:R-:W0:-:S12]  /*6b00*/  @!P3 LDC.64 R14, c[0x0][0x248] ;  /* 0x00009200ff0ebb82 */ /* 0x007e180000000a00 */
        /* <DEDUP_REMOVED lines=10> */
.L_x_899:
[----:B------:R-:W-:Y:S05]  /*6bb0*/  BSYNC B1 ;  /* 0x0000000000017941 */ /* 0x000fea0003800000 */
.L_x_898:
        /* <DEDUP_REMOVED lines=13> */
.L_x_905:
[----:B------:R-:W-:Y:S05]  /*6c90*/  BSYNC B2 ;  /* 0x0000000000027941 */ /* 0x000fea0003800000 */
.L_x_904:
        /* <DEDUP_REMOVED lines=15> */
.L_x_903:
[----:B------:R-:W-:Y:S05]  /*6d90*/  BSYNC B1 ;  /* 0x0000000000017941 */ /* 0x000fea0003800000 */
.L_x_902:
        /* <DEDUP_REMOVED lines=13> */
.L_x_909:
[----:B------:R-:W-:Y:S05]  /*6e70*/  BSYNC B2 ;  /* 0x0000000000027941 */ /* 0x000fea0003800000 */
.L_x_908:
        /* <DEDUP_REMOVED lines=15> */
.L_x_907:
[----:B------:R-:W-:Y:S05]  /*6f70*/  BSYNC B1 ;  /* 0x0000000000017941 */ /* 0x000fea0003800000 */
.L_x_906:
        /* <DEDUP_REMOVED lines=13> */
.L_x_913:
[----:B------:R-:W-:Y:S05]  /*7050*/  BSYNC B2 ;  /* 0x0000000000027941 */ /* 0x000fea0003800000 */
.L_x_912:
        /* <DEDUP_REMOVED lines=15> */
.L_x_911:
[----:B------:R-:W-:Y:S05]  /*7150*/  BSYNC B1 ;  /* 0x0000000000017941 */ /* 0x000fea0003800000 */
.L_x_910:
        /* <DEDUP_REMOVED lines=13> */
.L_x_917:
[----:B------:R-:W-:Y:S05]  /*7230*/  BSYNC B2 ;  /* 0x0000000000027941 */ /* 0x000fea0003800000 */
.L_x_916:
[----:B------:R-:W-:-:S06]  /*7240*/  UISETP.NE.AND UP0, UPT, UR10, URZ, UPT ;  /* 0x0000003f0a00728c */ /* 0x000fcc000bf05270 */
[----:B------:R-:W-:-:S13]  /*7250*/  PLOP3.LUT P2, PT, PT, PT, UP0, 0x80, 0x0 ;  /* 0x000000000000781c */ /* 0x000fda0003f4f008 */
[----:B------:R-:W-:Y:S05]  /*7260*/  @P2 BRA `(.L_x_915) ;  /* 0x0000000000302947 */ /* 0x000fea0003800000 */
[----:B------:R-:W-:Y:S01]  /*7270*/  LOP3.LUT P5, RZ, R29, 0x8, RZ, 0xc0, !PT ;  /* 0x000000081dff7812 */ /* 0x000fe200078ac0ff */
[----:B012---:R-:W0:-:S12]  /*7280*/  @!P3 LDC.64 R14, c[0x0][0x248] ;  /* 0x00009200ff0ebb82 */ /* 0x007e180000000a00 */
        /* <DEDUP_REMOVED lines=10> */
.L_x_915:
[----:B------:R-:W-:Y:S05]  /*7330*/  BSYNC B1 ;  /* 0x0000000000017941 */ /* 0x000fea0003800000 */
.L_x_914:
[----:B------:R-:W-:Y:S01]  /*7340*/  BSSY B1, `(.L_x_918) ;  /* 0x000001d000017945 */ /* 0x000fe20003800000 */
[----:B------:R-:W-:-:S03]  /*7350*/  IMAD R11, R11, 0x1f, R224 ;  /* 0x0000001f0b0b7824 */ /* 0x000fc600078e02e0 */
[----:B------:R-:W-:Y:S05]  /*7360*/  @P1 BRA `(.L_x_919) ;  /* 0x0000000000681947 */ /* 0x000fea0003800000 */
[----:B012---:R-:W-:Y:S01]  /*7370*/  SHF.L.U32 R15, R11, 0x3, RZ ;  /* 0x000000030b0f7819 */ /* 0x007fe200000006ff */
        /* <DEDUP_REMOVED lines=9> */
.L_x_921:
[----:B------:R-:W-:Y:S05]  /*7410*/  BSYNC B2 ;  /* 0x0000000000027941 */ /* 0x000fea0003800000 */
.L_x_920:
[----:B------:R-:W-:-:S06]  /*7420*/  UISETP.NE.AND UP0, UPT, UR10, URZ, UPT ;  /* 0x0000003f0a00728c */ /* 0x000fcc000bf05270 */
[----:B------:R-:W-:-:S13]  /*7430*/  PLOP3.LUT P2, PT, PT, PT, UP0, 0x80, 0x0 ;  /* 0x000000000000781c */ /* 0x000fda0003f4f008 */
[----:B------:R-:W-:Y:S05]  /*7440*/  @P2 BRA `(.L_x_919) ;  /* 0x0000000000302947 */ /* 0x000fea0003800000 */
        /* <DEDUP_REMOVED lines=12> */
.L_x_919:
[----:B------:R-:W-:Y:S05]  /*7510*/  BSYNC B1 ;  /* 0x0000000000017941 */ /* 0x000fea0003800000 */
.L_x_918:
[----:B-----5:R-:W-:Y:S01]  /*7520*/  HMUL2 R11, R158, R160 ;  /* 0x000000a09e0b7232 */ /* 0x020fe20000000000 */
[----:B0-----:R-:W-:Y:S01]  /*7530*/  HFMA2.MMA R12, R159, R161, -RZ ;  /* 0x000000a19f0c7235 */ /* 0x001fe200001000ff */
[----:B------:R-:W-:Y:S01]  /*7540*/  UMOV UR4, 0xffffffff ;  /* 0xffffffff00047882 */ /* 0x000fe20000000000 */
[----:B------:R-:W-:-:S03]  /*7550*/  LOP3.LUT R224, R23, 0x1, RZ, 0xc0, !PT ;  /* 0x0000000117e07812 */ /* 0x000fc600078ec0ff */
        /* <DEDUP_REMOVED lines=68> */
.L_x_1002:
        /* <DEDUP_REMOVED lines=13> */
[----:B-1----:R-:W-:-:S04]  /*7a70*/  @P3 IMAD R224, R19, R225, R18 ;  /* 0x000000e113e03224 */ /* 0x002fc800078e0212 */
[----:B------:R-:W-:-:S04]  /*7a80*/  @P3 VIADD R224, R224, 0xffffffff ;  /* 0xffffffffe0e03836 */ /* 0x000fc80000000000 */
        /* <DEDUP_REMOVED lines=18> */
.L_x_924:
[----:B------:R-:W-:Y:S05]  /*7bb0*/  BSYNC B1 ;  /* 0x0000000000017941 */ /* 0x000fea0003800000 */
.L_x_923:
[----:B------:R-:W-:-:S05]  /*7bc0*/  VIADD R9, R9, 0x40 ;  /* 0x0000004009097836 */ /* 0x000fca0000000000 */
[----:B------:R-:W-:-:S13]  /*7bd0*/  ISETP.GE.AND P0, PT, R9, R3, PT ;  /* 0x000000030900720c */ /* 0x000fda0003f06270 */
[----:B------:R-:W-:Y:S05]  /*7be0*/  @!P0 BRA `(.L_x_925) ;  /* 0xffffffb800e88947 */ /* 0x000fea000383ffff */
.L_x_793:
[----:B------:R-:W-:Y:S05]  /*7bf0*/  BSYNC B0 ;  /* 0x0000000000007941 */ /* 0x000fea0003800000 */
.L_x_792:
        /* <DEDUP_REMOVED lines=9> */
.L_x_1008:
[----:B------:R-:W-:Y:S01]  /*7c90*/  SHF.R.S32.HI R0, RZ, 0x1f, R23 ;  /* 0x0000001fff007819 */ /* 0x000fe20000011417 */
[----:B------:R-:W-:Y:S05]  /*7ca0*/  WARPSYNC.ALL ;  /* 0x0000000000007948 */ /* 0x000fea0003800000 */
[----:B------:R-:W-:Y:S02]  /*7cb0*/  LEA.HI R0, R0, R23, RZ, 0x5 ;  /* 0x0000001700007211 */ /* 0x000fe400078f28ff */
[----:B-1----:R-:W-:Y:S02]  /*7cc0*/  FMNMX.FTZ R14, R5, R14, !PT ;  /* 0x0000000e050e7209 */ /* 0x002fe40007810000 */
[----:B------:R-:W-:-:S05]  /*7cd0*/  LOP3.LUT R6, R0, 0xffffffe0, RZ, 0xc0, !PT ;  /* 0xffffffe000067812 */ /* 0x000fca00078ec0ff */
[----:B------:R-:W-:-:S05]  /*7ce0*/  IMAD.IADD R6, R23, 0x1, -R6 ;  /* 0x0000000117067824 */ /* 0x000fca00078e0a06 */
[----:B------:R-:W-:-:S13]  /*7cf0*/  ISETP.NE.AND P0, PT, R6, RZ, PT ;  /* 0x000000ff0600720c */ /* 0x000fda0003f05270 */
[----:B------:R-:W1:Y:S01]  /*7d00*/  @!P0 S2R R7, SR_CgaCtaId ;  /* 0x0000000000078919 */ /* 0x000e620000008800 */
[----:B------:R-:W-:Y:S02]  /*7d10*/  @!P0 MOV R8, 0x400 ;  /* 0x0000040000088802 */ /* 0x000fe40000000f00 */
[----:B------:R-:W-:Y:S02]  /*7d20*/  @!P0 SHF.R.S32.HI R3, RZ, 0x5, R0 ;  /* 0x00000005ff038819 */ /* 0x000fe40000011400 */
[----:B-1----:R-:W-:-:S04]  /*7d30*/  @!P0 LEA R8, R7, R8, 0x18 ;  /* 0x0000000807088211 */ /* 0x002fc800078ec0ff */
[----:B------:R-:W-:-:S05]  /*7d40*/  @!P0 LEA R3, R3, R8, 0x2 ;  /* 0x0000000803038211 */ /* 0x000fca00078e10ff */
        /* <DEDUP_REMOVED lines=12> */
[----:B0-----:R-:W-:Y:S01]  /*7e10*/  @!P0 LEA R5, R8, R3, 0x18 ;  /* 0x0000000308058211 */ /* 0x001fe200078ec0ff */
[----:B------:R-:W-:-:S04]  /*7e20*/  IMAD.MOV.U32 R3, RZ, RZ, -0x800001 ;  /* 0xff7fffffff037424 */ /* 0x000fc800078e00ff */
        /* <DEDUP_REMOVED lines=10> */
[----:B------:R-:W-:Y:S01]  /*7ed0*/  IMAD.MOV.U32 R10, RZ, RZ, RZ ;  /* 0x000000ffff0a7224 */ /* 0x000fe200078e00ff */
[----:B0-----:R-:W-:Y:S02]  /*7ee0*/  MOV R7, R13 ;  /* 0x0000000d00077202 */ /* 0x001fe40000000f00 */
[----:B------:R-:W-:-:S04]  /*7ef0*/  IADD3 R3, -R23, R18, R3 ;  /* 0x0000001217037210 */ /* 0x000fc80007ffe103 */
[----:B------:R-:W-:-:S04]  /*7f00*/  LEA.HI R5, R3, 0x1, RZ, 0x19 ;  /* 0x0000000103057811 */ /* 0x000fc800078fc8ff */
[----:B------:R-:W-:-:S13]  /*7f10*/  LOP3.LUT P0, R5, R5, 0x3, RZ, 0xc0, !PT ;  /* 0x0000000305057812 */ /* 0x000fda000780c0ff */
[----:B------:R-:W-:Y:S05]  /*7f20*/  @!P0 BRA `(.L_x_930) ;  /* 0x0000000000748947 */ /* 0x000fea0003800000 */
[----:B------:R-:W-:Y:S01]  /*7f30*/  ULDC.64 UR4, c[0x0][0x2b0] ;  /* 0x0000ac0000047ab9 */ /* 0x000fe20000000a00 */
[----:B------:R-:W-:Y:S01]  /*7f40*/  IMAD.MOV.U32 R10, RZ, RZ, RZ ;  /* 0x000000ffff0a7224 */ /* 0x000fe200078e00ff */
[----:B------:R-:W-:Y:S01]  /*7f50*/  ISETP.NE.U32.AND P0, PT, RZ, UR4, PT ;  /* 0x00000004ff007c0c */ /* 0x000fe2000bf05070 */
[----:B------:R-:W-:-:S03]  /*7f60*/  IMAD.MOV.U32 R7, RZ, RZ, R13 ;  /* 0x000000ffff077224 */ /* 0x000fc600078e000d */
[----:B------:R-:W-:-:S13]  /*7f70*/  ISETP.NE.AND.EX P0, PT, RZ, UR5, PT, P0 ;  /* 0x00000005ff007c0c */ /* 0x000fda000bf05300 */
.L_x_934:
        /* <DEDUP_REMOVED lines=15> */
.L_x_932:
[----:B------:R-:W1:Y:S02]  /*8070*/  LDS R8, [R14] ;  /* 0x000000000e087984 */ /* 0x000e640000000800 */
[----:B-1----:R-:W-:-:S04]  /*8080*/  FADD.FTZ R8, -R12, R8 ;  /* 0x000000080c087221 */ /* 0x002fc80000010100 */
[----:B------:R-:W-:-:S04]  /*8090*/  FMUL.FTZ R8, R8, 1.4426950216293334961 ;  /* 0x3fb8aa3b08087820 */ /* 0x000fc80000410000 */
[----:B------:R0:W2:Y:S03]  /*80a0*/  MUFU.EX2 R11, R8 ;  /* 0x00000008000b7308 */ /* 0x0000a60000000800 */
.L_x_933:
[----:B------:R-:W-:Y:S05]  /*80b0*/  BSYNC B2 ;  /* 0x0000000000027941 */ /* 0x000fea0003800000 */
.L_x_931:
[----:B--2---:R2:W-:Y:S01]  /*80c0*/  STS [R14], R11 ;  /* 0x0000000b0e007388 */ /* 0x0045e20000000800 */
[----:B------:R-:W-:Y:S01]  /*80d0*/  FADD.FTZ R10, R11, R10 ;  /* 0x0000000a0b0a7221 */ /* 0x000fe20000010000 */
[----:B------:R-:W-:Y:S01]  /*80e0*/  IADD3 R7, R7, 0x80, RZ ;  /* 0x0000008007077810 */ /* 0x000fe20007ffe0ff */
[----:B------:R-:W-:Y:S06]  /*80f0*/  @P3 BRA `(.L_x_934) ;  /* 0xfffffffc00a03947 */ /* 0x000fec000383ffff */
.L_x_930:
[----:B------:R-:W-:Y:S05]  /*8100*/  BSYNC B1 ;  /* 0x0000000000017941 */ /* 0x000fea0003800000 */
.L_x_929:
        /* <DEDUP_REMOVED lines=8> */
.L_x_947:
[----:B------:R-:W-:Y:S01]  /*8190*/  SHF.R.S32.HI R5, RZ, 0x1f, R7 ;  /* 0x0000001fff057819 */ /* 0x000fe20000011407 */
[C---:B0-----:R-:W-:Y:S01]  /*81a0*/  IMAD.IADD R3, R7.reuse, 0x1, -R4 ;  /* 0x0000000107037824 */ /* 0x041fe200078e0a04 */
[C---:B0-----:R-:W-:Y:S01]  /*81b0*/  IADD3 R8, P4, P5, R7.reuse, UR10, R20 ;  /* 0x0000000a07087c10 */ /* 0x041fe2000fd9e014 */
[----:B------:R-:W-:Y:S01]  /*81c0*/  VIADD R7, R7, 0x200 ;  /* 0x0000020007077836 */ /* 0x000fe20000000000 */
[----:B------:R-:W-:Y:S02]  /*81d0*/  BSSY B1, `(.L_x_935) ;  /* 0x000000d000017945 */ /* 0x000fe40003800000 */
[----:B------:R-:W-:Y:S02]  /*81e0*/  IADD3.X R9, R5, UR11, R24, P4, P5 ;  /* 0x0000000b05097c10 */ /* 0x000fe4000a7ea418 */
[----:B------:R-:W-:Y:S02]  /*81f0*/  ISETP.GE.AND P3, PT, R7, R18, PT ;  /* 0x000000120700720c */ /* 0x000fe40003f66270 */
[----:B--2---:R-:W-:Y:S01]  /*8200*/  LEA R14, R3, UR38, 0x2 ;  /* 0x00000026030e7c11 */ /* 0x004fe2000f8e10ff */
[----:B------:R-:W-:Y:S10]  /*8210*/  @!P0 BRA `(.L_x_936) ;  /* 0x0000000000108947 */ /* 0x000ff40003800000 */
[----:B------:R-:W2:Y:S02]  /*8220*/  LDG.E.U8 R3, desc[UR36][R8.64] ;  /* 0x0000002408037981 */ /* 0x000ea4000c1e1100 */
[----:B--2---:R-:W-:-:S13]  /*8230*/  ISETP.NE.AND P4, PT, R3, RZ, PT ;  /* 0x000000ff0300720c */ /* 0x004fda0003f85270 */
[----:B------:R-:W-:Y:S01]  /*8240*/  @P4 MOV R3, RZ ;  /* 0x000000ff00034202 */ /* 0x000fe20000000f00 */
[----:B------:R-:W-:Y:S06]  /*8250*/  @P4 BRA `(.L_x_937) ;  /* 0x0000000000104947 */ /* 0x000fec0003800000 */
.L_x_936:
[----:B------:R-:W1:Y:S02]  /*8260*/  LDS R3, [R14] ;  /* 0x000000000e037984 */ /* 0x000e640000000800 */
[----:B-1----:R-:W-:-:S04]  /*8270*/  FADD.FTZ R3, -R12, R3 ;  /* 0x000000030c037221 */ /* 0x002fc80000010100 */
[----:B------:R-:W-:-:S06]  /*8280*/  FMUL.FTZ R3, R3, 1.4426950216293334961 ;  /* 0x3fb8aa3b03037820 */ /* 0x000fcc0000410000 */
[----:B------:R-:W0:Y:S02]  /*8290*/  MUFU.EX2 R3, R3 ;  /* 0x0000000300037308 */ /* 0x000e240000000800 */
.L_x_937:
[----:B------:R-:W-:Y:S05]  /*82a0*/  BSYNC B1 ;  /* 0x0000000000017941 */ /* 0x000fea0003800000 */
.L_x_935:
        /* <DEDUP_REMOVED lines=8> */
.L_x_939:
[----:B0-----:R-:W1:Y:S02]  /*8330*/  LDS R3, [R14+0x200] ;  /* 0x000200000e037984 */ /* 0x001e640000000800 */
[----:B-1----:R-:W-:-:S04]  /*8340*/  FADD.FTZ R3, -R12, R3 ;  /* 0x000000030c037221 */ /* 0x002fc80000010100 */
[----:B------:R-:W-:-:S06]  /*8350*/  FMUL.FTZ R3, R3, 1.4426950216293334961 ;  /* 0x3fb8aa3b03037820 */ /* 0x000fcc0000410000 */
[----:B------:R-:W0:Y:S02]  /*8360*/  MUFU.EX2 R3, R3 ;  /* 0x0000000300037308 */ /* 0x000e240000000800 */
.L_x_940:
[----:B------:R-:W-:Y:S05]  /*8370*/  BSYNC B1 ;  /* 0x0000000000017941 */ /* 0x000fea0003800000 */
.L_x_938:
[----:B0-----:R0:W-:Y:S01]  /*8380*/  STS [R14+0x200], R3 ;  /* 0x000200030e007388 */ /* 0x0011e20000000800 */
[----:B------:R-:W-:Y:S01]  /*8390*/  BSSY B1, `(.L_x_941) ;  /* 0x000000b000017945 */ /* 0x000fe20003800000 */
[----:B------:R-:W-:-:S03]  /*83a0*/  FADD.FTZ R10, R10, R3 ;  /* 0x000000030a0a7221 */ /* 0x000fc60000010000 */
[----:B------:R-:W-:Y:S05]  /*83b0*/  @!P0 BRA `(.L_x_942) ;  /* 0x0000000000108947 */ /* 0x000fea0003800000 */
[----:B0-----:R-:W2:Y:S02]  /*83c0*/  LDG.E.U8 R3, desc[UR36][R8.64+0x100] ;  /* 0x0001002408037981 */ /* 0x001ea4000c1e1100 */
[----:B--2---:R-:W-:-:S13]  /*83d0*/  ISETP.NE.AND P4, PT, R3, RZ, PT ;  /* 0x000000ff0300720c */ /* 0x004fda0003f85270 */
[----:B------:R-:W-:Y:S01]  /*83e0*/  @P4 IMAD.MOV.U32 R3, RZ, RZ, RZ ;  /* 0x000000ffff034224 */ /* 0x000fe200078e00ff */
[----:B------:R-:W-:Y:S06]  /*83f0*/  @P4 BRA `(.L_x_943) ;  /* 0x0000000000104947 */ /* 0x000fec0003800000 */
.L_x_942:
[----:B0-----:R-:W1:Y:S02]  /*8400*/  LDS R3, [R14+0x400] ;  /* 0x000400000e037984 */ /* 0x001e640000000800 */
[----:B-1----:R-:W-:-:S04]  /*8410*/  FADD.FTZ R3, -R12, R3 ;  /* 0x000000030c037221 */ /* 0x002fc80000010100 */
[----:B------:R-:W-:-:S06]  /*8420*/  FMUL.FTZ R3, R3, 1.4426950216293334961 ;  /* 0x3fb8aa3b03037820 */ /* 0x000fcc0000410000 */
[----:B------:R-:W0:Y:S02]  /*8430*/  MUFU.EX2 R3, R3 ;  /* 0x0000000300037308 */ /* 0x000e240000000800 */
.L_x_943:
[----:B------:R-:W-:Y:S05]  /*8440*/  BSYNC B1 ;  /* 0x0000000000017941 */ /* 0x000fea0003800000 */
.L_x_941:
[----:B0-----:R0:W-:Y:S01]  /*8450*/  STS [R14+0x400], R3 ;  /* 0x000400030e007388 */ /* 0x0011e20000000800 */
[----:B------:R-:W-:Y:S01]  /*8460*/  BSSY B1, `(.L_x_944) ;  /* 0x000000b000017945 */ /* 0x000fe20003800000 */
[----:B------:R-:W-:-:S03]  /*8470*/  FADD.FTZ R10, R10, R3 ;  /* 0x000000030a0a7221 */ /* 0x000fc60000010000 */
[----:B------:R-:W-:Y:S05]  /*8480*/  @!P0 BRA `(.L_x_945) ;  /* 0x0000000000108947 */ /* 0x000fea0003800000 */
[----:B------:R-:W2:Y:S02]  /*8490*/  LDG.E.U8 R8, desc[UR36][R8.64+0x180] ;  /* 0x0001802408087981 */ /* 0x000ea4000c1e1100 */
[----:B--2---:R-:W-:-:S13]  /*84a0*/  ISETP.NE.AND P4, PT, R8, RZ, PT ;  /* 0x000000ff0800720c */ /* 0x004fda0003f85270 */
[----:B0-----:R-:W-:Y:S01]  /*84b0*/  @P4 MOV R3, RZ ;  /* 0x000000ff00034202 */ /* 0x001fe20000000f00 */
[----:B------:R-:W-:Y:S06]  /*84c0*/  @P4 BRA `(.L_x_946) ;  /* 0x0000000000104947 */ /* 0x000fec0003800000 */
.L_x_945:
[----:B0-----:R-:W1:Y:S02]  /*84d0*/  LDS R3, [R14+0x600] ;  /* 0x000600000e037984 */ /* 0x001e640000000800 */
[----:B-1----:R-:W-:-:S04]  /*84e0*/  FADD.FTZ R3, -R12, R3 ;  /* 0x000000030c037221 */ /* 0x002fc80000010100 */
[----:B------:R-:W-:-:S06]  /*84f0*/  FMUL.FTZ R3, R3, 1.4426950216293334961 ;  /* 0x3fb8aa3b03037820 */ /* 0x000fcc0000410000 */
[----:B------:R-:W0:Y:S02]  /*8500*/  MUFU.EX2 R3, R3 ;  /* 0x0000000300037308 */ /* 0x000e240000000800 */
.L_x_946:
[----:B------:R-:W-:Y:S05]  /*8510*/  BSYNC B1 ;  /* 0x0000000000017941 */ /* 0x000fea0003800000 */
.L_x_944:
[----:B0-----:R0:W-:Y:S01]  /*8520*/  STS [R14+0x600], R3 ;  /* 0x000600030e007388 */ /* 0x0011e20000000800 */
[----:B------:R-:W-:Y:S01]  /*8530*/  FADD.FTZ R10, R10, R3 ;  /* 0x000000030a0a7221 */ /* 0x000fe20000010000 */
[----:B------:R-:W-:Y:S06]  /*8540*/  @!P3 BRA `(.L_x_947) ;  /* 0xfffffffc0010b947 */ /* 0x000fec000383ffff */
.L_x_928:
[----:B------:R-:W-:Y:S05]  /*8550*/  BSYNC B0 ;  /* 0x0000000000007941 */ /* 0x000fea0003800000 */
.L_x_927:
        /* <DEDUP_REMOVED lines=17> */
[----:B------:R-:W-:Y:S01]  /*8670*/  @!P0 IMAD.IADD R8, R8, 0x1, R3 ;  /* 0x0000000108088824 */ /* 0x000fe200078e0203 */
        /* <DEDUP_REMOVED lines=24> */
.L_x_948:
        /* <DEDUP_REMOVED lines=10> */
.L_x_954:
[----:B-1----:R-:W-:Y:S01]  /*88a0*/  IADD3 R7, R13, -R4, RZ ;  /* 0x800000040d077210 */ /* 0x002fe20007ffe0ff */
[----:B------:R-:W-:-:S03]  /*88b0*/  VIADD R3, R3, 0xffffffff ;  /* 0xffffffff03037836 */ /* 0x000fc60000000000 */
        /* <DEDUP_REMOVED lines=13> */
.L_x_953:
[----:B------:R-:W-:Y:S01]  /*8990*/  IADD3 R13, R13, 0x80, RZ ;  /* 0x000000800d0d7810 */ /* 0x000fe20007ffe0ff */
[----:B------:R-:W-:Y:S06]  /*89a0*/  @P3 BRA `(.L_x_954) ;  /* 0xfffffffc00bc3947 */ /* 0x000fec000383ffff */
.L_x_952:
[----:B------:R-:W-:Y:S05]  /*89b0*/  BSYNC B1 ;  /* 0x0000000000017941 */ /* 0x000fea0003800000 */
.L_x_951:
[----:B------:R-:W-:-:S13]  /*89c0*/  ISETP.GE.U32.AND P0, PT, R19, 0x180, PT ;  /* 0x000001801300780c */ /* 0x000fda0003f06070 */
[----:B------:R-:W-:Y:S05]  /*89d0*/  @!P0 BRA `(.L_x_950) ;  /* 0x0000000000a48947 */ /* 0x000fea0003800000 */
[----:B-12---:R-:W-:Y:S01]  /*89e0*/  IMAD.SHL.U32 R10, R4, 0x4, RZ ;  /* 0x00000004040a7824 */ /* 0x006fe200078e00ff */
[----:B------:R-:W-:Y:S01]  /*89f0*/  ISETP.NE.AND P1, PT, RZ, UR4, PT ;  /* 0x00000004ff007c0c */ /* 0x000fe2000bf25270 */
[----:B------:R-:W-:-:S03]  /*8a00*/  IMAD R3, R13, 0x2, R27 ;  /* 0x000000020d037824 */ /* 0x000fc600078e021b */
[----:B------:R-:W-:Y:S01]  /*8a10*/  LEA R10, R13, -R10, 0x2 ;  /* 0x8000000a0d0a7211 */ /* 0x000fe200078e10ff */
[----:B------:R-:W-:-:S04]  /*8a20*/  IMAD R3, R4, -0x2, R3 ;  /* 0xfffffffe04037824 */ /* 0x000fc800078e0203 */
[----:B------:R-:W-:Y:S02]  /*8a30*/  VIADD R3, R3, UR38 ;  /* 0x0000002603037c36 */ /* 0x000fe40008000000 */
[----:B------:R-:W-:-:S07]  /*8a40*/  VIADD R5, R10, UR38 ;  /* 0x000000260a057c36 */ /* 0x000fce0008000000 */
.L_x_955:
[----:B------:R-:W1:Y:S01]  /*8a50*/  LDS R7, [R5] ;  /* 0x0000000005077984 */ /* 0x000e620000000800 */
[----:B0-----:R-:W-:-:S04]  /*8a60*/  IADD3 R11, P0, R13, R8, RZ ;  /* 0x000000080d0b7210 */ /* 0x001fc80007f1e0ff */
[C---:B------:R-:W-:Y:S02]  /*8a70*/  LEA.HI.X.SX32 R12, R13.reuse, R9, 0x1, P0 ;  /* 0x000000090d0c7211 */ /* 0x040fe400000f0eff */
[----:B------:R-:W-:Y:S01]  /*8a80*/  IADD3 R13, R13, 0x200, RZ ;  /* 0x000002000d0d7810 */ /* 0x000fe20007ffe0ff */
        /* <DEDUP_REMOVED lines=25> */
[----:B------:R-:W-:Y:S01]  /*8c20*/  PRMT R12, R7, 0x7610, R12 ;  /* 0x00007610070c7816 */ /* 0x000fe2000000000c */
[----:B------:R-:W-:-:S04]  /*8c30*/  VIADD R7, R3, 0x400 ;  /* 0x0000040003077836 */ /* 0x000fc80000000000 */
[----:B------:R0:W-:Y:S02]  /*8c40*/  STS.U16 [R3+0x300], R12 ;  /* 0x0003000c03007388 */ /* 0x0001e40000000400 */
[----:B0-----:R-:W-:Y:S01]  /*8c50*/  MOV R3, R7 ;  /* 0x0000000700037202 */ /* 0x001fe20000000f00 */
[----:B------:R-:W-:Y:S06]  /*8c60*/  @!P0 BRA `(.L_x_955) ;  /* 0xfffffffc00788947 */ /* 0x000fec000383ffff */
.L_x_950:
[----:B------:R-:W-:Y:S05]  /*8c70*/  BSYNC B0 ;  /* 0x0000000000007941 */ /* 0x000fea0003800000 */
.L_x_949:
[----:B-1----:R-:W1:Y:S01]  /*8c80*/  S2R R14, SR_CTAID.X ;  /* 0x00000000000e7919 */ /* 0x002e620000002500 */
[----:B------:R-:W5:Y:S01]  /*8c90*/  LDC R37, c[0x0][0x288] ;  /* 0x0000a200ff257b82 */ /* 0x000f620000000800 */
[----:B------:R-:W-:Y:S01]  /*8ca0*/  SHF.R.S32.HI R8, RZ, 0x1f, R25 ;  /* 0x0000001fff087819 */ /* 0x000fe20000011419 */
[----:B------:R-:W-:Y:S01]  /*8cb0*/  UMOV UR4, 0x400 ;  /* 0x0000040000047882 */ /* 0x000fe20000000000 */
[----:B------:R-:W-:Y:S01]  /*8cc0*/  SHF.R.S32.HI R21, RZ, 0x5, R0 ;  /* 0x00000005ff157819 */ /* 0x000fe20000011400 */
[----:B------:R-:W-:Y:S01]  /*8cd0*/  UIADD3 UR4, UR4, 0x220, URZ ;  /* 0x0000022004047890 */ /* 0x000fe2000fffe03f */
[----:B------:R-:W-:Y:S01]  /*8ce0*/  LEA.HI R8, R8, R25, RZ, 0x2 ;  /* 0x0000001908087211 */ /* 0x000fe200078f10ff */
[----:B------:R-:W-:Y:S01]  /*8cf0*/  BSSY B0, `(.L_x_956) ;  /* 0x0000021000007945 */ /* 0x000fe20003800000 */
[----:B------:R-:W-:Y:S01]  /*8d00*/  ISETP.GT.OR P1, PT, R6, 0x11, P2 ;  /* 0x000000110600780c */ /* 0x000fe20001724670 */
[----:B------:R-:W0:Y:S01]  /*8d10*/  LDC.64 R38, c[0x0][0x280] ;  /* 0x0000a000ff267b82 */ /* 0x000e220000000a00 */
[----:B------:R-:W-:-:S02]  /*8d20*/  LOP3.LUT R8, R8, 0xfffffffc, RZ, 0xc0, !PT ;  /* 0xfffffffc08087812 */ /* 0x000fc400078ec0ff */
[----:B----4-:R-:W-:Y:S02]  /*8d30*/  CS2R R34, SRZ ;  /* 0x0000000000227805 */ /* 0x010fe4000001ff00 */
[----:B------:R-:W-:Y:S01]  /*8d40*/  CS2R R32, SRZ ;  /* 0x0000000000207805 */ /* 0x000fe2000001ff00 */
[----:B------:R-:W-:Y:S02]  /*8d50*/  IMAD.IADD R8, R25, 0x1, -R8 ;  /* 0x0000000119087824 */ /* 0x000fe400078e0a08 */
[----:B------:R-:W4:Y:S03]  /*8d60*/  S2UR UR5, SR_CgaCtaId ;  /* 0x00000000000579c3 */ /* 0x000f260000008800 */
[CC--:B------:R-:W-:Y:S02]  /*8d70*/  ISETP.NE.OR P3, PT, R21.reuse, R8.reuse, P1 ;  /* 0x000000081500720c */ /* 0x0c0fe40000f65670 */
[----:B------:R-:W-:Y:S01]  /*8d80*/  ISETP.NE.AND P0, PT, R21, R8, PT ;  /* 0x000000081500720c */ /* 0x000fe20003f05270 */
[C---:B------:R-:W-:Y:S01]  /*8d90*/  IMAD.SHL.U32 R8, R6.reuse, 0x8, RZ ;  /* 0x0000000806087824 */ /* 0x040fe200078e00ff */
[----:B------:R-:W-:Y:S01]  /*8da0*/  ISETP.GT.AND P1, PT, R6, 0x11, PT ;  /* 0x000000110600780c */ /* 0x000fe20003f24270 */
[----:B-----5:R-:W-:-:S02]  /*8db0*/  IMAD R3, R16, R37, RZ ;  /* 0x0000002510037224 */ /* 0x020fc400078e02ff */
[--C-:B-1----:R-:W-:Y:S02]  /*8dc0*/  IMAD R19, R2, R37, R14.reuse ;  /* 0x0000002502137224 */ /* 0x102fe400078e020e */
[----:B0-----:R-:W-:Y:S02]  /*8dd0*/  IMAD R3, R38, R3, R14 ;  /* 0x0000000326037224 */ /* 0x001fe400078e020e */
[----:B------:R-:W-:-:S04]  /*8de0*/  IMAD R20, R39, 0x90, RZ ;  /* 0x0000009027147824 */ /* 0x000fc800078e02ff */
[-CC-:B---3--:R-:W-:Y:S01]  /*8df0*/  IMAD R40, R3, R20.reuse, R8.reuse ;  /* 0x0000001403287224 */ /* 0x188fe200078e0208 */
[----:B----4-:R-:W-:Y:S01]  /*8e00*/  ULEA UR4, UR5, UR4, 0x18 ;  /* 0x0000000405047291 */ /* 0x010fe2000f8ec03f */
[----:B------:R-:W-:-:S03]  /*8e10*/  IMAD R20, R19, R20, R8 ;  /* 0x0000001413147224 */ /* 0x000fc600078e0208 */
[----:B------:R-:W-:Y:S02]  /*8e20*/  SHF.R.S32.HI R22, RZ, 0x1f, R40 ;  /* 0x0000001fff167819 */ /* 0x000fe40000011428 */
[----:B------:R-:W-:Y:S02]  /*8e30*/  LEA R24, R6, UR4, 0x4 ;  /* 0x0000000406187c11 */ /* 0x000fe4000f8e20ff */
        /* <DEDUP_REMOVED lines=11> */
.L_x_958:
[----:B-----5:R0:W-:Y:S02]  /*8ef0*/  STS.128 [R24], R32 ;  /* 0x0000002018007388 */ /* 0x0201e40000000c00 */
.L_x_957:
[----:B------:R-:W-:Y:S05]  /*8f00*/  BSYNC B0 ;  /* 0x0000000000007941 */ /* 0x000fea0003800000 */
.L_x_956:
[----:B------:R-:W-:Y:S01]  /*8f10*/  BAR.SYNC.DEFER_BLOCKING 0x0 ;  /* 0x0000000000007b1d */ /* 0x000fe20000010000 */
[----:B------:R-:W-:Y:S01]  /*8f20*/  IMAD.MOV.U32 R0, RZ, RZ, RZ ;  /* 0x000000ffff007224 */ /* 0x000fe200078e00ff */
[----:B------:R-:W-:Y:S02]  /*8f30*/  CS2R R12, SRZ ;  /* 0x00000000000c7805 */ /* 0x000fe4000001ff00 */
[----:B--2---:R-:W-:Y:S01]  /*8f40*/  CS2R R10, SRZ ;  /* 0x00000000000a7805 */ /* 0x004fe2000001ff00 */
[----:B------:R-:W-:Y:S01]  /*8f50*/  IMAD.MOV.U32 R7, RZ, RZ, RZ ;  /* 0x000000ffff077224 */ /* 0x000fe200078e00ff */
[----:B------:R-:W-:Y:S01]  /*8f60*/  CS2R R2, SRZ ;  /* 0x0000000000027805 */ /* 0x000fe2000001ff00 */
[----:B------:R-:W-:Y:S04]  /*8f70*/  BSSY B0, `(.L_x_959) ;  /* 0x000018a000007945 */ /* 0x000fe80003800000 */
[----:B------:R-:W-:Y:S05]  /*8f80*/  @P1 BRA `(.L_x_960) ;  /* 0x0000001800201947 */ /* 0x000fea0003800000 */
[----:B------:R-:W-:Y:S01]  /*8f90*/  IADD3 R42, R21, R4, RZ ;  /* 0x00000004152a7210 */ /* 0x000fe20007ffe0ff */
[----:B------:R-:W-:Y:S01]  /*8fa0*/  ULDC.64 UR4, c[0x0][0x250] ;  /* 0x0000940000047ab9 */ /* 0x000fe20000000a00 */
[----:B------:R-:W-:Y:S01]  /*8fb0*/  VIMNMX R41, R25, R39, PT ;  /* 0x0000002719297248 */ /* 0x000fe20003fe0100 */
[----:B------:R-:W-:Y:S01]  /*8fc0*/  IMAD.U32 R60, RZ, RZ, UR4 ;  /* 0x00000004ff3c7e24 */ /* 0x000fe2000f8e00ff */
[----:B------:R-:W-:Y:S01]  /*8fd0*/  BSSY B1, `(.L_x_961) ;  /* 0x000009b000017945 */ /* 0x000fe20003800000 */
[----:B------:R-:W-:Y:S02]  /*8fe0*/  IMAD R5, R42, 0x90, RZ ;  /* 0x000000902a057824 */ /* 0x000fe400078e02ff */
[----:B------:R-:W-:Y:S02]  /*8ff0*/  IMAD.U32 R61, RZ, RZ, UR5 ;  /* 0x00000005ff3d7e24 */ /* 0x000fe4000f8e00ff */
[----:B------:R-:W-:Y:S01]  /*9000*/  IMAD R43, R21, 0x2, R28 ;  /* 0x00000002152b7824 */ /* 0x000fe200078e021c */
[----:B------:R-:W-:-:S02]  /*9010*/  SHF.R.S32.HI R15, RZ, 0x1f, R5 ;  /* 0x0000001fff0f7819 */ /* 0x000fc40000011405 */
[----:B------:R-:W-:-:S04]  /*9020*/  IADD3 R0, P3, R20, R5, RZ ;  /* 0x0000000514007210 */ /* 0x000fc80007f7e0ff */
[----:B------:R-:W-:Y:S02]  /*9030*/  IADD3.X R9, R16, R15, RZ, P3, !PT ;  /* 0x0000000f10097210 */ /* 0x000fe40001ffe4ff */
[----:B------:R-:W-:Y:S02]  /*9040*/  ISETP.GE.AND P3, PT, R42, R41, PT ;  /* 0x000000292a00720c */ /* 0x000fe40003f66270 */
[----:B------:R-:W-:-:S04]  /*9050*/  LEA R30, P4, R0, R60, 0x1 ;  /* 0x0000003c001e7211 */ /* 0x000fc800078808ff */
[----:B------:R-:W-:Y:S01]  /*9060*/  LEA.HI.X R31, R0, R61, R9, 0x1, P4 ;  /* 0x0000003d001f7211 */ /* 0x000fe200020f0c09 */
[----:B------:R-:W-:-:S06]  /*9070*/  IMAD.MOV.U32 R0, RZ, RZ, RZ ;  /* 0x000000ffff007224 */ /* 0x000fcc00078e00ff */
[----:B------:R-:W-:Y:S05]  /*9080*/  @P3 BRA `(.L_x_962) ;  /* 0x00000008003c3947 */ /* 0x000fea0003800000 */
[----:B------:R-:W-:Y:S01]  /*9090*/  LOP3.LUT R0, RZ, R39, RZ, 0x33, !PT ;  /* 0x00000027ff007212 */ /* 0x000fe200078e33ff */
[----:B------:R-:W1:Y:S01]  /*90a0*/  LDC.64 R10, c[0x0][0x2e8] ;  /* 0x0000ba00ff0a7b82 */ /* 0x000e620000000a00 */
[----:B------:R-:W-:Y:S01]  /*90b0*/  IADD3 R3, -R18, RZ, RZ ;  /* 0x000000ff12037210 */ /* 0x000fe20007ffe1ff */
[----:B------:R-:W-:Y:S01]  /*90c0*/  IMAD R45, R17, R37, R14 ;  /* 0x00000025112d7224 */ /* 0x000fe200078e020e */
[----:B------:R-:W-:Y:S01]  /*90d0*/  BSSY B2, `(.L_x_963) ;  /* 0x0000036000027945 */ /* 0x000fe20003800000 */
[----:B------:R-:W-:Y:S02]  /*90e0*/  MOV R9, R42 ;  /* 0x0000002a00097202 */ /* 0x000fe40000000f00 */
[----:B------:R-:W-:Y:S02]  /*90f0*/  CS2R R12, SRZ ;  /* 0x00000000000c7805 */ /* 0x000fe4000001ff00 */
[----:B------:R-:W-:Y:S01]  /*9100*/  VIMNMX R3, R0, R3, !PT ;  /* 0x0000000300037248 */ /* 0x000fe20007fe0100 */
[----:B------:R-:W-:Y:S01]  /*9110*/  IMAD R45, R45, 0x90, R8 ;  /* 0x000000902d2d7824 */ /* 0x000fe200078e0208 */
[----:B------:R-:W-:Y:S01]  /*9120*/  IADD3 R0, -R4, -0x2, -R21 ;  /* 0xfffffffe04007810 */ /* 0x000fe20007ffe915 */
[----:B------:R-:W-:-:S04]  /*9130*/  IMAD.MOV.U32 R7, RZ, RZ, RZ ;  /* 0x000000ffff077224 */ /* 0x000fc800078e00ff */
[----:B------:R-:W-:Y:S01]  /*9140*/  IMAD.IADD R36, R0, 0x1, -R3 ;  /* 0x0000000100247824 */ /* 0x000fe200078e0a03 */
[----:B------:R-:W-:Y:S01]  /*9150*/  HFMA2.MMA R0, -RZ, RZ, 0, 0 ;  /* 0x00000000ff007435 */ /* 0x000fe200000001ff */
[----:B------:R-:W-:-:S03]  /*9160*/  CS2R R2, SRZ ;  /* 0x0000000000027805 */ /* 0x000fc6000001ff00 */
[----:B------:R-:W-:Y:S01]  /*9170*/  LOP3.LUT P3, RZ, R36, 0x4, RZ, 0xc0, !PT ;  /* 0x0000000424ff7812 */ /* 0x000fe2000786c0ff */
[----:B-1----:R-:W-:Y:S01]  /*9180*/  IMAD.WIDE R44, R45, 0x2, R10 ;  /* 0x000000022d2c7825 */ /* 0x002fe200078e020a */
[----:B------:R-:W-:-:S11]  /*9190*/  CS2R R10, SRZ ;  /* 0x00000000000a7805 */ /* 0x000fd6000001ff00 */
        /* <DEDUP_REMOVED lines=24> */
.L_x_965:
        /* <DEDUP_REMOVED lines=17> */
.L_x_964:
[----:B------:R-:W-:Y:S05]  /*9430*/  BSYNC B2 ;  /* 0x0000000000027941 */ /* 0x000fea0003800000 */
.L_x_963:
[----:B------:R-:W-:-:S13]  /*9440*/  LOP3.LUT P3, RZ, R36, 0xfffffffc, RZ, 0xc0, !PT ;  /* 0xfffffffc24ff7812 */ /* 0x000fda000786c0ff */
[----:B------:R-:W-:Y:S05]  /*9450*/  @!P3 BRA `(.L_x_962) ;  /* 0x000000040048b947 */ /* 0x000fea0003800000 */
[----:B------:R-:W2:Y:S01]  /*9460*/  LDC.64 R60, c[0x0][0x250] ;  /* 0x00009400ff3c7b82 */ /* 0x000ea20000000a00 */
[----:B------:R-:W-:Y:S02]  /*9470*/  ULDC UR4, c[0x0][0x29c] ;  /* 0x0000a70000047ab9 */ /* 0x000fe40000000800 */
[----:B------:R-:W-:-:S06]  /*9480*/  UISETP.NE.AND UP0, UPT, UR4, URZ, UPT ;  /* 0x0000003f0400728c */ /* 0x000fcc000bf05270 */
[----:B------:R-:W-:-:S13]  /*9490*/  PLOP3.LUT P2, PT, PT, PT, UP0, 0x80, 0x0 ;  /* 0x000000000000781c */ /* 0x000fda0003f4f008 */
.L_x_968:
[----:B------:R-:W-:Y:S01]  /*94a0*/  IMAD R5, R9, 0x90, RZ ;  /* 0x0000009009057824 */ /* 0x000fe200078e02ff */
[----:B------:R-:W-:-:S04]  /*94b0*/  LOP3.LUT P5, RZ, R29, 0x8, RZ, 0xc0, !PT ;  /* 0x000000081dff7812 */ /* 0x000fc800078ac0ff */
[----:B------:R-:W-:Y:S02]  /*94c0*/  SHF.R.S32.HI R15, RZ, 0x1f, R5 ;  /* 0x0000001fff0f7819 */ /* 0x000fe40000011405 */
[-C--:B------:R-:W-:Y:S02]  /*94d0*/  IADD3 R37, P3, R40, R5.reuse, RZ ;  /* 0x0000000528257210 */ /* 0x080fe40007f7e0ff */
[----:B------:R-:W-:-:S03]  /*94e0*/  IADD3 R5, P4, R20, R5, RZ ;  /* 0x0000000514057210 */ /* 0x000fc60007f9e0ff */
[----:B-1----:R-:W-:Y:S01]  /*94f0*/  IMAD.X R48, R22, 0x1, R15, P3 ;  /* 0x0000000116307824 */ /* 0x002fe200018e060f */
[CC--:B--2---:R-:W-:Y:S02]  /*9500*/  LEA R36, P3, R37.reuse, R60.reuse, 0x1 ;  /* 0x0000003c25247211 */ /* 0x0c4fe400078608ff */
[----:B------:R-:W-:Y:S02]  /*9510*/  IADD3.X R38, R16, R15, RZ, P4, !PT ;  /* 0x0000000f10267210 */ /* 0x000fe400027fe4ff */
[----:B------:R-:W-:Y:S02]  /*9520*/  LEA.HI.X R37, R37, R61, R48, 0x1, P3 ;  /* 0x0000003d25257211 */ /* 0x000fe400018f0c30 */
[----:B------:R-:W-:-:S03]  /*9530*/  LEA R46, P4, R5, R60, 0x1 ;  /* 0x0000003c052e7211 */ /* 0x000fc600078808ff */
[----:B------:R1:W5:Y:S01]  /*9540*/  LDG.E.128 R48, desc[UR36][R36.64] ;  /* 0x0000002424307981 */ /* 0x000362000c1e1d00 */
[----:B------:R-:W-:Y:S01]  /*9550*/  LEA.HI.X R47, R5, R61, R38, 0x1, P4 ;  /* 0x0000003d052f7211 */ /* 0x000fe200020f0c26 */
[----:B------:R-:W-:Y:S08]  /*9560*/  @P2 BRA `(.L_x_966) ;  /* 0x00000000002c2947 */ /* 0x000ff00003800000 */
        /* <DEDUP_REMOVED lines=11> */
.L_x_966:
[----:B-1----:R-:W5:Y:S01]  /*9620*/  LDG.E.128 R36, desc[UR36][R36.64+0x480] ;  /* 0x0004802424247981 */ /* 0x002f62000c1e1d00 */
[----:B------:R-:W-:Y:S02]  /*9630*/  IMAD.IADD R5, R9, 0x1, -R4 ;  /* 0x0000000109057824 */ /* 0x000fe400078e0a04 */
[--C-:B-----5:R-:W-:Y:S02]  /*9640*/  HADD2.F32 R53, -RZ, R49.reuse.H0_H0 ;  /* 0x20000031ff357230 */ /* 0x120fe40000004100 */
[----:B------:R-:W-:Y:S01]  /*9650*/  HADD2.F32 R52, -RZ, R49.H1_H1 ;  /* 0x30000031ff347230 */ /* 0x000fe20000004100 */
[----:B------:R-:W-:Y:S01]  /*9660*/  LEA R55, R5, R28, 0x1 ;  /* 0x0000001c05377211 */ /* 0x000fe200078e08ff */
[----:B------:R-:W-:Y:S02]  /*9670*/  HADD2.F32 R15, -RZ, R48.H0_H0 ;  /* 0x20000030ff0f7230 */ /* 0x000fe40000004100 */
[----:B--2---:R-:W-:Y:S02]  /*9680*/  HADD2.F32 R49, -RZ, R50.H0_H0 ;  /* 0x20000032ff317230 */ /* 0x004fe40000004100 */
[----:B------:R-:W1:Y:S01]  /*9690*/  LDS.U16 R5, [R55] ;  /* 0x0000000037057984 */ /* 0x000e620000000400 */
[----:B------:R-:W-:-:S02]  /*96a0*/  HADD2.F32 R54, -RZ, R51.H0_H0 ;  /* 0x20000033ff367230 */ /* 0x000fc40000004100 */
[----:B------:R-:W-:Y:S02]  /*96b0*/  HADD2.F32 R48, -RZ, R48.H1_H1 ;  /* 0x30000030ff307230 */ /* 0x000fe40000004100 */
        /* <DEDUP_REMOVED lines=23> */
.L_x_967:
[----:B------:R-:W2:Y:S01]  /*9830*/  LDS.U16 R0, [R55+0x8] ;  /* 0x0000080037007984 */ /* 0x000ea20000000400 */
[----:B------:R-:W-:Y:S02]  /*9840*/  VIADD R9, R9, 0x8 ;  /* 0x0000000809097836 */ /* 0x000fe40000000000 */
[----:B------:R-:W-:Y:S02]  /*9850*/  HADD2.F32 R11, -RZ, R38.H0_H0 ;  /* 0x20000026ff0b7230 */ /* 0x000fe40000004100 */
[----:B------:R-:W-:Y:S01]  /*9860*/  HADD2.F32 R3, -RZ, R36.H0_H0 ;  /* 0x20000024ff037230 */ /* 0x000fe20000004100 */
[----:B------:R-:W-:Y:S01]  /*9870*/  ISETP.GE.AND P3, PT, R9, R41, PT ;  /* 0x000000290900720c */ /* 0x000fe20003f66270 */
[----:B------:R-:W-:Y:S02]  /*9880*/  HADD2.F32 R7, -RZ, R37.H0_H0 ;  /* 0x20000025ff077230 */ /* 0x000fe40000004100 */
[----:B------:R-:W-:Y:S02]  /*9890*/  HADD2.F32 R13, -RZ, R38.H1_H1 ;  /* 0x30000026ff0d7230 */ /* 0x000fe40000004100 */
[----:B------:R-:W-:-:S02]  /*98a0*/  HADD2.F32 R5, -RZ, R36.H1_H1 ;  /* 0x30000024ff057230 */ /* 0x000fc40000004100 */
[----:B-1----:R-:W-:Y:S02]  /*98b0*/  HADD2.F32 R37, -RZ, R37.H1_H1 ;  /* 0x30000025ff257230 */ /* 0x002fe40000004100 */
        /* <DEDUP_REMOVED lines=12> */
.L_x_962:
[----:B------:R-:W-:Y:S05]  /*9980*/  BSYNC B1 ;  /* 0x0000000000017941 */ /* 0x000fea0003800000 */
.L_x_961:
[----:B------:R-:W-:-:S13]  /*9990*/  ISETP.GE.AND P3, PT, R42, R25, PT ;  /* 0x000000192a00720c */ /* 0x000fda0003f66270 */
[----:B------:R-:W-:Y:S05]  /*99a0*/  @P3 BRA `(.L_x_960) ;  /* 0x0000000c00983947 */ /* 0x000fea0003800000 */
[----:B------:R-:W2:Y:S01]  /*99b0*/  LDC R9, c[0x0][0x288] ;  /* 0x0000a200ff097b82 */ /* 0x000ea20000000800 */
[----:B------:R-:W-:Y:S01]  /*99c0*/  IADD3 R5, -R21, -0x2, R18 ;  /* 0xfffffffe15057810 */ /* 0x000fe20007ffe112 */
[----:B------:R-:W-:Y:S03]  /*99d0*/  BSSY B1, `(.L_x_969) ;  /* 0x000004b000017945 */ /* 0x000fe60003800000 */
[----:B------:R-:W-:-:S03]  /*99e0*/  IADD3 R5, R5, -R4, RZ ;  /* 0x8000000405057210 */ /* 0x000fc60007ffe0ff */
[----:B------:R-:W3:Y:S01]  /*99f0*/  LDC.64 R36, c[0x0][0x2e8] ;  /* 0x0000ba00ff247b82 */ /* 0x000ee20000000a00 */
[----:B------:R-:W-:Y:S01]  /*9a00*/  LOP3.LUT P3, RZ, R5, 0x4, RZ, 0xc0, !PT ;  /* 0x0000000405ff7812 */ /* 0x000fe2000786c0ff */
[----:B--2---:R-:W-:-:S04]  /*9a10*/  IMAD R9, R17, R9, R14 ;  /* 0x0000000911097224 */ /* 0x004fc800078e020e */
[----:B------:R-:W-:-:S04]  /*9a20*/  IMAD R9, R9, 0x90, R8 ;  /* 0x0000009009097824 */ /* 0x000fc800078e0208 */
[----:B---3--:R-:W-:-:S04]  /*9a30*/  IMAD.WIDE R36, R9, 0x2, R36 ;  /* 0x0000000209247825 */ /* 0x008fc800078e0224 */
        /* <DEDUP_REMOVED lines=14> */
[----:B---3--:R-:W-:-:S06]  /*9b20*/  VIADD R39, R45, 0xffffffe ;  /* 0x0ffffffe2d277836 */ /* 0x008fcc0000000000 */
        /* <DEDUP_REMOVED lines=10> */
[----:B------:R-:W-:-:S05]  /*9bd0*/  @!P2 IADD3 R9, R9, -R44, RZ ;  /* 0x8000002c0909a210 */ /* 0x000fca0007ffe0ff */
[----:B------:R-:W-:Y:S01]  /*9be0*/  @!P3 IMAD.MOV R9, RZ, RZ, -R9 ;  /* 0x000000ffff09b224 */ /* 0x000fe200078e0a09 */
        /* <DEDUP_REMOVED lines=23> */
.L_x_973:
[----:B-----5:R-:W-:Y:S02]  /*9d60*/  HADD2.F32 R15, -RZ, R44.H0_H0 ;  /* 0x2000002cff0f7230 */ /* 0x020fe40000004100 */
[----:B------:R-:W-:Y:S02]  /*9d70*/  HADD2.F32 R39, -RZ, R46.H0_H0 ;  /* 0x2000002eff277230 */ /* 0x000fe40000004100 */
[----:B------:R-:W-:Y:S02]  /*9d80*/  HADD2.F32 R38, -RZ, R47.H0_H0 ;  /* 0x2000002fff267230 */ /* 0x000fe40000004100 */
[C---:B------:R-:W-:Y:S01]  /*9d90*/  FFMA.FTZ R2, R9.reuse, R15, R2 ;  /* 0x0000000f09027223 */ /* 0x040fe20000010002 */
[----:B--2---:R-:W-:Y:S02]  /*9da0*/  HADD2.F32 R44, -RZ, R44.H1_H1 ;  /* 0x3000002cff2c7230 */ /* 0x004fe40000004100 */
        /* <DEDUP_REMOVED lines=11> */
.L_x_972:
[----:B------:R-:W-:Y:S05]  /*9e60*/  BSYNC B2 ;  /* 0x0000000000027941 */ /* 0x000fea0003800000 */
.L_x_971:
[----:B------:R-:W-:-:S07]  /*9e70*/  IADD3 R42, R42, 0x4, RZ ;  /* 0x000000042a2a7810 */ /* 0x000fce0007ffe0ff */
.L_x_970:
[----:B------:R-:W-:Y:S05]  /*9e80*/  BSYNC B1 ;  /* 0x0000000000017941 */ /* 0x000fea0003800000 */
.L_x_969:
[----:B------:R-:W-:-:S13]  /*9e90*/  LOP3.LUT P3, RZ, R5, 0xfffffffc, RZ, 0xc0, !PT ;  /* 0xfffffffc05ff7812 */ /* 0x000fda000786c0ff */
[----:B------:R-:W-:Y:S05]  /*9ea0*/  @!P3 BRA `(.L_x_960) ;  /* 0x000000080058b947 */ /* 0x000fea0003800000 */
[----:B------:R-:W-:Y:S01]  /*9eb0*/  IMAD R27, R42, 0x2, R27 ;  /* 0x000000022a1b7824 */ /* 0x000fe200078e021b */
[----:B------:R-:W-:Y:S01]  /*9ec0*/  MOV R5, 0x90 ;  /* 0x0000009000057802 */ /* 0x000fe20000000f00 */
[----:B------:R-:W-:Y:S02]  /*9ed0*/  IMAD.MOV.U32 R9, RZ, RZ, RZ ;  /* 0x000000ffff097224 */ /* 0x000fe400078e00ff */
[----:B------:R-:W-:Y:S02]  /*9ee0*/  IMAD R27, R4, -0x2, R27 ;  /* 0xfffffffe041b7824 */ /* 0x000fe400078e021b */
[----:B------:R-:W-:-:S03]  /*9ef0*/  IMAD R5, R42, R5, 0x240 ;  /* 0x000002402a057424 */ /* 0x000fc600078e0205 */
[----:B------:R-:W-:-:S07]  /*9f00*/  IADD3 R56, R27, UR38, RZ ;  /* 0x000000261b387c10 */ /* 0x000fce000fffe0ff */
.L_x_980:
[----:B------:R-:W2:Y:S01]  /*9f10*/  LDC R57, c[0x0][0x284] ;  /* 0x0000a100ff397b82 */ /* 0x000ea20000000800 */
[----:B------:R-:W-:Y:S01]  /*9f20*/  VIADD R15, R5, 0xfffffdc0 ;  /* 0xfffffdc0050f7836 */ /* 0x000fe20000000000 */
[----:B------:R-:W-:Y:S01]  /*9f30*/  BSSY B1, `(.L_x_974) ;  /* 0x0000046000017945 */ /* 0x000fe20003800000 */
[----:B------:R-:W-:-:S03]  /*9f40*/  IADD3 R43, R56, R9, RZ ;  /* 0x00000009382b7210 */ /* 0x000fc60007ffe0ff */
[----:B------:R-:W-:Y:S02]  /*9f50*/  IADD3 R27, P3, R20, R15, RZ ;  /* 0x0000000f141b7210 */ /* 0x000fe40007f7e0ff */
[----:B------:R-:W3:Y:S02]  /*9f60*/  LDC.64 R58, c[0x0][0x250] ;  /* 0x00009400ff3a7b82 */ /* 0x000ee40000000a00 */
[----:B-1----:R-:W-:Y:S02]  /*9f70*/  LEA.HI.X.SX32 R30, R15, R16, 0x1, P3 ;  /* 0x000000100f1e7211 */ /* 0x002fe400018f0eff */
[----:B--2---:R-:W-:Y:S02]  /*9f80*/  ISETP.GE.AND P3, PT, R42, R57, PT ;  /* 0x000000392a00720c */ /* 0x004fe40003f66270 */
[----:B---3--:R-:W-:-:S04]  /*9f90*/  LEA R38, P4, R27, R58, 0x1 ;  /* 0x0000003a1b267211 */ /* 0x008fc800078808ff */
[----:B------:R-:W-:-:S07]  /*9fa0*/  LEA.HI.X R39, R27, R59, R30, 0x1, P4 ;  /* 0x0000003b1b277211 */ /* 0x000fce00020f0c1e */
        /* <DEDUP_REMOVED lines=9> */
[----:B-1----:R-:W-:-:S06]  /*a040*/  VIADD R31, R41, 0xffffffe ;  /* 0x0ffffffe291f7836 */ /* 0x002fcc0000000000 */
[----:B------:R-:W1:Y:S02]  /*a050*/  F2I.FTZ.U32.TRUNC.NTZ R31, R31 ;  /* 0x0000001f001f7305 */ /* 0x000e64000021f000 */
[----:B-1----:R-:W-:-:S05]  /*a060*/  IADD3 R15, RZ, -R31, RZ ;  /* 0x8000001fff0f7210 */ /* 0x002fca0007ffe0ff */
        /* <DEDUP_REMOVED lines=34> */
.L_x_976:
[----:B-----5:R-:W-:Y:S02]  /*a290*/  HADD2.F32 R27, -RZ, R44.H0_H0 ;  /* 0x2000002cff1b7230 */ /* 0x020fe40000004100 */
[----:B------:R-:W-:Y:S02]  /*a2a0*/  HADD2.F32 R41, -RZ, R46.H0_H0 ;  /* 0x2000002eff297230 */ /* 0x000fe40000004100 */
[----:B------:R-:W-:Y:S02]  /*a2b0*/  HADD2.F32 R48, -RZ, R47.H0_H0 ;  /* 0x2000002fff307230 */ /* 0x000fe40000004100 */
[C---:B------:R-:W-:Y:S01]  /*a2c0*/  FFMA.FTZ R2, R15.reuse, R27, R2 ;  /* 0x0000001b0f027223 */ /* 0x040fe20000010002 */
[----:B-1----:R-:W-:Y:S02]  /*a2d0*/  HADD2.F32 R44, -RZ, R44.H1_H1 ;  /* 0x3000002cff2c7230 */ /* 0x002fe40000004100 */
        /* <DEDUP_REMOVED lines=11> */
.L_x_975:
[----:B------:R-:W-:Y:S05]  /*a390*/  BSYNC B1 ;  /* 0x0000000000017941 */ /* 0x000fea0003800000 */
.L_x_974:
        /* <DEDUP_REMOVED lines=49> */
.L_x_979:
[----:B-----5:R-:W-:Y:S02]  /*a6b0*/  HADD2.F32 R27, -RZ, R44.H0_H0 ;  /* 0x2000002cff1b7230 */ /* 0x020fe40000004100 */
[----:B-1----:R-:W-:Y:S02]  /*a6c0*/  HADD2.F32 R39, -RZ, R46.H0_H0 ;  /* 0x2000002eff277230 */ /* 0x002fe40000004100 */
[----:B------:R-:W-:Y:S02]  /*a6d0*/  HADD2.F32 R38, -RZ, R47.H0_H0 ;  /* 0x2000002fff267230 */ /* 0x000fe40000004100 */
[C---:B------:R-:W-:Y:S01]  /*a6e0*/  FFMA.FTZ R2, R15.reuse, R27, R2 ;  /* 0x0000001b0f027223 */ /* 0x040fe20000010002 */
[----:B------:R-:W-:Y:S02]  /*a6f0*/  HADD2.F32 R44, -RZ, R44.H1_H1 ;  /* 0x3000002cff2c7230 */ /* 0x000fe40000004100 */
        /* <DEDUP_REMOVED lines=11> */
.L_x_978:
[----:B------:R-:W-:Y:S05]  /*a7b0*/  BSYNC B1 ;  /* 0x0000000000017941 */ /* 0x000fea0003800000 */
.L_x_977:
[----:B------:R-:W-:Y:S01]  /*a7c0*/  IADD3 R42, R42, 0x8, RZ ;  /* 0x000000082a2a7810 */ /* 0x000fe20007ffe0ff */
[----:B------:R-:W-:Y:S01]  /*a7d0*/  VIADD R9, R9, 0x10 ;  /* 0x0000001009097836 */ /* 0x000fe20000000000 */
[----:B------:R-:W-:Y:S02]  /*a7e0*/  IADD3 R5, R5, 0x480, RZ ;  /* 0x0000048005057810 */ /* 0x000fe40007ffe0ff */
[----:B------:R-:W-:-:S13]  /*a7f0*/  ISETP.GE.AND P3, PT, R42, R25, PT ;  /* 0x000000192a00720c */ /* 0x000fda0003f66270 */
[----:B------:R-:W-:Y:S05]  /*a800*/  @!P3 BRA `(.L_x_980) ;  /* 0xfffffff400c0b947 */ /* 0x000fea000383ffff */
.L_x_960:
[----:B------:R-:W-:Y:S05]  /*a810*/  BSYNC B0 ;  /* 0x0000000000007941 */ /* 0x000fea0003800000 */
.L_x_959:
[----:B------:R-:W-:Y:S01]  /*a820*/  ISETP.GT.OR P0, PT, R6, 0x11, P0 ;  /* 0x000000110600780c */ /* 0x000fe20000704670 */
[----:B------:R-:W-:-:S12]  /*a830*/  BSSY B0, `(.L_x_981) ;  /* 0x0000036000007945 */ /* 0x000fd80003800000 */
[----:B------:R-:W-:Y:S05]  /*a840*/  @P0 BRA `(.L_x_982) ;  /* 0x0000000000d00947 */ /* 0x000fea0003800000 */
[----:B------:R-:W1:Y:S01]  /*a850*/  LDC.64 R40, c[0x0][0x250] ;  /* 0x00009400ff287b82 */ /* 0x000e620000000a00 */
[----:B------:R-:W-:-:S04]  /*a860*/  IMAD.MOV.U32 R5, RZ, RZ, 0x90 ;  /* 0x00000090ff057424 */ /* 0x000fc800078e00ff */
[----:B------:R-:W-:-:S05]  /*a870*/  IMAD R5, R18, R5, -0x90 ;  /* 0xffffff7012057424 */ /* 0x000fca00078e0205 */
[----:B------:R-:W-:-:S04]  /*a880*/  IADD3 R6, P0, R20, R5, RZ ;  /* 0x0000000514067210 */ /* 0x000fc80007f1e0ff */
[----:B------:R-:W-:Y:S02]  /*a890*/  LEA.HI.X.SX32 R5, R5, R16, 0x1, P0 ;  /* 0x0000001005057211 */ /* 0x000fe400000f0eff */
[----:B-1----:R-:W-:-:S04]  /*a8a0*/  LEA R30, P0, R6, R40, 0x1 ;  /* 0x00000028061e7211 */ /* 0x002fc800078008ff */
[----:B------:R-:W-:-:S05]  /*a8b0*/  LEA.HI.X R31, R6, R41, R5, 0x1, P0 ;  /* 0x00000029061f7211 */ /* 0x000fca00000f0c05 */
[----:B------:R1:W5:Y:S01]  /*a8c0*/  LDG.E.128 R36, desc[UR36][R30.64] ;  /* 0x000000241e247981 */ /* 0x000362000c1e1d00 */
[----:B------:R-:W-:Y:S01]  /*a8d0*/  IADD3 R25, R25, -R4, RZ ;  /* 0x8000000419197210 */ /* 0x000fe20007ffe0ff */
[----:B------:R-:W-:Y:S04]  /*a8e0*/  BSSY B1, `(.L_x_983) ;  /* 0x000001a000017945 */ /* 0x000fe80003800000 */
[----:B------:R-:W-:-:S06]  /*a8f0*/  IMAD R28, R25, 0x2, R28 ;  /* 0x00000002191c7824 */ /* 0x000fcc00078e021c */
[----:B------:R-:W2:Y:S02]  /*a900*/  LDS.U16 R28, [R28] ;  /* 0x000000001c1c7984 */ /* 0x000ea40000000400 */
[----:B--2---:R-:W-:Y:S01]  /*a910*/  HADD2.F32 R9, -RZ, R28.H0_H0 ;  /* 0x2000001cff097230 */ /* 0x004fe20000004100 */
[----:B-1----:R-:W-:Y:S06]  /*a920*/  @P2 BRA `(.L_x_984) ;  /* 0x0000000000542947 */ /* 0x002fec0003800000 */
[----:B------:R-:W-:-:S13]  /*a930*/  LOP3.LUT P3, RZ, R29, 0x8, RZ, 0xc0, !PT ;  /* 0x000000081dff7812 */ /* 0x000fda000786c0ff */
[----:B------:R-:W1:Y:S08]  /*a940*/  @P3 LDC R6, c[0x0][0x288] ;  /* 0x0000a200ff063b82 */ /* 0x000e700000000800 */
[----:B------:R-:W2:Y:S01]  /*a950*/  @P3 LDC.64 R4, c[0x0][0x2e8] ;  /* 0x0000ba00ff043b82 */ /* 0x000ea20000000a00 */
[----:B-1----:R-:W-:-:S04]  /*a960*/  @P3 IMAD R17, R17, R6, R14 ;  /* 0x0000000611113224 */ /* 0x002fc800078e020e */
[----:B------:R-:W-:-:S04]  /*a970*/  @P3 IMAD R15, R17, 0x90, R8 ;  /* 0x00000090110f3824 */ /* 0x000fc800078e0208 */
[----:B--2---:R-:W-:-:S05]  /*a980*/  @P3 IMAD.WIDE R14, R15, 0x2, R4 ;  /* 0x000000020f0e3825 */ /* 0x004fca00078e0204 */
[----:B------:R-:W2:Y:S01]  /*a990*/  @P3 LDG.E.128 R28, desc[UR36][R14.64] ;  /* 0x000000240e1c3981 */ /* 0x000ea2000c1e1d00 */
        /* <DEDUP_REMOVED lines=14> */
.L_x_984:
[----:B------:R-:W-:Y:S05]  /*aa80*/  BSYNC B1 ;  /* 0x0000000000017941 */ /* 0x000fea0003800000 */
.L_x_983:
[----:B-1---5:R-:W-:Y:S02]  /*aa90*/  HADD2.F32 R4, -RZ, R36.H0_H0 ;  /* 0x20000024ff047230 */ /* 0x022fe40000004100 */
[----:B------:R-:W-:Y:S02]  /*aaa0*/  HADD2.F32 R15, -RZ, R38.H0_H0 ;  /* 0x20000026ff0f7230 */ /* 0x000fe40000004100 */
        /* <DEDUP_REMOVED lines=14> */
.L_x_982:
[----:B------:R-:W-:Y:S05]  /*ab90*/  BSYNC B0 ;  /* 0x0000000000007941 */ /* 0x000fea0003800000 */
.L_x_981:
[----:B------:R-:W-:Y:S06]  /*aba0*/  BAR.SYNC.DEFER_BLOCKING 0x0 ;  /* 0x0000000000007b1d */ /* 0x000fec0000010000 */
[----:B------:R-:W-:Y:S05]  /*abb0*/  @P1 BRA `(.L_x_985) ;  /* 0x00000004000c1947 */ /* 0x000fea0003800000 */
[----:B------:R-:W-:Y:S01]  /*abc0*/  LOP3.LUT R4, R23, 0xffffffc0, RZ, 0xc0, !PT ;  /* 0xffffffc017047812 */ /* 0x000fe200078ec0ff */
[----:B------:R-:W-:Y:S01]  /*abd0*/  IMAD R21, R21, 0x90, R8 ;  /* 0x0000009015157824 */ /* 0x000fe200078e0208 */
[C---:B------:R-:W-:Y:S02]  /*abe0*/  LOP3.LUT R5, R23.reuse, 0xffffffe0, RZ, 0xc0, !PT ;  /* 0xffffffe017057812 */ /* 0x040fe400078ec0ff */
[----:B------:R-:W-:Y:S02]  /*abf0*/  ISETP.NE.AND P0, PT, R4, 0x40, PT ;  /* 0x000000400400780c */ /* 0x000fe40003f05270 */
[----:B------:R-:W-:Y:S02]  /*ac00*/  ISETP.GT.AND P2, PT, R23, 0x3f, PT ;  /* 0x0000003f1700780c */ /* 0x000fe40003f44270 */
[----:B------:R-:W-:Y:S02]  /*ac10*/  ISETP.NE.AND P3, PT, R5, 0x20, PT ;  /* 0x000000200500780c */ /* 0x000fe40003f65270 */
[----:B------:R-:W-:-:S02]  /*ac20*/  ISETP.GT.AND P4, PT, R23, 0x1f, PT ;  /* 0x0000001f1700780c */ /* 0x000fc40003f84270 */
[----:B------:R-:W-:-:S05]  /*ac30*/  LEA R21, R21, UR38, 0x1 ;  /* 0x0000002615157c11 */ /* 0x000fca000f8e08ff */
[----:B------:R-:W-:Y:S06]  /*ac40*/  @P0 BRA `(.L_x_986) ;  /* 0x0000000000140947 */ /* 0x000fec0003800000 */
[----:B0-----:R-:W-:Y:S02]  /*ac50*/  F2FP.F16.F32.PACK_AB R24, R3, R2 ;  /* 0x000000020318723e */ /* 0x001fe400000000ff */
[----:B------:R-:W-:Y:S02]  /*ac60*/  F2FP.F16.F32.PACK_AB R25, R7, R12 ;  /* 0x0000000c0719723e */ /* 0x000fe400000000ff */
[----:B------:R-:W-:Y:S02]  /*ac70*/  F2FP.F16.F32.PACK_AB R26, R11, R10 ;  /* 0x0000000a0b1a723e */ /* 0x000fe400000000ff */
[----:B------:R-:W-:-:S05]  /*ac80*/  F2FP.F16.F32.PACK_AB R27, R0, R13 ;  /* 0x0000000d001b723e */ /* 0x000fca00000000ff */
[----:B------:R2:W-:Y:S02]  /*ac90*/  STS.128 [R21+-0x240], R24 ;  /* 0xfffdc01815007388 */ /* 0x0005e40000000c00 */
.L_x_986:
[----:B------:R-:W-:Y:S05]  /*aca0*/  WARPSYNC.ALL ;  /* 0x0000000000007948 */ /* 0x000fea0003800000 */
[----:B------:R-:W-:Y:S06]  /*acb0*/  BAR.SYNC.DEFER_BLOCKING 0x0 ;  /* 0x0000000000007b1d */ /* 0x000fec0000010000 */
[----:B------:R-:W-:Y:S04]  /*acc0*/  BSSY B0, `(.L_x_987) ;  /* 0x0000013000007945 */ /* 0x000fe80003800000 */
[----:B------:R-:W-:Y:S05]  /*acd0*/  @P2 BRA `(.L_x_988) ;  /* 0x0000000000442947 */ /* 0x000fea0003800000 */
[----:B0-2---:R-:W0:Y:S02]  /*ace0*/  LDS.128 R24, [R21] ;  /* 0x0000000015187984 */ /* 0x005e240000000c00 */
[----:B0-----:R-:W-:Y:S02]  /*acf0*/  HADD2.F32 R5, -RZ, R24.H0_H0 ;  /* 0x20000018ff057230 */ /* 0x001fe40000004100 */
[----:B------:R-:W-:Y:S02]  /*ad00*/  HADD2.F32 R15, -RZ, R26.H0_H0 ;  /* 0x2000001aff0f7230 */ /* 0x000fe40000004100 */
[----:B------:R-:W-:Y:S02]  /*ad10*/  HADD2.F32 R6, -RZ, R27.H0_H0 ;  /* 0x2000001bff067230 */ /* 0x000fe40000004100 */
[----:B------:R-:W-:Y:S01]  /*ad20*/  FADD.FTZ R2, R2, R5 ;  /* 0x0000000502027221 */ /* 0x000fe20000010000 */
[----:B------:R-:W-:Y:S02]  /*ad30*/  HADD2.F32 R24, -RZ, R24.H1_H1 ;  /* 0x30000018ff187230 */ /* 0x000fe40000004100 */
[----:B------:R-:W-:Y:S01]  /*ad40*/  FADD.FTZ R10, R10, R15 ;  /* 0x0000000f0a0a7221 */ /* 0x000fe20000010000 */
[----:B------:R-:W-:-:S02]  /*ad50*/  HADD2.F32 R9, -RZ, R25.H0_H0 ;  /* 0x20000019ff097230 */ /* 0x000fc40000004100 */
[----:B------:R-:W-:Y:S01]  /*ad60*/  FADD.FTZ R13, R13, R6 ;  /* 0x000000060d0d7221 */ /* 0x000fe20000010000 */
[----:B------:R-:W-:Y:S02]  /*ad70*/  HADD2.F32 R4, -RZ, R25.H1_H1 ;  /* 0x30000019ff047230 */ /* 0x000fe40000004100 */
[----:B------:R-:W-:Y:S01]  /*ad80*/  FADD.FTZ R3, R3, R24 ;  /* 0x0000001803037221 */ /* 0x000fe20000010000 */
[----:B------:R-:W-:Y:S02]  /*ad90*/  HADD2.F32 R26, -RZ, R26.H1_H1 ;  /* 0x3000001aff1a7230 */ /* 0x000fe40000004100 */
[----:B------:R-:W-:Y:S01]  /*ada0*/  FADD.FTZ R12, R12, R9 ;  /* 0x000000090c0c7221 */ /* 0x000fe20000010000 */
[----:B------:R-:W-:Y:S02]  /*adb0*/  HADD2.F32 R27, -RZ, R27.H1_H1 ;  /* 0x3000001bff1b7230 */ /* 0x000fe40000004100 */
[----:B------:R-:W-:Y:S01]  /*adc0*/  FADD.FTZ R7, R7, R4 ;  /* 0x0000000407077221 */ /* 0x000fe20000010000 */
[----:B------:R-:W-:-:S02]  /*add0*/  FADD.FTZ R11, R11, R26 ;  /* 0x0000001a0b0b7221 */ /* 0x000fc40000010000 */
[----:B------:R-:W-:-:S07]  /*ade0*/  FADD.FTZ R0, R0, R27 ;  /* 0x0000001b00007221 */ /* 0x000fce0000010000 */
.L_x_988:
[----:B------:R-:W-:Y:S05]  /*adf0*/  BSYNC B0 ;  /* 0x0000000000007941 */ /* 0x000fea0003800000 */
.L_x_987:
        /* <DEDUP_REMOVED lines=8> */
.L_x_990:
[----:B------:R-:W-:Y:S05]  /*ae80*/  BSYNC B0 ;  /* 0x0000000000007941 */ /* 0x000fea0003800000 */
.L_x_989:
[----:B------:R-:W-:Y:S06]  /*ae90*/  BAR.SYNC.DEFER_BLOCKING 0x0 ;  /* 0x0000000000007b1d */ /* 0x000fec0000010000 */
[----:B------:R-:W-:Y:S04]  /*aea0*/  BSSY B0, `(.L_x_991) ;  /* 0x0000013000007945 */ /* 0x000fe80003800000 */
[----:B------:R-:W-:Y:S05]  /*aeb0*/  @P4 BRA `(.L_x_992) ;  /* 0x0000000000444947 */ /* 0x000fea0003800000 */
[----:B0-23--:R-:W0:Y:S02]  /*aec0*/  LDS.128 R24, [R21] ;  /* 0x0000000015187984 */ /* 0x00de240000000c00 */
        /* <DEDUP_REMOVED lines=16> */
.L_x_992:
[----:B------:R-:W-:Y:S05]  /*afd0*/  BSYNC B0 ;  /* 0x0000000000007941 */ /* 0x000fea0003800000 */
.L_x_991:
[----:B------:R-:W-:Y:S06]  /*afe0*/  BAR.SYNC.DEFER_BLOCKING 0x0 ;  /* 0x0000000000007b1d */ /* 0x000fec0000010000 */
.L_x_985:
[----:B------:R-:W-:-:S04]  /*aff0*/  IADD3 R23, R23, 0x1f, RZ ;  /* 0x0000001f17177810 */ /* 0x000fc80007ffe0ff */
        /* <DEDUP_REMOVED lines=17> */
.L_x_993:
        /* <DEDUP_REMOVED lines=15> */
[----:B------:R-:W4:Y:S01]  /*b200*/  F2I.S8.NTZ R7, R7 ;  /* 0x0000000700077305 */ /* 0x000f220000202100 */
[----:B------:R-:W-:Y:S02]  /*b210*/  PRMT R4, R5, 0x7710, RZ ;  /* 0x0000771005047816 */ /* 0x000fe400000000ff */
[----:B-----5:R-:W-:-:S05]  /*b220*/  PRMT R3, R3, 0x8880, RZ ;  /* 0x0000888003037816 */ /* 0x020fca00000000ff */
[----:B------:R-:W5:Y:S01]  /*b230*/  F2I.S8.NTZ R10, R10 ;  /* 0x0000000a000a7305 */ /* 0x000f620000202100 */
[----:B------:R-:W-:Y:S02]  /*b240*/  PRMT R3, R3, 0x7710, RZ ;  /* 0x0000771003037816 */ /* 0x000fe400000000ff */
[----:B----4-:R-:W-:-:S05]  /*b250*/  PRMT R6, R7, 0x8880, RZ ;  /* 0x0000888007067816 */ /* 0x010fca00000000ff */
[----:B------:R-:W4:Y:S01]  /*b260*/  F2I.S8.NTZ R2, R2 ;  /* 0x0000000200027305 */ /* 0x000f220000202100 */
[----:B------:R-:W-:Y:S02]  /*b270*/  LOP3.LUT R15, R3, 0xff, RZ, 0xc0, !PT ;  /* 0x000000ff030f7812 */ /* 0x000fe400078ec0ff */
[----:B------:R-:W-:Y:S02]  /*b280*/  PRMT R5, R6, 0x7710, RZ ;  /* 0x0000771006057816 */ /* 0x000fe400000000ff */
[----:B------:R-:W-:Y:S02]  /*b290*/  LOP3.LUT R7, R4, 0xff, RZ, 0xc0, !PT ;  /* 0x000000ff04077812 */ /* 0x000fe400078ec0ff */
[----:B------:R-:W-:Y:S01]  /*b2a0*/  LOP3.LUT R5, R5, 0xff, RZ, 0xc0, !PT ;  /* 0x000000ff05057812 */ /* 0x000fe200078ec0ff */
[----:B------:R-:W0:Y:S01]  /*b2b0*/  F2I.S8.NTZ R11, R11 ;  /* 0x0000000b000b7305 */ /* 0x000e220000202100 */
[----:B-----5:R-:W-:Y:S02]  /*b2c0*/  PRMT R12, R10, 0x8880, RZ ;  /* 0x000088800a0c7816 */ /* 0x020fe400000000ff */
[----:B------:R-:W-:-:S02]  /*b2d0*/  SHF.L.U64.HI R9, R15, 0x8, RZ ;  /* 0x000000080f097819 */ /* 0x000fc400000102ff */
[----:B------:R-:W-:Y:S02]  /*b2e0*/  SHF.L.U64.HI R3, R7, 0x10, RZ ;  /* 0x0000001007037819 */ /* 0x000fe400000102ff */
[----:B------:R-:W-:Y:S01]  /*b2f0*/  SHF.L.U64.HI R4, R5, 0x18, RZ ;  /* 0x0000001805047819 */ /* 0x000fe200000102ff */
[----:B------:R-:W5:Y:S01]  /*b300*/  F2I.S8.NTZ R13, R13 ;  /* 0x0000000d000d7305 */ /* 0x000f620000202100 */
[----:B----4-:R-:W-:Y:S02]  /*b310*/  PRMT R10, R2, 0x8880, RZ ;  /* 0x00008880020a7816 */ /* 0x010fe400000000ff */
[----:B------:R-:W-:Y:S02]  /*b320*/  PRMT R2, R12, 0x7710, RZ ;  /* 0x000077100c027816 */ /* 0x000fe400000000ff */
[----:B------:R-:W-:Y:S02]  /*b330*/  LOP3.LUT R4, R4, R3, R9, 0xfe, !PT ;  /* 0x0000000304047212 */ /* 0x000fe400078efe09 */
[----:B0-----:R-:W-:Y:S01]  /*b340*/  PRMT R11, R11, 0x8880, RZ ;  /* 0x000088800b0b7816 */ /* 0x001fe200000000ff */
[----:B------:R0:W4:Y:S01]  /*b350*/  F2I.S8.NTZ R6, R0 ;  /* 0x0000000000067305 */ /* 0x0001220000202100 */
[----:B------:R-:W-:-:S02]  /*b360*/  LOP3.LUT R3, R2, 0xff, RZ, 0xc0, !PT ;  /* 0x000000ff02037812 */ /* 0x000fc400078ec0ff */
[----:B------:R-:W-:Y:S02]  /*b370*/  PRMT R2, R11, 0x7710, RZ ;  /* 0x000077100b027816 */ /* 0x000fe400000000ff */
[----:B------:R-:W-:Y:S01]  /*b380*/  LOP3.LUT R3, R3, 0xffffff00, R4, 0xf8, !PT ;  /* 0xffffff0003037812 */ /* 0x000fe200078ef804 */
[----:B------:R-:W-:Y:S01]  /*b390*/  IMAD.U32 R4, R7, 0x10000, RZ ;  /* 0x0001000007047824 */ /* 0x000fe200078e00ff */
[----:B-----5:R-:W-:Y:S02]  /*b3a0*/  PRMT R13, R13, 0x8880, RZ ;  /* 0x000088800d0d7816 */ /* 0x020fe400000000ff */
[----:B0-----:R-:W-:Y:S02]  /*b3b0*/  PRMT R0, R10, 0x7710, RZ ;  /* 0x000077100a007816 */ /* 0x001fe400000000ff */
[----:B------:R-:W-:Y:S02]  /*b3c0*/  PRMT R2, R2, 0x7604, RZ ;  /* 0x0000760402027816 */ /* 0x000fe400000000ff */
[----:B------:R-:W-:-:S02]  /*b3d0*/  PRMT R9, R0, 0x6540, R15 ;  /* 0x0000654000097816 */ /* 0x000fc4000000000f */
[----:B------:R-:W-:Y:S02]  /*b3e0*/  PRMT R0, R13, 0x7710, RZ ;  /* 0x000077100d007816 */ /* 0x000fe400000000ff */
[----:B------:R-:W-:Y:S02]  /*b3f0*/  LOP3.LUT R3, R2, 0xffff00ff, R3, 0xf8, !PT ;  /* 0xffff00ff02037812 */ /* 0x000fe400078ef803 */
[----:B------:R-:W-:Y:S02]  /*b400*/  PRMT R0, R0, 0x7054, RZ ;  /* 0x0000705400007816 */ /* 0x000fe400000000ff */
[----:B----4-:R-:W-:Y:S02]  /*b410*/  PRMT R6, R6, 0x8880, RZ ;  /* 0x0000888006067816 */ /* 0x010fe400000000ff */
        /* <DEDUP_REMOVED lines=9> */
.L_x_789:
[----:B------:R-:W-:Y:S01]  /*b4b0*/  MOV R12, 0x10 ;  /* 0x00000010000c7802 */ /* 0x000fe20000000f00 */
[----:B------:R-:W-:Y:S01]  /*b4c0*/  IMAD.MOV.U32 R11, RZ, RZ, 0x1f ;  /* 0x0000001fff0b7424 */ /* 0x000fe200078e00ff */
[----:B------:R-:W-:-:S07]  /*b4d0*/  MOV R15, 0xffffffff ;  /* 0xffffffff000f7802 */ /* 0x000fce0000000f00 */
[----:B-1----:R-:W-:Y:S05]  /*b4e0*/  WARPSYNC.COLLECTIVE R15, `(.L_x_994) ;  /* 0x000000000f087348 */ /* 0x002fea0003c00000 */
[----:B------:R0:W2:Y:S02]  /*b4f0*/  SHFL.BFLY P6, R14, R13, R12, R11 ;  /* 0x0c00000c0d0e7389 */ /* 0x0000a400000c000b */
[----:B012---:R-:W-:Y:S01]  /*b500*/  ENDCOLLECTIVE ;  /* 0x000000000000791b */ /* 0x007fe20003800000 */
.L_x_994:
[----:B------:R-:W-:Y:S01]  /*b510*/  MOV R12, 0x8 ;  /* 0x00000008000c7802 */ /* 0x000fe20000000f00 */
[----:B------:R-:W-:-:S04]  /*b520*/  FADD.FTZ R0, R13, R14 ;  /* 0x0000000e0d007221 */ /* 0x000fc80000010000 */
[----:B------:R-:W-:-:S07]  /*b530*/  IMAD.MOV.U32 R13, RZ, RZ, R0 ;  /* 0x000000ffff0d7224 */ /* 0x000fce00078e0000 */
[----:B------:R-:W-:Y:S05]  /*b540*/  WARPSYNC.COLLECTIVE R15, `(.L_x_995) ;  /* 0x000000000f087348 */ /* 0x000fea0003c00000 */
[----:B------:R0:W1:Y:S02]  /*b550*/  SHFL.BFLY P6, R14, R13, R12, R11 ;  /* 0x0c00000c0d0e7389 */ /* 0x00006400000c000b */
[----:B01----:R-:W-:Y:S01]  /*b560*/  ENDCOLLECTIVE ;  /* 0x000000000000791b */ /* 0x003fe20003800000 */
.L_x_995:
[----:B------:R-:W-:Y:S01]  /*b570*/  MOV R12, 0x4 ;  /* 0x00000004000c7802 */ /* 0x000fe20000000f00 */
[----:B------:R-:W-:-:S04]  /*b580*/  FADD.FTZ R3, R0, R14 ;  /* 0x0000000e00037221 */ /* 0x000fc80000010000 */
[----:B------:R-:W-:-:S07]  /*b590*/  IMAD.MOV.U32 R13, RZ, RZ, R3 ;  /* 0x000000ffff0d7224 */ /* 0x000fce00078e0003 */
[----:B------:R-:W-:Y:S05]  /*b5a0*/  WARPSYNC.COLLECTIVE R15, `(.L_x_996) ;  /* 0x000000000f087348 */ /* 0x000fea0003c00000 */
[----:B------:R0:W1:Y:S02]  /*b5b0*/  SHFL.BFLY P6, R14, R13, R12, R11 ;  /* 0x0c00000c0d0e7389 */ /* 0x00006400000c000b */
[----:B01----:R-:W-:Y:S01]  /*b5c0*/  ENDCOLLECTIVE ;  /* 0x000000000000791b */ /* 0x003fe20003800000 */
.L_x_996:
[----:B------:R-:W-:Y:S01]  /*b5d0*/  MOV R12, 0x2 ;  /* 0x00000002000c7802 */ /* 0x000fe20000000f00 */
[----:B------:R-:W-:-:S04]  /*b5e0*/  FADD.FTZ R4, R3, R14 ;  /* 0x0000000e03047221 */ /* 0x000fc80000010000 */
[----:B------:R-:W-:-:S07]  /*b5f0*/  IMAD.MOV.U32 R13, RZ, RZ, R4 ;  /* 0x000000ffff0d7224 */ /* 0x000fce00078e0004 */
[----:B------:R-:W-:Y:S05]  /*b600*/  WARPSYNC.COLLECTIVE R15, `(.L_x_997) ;  /* 0x000000000f087348 */ /* 0x000fea0003c00000 */
[----:B------:R0:W1:Y:S02]  /*b610*/  SHFL.BFLY P6, R14, R13, R12, R11 ;  /* 0x0c00000c0d0e7389 */ /* 0x00006400000c000b */
[----:B01----:R-:W-:Y:S01]  /*b620*/  ENDCOLLECTIVE ;  /* 0x000000000000791b */ /* 0x003fe20003800000 */
.L_x_997:
[----:B------:R-:W-:Y:S01]  /*b630*/  MOV R12, 0x1 ;  /* 0x00000001000c7802 */ /* 0x000fe20000000f00 */
[----:B------:R-:W-:-:S04]  /*b640*/  FADD.FTZ R5, R4, R14 ;  /* 0x0000000e04057221 */ /* 0x000fc80000010000 */
[----:B------:R-:W-:-:S07]  /*b650*/  IMAD.MOV.U32 R13, RZ, RZ, R5 ;  /* 0x000000ffff0d7224 */ /* 0x000fce00078e0005 */
[----:B------:R-:W-:Y:S05]  /*b660*/  WARPSYNC.COLLECTIVE R15, `(.L_x_998) ;  /* 0x000000000f087348 */ /* 0x000fea0003c00000 */
[----:B------:R0:W1:Y:S02]  /*b670*/  SHFL.BFLY P6, R14, R13, R12, R11 ;  /* 0x0c00000c0d0e7389 */ /* 0x00006400000c000b */
[----:B01----:R-:W-:Y:S01]  /*b680*/  ENDCOLLECTIVE ;  /* 0x000000000000791b */ /* 0x003fe20003800000 */
.L_x_998:
[----:B------:R-:W-:Y:S05]  /*b690*/  BRA `(.L_x_999) ;  /* 0xffffff7400f07947 */ /* 0x000fea000383ffff */
.L_x_922:
[----:B------:R-:W-:Y:S01]  /*b6a0*/  BSSY B1, `(.L_x_1000) ;  /* 0x0000007000017945 */ /* 0x000fe20003800000 */
[----:B------:R-:W-:Y:S01]  /*b6b0*/  IMAD.MOV.U32 R12, RZ, RZ, 0x1 ;  /* 0x00000001ff0c7424 */ /* 0x000fe200078e00ff */
[----:B------:R-:W-:Y:S01]  /*b6c0*/  MOV R11, 0x1f ;  /* 0x0000001f000b7802 */ /* 0x000fe20000000f00 */
[----:B-12---:R-:W-:-:S07]  /*b6d0*/  IMAD.MOV.U32 R15, RZ, RZ, -0x1 ;  /* 0xffffffffff0f7424 */ /* 0x006fce00078e00ff */
[----:B---34-:R-:W-:Y:S05]  /*b6e0*/  WARPSYNC.COLLECTIVE R15, `(.L_x_1001) ;  /* 0x000000000f087348 */ /* 0x018fea0003c00000 */
[----:B------:R0:W1:Y:S02]  /*b6f0*/  SHFL.BFLY P6, R14, R13, R12, R11 ;  /* 0x0c00000c0d0e7389 */ /* 0x00006400000c000b */
[----:B01-34-:R-:W-:Y:S01]  /*b700*/  ENDCOLLECTIVE ;  /* 0x000000000000791b */ /* 0x01bfe20003800000 */
.L_x_1001:
[----:B------:R-:W-:Y:S05]  /*b710*/  BSYNC B1 ;  /* 0x0000000000017941 */ /* 0x000fea0003800000 */
.L_x_1000:
[----:B------:R-:W-:Y:S05]  /*b720*/  BRA `(.L_x_1002) ;  /* 0xffffffc0009c7947 */ /* 0x000fea000383ffff */
.L_x_926:
        /* <DEDUP_REMOVED lines=8> */
.L_x_1004:
[----:B------:R-:W-:Y:S05]  /*b7b0*/  BSYNC B0 ;  /* 0x0000000000007941 */ /* 0x000fea0003800000 */
.L_x_1003:
[----:B------:R-:W-:Y:S01]  /*b7c0*/  FMNMX.FTZ R13, R14, R0, !PT ;  /* 0x000000000e0d7209 */ /* 0x000fe20007810000 */
[----:B------:R-:W-:Y:S01]  /*b7d0*/  IMAD.MOV.U32 R11, RZ, RZ, 0x1f ;  /* 0x0000001fff0b7424 */ /* 0x000fe200078e00ff */
[----:B------:R-:W-:Y:S02]  /*b7e0*/  MOV R12, 0x8 ;  /* 0x00000008000c7802 */ /* 0x000fe40000000f00 */
[----:B------:R-:W-:-:S07]  /*b7f0*/  MOV R15, 0xffffffff ;  /* 0xffffffff000f7802 */ /* 0x000fce0000000f00 */
[----:B------:R-:W-:Y:S05]  /*b800*/  WARPSYNC.COLLECTIVE R15, `(.L_x_1005) ;  /* 0x000000000f087348 */ /* 0x000fea0003c00000 */
[----:B------:R0:W1:Y:S02]  /*b810*/  SHFL.BFLY P6, R14, R13, R12, R11 ;  /* 0x0c00000c0d0e7389 */ /* 0x00006400000c000b */
[----:B01----:R-:W-:Y:S01]  /*b820*/  ENDCOLLECTIVE ;  /* 0x000000000000791b */ /* 0x003fe20003800000 */
.L_x_1005:
[----:B------:R-:W-:Y:S01]  /*b830*/  HFMA2.MMA R12, -RZ, RZ, 0, 2.384185791015625e-07 ;  /* 0x00000004ff0c7435 */ /* 0x000fe200000001ff */
[----:B------:R-:W-:-:S05]  /*b840*/  FMNMX.FTZ R3, R13, R14, !PT ;  /* 0x0000000e0d037209 */ /* 0x000fca0007810000 */
[----:B------:R-:W-:-:S07]  /*b850*/  IMAD.MOV.U32 R13, RZ, RZ, R3 ;  /* 0x000000ffff0d7224 */ /* 0x000fce00078e0003 */
[----:B------:R-:W-:Y:S05]  /*b860*/  WARPSYNC.COLLECTIVE R15, `(.L_x_1006) ;  /* 0x000000000f087348 */ /* 0x000fea0003c00000 */
[----:B------:R0:W1:Y:S02]  /*b870*/  SHFL.BFLY P6, R14, R13, R12, R11 ;  /* 0x0c00000c0d0e7389 */ /* 0x00006400000c000b */
[----:B01----:R-:W-:Y:S01]  /*b880*/  ENDCOLLECTIVE ;  /* 0x000000000000791b */ /* 0x003fe20003800000 */
.L_x_1006:
[----:B------:R-:W-:Y:S02]  /*b890*/  MOV R12, 0x2 ;  /* 0x00000002000c7802 */ /* 0x000fe40000000f00 */
[----:B------:R-:W-:-:S05]  /*b8a0*/  FMNMX.FTZ R5, R3, R14, !PT ;  /* 0x0000000e03057209 */ /* 0x000fca0007810000 */
[----:B------:R-:W-:-:S07]  /*b8b0*/  IMAD.MOV.U32 R13, RZ, RZ, R5 ;  /* 0x000000ffff0d7224 */ /* 0x000fce00078e0005 */
[----:B------:R-:W-:Y:S05]  /*b8c0*/  WARPSYNC.COLLECTIVE R15, `(.L_x_1007) ;  /* 0x000000000f087348 */ /* 0x000fea0003c00000 */
[----:B------:R0:W1:Y:S02]  /*b8d0*/  SHFL.BFLY P6, R14, R13, R12, R11 ;  /* 0x0c00000c0d0e7389 */ /* 0x00006400000c000b */
[----:B01----:R-:W-:Y:S01]  /*b8e0*/  ENDCOLLECTIVE ;  /* 0x000000000000791b */ /* 0x003fe20003800000 */
.L_x_1007:
[----:B------:R-:W-:Y:S05]  /*b8f0*/  BRA `(.L_x_1008) ;  /* 0xffffffc000e47947 */ /* 0x000fea000383ffff */
.L_x_1009:
        /* <DEDUP_REMOVED lines=16> */
.L_x_4242:


//--------------------- .text._ZN4mmha33masked_multihead_attention_kernelItLi144ELi256ELi4ELi32ELi64ELb1ELb0EEEv26Multihead_attention_paramsIT_XT5_EE --------------------------
	.section	.text._ZN4mmha33masked_multihead_attention_kernelItLi144ELi256ELi4ELi32ELi64ELb1ELb0EEEv26Multihead_attention_paramsIT_XT5_EE,"ax",@progbits
	.align	128
        .global         _ZN4mmha33masked_multihead_attention_kernelItLi144ELi256ELi4ELi32ELi64ELb1ELb0EEEv26Multihead_attention_paramsIT_XT5_EE
        .type           _ZN4mmha33masked_multihead_attention_kernelItLi144ELi256ELi4ELi32ELi64ELb1ELb0EEEv26Multihead_attention_paramsIT_XT5_EE,@function
        .size           _ZN4mmha33masked_multihead_attention_kernelItLi144ELi256ELi4ELi32ELi64ELb1ELb0EEEv26Multihead_attention_paramsIT_XT5_EE,(.L_x_4243 - _ZN4mmha33masked_multihead_attention_kernelItLi144ELi256ELi4ELi32ELi64ELb1ELb0EEEv26Multihead_attention_paramsIT_XT5_EE)
        .other          _ZN4mmha33masked_multihead_attention_kernelItLi144ELi256ELi4ELi32ELi64ELb1ELb0EEEv26Multihead_attention_paramsIT_XT5_EE,@"STO_CUDA_ENTRY STV_DEFAULT"
_ZN4mmha33masked_multihead_attention_kernelItLi144ELi256ELi4ELi32ELi64ELb1ELb0EEEv26Multihead_attention_paramsIT_XT5_EE:
.text._ZN4mmha33masked_multihead_attention_kernelItLi144ELi256ELi4ELi32ELi64ELb1ELb0EEEv26Multihead_attention_paramsIT_XT5_EE:
        /* <DEDUP_REMOVED lines=12> */
.L_x_1010:
[----:B------:R-:W0:Y:S01]  /*00c0*/  LDC R9, c[0x0][0x280] ;  /* 0x0000a000ff097b82 */ /* 0x000e220000000800 */
[----:B------:R-:W-:-:S07]  /*00d0*/  IMAD.MOV.U32 R26, RZ, RZ, RZ ;  /* 0x000000ffff1a7224 */ /* 0x000fce00078e00ff */
        /* <DEDUP_REMOVED lines=15> */
[----:B--2---:R-:W-:Y:S02]  /*01d0*/  IMAD.MOV.U32 R2, RZ, RZ, RZ ;  /* 0x000000ffff027224 */ /* 0x004fe400078e00ff */
[----:B---3--:R-:W-:-:S04]  /*01e0*/  IMAD.MOV R4, RZ, RZ, -R3 ;  /* 0x000000ffff047224 */ /* 0x008fc800078e0a03 */
[----:B------:R-:W-:Y:S01]  /*01f0*/  IMAD R7, R4, R5, RZ ;  /* 0x0000000504077224 */ /* 0x000fe200078e02ff */
[----:B------:R-:W-:-:S03]  /*0200*/  IABS R4, R30 ;  /* 0x0000001e00047213 */ /* 0x000fc60000000000 */
[----:B------:R-:W-:Y:S01]  /*0210*/  IMAD.HI.U32 R3, R3, R7, R2 ;  /* 0x0000000703037227 */ /* 0x000fe200078e0002 */
[----:B------:R-:W-:Y:S01]  /*0220*/  UMOV UR4, 0x400 ;  /* 0x0000040000047882 */ /* 0x000fe20000000000 */
[----:B------:R-:W2:Y:S01]  /*0230*/  @P3 LDC.64 R6, c[0x0][0x2f0] ;  /* 0x0000bc00ff063b82 */ /* 0x000ea20000000a00 */
[----:B------:R-:W-:Y:S01]  /*0240*/  BSSY B0, `(.L_x_1011) ;  /* 0x000004d000007945 */ /* 0x000fe20003800000 */
[----:B0-----:R-:W-:Y:S01]  /*0250*/  IMAD R23, R30, UR5, R25 ;  /* 0x000000051e177c24 */ /* 0x001fe2000f8e0219 */
[----:B------:R-:W-:Y:S01]  /*0260*/  P2R R2, PR, RZ, 0x8 ;  /* 0x00000008ff027803 */ /* 0x000fe20000000000 */
[----:B------:R-:W-:-:S05]  /*0270*/  IMAD.HI.U32 R28, R3, R4, RZ ;  /* 0x00000004031c7227 */ /* 0x000fca00078e00ff */
[----:B------:R-:W-:-:S05]  /*0280*/  IADD3 R0, -R28, RZ, RZ ;  /* 0x000000ff1c007210 */ /* 0x000fca0007ffe1ff */
[----:B------:R-:W-:-:S05]  /*0290*/  IMAD R0, R5, R0, R4 ;  /* 0x0000000005007224 */ /* 0x000fca00078e0204 */
[----:B------:R-:W-:-:S13]  /*02a0*/  ISETP.GT.U32.AND P1, PT, R5, R0, PT ;  /* 0x000000000500720c */ /* 0x000fda0003f24070 */
[----:B------:R-:W-:Y:S02]  /*02b0*/  @!P1 IMAD.IADD R0, R0, 0x1, -R5 ;  /* 0x0000000100009824 */ /* 0x000fe400078e0a05 */
[----:B------:R-:W-:Y:S01]  /*02c0*/  @!P1 VIADD R28, R28, 0x1 ;  /* 0x000000011c1c9836 */ /* 0x000fe20000000000 */
[----:B------:R-:W-:Y:S02]  /*02d0*/  ISETP.NE.AND P1, PT, R9, RZ, PT ;  /* 0x000000ff0900720c */ /* 0x000fe40003f25270 */
[----:B------:R-:W-:Y:S02]  /*02e0*/  ISETP.GE.U32.AND P0, PT, R0, R5, PT ;  /* 0x000000050000720c */ /* 0x000fe40003f06070 */
[----:B------:R-:W-:Y:S01]  /*02f0*/  LOP3.LUT R0, R30, R9, RZ, 0x3c, !PT ;  /* 0x000000091e007212 */ /* 0x000fe200078e3cff */
[----:B------:R-:W0:Y:S03]  /*0300*/  LDC.64 R4, c[0x0][0x328] ;  /* 0x0000ca00ff047b82 */ /* 0x000e260000000a00 */
[----:B------:R-:W-:-:S05]  /*0310*/  ISETP.GE.AND P2, PT, R0, RZ, PT ;  /* 0x000000ff0000720c */ /* 0x000fca0003f46270 */
[----:B------:R-:W3:Y:S02]  /*0320*/  LDC R0, c[0x0][0x278] ;  /* 0x00009e00ff007b82 */ /* 0x000ee40000000800 */
[----:B------:R-:W-:-:S06]  /*0330*/  @P0 VIADD R28, R28, 0x1 ;  /* 0x000000011c1c0836 */ /* 0x000fcc0000000000 */
[----:B------:R-:W-:Y:S02]  /*0340*/  @!P2 IADD3 R28, -R28, RZ, RZ ;  /* 0x000000ff1c1ca210 */ /* 0x000fe40007ffe1ff */
        /* <DEDUP_REMOVED lines=60> */
.L_x_1012:
[----:B------:R-:W-:Y:S05]  /*0710*/  BSYNC B0 ;  /* 0x0000000000007941 */ /* 0x000fea0003800000 */
.L_x_1011:
[----:B------:R-:W-:Y:S01]  /*0720*/  ISETP.LT.AND P2, PT, R24, 0x20, P3 ;  /* 0x000000201800780c */ /* 0x000fe20001f41270 */
[----:B------:R-:W-:Y:S01]  /*0730*/  IMAD.IADD R21, R3, 0x1, R0 ;  /* 0x0000000103157824 */ /* 0x000fe200078e0200 */
[----:B------:R-:W-:Y:S01]  /*0740*/  ISETP.NE.U32.AND P3, PT, R16, RZ, PT ;  /* 0x000000ff1000720c */ /* 0x000fe20003f65070 */
[----:B------:R-:W0:Y:S01]  /*0750*/  LDC R20, c[0x0][0x284] ;  /* 0x0000a100ff147b82 */ /* 0x000e220000000800 */
[----:B------:R-:W-:Y:S01]  /*0760*/  ULDC.64 UR6, c[0x0][0x220] ;  /* 0x0000880000067ab9 */ /* 0x000fe20000000a00 */
[----:B------:R-:W-:Y:S01]  /*0770*/  SHF.R.S32.HI R4, RZ, 0x1f, R30 ;  /* 0x0000001fff047819 */ /* 0x000fe2000001141e */
[----:B------:R-:W-:Y:S01]  /*0780*/  IMAD.MOV.U32 R19, RZ, RZ, RZ ;  /* 0x000000ffff137224 */ /* 0x000fe200078e00ff */
[----:B------:R-:W-:-:S04]  /*0790*/  ISETP.NE.AND.EX P3, PT, R17, RZ, PT, P3 ;  /* 0x000000ff1100720c */ /* 0x000fc80003f65330 */
[----:B------:R-:W1:Y:S01]  /*07a0*/  @!P0 LDC.64 R12, c[0x0][0x248] ;  /* 0x00009200ff0c8b82 */ /* 0x000e620000000a00 */
[----:B------:R-:W-:Y:S01]  /*07b0*/  ISETP.EQ.U32.AND P1, PT, RZ, UR6, PT ;  /* 0x00000006ff007c0c */ /* 0x000fe2000bf22070 */
[----:B-----5:R-:W-:Y:S02]  /*07c0*/  @P2 IMAD R7, R26, UR5, R25 ;  /* 0x000000051a072c24 */ /* 0x020fe4000f8e0219 */
[----:B------:R-:W-:Y:S01]  /*07d0*/  VIADD R22, R27, 0xffffffff ;  /* 0xffffffff1b167836 */ /* 0x000fe20000000000 */
[----:B------:R-:W-:Y:S01]  /*07e0*/  ISETP.EQ.OR.EX P1, PT, RZ, UR7, P0, P1 ;  /* 0x00000007ff007c0c */ /* 0x000fe20008722710 */
[----:B------:R-:W-:Y:S01]  /*07f0*/  @P2 IMAD R3, R7, 0x90, R0 ;  /* 0x0000009007032824 */ /* 0x000fe200078e0200 */
[----:B------:R-:W-:Y:S01]  /*0800*/  IADD3 R29, R59, R0, RZ ;  /* 0x000000003b1d7210 */ /* 0x000fe20007ffe0ff */
[----:B------:R-:W2:Y:S01]  /*0810*/  @P2 LDC.64 R8, c[0x0][0x2e0] ;  /* 0x0000b800ff082b82 */ /* 0x000ea20000000a00 */
[----:B------:R-:W-:Y:S01]  /*0820*/  @P3 LEA R16, P4, R30, R16, 0x2 ;  /* 0x000000101e103211 */ /* 0x000fe200078810ff */
[----:B------:R-:W-:Y:S01]  /*0830*/  @!P0 IMAD.SHL.U32 R18, R22, 0x8, RZ ;  /* 0x0000000816128824 */ /* 0x000fe200078e00ff */
[----:B------:R-:W-:-:S02]  /*0840*/  CS2R R6, SRZ ;  /* 0x0000000000067805 */ /* 0x000fc4000001ff00 */
        /* <DEDUP_REMOVED lines=13> */
[----:B-1----:R-:W-:-:S06]  /*0920*/  VIADD R14, R3, 0xffffffe ;  /* 0x0ffffffe030e7836 */ /* 0x002fcc0000000000 */
[----:B------:R0:W1:Y:S02]  /*0930*/  F2I.FTZ.U32.TRUNC.NTZ R15, R14 ;  /* 0x0000000e000f7305 */ /* 0x000064000021f000 */
[----:B0-----:R-:W-:Y:S01]  /*0940*/  HFMA2.MMA R14, -RZ, RZ, 0, 0 ;  /* 0x00000000ff0e7435 */ /* 0x001fe200000001ff */
[----:B-1----:R-:W-:-:S04]  /*0950*/  IMAD.MOV R16, RZ, RZ, -R15 ;  /* 0x000000ffff107224 */ /* 0x002fc800078e0a0f */
[----:B------:R-:W-:Y:S01]  /*0960*/  IMAD R31, R16, R17, RZ ;  /* 0x00000011101f7224 */ /* 0x000fe200078e02ff */
[----:B------:R-:W-:-:S04]  /*0970*/  IABS R18, R22 ;  /* 0x0000001600127213 */ /* 0x000fc80000000000 */
[----:B------:R-:W-:-:S06]  /*0980*/  IMAD.HI.U32 R15, R15, R31, R14 ;  /* 0x0000001f0f0f7227 */ /* 0x000fcc00078e000e */
[----:B------:R-:W-:-:S04]  /*0990*/  IMAD.HI.U32 R15, R15, R18, RZ ;  /* 0x000000120f0f7227 */ /* 0x000fc800078e00ff */
[----:B------:R-:W-:-:S04]  /*09a0*/  IMAD.MOV R15, RZ, RZ, -R15 ;  /* 0x000000ffff0f7224 */ /* 0x000fc800078e0a0f */
        /* <DEDUP_REMOVED lines=31> */
.L_x_1014:
[----:B------:R-:W-:Y:S05]  /*0ba0*/  BSYNC B0 ;  /* 0x0000000000007941 */ /* 0x000fea0003800000 */
.L_x_1013:
        /* <DEDUP_REMOVED lines=9> */
.L_x_1015:
        /* <DEDUP_REMOVED lines=27> */
[----:B0-----:R-:W-:Y:S02]  /*0df0*/  IMAD.MOV.U32 R4, RZ, RZ, RZ ;  /* 0x000000ffff047224 */ /* 0x001fe400078e00ff */
[----:B-1----:R-:W-:-:S04]  /*0e00*/  IMAD.MOV R7, RZ, RZ, -R5 ;  /* 0x000000ffff077224 */ /* 0x002fc800078e0a05 */
[----:B------:R-:W-:-:S04]  /*0e10*/  IMAD R7, R7, R6, RZ ;  /* 0x0000000607077224 */ /* 0x000fc800078e02ff */
[----:B------:R-:W-:-:S06]  /*0e20*/  IMAD.HI.U32 R5, R5, R7, R4 ;  /* 0x0000000705057227 */ /* 0x000fcc00078e0004 */
[----:B------:R-:W-:-:S04]  /*0e30*/  IMAD.HI.U32 R5, R5, R8, RZ ;  /* 0x0000000805057227 */ /* 0x000fc800078e00ff */
[----:B------:R-:W-:-:S05]  /*0e40*/  IMAD R3, R5, R3, R8 ;  /* 0x0000000305037224 */ /* 0x000fca00078e0208 */
[----:B------:R-:W-:-:S13]  /*0e50*/  ISETP.GT.U32.AND P3, PT, R6, R3, PT ;  /* 0x000000030600720c */ /* 0x000fda0003f64070 */
[-C--:B------:R-:W-:Y:S01]  /*0e60*/  @!P3 IADD3 R3, R3, -R6.reuse, RZ ;  /* 0x800000060303b210 */ /* 0x080fe20007ffe0ff */
[----:B------:R-:W-:Y:S01]  /*0e70*/  @!P3 VIADD R5, R5, 0x1 ;  /* 0x000000010505b836 */ /* 0x000fe20000000000 */
        /* <DEDUP_REMOVED lines=19> */
[----:B------:R-:W-:Y:S01]  /*0fb0*/  IMAD.U32 R5, RZ, RZ, UR5 ;  /* 0x00000005ff057e24 */ /* 0x000fe2000f8e00ff */
[----:B------:R-:W-:Y:S01]  /*0fc0*/  ULDC.64 UR4, c[0x4][0xd0] ;  /* 0x0100340000047ab9 */ /* 0x000fe20000000a00 */
[----:B------:R-:W-:Y:S01]  /*0fd0*/  HFMA2.MMA R8, -RZ, RZ, 0, 8.0049037933349609375e-05 ;  /* 0x0000053fff087435 */ /* 0x000fe200000001ff */
[----:B------:R-:W-:Y:S01]  /*0fe0*/  MOV R6, UR4 ;  /* 0x0000000400067c02 */ /* 0x000fe20008000f00 */
[----:B------:R-:W-:Y:S02]  /*0ff0*/  IMAD.U32 R7, RZ, RZ, UR5 ;  /* 0x00000005ff077e24 */ /* 0x000fe4000f8e00ff */
[----:B------:R-:W-:-:S02]  /*1000*/  IMAD.U32 R10, RZ, RZ, UR6 ;  /* 0x00000006ff0a7e24 */ /* 0x000fc4000f8e00ff */
[----:B------:R-:W-:Y:S02]  /*1010*/  IMAD.U32 R11, RZ, RZ, UR7 ;  /* 0x00000007ff0b7e24 */ /* 0x000fe4000f8e00ff */
[----:B------:R-:W-:Y:S02]  /*1020*/  IMAD.MOV.U32 R12, RZ, RZ, 0x1 ;  /* 0x00000001ff0c7424 */ /* 0x000fe400078e00ff */
[----:B0-----:R-:W-:-:S07]  /*1030*/  IMAD.MOV.U32 R13, RZ, RZ, RZ ;  /* 0x000000ffff0d7224 */ /* 0x001fce00078e00ff */
[----:B------:R-:W-:-:S07]  /*1040*/  LEPC R20, `(.L_x_1018) ;  /* 0x000000001014794e */ /* 0x000fce0000000000 */
[----:B-1----:R-:W-:Y:S05]  /*1050*/  CALL.ABS.NOINC R14 ;  /* 0x000000000e007343 */ /* 0x002fea0003c00000 */
.L_x_1018:
        /* <DEDUP_REMOVED lines=9> */
.L_x_1019:
        /* <DEDUP_REMOVED lines=34> */
[----:B------:R-:W-:Y:S01]  /*1310*/  I2FP.F32.S32 R7, R10 ;  /* 0x0000000a00077245 */ /* 0x000fe20000201400 */
[C---:B------:R-:W-:Y:S01]  /*1320*/  VIADD R8, R10.reuse, 0x2 ;  /* 0x000000020a087836 */ /* 0x040fe20000000000 */
[----:B------:R0:W1:Y:S01]  /*1330*/  MUFU.RCP R11, R6 ;  /* 0x00000006000b7308 */ /* 0x0000620000001000 */
[----:B------:R-:W-:Y:S01]  /*1340*/  ULDC UR4, c[0x0][0x29c] ;  /* 0x0000a70000047ab9 */ /* 0x000fe20000000800 */
[----:B------:R-:W-:Y:S01]  /*1350*/  I2FP.F32.S32 R9, R9 ;  /* 0x0000000900097245 */ /* 0x000fe20000201400 */
[--C-:B------:R-:W-:Y:S01]  /*1360*/  HADD2.F32 R48, -RZ, R43.reuse.H1_H1 ;  /* 0x3000002bff307230 */ /* 0x100fe20000004100 */
[----:B------:R-:W-:Y:S01]  /*1370*/  I2FP.F32.S32 R8, R8 ;  /* 0x0000000800087245 */ /* 0x000fe20000201400 */
[----:B------:R-:W-:Y:S01]  /*1380*/  HADD2.F32 R46, -RZ, R43.H0_H0 ;  /* 0x2000002bff2e7230 */ /* 0x000fe20000004100 */
[----:B0-----:R-:W-:-:S04]  /*1390*/  IADD3 R6, R10, 0x6, RZ ;  /* 0x000000060a067810 */ /* 0x001fc80007ffe0ff */
        /* <DEDUP_REMOVED lines=35> */
[----:B------:R-:W0:Y:S08]  /*15d0*/  MUFU.COS R11, R45 ;  /* 0x0000002d000b7308 */ /* 0x000e300000000000 */
[----:B------:R1:W3:Y:S08]  /*15e0*/  MUFU.COS R14, R9 ;  /* 0x00000009000e7308 */ /* 0x0002f00000000000 */
[----:B------:R-:W4:Y:S01]  /*15f0*/  MUFU.COS R21, R47 ;  /* 0x0000002f00157308 */ /* 0x000f220000000000 */
[----:B-1----:R-:W-:Y:S01]  /*1600*/  FMUL.FTZ R9, R7, R6 ;  /* 0x0000000607097220 */ /* 0x002fe20000410000 */
[-C--:B------:R-:W-:Y:S01]  /*1610*/  FMUL.FTZ R6, R12, R13.reuse ;  /* 0x0000000d0c067220 */ /* 0x080fe20000410000 */
[----:B--2---:R-:W-:Y:S01]  /*1620*/  FMUL.FTZ R7, R15, R20 ;  /* 0x000000140f077220 */ /* 0x004fe20000410000 */
[----:B0-----:R-:W-:Y:S01]  /*1630*/  FMUL.FTZ R13, R11, R13 ;  /* 0x0000000d0b0d7220 */ /* 0x001fe20000410000 */
[----:B------:R-:W-:Y:S01]  /*1640*/  FFMA.FTZ R9, R8, R40, R9 ;  /* 0x0000002808097223 */ /* 0x000fe20000010009 */
[----:B------:R-:W-:Y:S01]  /*1650*/  FMUL.FTZ R8, R31, R48 ;  /* 0x000000301f087220 */ /* 0x000fe20000410000 */
[-C--:B------:R-:W-:Y:S01]  /*1660*/  FFMA.FTZ R6, R11, R41.reuse, -R6 ;  /* 0x000000290b067223 */ /* 0x080fe20000010806 */
[----:B------:R-:W-:Y:S01]  /*1670*/  FFMA.FTZ R41, R12, R41, R13 ;  /* 0x000000290c297223 */ /* 0x000fe2000001000d */
[C---:B---3--:R-:W-:Y:S01]  /*1680*/  FMUL.FTZ R20, R14.reuse, R20 ;  /* 0x000000140e147220 */ /* 0x048fe20000410000 */
[----:B------:R-:W-:Y:S01]  /*1690*/  FFMA.FTZ R7, R14, R42, -R7 ;  /* 0x0000002a0e077223 */ /* 0x000fe20000010807 */
[----:B------:R-:W-:-:S02]  /*16a0*/  F2FP.F16.F32.PACK_AB R40, R9, R10 ;  /* 0x0000000a0928723e */ /* 0x000fc400000000ff */
[----:B------:R-:W-:Y:S01]  /*16b0*/  FFMA.FTZ R42, R15, R42, R20 ;  /* 0x0000002a0f2a7223 */ /* 0x000fe20000010014 */
[----:B------:R-:W-:Y:S01]  /*16c0*/  F2FP.F16.F32.PACK_AB R41, R41, R6 ;  /* 0x000000062929723e */ /* 0x000fe200000000ff */
[C---:B----4-:R-:W-:Y:S01]  /*16d0*/  FMUL.FTZ R48, R21.reuse, R48 ;  /* 0x0000003015307220 */ /* 0x050fe20000410000 */
[-C--:B------:R-:W-:Y:S02]  /*16e0*/  FFMA.FTZ R8, R21, R46.reuse, -R8 ;  /* 0x0000002e15087223 */ /* 0x080fe40000010808 */
[----:B------:R-:W-:Y:S01]  /*16f0*/  F2FP.F16.F32.PACK_AB R42, R42, R7 ;  /* 0x000000072a2a723e */ /* 0x000fe200000000ff */
[----:B------:R-:W-:-:S05]  /*1700*/  FFMA.FTZ R43, R31, R46, R48 ;  /* 0x0000002e1f2b7223 */ /* 0x000fca0000010030 */
[----:B------:R-:W-:Y:S01]  /*1710*/  F2FP.F16.F32.PACK_AB R43, R43, R8 ;  /* 0x000000082b2b723e */ /* 0x000fe200000000ff */
[----:B------:R-:W-:Y:S06]  /*1720*/  BRA `(.L_x_1024) ;  /* 0x0000000800107947 */ /* 0x000fec0003800000 */
.L_x_1023:
[C---:B------:R-:W-:Y:S01]  /*1730*/  IMAD R47, R9.reuse, 0x2, R4 ;  /* 0x00000002092f7824 */ /* 0x040fe200078e0204 */
[----:B------:R-:W-:Y:S01]  /*1740*/  SHF.R.S32.HI R6, RZ, 0x1f, R7 ;  /* 0x0000001fff067819 */ /* 0x000fe20000011407 */
[----:B------:R-:W-:Y:S01]  /*1750*/  IMAD R49, R9, 0x2, R5 ;  /* 0x0000000209317824 */ /* 0x000fe200078e0205 */
[----:B------:R-:W-:Y:S02]  /*1760*/  BSSY B2, `(.L_x_1025) ;  /* 0x0000070000027945 */ /* 0x000fe40003800000 */
[----:B------:R-:W0:Y:S01]  /*1770*/  LDS.64 R12, [R47] ;  /* 0x000000002f0c7984 */ /* 0x000e220000000a00 */
[----:B------:R-:W-:-:S03]  /*1780*/  LEA.HI R6, R6, R7, RZ, 0x2 ;  /* 0x0000000706067211 */ /* 0x000fc600078f10ff */
[----:B------:R-:W1:Y:S02]  /*1790*/  LDS.64 R14, [R49] ;  /* 0x00000000310e7984 */ /* 0x000e640000000a00 */
        /* <DEDUP_REMOVED lines=16> */
[----:B------:R0:W1:Y:S01]  /*18a0*/  MUFU.RCP R11, R9 ;  /* 0x00000009000b7308 */ /* 0x0000620000001000 */
[----:B------:R-:W-:Y:S01]  /*18b0*/  IADD3 R7, R10, 0x2, RZ ;  /* 0x000000020a077810 */ /* 0x000fe20007ffe0ff */
[----:B------:R-:W-:Y:S02]  /*18c0*/  HADD2.F32 R55, -RZ, R43.H0_H0 ;  /* 0x2000002bff377230 */ /* 0x000fe40000004100 */
[--C-:B------:R-:W-:Y:S01]  /*18d0*/  HADD2.F32 R46, -RZ, R40.reuse.H1_H1 ;  /* 0x30000028ff2e7230 */ /* 0x100fe20000004100 */
[----:B------:R-:W-:Y:S01]  /*18e0*/  I2FP.F32.S32 R8, R7 ;  /* 0x0000000700087245 */ /* 0x000fe20000201400 */
[----:B------:R-:W-:-:S02]  /*18f0*/  HADD2.F32 R51, -RZ, R40.H0_H0 ;  /* 0x20000028ff337230 */ /* 0x000fc40000004100 */
[--C-:B------:R-:W-:Y:S02]  /*1900*/  HADD2.F32 R48, -RZ, R41.reuse.H1_H1 ;  /* 0x30000029ff307230 */ /* 0x100fe40000004100 */
[----:B0-----:R-:W-:Y:S02]  /*1910*/  VIADD R9, R10, 0x6 ;  /* 0x000000060a097836 */ /* 0x001fe40000000000 */
[----:B------:R-:W-:Y:S02]  /*1920*/  HADD2.F32 R53, -RZ, R41.H0_H0 ;  /* 0x20000029ff357230 */ /* 0x000fe40000004100 */
[--C-:B------:R-:W-:Y:S01]  /*1930*/  HADD2.F32 R52, -RZ, R42.reuse.H1_H1 ;  /* 0x3000002aff347230 */ /* 0x100fe20000004100 */
[----:B------:R-:W-:Y:S01]  /*1940*/  I2FP.F32.S32 R9, R9 ;  /* 0x0000000900097245 */ /* 0x000fe20000201400 */
[----:B------:R-:W-:Y:S02]  /*1950*/  HADD2.F32 R50, -RZ, R42.H0_H0 ;  /* 0x2000002aff327230 */ /* 0x000fe40000004100 */
[-C--:B-1----:R-:W-:Y:S01]  /*1960*/  FMUL.FTZ R6, R6, R11.reuse ;  /* 0x0000000b06067220 */ /* 0x082fe20000410000 */
[----:B------:R-:W-:Y:S01]  /*1970*/  FMUL.FTZ R8, R8, R11 ;  /* 0x0000000b08087220 */ /* 0x000fe20000410000 */
[----:B------:R-:W-:-:S02]  /*1980*/  HADD2.F32 R42, -RZ, R35.H1_H1 ;  /* 0x30000023ff2a7230 */ /* 0x000fc40000004100 */
[----:B------:R-:W-:Y:S01]  /*1990*/  FMUL.FTZ R9, R9, R11 ;  /* 0x0000000b09097220 */ /* 0x000fe20000410000 */
[----:B------:R-:W-:Y:S01]  /*19a0*/  FMUL.FTZ R7, R6, 13.28771209716796875 ;  /* 0x41549a7806077820 */ /* 0x000fe20000410000 */
[----:B------:R-:W-:Y:S02]  /*19b0*/  VIADD R6, R10, 0x4 ;  /* 0x000000040a067836 */ /* 0x000fe40000000000 */
[----:B------:R-:W-:Y:S01]  /*19c0*/  FMUL.FTZ R8, R8, 13.28771209716796875 ;  /* 0x41549a7808087820 */ /* 0x000fe20000410000 */
[----:B------:R-:W-:Y:S02]  /*19d0*/  HADD2.F32 R41, -RZ, R35.H0_H0 ;  /* 0x20000023ff297230 */ /* 0x000fe40000004100 */
[--C-:B------:R-:W-:Y:S01]  /*19e0*/  HADD2.F32 R31, -RZ, R34.reuse.H1_H1 ;  /* 0x30000022ff1f7230 */ /* 0x100fe20000004100 */
[----:B------:R-:W-:Y:S01]  /*19f0*/  I2FP.F32.S32 R6, R6 ;  /* 0x0000000600067245 */ /* 0x000fe20000201400 */
[----:B------:R-:W0:Y:S01]  /*1a00*/  MUFU.EX2 R7, -R7 ;  /* 0x8000000700077308 */ /* 0x000e220000000800 */
[----:B------:R-:W-:-:S03]  /*1a10*/  HADD2.F32 R34, -RZ, R34.H0_H0 ;  /* 0x20000022ff227230 */ /* 0x000fc60000004100 */
[----:B------:R-:W-:Y:S01]  /*1a20*/  FMUL.FTZ R6, R6, R11 ;  /* 0x0000000b06067220 */ /* 0x000fe20000410000 */
[----:B------:R-:W-:-:S03]  /*1a30*/  FMUL.FTZ R11, R9, 13.28771209716796875 ;  /* 0x41549a78090b7820 */ /* 0x000fc60000410000 */
[----:B------:R-:W1:Y:S01]  /*1a40*/  MUFU.EX2 R13, -R8 ;  /* 0x80000008000d7308 */ /* 0x000e620000000800 */
[----:B------:R-:W-:Y:S01]  /*1a50*/  FMUL.FTZ R10, R6, 13.28771209716796875 ;  /* 0x41549a78060a7820 */ /* 0x000fe20000410000 */
[----:B------:R-:W-:-:S04]  /*1a60*/  IADD3 R6, -R19, UR4, RZ ;  /* 0x0000000413067c10 */ /* 0x000fc8000fffe1ff */
[----:B------:R-:W-:Y:S02]  /*1a70*/  I2FP.F32.S32 R6, R6 ;  /* 0x0000000600067245 */ /* 0x000fe40000201400 */
[----:B------:R2:W3:Y:S03]  /*1a80*/  MUFU.EX2 R15, -R10 ;  /* 0x8000000a000f7308 */ /* 0x0004e60000000800 */
[----:B0-----:R-:W-:-:S04]  /*1a90*/  FMUL.FTZ R7, R6, R7 ;  /* 0x0000000706077220 */ /* 0x001fc80000410000 */
[----:B------:R-:W-:Y:S01]  /*1aa0*/  FMUL.RZ R12, R7, 0.15915493667125701904 ;  /* 0x3e22f983070c7820 */ /* 0x000fe2000040c000 */
        /* <DEDUP_REMOVED lines=17> */
[----:B--2---:R-:W-:Y:S01]  /*1bc0*/  FMUL.FTZ R6, R46, R8 ;  /* 0x000000082e067220 */ /* 0x004fe20000410000 */
[C---:B------:R-:W-:Y:S01]  /*1bd0*/  FMUL.FTZ R12, R8.reuse, R10 ;  /* 0x0000000a080c7220 */ /* 0x040fe20000410000 */
[C---:B------:R-:W-:Y:S01]  /*1be0*/  FFMA.FTZ R9, R51.reuse, R8, R9 ;  /* 0x0000000833097223 */ /* 0x040fe20000010009 */
[-C--:B------:R-:W-:Y:S01]  /*1bf0*/  FFMA.FTZ R11, R8, R32.reuse, R11 ;  /* 0x00000020080b7223 */ /* 0x080fe2000001000b */
[----:B------:R-:W-:Y:S01]  /*1c00*/  FFMA.FTZ R6, R51, R7, -R6 ;  /* 0x0000000733067223 */ /* 0x000fe20000010806 */
[----:B------:R-:W-:Y:S02]  /*1c10*/  FFMA.FTZ R12, R7, R32, -R12 ;  /* 0x00000020070c7223 */ /* 0x000fe4000001080c */
        /* <DEDUP_REMOVED lines=15> */
[-C--:B0-----:R-:W-:Y:S01]  /*1d10*/  FMUL.FTZ R14, R52, R20.reuse ;  /* 0x00000014340e7220 */ /* 0x081fe20000410000 */
        /* <DEDUP_REMOVED lines=20> */
.L_x_1026:
[----:B------:R-:W-:Y:S05]  /*1e60*/  BSYNC B2 ;  /* 0x0000000000027941 */ /* 0x000fea0003800000 */
.L_x_1025:
        /* <DEDUP_REMOVED lines=16> */
.L_x_1024:
[----:B------:R-:W-:Y:S05]  /*1f70*/  BSYNC B1 ;  /* 0x0000000000017941 */ /* 0x000fea0003800000 */
.L_x_1022:
        /* <DEDUP_REMOVED lines=16> */
.L_x_1021:
[----:B------:R-:W-:Y:S05]  /*2080*/  BSYNC B0 ;  /* 0x0000000000007941 */ /* 0x000fea0003800000 */
.L_x_1020:
[----:B------:R-:W-:Y:S06]  /*2090*/  BAR.SYNC.DEFER_BLOCKING 0x0 ;  /* 0x0000000000007b1d */ /* 0x000fec0000010000 */
[----:B------:R-:W-:Y:S04]  /*20a0*/  BSSY B0, `(.L_x_1027) ;  /* 0x0000005000007945 */ /* 0x000fe80003800000 */
[----:B------:R-:W-:Y:S05]  /*20b0*/  @!P6 BRA `(.L_x_1028) ;  /* 0x00000000000ce947 */ /* 0x000fea0003800000 */
[----:B------:R-:W-:Y:S01]  /*20c0*/  ISETP.NE.AND P0, PT, R44, RZ, PT ;  /* 0x000000ff2c00720c */ /* 0x000fe20003f05270 */
[----:B0-----:R2:W3:-:S12]  /*20d0*/  LDS.128 R40, [R0] ;  /* 0x0000000000287984 */ /* 0x0014d80000000c00 */
[----:B------:R2:W4:Y:S02]  /*20e0*/  @!P0 LDS.128 R32, [R3] ;  /* 0x0000000003208984 */ /* 0x0005240000000c00 */
.L_x_1028:
[----:B------:R-:W-:Y:S05]  /*20f0*/  BSYNC B0 ;  /* 0x0000000000007941 */ /* 0x000fea0003800000 */
.L_x_1027:
[----:B------:R-:W-:Y:S06]  /*2100*/  BAR.SYNC.DEFER_BLOCKING 0x0 ;  /* 0x0000000000007b1d */ /* 0x000fec0000010000 */
[----:B------:R-:W-:Y:S05]  /*2110*/  BRA `(.L_x_1017) ;  /* 0x0000000800a87947 */ /* 0x000fea0003800000 */
.L_x_1016:
        /* <DEDUP_REMOVED lines=8> */
[----:B------:R-:W-:Y:S01]  /*21a0*/  I2FP.F32.S32 R3, R0 ;  /* 0x0000000000037245 */ /* 0x000fe20000201400 */
[C---:B------:R-:W-:Y:S01]  /*21b0*/  VIADD R5, R0.reuse, 0x4 ;  /* 0x0000000400057836 */ /* 0x040fe20000000000 */
[----:B------:R-:W-:Y:S01]  /*21c0*/  IADD3 R0, R0, 0x6, RZ ;  /* 0x0000000600007810 */ /* 0x000fe20007ffe0ff */
[--C-:B------:R-:W-:Y:S01]  /*21d0*/  HADD2.F32 R15, -RZ, R41.reuse.H1_H1 ;  /* 0x30000029ff0f7230 */ /* 0x100fe20000004100 */
        /* <DEDUP_REMOVED lines=61> */
.L_x_1029:
[----:B------:R-:W-:-:S13]  /*25b0*/  ISETP.GE.AND P0, PT, R0, R13, PT ;  /* 0x0000000d0000720c */ /* 0x000fda0003f06270 */
[----:B------:R-:W-:Y:S05]  /*25c0*/  @P0 BRA `(.L_x_1030) ;  /* 0x0000000400780947 */ /* 0x000fea0003800000 */
[----:B------:R-:W-:Y:S01]  /*25d0*/  I2FP.F32.S32 R13, R13 ;  /* 0x0000000d000d7245 */ /* 0x000fe20000201400 */
[C---:B------:R-:W-:Y:S01]  /*25e0*/  VIADD R5, R0.reuse, 0x2 ;  /* 0x0000000200057836 */ /* 0x040fe20000000000 */
[----:B------:R-:W-:Y:S01]  /*25f0*/  I2FP.F32.S32 R3, R0 ;  /* 0x0000000000037245 */ /* 0x000fe20000201400 */
[----:B------:R-:W-:Y:S01]  /*2600*/  VIADD R6, R0, 0x4 ;  /* 0x0000000400067836 */ /* 0x000fe20000000000 */
[----:B------:R-:W0:Y:S01]  /*2610*/  MUFU.RCP R4, R13 ;  /* 0x0000000d00047308 */ /* 0x000e220000001000 */
[----:B------:R-:W-:Y:S01]  /*2620*/  I2FP.F32.S32 R44, R44 ;  /* 0x0000002c002c7245 */ /* 0x000fe20000201400 */
[--C-:B------:R-:W-:Y:S01]  /*2630*/  HADD2.F32 R46, -RZ, R43.reuse.H1_H1 ;  /* 0x3000002bff2e7230 */ /* 0x100fe20000004100 */
[----:B------:R-:W-:Y:S01]  /*2640*/  I2FP.F32.S32 R5, R5 ;  /* 0x0000000500057245 */ /* 0x000fe20000201400 */
[----:B------:R-:W-:Y:S01]  /*2650*/  HADD2.F32 R45, -RZ, R43.H0_H0 ;  /* 0x2000002bff2d7230 */ /* 0x000fe20000004100 */
[----:B------:R-:W-:Y:S01]  /*2660*/  I2FP.F32.S32 R7, R6 ;  /* 0x0000000600077245 */ /* 0x000fe20000201400 */
[----:B------:R-:W-:-:S02]  /*2670*/  HADD2.F32 R31, -RZ, R34.H0_H0 ;  /* 0x20000022ff1f7230 */ /* 0x000fc40000004100 */
[----:B------:R-:W-:Y:S02]  /*2680*/  HADD2.F32 R47, -RZ, R35.H0_H0 ;  /* 0x20000023ff2f7230 */ /* 0x000fe40000004100 */
[----:B------:R-:W-:Y:S02]  /*2690*/  HADD2.F32 R12, -RZ, R41.H1_H1 ;  /* 0x30000029ff0c7230 */ /* 0x000fe40000004100 */
[----:B------:R-:W-:Y:S02]  /*26a0*/  HADD2.F32 R14, -RZ, R33.H1_H1 ;  /* 0x30000021ff0e7230 */ /* 0x000fe40000004100 */
[----:B------:R-:W-:Y:S02]  /*26b0*/  HADD2.F32 R41, -RZ, R41.H0_H0 ;  /* 0x20000029ff297230 */ /* 0x000fe40000004100 */
[----:B------:R-:W-:Y:S02]  /*26c0*/  HADD2.F32 R33, -RZ, R33.H0_H0 ;  /* 0x20000021ff217230 */ /* 0x000fe40000004100 */
[-C--:B0-----:R-:W-:Y:S01]  /*26d0*/  FMUL.FTZ R3, R3, R4.reuse ;  /* 0x0000000403037220 */ /* 0x081fe20000410000 */
[----:B------:R-:W-:Y:S01]  /*26e0*/  FMUL.FTZ R5, R5, R4 ;  /* 0x0000000405057220 */ /* 0x000fe20000410000 */
[----:B------:R-:W-:-:S02]  /*26f0*/  HADD2.F32 R21, -RZ, R42.H1_H1 ;  /* 0x3000002aff157230 */ /* 0x000fc40000004100 */
[----:B------:R-:W-:Y:S01]  /*2700*/  FMUL.FTZ R3, R3, 13.28771209716796875 ;  /* 0x41549a7803037820 */ /* 0x000fe20000410000 */
[----:B------:R-:W-:Y:S01]  /*2710*/  FMUL.FTZ R6, R5, 13.28771209716796875 ;  /* 0x41549a7805067820 */ /* 0x000fe20000410000 */
[----:B------:R-:W-:Y:S02]  /*2720*/  VIADD R5, R0, 0x6 ;  /* 0x0000000600057836 */ /* 0x000fe40000000000 */
[----:B------:R-:W-:Y:S01]  /*2730*/  FMUL.FTZ R0, R7, R4 ;  /* 0x0000000407007220 */ /* 0x000fe20000410000 */
[----:B------:R-:W-:Y:S01]  /*2740*/  HADD2.F32 R42, -RZ, R42.H0_H0 ;  /* 0x2000002aff2a7230 */ /* 0x000fe20000004100 */
[----:B------:R-:W0:Y:S01]  /*2750*/  MUFU.EX2 R7, -R6 ;  /* 0x8000000600077308 */ /* 0x000e220000000800 */
[----:B------:R-:W-:Y:S01]  /*2760*/  I2FP.F32.S32 R5, R5 ;  /* 0x0000000500057245 */ /* 0x000fe20000201400 */
[----:B------:R-:W-:-:S04]  /*2770*/  FMUL.FTZ R0, R0, 13.28771209716796875 ;  /* 0x41549a7800007820 */ /* 0x000fc80000410000 */
[----:B------:R-:W-:Y:S02]  /*2780*/  FMUL.FTZ R5, R5, R4 ;  /* 0x0000000405057220 */ /* 0x000fe40000410000 */
[----:B------:R-:W1:Y:S02]  /*2790*/  MUFU.EX2 R3, -R3 ;  /* 0x8000000300037308 */ /* 0x000e640000000800 */
[----:B------:R-:W-:-:S06]  /*27a0*/  FMUL.FTZ R10, R5, 13.28771209716796875 ;  /* 0x41549a78050a7820 */ /* 0x000fcc0000410000 */
[----:B------:R2:W3:Y:S01]  /*27b0*/  MUFU.EX2 R9, -R0 ;  /* 0x8000000000097308 */ /* 0x0004e20000000800 */
[----:B0-----:R-:W-:-:S04]  /*27c0*/  FMUL.FTZ R7, R44, R7 ;  /* 0x000000072c077220 */ /* 0x001fc80000410000 */
[----:B------:R-:W-:-:S03]  /*27d0*/  FMUL.RZ R7, R7, 0.15915493667125701904 ;  /* 0x3e22f98307077820 */ /* 0x000fc6000040c000 */
[----:B------:R0:W4:Y:S01]  /*27e0*/  MUFU.EX2 R11, -R10 ;  /* 0x8000000a000b7308 */ /* 0x0001220000000800 */
[C---:B-1----:R-:W-:Y:S01]  /*27f0*/  FMUL.FTZ R3, R44.reuse, R3 ;  /* 0x000000032c037220 */ /* 0x042fe20000410000 */
[--C-:B--2---:R-:W-:Y:S02]  /*2800*/  HADD2.F32 R0, -RZ, R40.reuse.H1_H1 ;  /* 0x30000028ff007230 */ /* 0x104fe40000004100 */
[----:B------:R-:W-:Y:S02]  /*2810*/  HADD2.F32 R40, -RZ, R40.H0_H0 ;  /* 0x20000028ff287230 */ /* 0x000fe40000004100 */
[----:B------:R-:W-:Y:S02]  /*2820*/  FMUL.RZ R3, R3, 0.15915493667125701904 ;  /* 0x3e22f98303037820 */ /* 0x000fe4000040c000 */
[----:B------:R-:W-:Y:S01]  /*2830*/  MUFU.SIN R8, R7 ;  /* 0x0000000700087308 */ /* 0x000fe20000000400 */
[----:B---3--:R-:W-:-:S04]  /*2840*/  FMUL.FTZ R9, R44, R9 ;  /* 0x000000092c097220 */ /* 0x008fc80000410000 */
[----:B0-----:R-:W-:Y:S01]  /*2850*/  FMUL.RZ R10, R9, 0.15915493667125701904 ;  /* 0x3e22f983090a7820 */ /* 0x001fe2000040c000 */
[----:B------:R-:W-:Y:S02]  /*2860*/  HADD2.F32 R9, -RZ, R32.H0_H0 ;  /* 0x20000020ff097230 */ /* 0x000fe40000004100 */
[----:B------:R-:W-:Y:S01]  /*2870*/  MUFU.COS R5, R3 ;  /* 0x0000000300057308 */ /* 0x000fe20000000000 */
[----:B----4-:R-:W-:Y:S01]  /*2880*/  FMUL.FTZ R11, R44, R11 ;  /* 0x0000000b2c0b7220 */ /* 0x010fe20000410000 */
[----:B------:R-:W-:-:S03]  /*2890*/  HADD2.F32 R44, -RZ, R35.H1_H1 ;  /* 0x30000023ff2c7230 */ /* 0x000fc60000004100 */
[----:B------:R-:W-:-:S03]  /*28a0*/  FMUL.RZ R43, R11, 0.15915493667125701904 ;  /* 0x3e22f9830b2b7820 */ /* 0x000fc6000040c000 */
[----:B------:R0:W1:Y:S08]  /*28b0*/  MUFU.SIN R4, R3 ;  /* 0x0000000300047308 */ /* 0x0000700000000400 */
[----:B------:R2:W3:Y:S01]  /*28c0*/  MUFU.COS R13, R7 ;  /* 0x00000007000d7308 */ /* 0x0004e20000000000 */
[----:B0-----:R-:W-:Y:S02]  /*28d0*/  HADD2.F32 R3, -RZ, R32.H1_H1 ;  /* 0x30000020ff037230 */ /* 0x001fe40000004100 */
[----:B------:R-:W-:-:S05]  /*28e0*/  HADD2.F32 R32, -RZ, R34.H1_H1 ;  /* 0x30000022ff207230 */ /* 0x000fca0000004100 */
[----:B------:R-:W0:Y:S01]  /*28f0*/  MUFU.SIN R20, R10 ;  /* 0x0000000a00147308 */ /* 0x000e220000000400 */
[CC--:B-1----:R-:W-:Y:S01]  /*2900*/  FMUL.FTZ R6, R4.reuse, R0.reuse ;  /* 0x0000000004067220 */ /* 0x0c2fe20000410000 */
[C---:B--2---:R-:W-:Y:S01]  /*2910*/  FMUL.FTZ R7, R5.reuse, R0 ;  /* 0x0000000005077220 */ /* 0x044fe20000410000 */
[CC--:B------:R-:W-:Y:S01]  /*2920*/  FMUL.FTZ R0, R4.reuse, R3.reuse ;  /* 0x0000000304007220 */ /* 0x0c0fe20000410000 */
[C---:B------:R-:W-:Y:S02]  /*2930*/  FMUL.FTZ R3, R5.reuse, R3 ;  /* 0x0000000305037220 */ /* 0x040fe40000410000 */
[C---:B------:R-:W-:Y:S01]  /*2940*/  FFMA.FTZ R11, R4.reuse, R40, R7 ;  /* 0x00000028040b7223 */ /* 0x040fe20000010007 */
[-C--:B------:R-:W-:Y:S01]  /*2950*/  FFMA.FTZ R0, R5, R9.reuse, -R0 ;  /* 0x0000000905007223 */ /* 0x080fe20000010800 */
[----:B------:R1:W2:Y:S01]  /*2960*/  MUFU.COS R15, R10 ;  /* 0x0000000a000f7308 */ /* 0x0002a20000000000 */
[----:B---3--:R-:W-:Y:S01]  /*2970*/  FMUL.FTZ R7, R13, R12 ;  /* 0x0000000c0d077220 */ /* 0x008fe20000410000 */
[----:B------:R-:W-:Y:S01]  /*2980*/  FFMA.FTZ R3, R4, R9, R3 ;  /* 0x0000000904037223 */ /* 0x000fe20000010003 */
[----:B------:R-:W-:-:S04]  /*2990*/  FMUL.FTZ R4, R8, R14 ;  /* 0x0000000e08047220 */ /* 0x000fc80000410000 */
[----:B------:R-:W-:Y:S01]  /*29a0*/  FFMA.FTZ R4, R13, R33, -R4 ;  /* 0x000000210d047223 */ /* 0x000fe20000010804 */
[----:B------:R-:W3:Y:S01]  /*29b0*/  MUFU.COS R35, R43 ;  /* 0x0000002b00237308 */ /* 0x000ee20000000000 */
[----:B-1----:R-:W-:Y:S01]  /*29c0*/  FFMA.FTZ R10, R5, R40, -R6 ;  /* 0x00000028050a7223 */ /* 0x002fe20000010806 */
[----:B------:R-:W-:Y:S01]  /*29d0*/  FMUL.FTZ R6, R8, R12 ;  /* 0x0000000c08067220 */ /* 0x000fe20000410000 */
[----:B------:R-:W-:-:S03]  /*29e0*/  FMUL.FTZ R5, R13, R14 ;  /* 0x0000000e0d057220 */ /* 0x000fc60000410000 */
[-C--:B------:R-:W-:Y:S01]  /*29f0*/  FFMA.FTZ R12, R13, R41.reuse, -R6 ;  /* 0x000000290d0c7223 */ /* 0x080fe20000010806 */
[C---:B------:R-:W-:Y:S01]  /*2a00*/  FFMA.FTZ R41, R8.reuse, R41, R7 ;  /* 0x0000002908297223 */ /* 0x040fe20000010007 */
[----:B------:R-:W1:Y:S01]  /*2a10*/  MUFU.SIN R34, R43 ;  /* 0x0000002b00227308 */ /* 0x000e620000000400 */
[----:B------:R-:W-:Y:S01]  /*2a20*/  FFMA.FTZ R5, R8, R33, R5 ;  /* 0x0000002108057223 */ /* 0x000fe20000010005 */
[CC--:B0-----:R-:W-:Y:S01]  /*2a30*/  FMUL.FTZ R8, R20.reuse, R21.reuse ;  /* 0x0000001514087220 */ /* 0x0c1fe20000410000 */
[CC--:B------:R-:W-:Y:S01]  /*2a40*/  FMUL.FTZ R6, R20.reuse, R32.reuse ;  /* 0x0000002014067220 */ /* 0x0c0fe20000410000 */
[C---:B--2---:R-:W-:Y:S01]  /*2a50*/  FMUL.FTZ R21, R15.reuse, R21 ;  /* 0x000000150f157220 */ /* 0x044fe20000410000 */
[C---:B------:R-:W-:Y:S01]  /*2a60*/  FMUL.FTZ R7, R15.reuse, R32 ;  /* 0x000000200f077220 */ /* 0x040fe20000410000 */
[CC--:B------:R-:W-:Y:S01]  /*2a70*/  FFMA.FTZ R13, R15.reuse, R42.reuse, -R8 ;  /* 0x0000002a0f0d7223 */ /* 0x0c0fe20000010808 */
[-C--:B------:R-:W-:Y:S01]  /*2a80*/  FFMA.FTZ R6, R15, R31.reuse, -R6 ;  /* 0x0000001f0f067223 */ /* 0x080fe20000010806 */
[C---:B------:R-:W-:Y:S01]  /*2a90*/  FFMA.FTZ R42, R20.reuse, R42, R21 ;  /* 0x0000002a142a7223 */ /* 0x040fe20000010015 */
[C---:B---3--:R-:W-:Y:S01]  /*2aa0*/  FMUL.FTZ R15, R35.reuse, R46 ;  /* 0x0000002e230f7220 */ /* 0x048fe20000410000 */
[----:B------:R-:W-:Y:S01]  /*2ab0*/  FMUL.FTZ R9, R35, R44 ;  /* 0x0000002c23097220 */ /* 0x000fe20000410000 */
[----:B------:R-:W-:Y:S01]  /*2ac0*/  FFMA.FTZ R7, R20, R31, R7 ;  /* 0x0000001f14077223 */ /* 0x000fe20000010007 */
[----:B------:R-:W-:-:S02]  /*2ad0*/  F2FP.F16.F32.PACK_AB R40, R11, R10 ;  /* 0x0000000a0b28723e */ /* 0x000fc400000000ff */
[----:B------:R-:W-:Y:S02]  /*2ae0*/  F2FP.F16.F32.PACK_AB R32, R3, R0 ;  /* 0x000000000320723e */ /* 0x000fe400000000ff */
[----:B------:R-:W-:Y:S01]  /*2af0*/  F2FP.F16.F32.PACK_AB R41, R41, R12 ;  /* 0x0000000c2929723e */ /* 0x000fe200000000ff */
[C---:B-1----:R-:W-:Y:S01]  /*2b00*/  FMUL.FTZ R14, R34.reuse, R46 ;  /* 0x0000002e220e7220 */ /* 0x042fe20000410000 */
[C---:B------:R-:W-:Y:S01]  /*2b10*/  FMUL.FTZ R8, R34.reuse, R44 ;  /* 0x0000002c22087220 */ /* 0x040fe20000410000 */
[C---:B------:R-:W-:Y:S01]  /*2b20*/  FFMA.FTZ R15, R34.reuse, R45, R15 ;  /* 0x0000002d220f7223 */ /* 0x040fe2000001000f */
[----:B------:R-:W-:Y:S01]  /*2b30*/  FFMA.FTZ R9, R34, R47, R9 ;  /* 0x0000002f22097223 */ /* 0x000fe20000010009 */
[C---:B------:R-:W-:Y:S01]  /*2b40*/  FFMA.FTZ R14, R35.reuse, R45, -R14 ;  /* 0x0000002d230e7223 */ /* 0x040fe2000001080e */
[----:B------:R-:W-:Y:S01]  /*2b50*/  FFMA.FTZ R8, R35, R47, -R8 ;  /* 0x0000002f23087223 */ /* 0x000fe20000010808 */
[----:B------:R-:W-:Y:S02]  /*2b60*/  F2FP.F16.F32.PACK_AB R33, R5, R4 ;  /* 0x000000040521723e */ /* 0x000fe400000000ff */
[----:B------:R-:W-:-:S02]  /*2b70*/  F2FP.F16.F32.PACK_AB R42, R42, R13 ;  /* 0x0000000d2a2a723e */ /* 0x000fc400000000ff */
[----:B------:R-:W-:Y:S02]  /*2b80*/  F2FP.F16.F32.PACK_AB R34, R7, R6 ;  /* 0x000000060722723e */ /* 0x000fe400000000ff */
[----:B------:R-:W-:Y:S02]  /*2b90*/  F2FP.F16.F32.PACK_AB R43, R15, R14 ;  /* 0x0000000e0f2b723e */ /* 0x000fe400000000ff */
[----:B------:R-:W-:-:S07]  /*2ba0*/  F2FP.F16.F32.PACK_AB R35, R9, R8 ;  /* 0x000000080923723e */ /* 0x000fce00000000ff */
.L_x_1030:
[----:B------:R-:W-:Y:S05]  /*2bb0*/  BSYNC B0 ;  /* 0x0000000000007941 */ /* 0x000fea0003800000 */
.L_x_1017:
[----:B------:R-:W-:Y:S01]  /*2bc0*/  ISETP.GT.AND P0, PT, R24, 0x1f, PT ;  /* 0x0000001f1800780c */ /* 0x000fe20003f04270 */
[----:B------:R-:W-:Y:S01]  /*2bd0*/  BSSY B0, `(.L_x_1031) ;  /* 0x0000029000007945 */ /* 0x000fe20003800000 */
[----:B------:R-:W-:-:S11]  /*2be0*/  HFMA2.MMA R14, -RZ, RZ, 0, 0 ;  /* 0x00000000ff0e7435 */ /* 0x000fd600000001ff */
        /* <DEDUP_REMOVED lines=8> */
[----:B0-----:R-:W-:Y:S01]  /*2c70*/  ISETP.NE.AND P1, PT, R0, RZ, PT ;  /* 0x000000ff0000720c */ /* 0x001fe20003f25270 */
[----:B------:R-:W-:-:S04]  /*2c80*/  VIADD R0, R6, 0x10 ;  /* 0x0000001006007836 */ /* 0x000fc80000000000 */
[----:B------:R-:W-:Y:S01]  /*2c90*/  HFMA2.MMA R21, R43, R35, R21 ;  /* 0x000000232b157235 */ /* 0x000fe20000000015 */
[----:B------:R-:W-:Y:S02]  /*2ca0*/  ISETP.GT.OR P0, PT, R24, 0x11, P1 ;  /* 0x000000111800780c */ /* 0x000fe40000f04670 */
[----:B-1----:R-:W-:-:S07]  /*2cb0*/  LEA R3, R7, R0, 0x18 ;  /* 0x0000000007037211 */ /* 0x002fce00078ec0ff */
[--C-:B------:R-:W-:Y:S01]  /*2cc0*/  HADD2.F32 R13, -RZ, R21.reuse.H0_H0 ;  /* 0x20000015ff0d7230 */ /* 0x100fe20000004100 */
[----:B------:R-:W-:Y:S01]  /*2cd0*/  LEA R3, R24, R3, 0x4 ;  /* 0x0000000318037211 */ /* 0x000fe200078e20ff */
[----:B------:R-:W-:Y:S02]  /*2ce0*/  @!P1 VIADD R6, R6, 0x210 ;  /* 0x0000021006069836 */ /* 0x000fe40000000000 */
[----:B------:R-:W-:Y:S01]  /*2cf0*/  HADD2.F32 R0, -RZ, R21.H1_H1 ;  /* 0x30000015ff007230 */ /* 0x000fe20000004100 */
        /* <DEDUP_REMOVED lines=21> */
.L_x_1239:
[----:B-1----:R-:W-:-:S07]  /*2e50*/  FADD.FTZ R14, R5, R14 ;  /* 0x0000000e050e7221 */ /* 0x002fce0000010000 */
.L_x_1032:
[----:B------:R-:W-:Y:S05]  /*2e60*/  BSYNC B0 ;  /* 0x0000000000007941 */ /* 0x000fea0003800000 */
.L_x_1031:
        /* <DEDUP_REMOVED lines=10> */
[----:B------:R-:W-:-:S07]  /*2f10*/  @P0 IMAD.IADD R0, R22, 0x1, -R19 ;  /* 0x0000000116000824 */ /* 0x000fce00078e0a13 */
[----:B------:R-:W1:Y:S01]  /*2f20*/  @P0 LDC.64 R4, c[0x0][0x2c8] ;  /* 0x0000b200ff040b82 */ /* 0x000e620000000a00 */
[----:B0-----:R-:W-:-:S04]  /*2f30*/  @P0 IMAD R7, R25, R6, R0 ;  /* 0x0000000619070224 */ /* 0x001fc800078e0200 */
        /* <DEDUP_REMOVED lines=9> */
.L_x_1034:
[----:B------:R-:W-:Y:S05]  /*2fd0*/  WARPSYNC.ALL ;  /* 0x0000000000007948 */ /* 0x000fea0003800000 */
[----:B------:R-:W2:Y:S08]  /*2fe0*/  S2UR UR6, SR_CgaCtaId ;  /* 0x00000000000679c3 */ /* 0x000eb00000008800 */
[----:B------:R-:W-:Y:S01]  /*2ff0*/  BAR.SYNC.DEFER_BLOCKING 0x0 ;  /* 0x0000000000007b1d */ /* 0x000fe20000010000 */
[----:B-1----:R-:W-:-:S02]  /*3000*/  SHF.R.S32.HI R5, RZ, 0x1f, R24 ;  /* 0x0000001fff057819 */ /* 0x002fc40000011418 */
[----:B------:R-:W-:Y:S02]  /*3010*/  IADD3 R10, R22, 0x7, -R3 ;  /* 0x00000007160a7810 */ /* 0x000fe40007ffe803 */
[----:B------:R-:W-:Y:S01]  /*3020*/  LEA.HI R8, R5, R24, RZ, 0x2 ;  /* 0x0000001805087211 */ /* 0x000fe200078f10ff */
[----:B------:R-:W-:Y:S01]  /*3030*/  UMOV UR4, 0x400 ;  /* 0x0000040000047882 */ /* 0x000fe20000000000 */
[----:B------:R-:W-:Y:S01]  /*3040*/  SHF.R.S32.HI R13, RZ, 0x1f, R10 ;  /* 0x0000001fff0d7819 */ /* 0x000fe2000001140a */
[----:B------:R-:W-:Y:S01]  /*3050*/  UIADD3 UR5, UR4, 0x10, URZ ;  /* 0x0000001004057890 */ /* 0x000fe2000fffe03f */
[C---:B------:R-:W-:Y:S02]  /*3060*/  LOP3.LUT R5, R8.reuse, 0xfffffffc, RZ, 0xc0, !PT ;  /* 0xfffffffc08057812 */ /* 0x040fe400078ec0ff */
[----:B------:R-:W-:Y:S02]  /*3070*/  LEA.HI R13, R13, R10, RZ, 0x3 ;  /* 0x0000000a0d0d7211 */ /* 0x000fe400078f18ff */
[----:B------:R-:W-:Y:S01]  /*3080*/  LEA.HI.SX32 R63, R8, R3, 0x1e ;  /* 0x00000003083f7211 */ /* 0x000fe200078ff2ff */
[----:B------:R-:W-:Y:S01]  /*3090*/  IMAD.IADD R11, R24, 0x1, -R5 ;  /* 0x00000001180b7824 */ /* 0x000fe200078e0a05 */
[----:B------:R-:W-:-:S05]  /*30a0*/  LOP3.LUT R10, R13, 0xfffffff8, RZ, 0xc0, !PT ;  /* 0xfffffff80d0a7812 */ /* 0x000fca00078ec0ff */
[----:B------:R-:W-:Y:S01]  /*30b0*/  IMAD.IADD R8, R10, 0x1, R3 ;  /* 0x000000010a087824 */ /* 0x000fe200078e0203 */
[----:B--2---:R-:W-:-:S04]  /*30c0*/  ULEA UR5, UR6, UR5, 0x18 ;  /* 0x0000000506057291 */ /* 0x004fc8000f8ec03f */
[----:B------:R-:W-:Y:S02]  /*30d0*/  ISETP.GE.AND P0, PT, R63, R8, PT ;  /* 0x000000083f00720c */ /* 0x000fe40003f06270 */
[----:B0-----:R-:W-:Y:S01]  /*30e0*/  LEA R9, R11, UR5, 0x2 ;  /* 0x000000050b097c11 */ /* 0x001fe2000f8e10ff */
        /* <DEDUP_REMOVED lines=39> */
[----:B0-----:R1:W2:Y:S04]  /*3360*/  LDS R9, [R12] ;  /* 0x000000000c097984 */ /* 0x0012a80000000800 */
[----:B------:R1:W0:Y:S04]  /*3370*/  LDS R10, [R12+0x10] ;  /* 0x000010000c0a7984 */ /* 0x0002280000000800 */
        /* <DEDUP_REMOVED lines=30> */
.L_x_1035:
[----:B------:R-:W-:Y:S01]  /*3560*/  ULDC UR4, c[0x0][0x280] ;  /* 0x0000a00000047ab9 */ /* 0x000fe20000000800 */
[----:B-1----:R-:W-:Y:S01]  /*3570*/  IMAD.SHL.U32 R12, R11, 0x2, RZ ;  /* 0x000000020b0c7824 */ /* 0x002fe200078e00ff */
[----:B------:R-:W-:Y:S01]  /*3580*/  ULDC UR5, c[0x0][0x29c] ;  /* 0x0000a70000057ab9 */ /* 0x000fe20000000800 */
[----:B------:R-:W-:Y:S01]  /*3590*/  ULDC UR10, c[0x0][0x2a0] ;  /* 0x0000a800000a7ab9 */ /* 0x000fe20000000800 */
        /* <DEDUP_REMOVED lines=16> */
[----:B------:R-:W-:Y:S01]  /*36a0*/  IMAD R67, R67, 0x90, R12 ;  /* 0x0000009043437824 */ /* 0x000fe200078e020c */
[----:B------:R-:W-:Y:S01]  /*36b0*/  SHF.R.S32.HI R64, RZ, 0x1f, R59 ;  /* 0x0000001fff407819 */ /* 0x000fe2000001143b */
[----:B------:R-:W-:Y:S01]  /*36c0*/  IMAD.MOV.U32 R12, RZ, RZ, RZ ;  /* 0x000000ffff0c7224 */ /* 0x000fe200078e00ff */
[----:B------:R-:W-:Y:S01]  /*36d0*/  SHF.R.S32.HI R65, RZ, 0x1f, R60 ;  /* 0x0000001fff417819 */ /* 0x000fe2000001143c */
[----:B------:R-:W-:Y:S01]  /*36e0*/  IMAD R62, R62, 0x90, RZ ;  /* 0x000000903e3e7824 */ /* 0x000fe200078e02ff */
[----:B--2---:R-:W2:Y:S01]  /*36f0*/  MUFU.RCP R14, R14 ;  /* 0x0000000e000e7308 */ /* 0x004ea20000001000 */
[C---:B-1----:R-:W-:Y:S01]  /*3700*/  IMAD.WIDE R128, R67.reuse, 0x2, R128 ;  /* 0x0000000243807825 */ /* 0x042fe200078e0280 */
[----:B------:R-:W-:-:S03]  /*3710*/  IADD3 R67, R67, 0x8, RZ ;  /* 0x0000000843437810 */ /* 0x000fc60007ffe0ff */
[----:B-----5:R-:W-:Y:S01]  /*3720*/  VIADD R66, R66, UR4 ;  /* 0x0000000442427c36 */ /* 0x020fe20008000000 */
[----:B--2---:R-:W-:-:S06]  /*3730*/  IADD3 R13, R14, 0xffffffe, RZ ;  /* 0x0ffffffe0e0d7810 */ /* 0x004fcc0007ffe0ff */
[----:B------:R-:W1:Y:S02]  /*3740*/  F2I.FTZ.U32.TRUNC.NTZ R13, R13 ;  /* 0x0000000d000d7305 */ /* 0x000e64000021f000 */
[----:B-1----:R-:W-:-:S04]  /*3750*/  IMAD.MOV R61, RZ, RZ, -R13 ;  /* 0x000000ffff3d7224 */ /* 0x002fc800078e0a0d */
[----:B------:R-:W-:-:S04]  /*3760*/  IMAD R61, R61, R58, RZ ;  /* 0x0000003a3d3d7224 */ /* 0x000fc800078e02ff */
[----:B------:R-:W-:-:S07]  /*3770*/  IMAD.HI.U32 R61, R13, R61, R12 ;  /* 0x0000003d0d3d7227 */ /* 0x000fce00078e000c */
.L_x_1169:
[----:B-1----:R-:W1:Y:S01]  /*3780*/  LDC R11, c[0x0][0x284] ;  /* 0x0000a100ff0b7b82 */ /* 0x002e620000000800 */
[----:B------:R-:W-:-:S04]  /*3790*/  ISETP.NE.U32.AND P0, PT, RZ, UR6, PT ;  /* 0x00000006ff007c0c */ /* 0x000fc8000bf05070 */
[----:B------:R-:W-:-:S13]  /*37a0*/  ISETP.NE.AND.EX P0, PT, RZ, UR7, PT, P0 ;  /* 0x00000007ff007c0c */ /* 0x000fda000bf05300 */
[----:B0-----:R-:W-:Y:S01]  /*37b0*/  @P0 SHF.R.S32.HI R13, RZ, 0x1f, R63 ;  /* 0x0000001fff0d0819 */ /* 0x001fe2000001143f */
[----:B-1----:R-:W-:-:S05]  /*37c0*/  @P0 IMAD R12, R30, R11, RZ ;  /* 0x0000000b1e0c0224 */ /* 0x002fca00078e02ff */
        /* <DEDUP_REMOVED lines=15> */
[----:B------:R-:W-:Y:S01]  /*38c0*/  @!P1 IMAD.IADD R15, R15, 0x1, -R132 ;  /* 0x000000010f0f9824 */ /* 0x000fe200078e0a84 */
[----:B------:R-:W-:-:S04]  /*38d0*/  ISETP.GE.AND P1, PT, R63, R22, PT ;  /* 0x000000163f00720c */ /* 0x000fc80003f26270 */
[----:B-1----:R-:W-:-:S05]  /*38e0*/  MOV R12, R15 ;  /* 0x0000000f000c7202 */ /* 0x002fca0000000f00 */
[----:B------:R-:W-:Y:S01]  /*38f0*/  @!P3 IMAD.MOV R12, RZ, RZ, -R12 ;  /* 0x000000ffff0cb224 */ /* 0x000fe200078e0a0c */
[----:B------:R-:W-:Y:S02]  /*3900*/  @!P4 LOP3.LUT R12, RZ, R11, RZ, 0x33, !PT ;  /* 0x0000000bff0cc212 */ /* 0x000fe400078e33ff */
[----:B--2---:R-:W-:Y:S01]  /*3910*/  ISETP.NE.AND P0, PT, R13, RZ, P0 ;  /* 0x000000ff0d00720c */ /* 0x004fe20000705270 */
[----:B------:R-:W-:-:S12]  /*3920*/  @P1 BRA `(.L_x_1039) ;  /* 0x0000000000601947 */ /* 0x000fd80003800000 */
[----:B------:R-:W-:Y:S01]  /*3930*/  IMAD.SHL.U32 R131, R12, 0x8, RZ ;  /* 0x000000080c837824 */ /* 0x000fe200078e00ff */
[----:B------:R-:W-:Y:S01]  /*3940*/  BSSY B2, `(.L_x_1040) ;  /* 0x0000009000027945 */ /* 0x000fe20003800000 */
[----:B------:R-:W-:-:S03]  /*3950*/  IMAD.MOV.U32 R68, RZ, RZ, RZ ;  /* 0x000000ffff447224 */ /* 0x000fc600078e00ff */
[----:B------:R-:W-:-:S13]  /*3960*/  ISETP.GE.AND P3, PT, R131, R62, PT ;  /* 0x0000003e8300720c */ /* 0x000fda0003f66270 */
[----:B------:R-:W-:Y:S05]  /*3970*/  @P3 BRA `(.L_x_1041) ;  /* 0x0000000000143947 */ /* 0x000fea0003800000 */
[----:B------:R-:W-:-:S04]  /*3980*/  IADD3 R13, P2, R60, R131, RZ ;  /* 0x000000833c0d7210 */ /* 0x000fc80007f5e0ff */
[----:B------:R-:W-:Y:S02]  /*3990*/  LEA.HI.X.SX32 R68, R131, R65, 0x1, P2 ;  /* 0x0000004183447211 */ /* 0x000fe400010f0eff */
[----:B------:R-:W-:-:S04]  /*39a0*/  LEA R14, P2, R13, UR8, 0x1 ;  /* 0x000000080d0e7c11 */ /* 0x000fc8000f8408ff */
[----:B------:R-:W-:-:S05]  /*39b0*/  LEA.HI.X R15, R13, UR9, R68, 0x1, P2 ;  /* 0x000000090d0f7c11 */ /* 0x000fca00090f0c44 */
[----:B------:R1:W5:Y:S04]  /*39c0*/  LDG.E R68, desc[UR36][R14.64] ;  /* 0x000000240e447981 */ /* 0x000368000c1e1900 */
.L_x_1041:
[----:B------:R-:W-:Y:S05]  /*39d0*/  BSYNC B2 ;  /* 0x0000000000027941 */ /* 0x000fea0003800000 */
.L_x_1040:
        /* <DEDUP_REMOVED lines=13> */
.L_x_1039:
[----:B------:R-:W-:Y:S05]  /*3ab0*/  BSYNC B1 ;  /* 0x0000000000017941 */ /* 0x000fea0003800000 */
.L_x_1038:
[----:B------:R-:W0:Y:S01]  /*3ac0*/  LDC.64 R130, c[0x0][0x2e0] ;  /* 0x0000b800ff827b82 */ /* 0x000e220000000a00 */
[----:B------:R-:W-:Y:S01]  /*3ad0*/  BSSY B1, `(.L_x_1042) ;  /* 0x000001c000017945 */ /* 0x000fe20003800000 */
[----:B0-----:R-:W-:-:S03]  /*3ae0*/  IMAD.WIDE R130, R67, 0x2, R130 ;  /* 0x0000000243827825 */ /* 0x001fc600078e0282 */
[----:B------:R-:W-:Y:S05]  /*3af0*/  @P1 BRA `(.L_x_1043) ;  /* 0x0000000000641947 */ /* 0x000fea0003800000 */
[----:B------:R-:W-:Y:S01]  /*3b00*/  IADD3 R13, R12, R11, RZ ;  /* 0x0000000b0c0d7210 */ /* 0x000fe20007ffe0ff */
[----:B------:R-:W-:Y:S01]  /*3b10*/  BSSY B2, `(.L_x_1044) ;  /* 0x000000a000027945 */ /* 0x000fe20003800000 */
[----:B------:R-:W-:-:S03]  /*3b20*/  IMAD.MOV.U32 R69, RZ, RZ, RZ ;  /* 0x000000ffff457224 */ /* 0x000fc600078e00ff */
[----:B------:R-:W-:-:S05]  /*3b30*/  IMAD.SHL.U32 R133, R13, 0x8, RZ ;  /* 0x000000080d857824 */ /* 0x000fca00078e00ff */
[----:B------:R-:W-:-:S13]  /*3b40*/  ISETP.GE.AND P3, PT, R133, R62, PT ;  /* 0x0000003e8500720c */ /* 0x000fda0003f66270 */
[----:B------:R-:W-:Y:S05]  /*3b50*/  @P3 BRA `(.L_x_1045) ;  /* 0x0000000000143947 */ /* 0x000fea0003800000 */
[----:B------:R-:W-:-:S04]  /*3b60*/  IADD3 R13, P2, R60, R133, RZ ;  /* 0x000000853c0d7210 */ /* 0x000fc80007f5e0ff */
[----:B------:R-:W-:Y:S02]  /*3b70*/  LEA.HI.X.SX32 R132, R133, R65, 0x1, P2 ;  /* 0x0000004185847211 */ /* 0x000fe400010f0eff */
[----:B-12---:R-:W-:-:S04]  /*3b80*/  LEA R14, P2, R13, UR8, 0x1 ;  /* 0x000000080d0e7c11 */ /* 0x006fc8000f8408ff */
[----:B------:R-:W-:-:S05]  /*3b90*/  LEA.HI.X R15, R13, UR9, R132, 0x1, P2 ;  /* 0x000000090d0f7c11 */ /* 0x000fca00090f0c84 */
[----:B------:R0:W5:Y:S04]  /*3ba0*/  LDG.E R69, desc[UR36][R14.64] ;  /* 0x000000240e457981 */ /* 0x000168000c1e1900 */
.L_x_1045:
[----:B------:R-:W-:Y:S05]  /*3bb0*/  BSYNC B2 ;  /* 0x0000000000027941 */ /* 0x000fea0003800000 */
.L_x_1044:
        /* <DEDUP_REMOVED lines=13> */
.L_x_1043:
[----:B------:R-:W-:Y:S05]  /*3c90*/  BSYNC B1 ;  /* 0x0000000000017941 */ /* 0x000fea0003800000 */
.L_x_1042:
        /* <DEDUP_REMOVED lines=8> */
[----:B------:R-:W-:-:S04]  /*3d20*/  IADD3 R13, P2, R60, R133, RZ ;  /* 0x000000853c0d7210 */ /* 0x000fc80007f5e0ff */
[----:B------:R-:W-:Y:S02]  /*3d30*/  LEA.HI.X.SX32 R132, R133, R65, 0x1, P2 ;  /* 0x0000004185847211 */ /* 0x000fe400010f0eff */
[----:B012---:R-:W-:-:S04]  /*3d40*/  LEA R14, P2, R13, UR8, 0x1 ;  /* 0x000000080d0e7c11 */ /* 0x007fc8000f8408ff */
[----:B------:R-:W-:-:S05]  /*3d50*/  LEA.HI.X R15, R13, UR9, R132, 0x1, P2 ;  /* 0x000000090d0f7c11 */ /* 0x000fca00090f0c84 */
[----:B------:R0:W5:Y:S04]  /*3d60*/  LDG.E R71, desc[UR36][R14.64] ;  /* 0x000000240e477981 */ /* 0x000168000c1e1900 */
.L_x_1049:
[----:B------:R-:W-:Y:S05]  /*3d70*/  BSYNC B2 ;  /* 0x0000000000027941 */ /* 0x000fea0003800000 */
.L_x_1048:
        /* <DEDUP_REMOVED lines=13> */
.L_x_1047:
[----:B------:R-:W-:Y:S05]  /*3e50*/  BSYNC B1 ;  /* 0x0000000000017941 */ /* 0x000fea0003800000 */
.L_x_1046:
        /* <DEDUP_REMOVED lines=8> */
[----:B------:R-:W-:-:S04]  /*3ee0*/  IADD3 R13, P2, R60, R133, RZ ;  /* 0x000000853c0d7210 */ /* 0x000fc80007f5e0ff */
[----:B------:R-:W-:Y:S02]  /*3ef0*/  LEA.HI.X.SX32 R70, R133, R65, 0x1, P2 ;  /* 0x0000004185467211 */ /* 0x000fe400010f0eff */
[----:B012---:R-:W-:-:S04]  /*3f00*/  LEA R14, P2, R13, UR8, 0x1 ;  /* 0x000000080d0e7c11 */ /* 0x007fc8000f8408ff */
[----:B------:R-:W-:-:S05]  /*3f10*/  LEA.HI.X R15, R13, UR9, R70, 0x1, P2 ;  /* 0x000000090d0f7c11 */ /* 0x000fca00090f0c46 */
[----:B------:R0:W5:Y:S04]  /*3f20*/  LDG.E R70, desc[UR36][R14.64] ;  /* 0x000000240e467981 */ /* 0x000168000c1e1900 */
.L_x_1053:
[----:B------:R-:W-:Y:S05]  /*3f30*/  BSYNC B2 ;  /* 0x0000000000027941 */ /* 0x000fea0003800000 */
.L_x_1052:
        /* <DEDUP_REMOVED lines=13> */
.L_x_1051:
[----:B------:R-:W-:Y:S05]  /*4010*/  BSYNC B1 ;  /* 0x0000000000017941 */ /* 0x000fea0003800000 */
.L_x_1050:
        /* <DEDUP_REMOVED lines=13> */
.L_x_1057:
[----:B------:R-:W-:Y:S05]  /*40f0*/  BSYNC B2 ;  /* 0x0000000000027941 */ /* 0x000fea0003800000 */
.L_x_1056:
        /* <DEDUP_REMOVED lines=13> */
.L_x_1055:
[----:B------:R-:W-:Y:S05]  /*41d0*/  BSYNC B1 ;  /* 0x0000000000017941 */ /* 0x000fea0003800000 */
.L_x_1054:
        /* <DEDUP_REMOVED lines=13> */
.L_x_1061:
[----:B------:R-:W-:Y:S05]  /*42b0*/  BSYNC B2 ;  /* 0x0000000000027941 */ /* 0x000fea0003800000 */
.L_x_1060:
        /* <DEDUP_REMOVED lines=13> */
.L_x_1059:
[----:B------:R-:W-:Y:S05]  /*4390*/  BSYNC B1 ;  /* 0x0000000000017941 */ /* 0x000fea0003800000 */
.L_x_1058:
        /* <DEDUP_REMOVED lines=13> */
.L_x_1065:
[----:B------:R-:W-:Y:S05]  /*4470*/  BSYNC B2 ;  /* 0x0000000000027941 */ /* 0x000fea0003800000 */
.L_x_1064:
        /* <DEDUP_REMOVED lines=13> */
.L_x_1063:
[----:B------:R-:W-:Y:S05]  /*4550*/  BSYNC B1 ;  /* 0x0000000000017941 */ /* 0x000fea0003800000 */
.L_x_1062:
        /* <DEDUP_REMOVED lines=13> */
.L_x_1069:
[----:B------:R-:W-:Y:S05]  /*4630*/  BSYNC B2 ;  /* 0x0000000000027941 */ /* 0x000fea0003800000 */
.L_x_1068:
        /* <DEDUP_REMOVED lines=13> */
.L_x_1067:
[----:B------:R-:W-:Y:S05]  /*4710*/  BSYNC B1 ;  /* 0x0000000000017941 */ /* 0x000fea0003800000 */
.L_x_1066:
        /* <DEDUP_REMOVED lines=13> */
.L_x_1073:
[----:B------:R-:W-:Y:S05]  /*47f0*/  BSYNC B2 ;  /* 0x0000000000027941 */ /* 0x000fea0003800000 */
.L_x_1072:
        /* <DEDUP_REMOVED lines=13> */
.L_x_1071:
[----:B------:R-:W-:Y:S05]  /*48d0*/  BSYNC B1 ;  /* 0x0000000000017941 */ /* 0x000fea0003800000 */
.L_x_1070:
        /* <DEDUP_REMOVED lines=13> */
.L_x_1077:
[----:B------:R-:W-:Y:S05]  /*49b0*/  BSYNC B2 ;  /* 0x0000000000027941 */ /* 0x000fea0003800000 */
.L_x_1076:
        /* <DEDUP_REMOVED lines=13> */
.L_x_1075:
[----:B------:R-:W-:Y:S05]  /*4a90*/  BSYNC B1 ;  /* 0x0000000000017941 */ /* 0x000fea0003800000 */
.L_x_1074:
        /* <DEDUP_REMOVED lines=13> */
.L_x_1081:
[----:B------:R-:W-:Y:S05]  /*4b70*/  BSYNC B2 ;  /* 0x0000000000027941 */ /* 0x000fea0003800000 */
.L_x_1080:
        /* <DEDUP_REMOVED lines=13> */
.L_x_1079:
[----:B------:R-:W-:Y:S05]  /*4c50*/  BSYNC B1 ;  /* 0x0000000000017941 */ /* 0x000fea0003800000 */
.L_x_1078:
        /* <DEDUP_REMOVED lines=13> */
.L_x_1085:
[----:B------:R-:W-:Y:S05]  /*4d30*/  BSYNC B2 ;  /* 0x0000000000027941 */ /* 0x000fea0003800000 */
.L_x_1084:
        /* <DEDUP_REMOVED lines=13> */
.L_x_1083:
[----:B------:R-:W-:Y:S05]  /*4e10*/  BSYNC B1 ;  /* 0x0000000000017941 */ /* 0x000fea0003800000 */
.L_x_1082:
        /* <DEDUP_REMOVED lines=13> */
.L_x_1089:
[----:B------:R-:W-:Y:S05]  /*4ef0*/  BSYNC B2 ;  /* 0x0000000000027941 */ /* 0x000fea0003800000 */
.L_x_1088:
        /* <DEDUP_REMOVED lines=13> */
.L_x_1087:
[----:B------:R-:W-:Y:S05]  /*4fd0*/  BSYNC B1 ;  /* 0x0000000000017941 */ /* 0x000fea0003800000 */
.L_x_1086:
        /* <DEDUP_REMOVED lines=13> */
.L_x_1093:
[----:B------:R-:W-:Y:S05]  /*50b0*/  BSYNC B2 ;  /* 0x0000000000027941 */ /* 0x000fea0003800000 */
.L_x_1092:
        /* <DEDUP_REMOVED lines=13> */
.L_x_1091:
[----:B------:R-:W-:Y:S05]  /*5190*/  BSYNC B1 ;  /* 0x0000000000017941 */ /* 0x000fea0003800000 */
.L_x_1090:
        /* <DEDUP_REMOVED lines=13> */
.L_x_1097:
[----:B------:R-:W-:Y:S05]  /*5270*/  BSYNC B2 ;  /* 0x0000000000027941 */ /* 0x000fea0003800000 */
.L_x_1096:
        /* <DEDUP_REMOVED lines=13> */
.L_x_1095:
[----:B------:R-:W-:Y:S05]  /*5350*/  BSYNC B1 ;  /* 0x0000000000017941 */ /* 0x000fea0003800000 */
.L_x_1094:
        /* <DEDUP_REMOVED lines=13> */
.L_x_1101:
[----:B------:R-:W-:Y:S05]  /*5430*/  BSYNC B2 ;  /* 0x0000000000027941 */ /* 0x000fea0003800000 */
.L_x_1100:
        /* <DEDUP_REMOVED lines=13> */
.L_x_1099:
[----:B------:R-:W-:Y:S05]  /*5510*/  BSYNC B1 ;  /* 0x0000000000017941 */ /* 0x000fea0003800000 */
.L_x_1098:
        /* <DEDUP_REMOVED lines=13> */
.L_x_1105:
[----:B------:R-:W-:Y:S05]  /*55f0*/  BSYNC B2 ;  /* 0x0000000000027941 */ /* 0x000fea0003800000 */
.L_x_1104:
        /* <DEDUP_REMOVED lines=13> */
.L_x_1103:
[----:B------:R-:W-:Y:S05]  /*56d0*/  BSYNC B1 ;  /* 0x0000000000017941 */ /* 0x000fea0003800000 */
.L_x_1102:
        /* <DEDUP_REMOVED lines=13> */
.L_x_1109:
[----:B------:R-:W-:Y:S05]  /*57b0*/  BSYNC B2 ;  /* 0x0000000000027941 */ /* 0x000fea0003800000 */
.L_x_1108:
        /* <DEDUP_REMOVED lines=13> */
.L_x_1107:
[----:B------:R-:W-:Y:S05]  /*5890*/  BSYNC B1 ;  /* 0x0000000000017941 */ /* 0x000fea0003800000 */
.L_x_1106:
        /* <DEDUP_REMOVED lines=13> */
.L_x_1113:
[----:B------:R-:W-:Y:S05]  /*5970*/  BSYNC B2 ;  /* 0x0000000000027941 */ /* 0x000fea0003800000 */
.L_x_1112:
        /* <DEDUP_REMOVED lines=13> */
.L_x_1111:
[----:B------:R-:W-:Y:S05]  /*5a50*/  BSYNC B1 ;  /* 0x0000000000017941 */ /* 0x000fea0003800000 */
.L_x_1110:
        /* <DEDUP_REMOVED lines=13> */
.L_x_1117:
[----:B------:R-:W-:Y:S05]  /*5b30*/  BSYNC B2 ;  /* 0x0000000000027941 */ /* 0x000fea0003800000 */
.L_x_1116:
        /* <DEDUP_REMOVED lines=13> */
.L_x_1115:
[----:B------:R-:W-:Y:S05]  /*5c10*/  BSYNC B1 ;  /* 0x0000000000017941 */ /* 0x000fea0003800000 */
.L_x_1114:
        /* <DEDUP_REMOVED lines=13> */
.L_x_1121:
[----:B------:R-:W-:Y:S05]  /*5cf0*/  BSYNC B2 ;  /* 0x0000000000027941 */ /* 0x000fea0003800000 */
.L_x_1120:
        /* <DEDUP_REMOVED lines=13> */
.L_x_1119:
[----:B------:R-:W-:Y:S05]  /*5dd0*/  BSYNC B1 ;  /* 0x0000000000017941 */ /* 0x000fea0003800000 */
.L_x_1118:
        /* <DEDUP_REMOVED lines=13> */
.L_x_1125:
[----:B------:R-:W-:Y:S05]  /*5eb0*/  BSYNC B2 ;  /* 0x0000000000027941 */ /* 0x000fea0003800000 */
.L_x_1124:
        /* <DEDUP_REMOVED lines=13> */
.L_x_1123:
[----:B------:R-:W-:Y:S05]  /*5f90*/  BSYNC B1 ;  /* 0x0000000000017941 */ /* 0x000fea0003800000 */
.L_x_1122:
        /* <DEDUP_REMOVED lines=13> */
.L_x_1129:
[----:B------:R-:W-:Y:S05]  /*6070*/  BSYNC B2 ;  /* 0x0000000000027941 */ /* 0x000fea0003800000 */
.L_x_1128:
        /* <DEDUP_REMOVED lines=13> */
.L_x_1127:
[----:B------:R-:W-:Y:S05]  /*6150*/  BSYNC B1 ;  /* 0x0000000000017941 */ /* 0x000fea0003800000 */
.L_x_1126:
        /* <DEDUP_REMOVED lines=13> */
.L_x_1133:
[----:B------:R-:W-:Y:S05]  /*6230*/  BSYNC B2 ;  /* 0x0000000000027941 */ /* 0x000fea0003800000 */
.L_x_1132:
        /* <DEDUP_REMOVED lines=13> */
.L_x_1131:
[----:B------:R-:W-:Y:S05]  /*6310*/  BSYNC B1 ;  /* 0x0000000000017941 */ /* 0x000fea0003800000 */
.L_x_1130:
        /* <DEDUP_REMOVED lines=13> */
.L_x_1137:
[----:B------:R-:W-:Y:S05]  /*63f0*/  BSYNC B2 ;  /* 0x0000000000027941 */ /* 0x000fea0003800000 */
.L_x_1136:
        /* <DEDUP_REMOVED lines=13> */
.L_x_1135:
[----:B------:R-:W-:Y:S05]  /*64d0*/  BSYNC B1 ;  /* 0x0000000000017941 */ /* 0x000fea0003800000 */
.L_x_1134:
        /* <DEDUP_REMOVED lines=13> */
.L_x_1141:
[----:B------:R-:W-:Y:S05]  /*65b0*/  BSYNC B2 ;  /* 0x0000000000027941 */ /* 0x000fea0003800000 */
.L_x_1140:
        /* <DEDUP_REMOVED lines=13> */
.L_x_1139:
[----:B------:R-:W-:Y:S05]  /*6690*/  BSYNC B1 ;  /* 0x0000000000017941 */ /* 0x000fea0003800000 */
.L_x_1138:
        /* <DEDUP_REMOVED lines=13> */
.L_x_1145:
[----:B------:R-:W-:Y:S05]  /*6770*/  BSYNC B2 ;  /* 0x0000000000027941 */ /* 0x000fea0003800000 */
.L_x_1144:
        /* <DEDUP_REMOVED lines=13> */
.L_x_1143:
[----:B------:R-:W-:Y:S05]  /*6850*/  BSYNC B1 ;  /* 0x0000000000017941 */ /* 0x000fea0003800000 */
.L_x_1142:
        /* <DEDUP_REMOVED lines=13> */
.L_x_1149:
[----:B------:R-:W-:Y:S05]  /*6930*/  BSYNC B2 ;  /* 0x0000000000027941 */ /* 0x000fea0003800000 */
.L_x_1148:
        /* <DEDUP_REMOVED lines=13> */
.L_x_1147:
[----:B------:R-:W-:Y:S05]  /*6a10*/  BSYNC B1 ;  /* 0x0000000000017941 */ /* 0x000fea0003800000 */
.L_x_1146:
        /* <DEDUP_REMOVED lines=13> */
.L_x_1153:
[----:B------:R-:W-:Y:S05]  /*6af0*/  BSYNC B2 ;  /* 0x0000000000027941 */ /* 0x000fea0003800000 */
.L_x_1152:
        /* <DEDUP_REMOVED lines=13> */
.L_x_1151:
[----:B------:R-:W-:Y:S05]  /*6bd0*/  BSYNC B1 ;  /* 0x0000000000017941 */ /* 0x000fea0003800000 */
.L_x_1150:
        /* <DEDUP_REMOVED lines=13> */
.L_x_1157:
[----:B------:R-:W-:Y:S05]  /*6cb0*/  BSYNC B2 ;  /* 0x0000000000027941 */ /* 0x000fea0003800000 */
.L_x_1156:
        /* <DEDUP_REMOVED lines=13> */
.L_x_1155:
[----:B------:R-:W-:Y:S05]  /*6d90*/  BSYNC B1 ;  /* 0x0000000000017941 */ /* 0x000fea0003800000 */
.L_x_1154:
        /* <DEDUP_REMOVED lines=13> */
.L_x_1161:
[----:B------:R-:W-:Y:S05]  /*6e70*/  BSYNC B2 ;  /* 0x0000000000027941 */ /* 0x000fea0003800000 */
.L_x_1160:
        /* <DEDUP_REMOVED lines=13> */
.L_x_1159:
[----:B------:R-:W-:Y:S05]  /*6f50*/  BSYNC B1 ;  /* 0x0000000000017941 */ /* 0x000fea0003800000 */
.L_x_1158:
[----:B------:R-:W-:Y:S01]  /*6f60*/  BSSY B1, `(.L_x_1162) ;  /* 0x000001b000017945 */ /* 0x000fe20003800000 */
[----:B------:R-:W-:-:S03]  /*6f70*/  IMAD R11, R11, 0x1f, R12 ;  /* 0x0000001f0b0b7824 */ /* 0x000fc600078e020c */
[----:B------:R-:W-:Y:S05]  /*6f80*/  @P1 BRA `(.L_x_1163) ;  /* 0x0000000000601947 */ /* 0x000fea0003800000 */
[----:B------:R-:W-:Y:S01]  /*6f90*/  IMAD.SHL.U32 R133, R11, 0x8, RZ ;  /* 0x000000080b857824 */ /* 0x000fe200078e00ff */
[----:B------:R-:W-:Y:S01]  /*6fa0*/  BSSY B2, `(.L_x_1164) ;  /* 0x0000009000027945 */ /* 0x000fe20003800000 */
[----:B------:R-:W-:-:S03]  /*6fb0*/  IMAD.MOV.U32 R98, RZ, RZ, RZ ;  /* 0x000000ffff627224 */ /* 0x000fc600078e00ff */
[----:B------:R-:W-:-:S13]  /*6fc0*/  ISETP.GE.AND P1, PT, R133, R62, PT ;  /* 0x0000003e8500720c */ /* 0x000fda0003f26270 */
[----:B------:R-:W-:Y:S05]  /*6fd0*/  @P1 BRA `(.L_x_1165) ;  /* 0x0000000000141947 */ /* 0x000fea0003800000 */
[----:B------:R-:W-:-:S04]  /*6fe0*/  IADD3 R11, P2, R60, R133, RZ ;  /* 0x000000853c0b7210 */ /* 0x000fc80007f5e0ff */
[----:B012---:R-:W-:Y:S02]  /*6ff0*/  LEA.HI.X.SX32 R14, R133, R65, 0x1, P2 ;  /* 0x00000041850e7211 */ /* 0x007fe400010f0eff */
[----:B------:R-:W-:-:S04]  /*7000*/  LEA R12, P2, R11, UR8, 0x1 ;  /* 0x000000080b0c7c11 */ /* 0x000fc8000f8408ff */
[----:B------:R-:W-:-:S05]  /*7010*/  LEA.HI.X R13, R11, UR9, R14, 0x1, P2 ;  /* 0x000000090b0d7c11 */ /* 0x000fca00090f0c0e */
[----:B------:R0:W5:Y:S04]  /*7020*/  LDG.E R98, desc[UR36][R12.64] ;  /* 0x000000240c627981 */ /* 0x000168000c1e1900 */
.L_x_1165:
[----:B------:R-:W-:Y:S05]  /*7030*/  BSYNC B2 ;  /* 0x0000000000027941 */ /* 0x000fea0003800000 */
.L_x_1164:
        /* <DEDUP_REMOVED lines=13> */
.L_x_1163:
[----:B------:R-:W-:Y:S05]  /*7110*/  BSYNC B1 ;  /* 0x0000000000017941 */ /* 0x000fea0003800000 */
.L_x_1162:
        /* <DEDUP_REMOVED lines=41> */
.L_x_1243:
        /* <DEDUP_REMOVED lines=13> */
[----:B--2---:R-:W-:-:S04]  /*7480*/  @P3 IMAD R130, R25, R132, R27 ;  /* 0x0000008419823224 */ /* 0x004fc800078e021b */
[----:B------:R-:W-:-:S04]  /*7490*/  @P3 VIADD R130, R130, 0xffffffff ;  /* 0xffffffff82823836 */ /* 0x000fc80000000000 */
[----:B------:R-:W-:-:S04]  /*74a0*/  @P3 IMAD R131, R130, R132, R63 ;  /* 0x0000008482833224 */ /* 0x000fc800078e023f */
[----:B0-----:R-:W-:-:S06]  /*74b0*/  @P3 IMAD.WIDE R12, R131, 0x2, R12 ;  /* 0x00000002830c3825 */ /* 0x001fcc00078e020c */
[----:B------:R-:W2:Y:S01]  /*74c0*/  @P3 LDG.E.U16 R12, desc[UR36][R12.64] ;  /* 0x000000240c0c3981 */ /* 0x000ea2000c1e1500 */
[----:B-1----:R-:W-:-:S06]  /*74d0*/  @P1 IMAD.WIDE R14, R25, 0x2, R14 ;  /* 0x00000002190e1825 */ /* 0x002fcc00078e020e */
[----:B------:R-:W5:Y:S01]  /*74e0*/  @P1 LDG.E.U16 R14, desc[UR36][R14.64] ;  /* 0x000000240e0e1981 */ /* 0x000f62000c1e1500 */
[C---:B------:R-:W-:Y:S02]  /*74f0*/  @P1 ISETP.GE.AND P4, PT, R63.reuse, R66, PT ;  /* 0x000000423f00120c */ /* 0x040fe40003f86270 */
[----:B------:R-:W-:Y:S02]  /*7500*/  @P1 IADD3 R131, R63, 0x1, -R27 ;  /* 0x000000013f831810 */ /* 0x000fe40007ffe81b */
[----:B------:R-:W-:-:S04]  /*7510*/  @P1 SEL R130, R19, RZ, !P4 ;  /* 0x000000ff13821207 */ /* 0x000fc80006000000 */
[----:B------:R-:W-:Y:S01]  /*7520*/  @P1 IADD3 R131, R130, R131, RZ ;  /* 0x0000008382831210 */ /* 0x000fe20007ffe0ff */
[----:B------:R-:W-:-:S03]  /*7530*/  IMAD.IADD R133, R63, 0x1, -R3 ;  /* 0x000000013f857824 */ /* 0x000fc600078e0a03 */
        /* <DEDUP_REMOVED lines=8> */
.L_x_1168:
[----:B------:R-:W-:Y:S05]  /*75c0*/  BSYNC B1 ;  /* 0x0000000000017941 */ /* 0x000fea0003800000 */
.L_x_1167:
[----:B------:R-:W-:-:S05]  /*75d0*/  VIADD R63, R63, 0x10 ;  /* 0x000000103f3f7836 */ /* 0x000fca0000000000 */
[----:B------:R-:W-:-:S13]  /*75e0*/  ISETP.GE.AND P0, PT, R63, R8, PT ;  /* 0x000000083f00720c */ /* 0x000fda0003f06270 */
[----:B------:R-:W-:Y:S05]  /*75f0*/  @!P0 BRA `(.L_x_1169) ;  /* 0xffffffc000608947 */ /* 0x000fea000383ffff */
.L_x_1037:
[----:B------:R-:W-:Y:S05]  /*7600*/  BSYNC B0 ;  /* 0x0000000000007941 */ /* 0x000fea0003800000 */
.L_x_1036:
[----:B------:R-:W-:Y:S01]  /*7610*/  UMOV UR4, 0xffffffff ;  /* 0xffffffff00047882 */ /* 0x000fe20000000000 */
[----:B0-----:R-:W-:Y:S02]  /*7620*/  SHF.R.S32.HI R5, RZ, 0x1f, R24 ;  /* 0x0000001fff057819 */ /* 0x001fe40000011418 */
[----:B------:R-:W-:Y:S05]  /*7630*/  BRA.DIV UR4, `(.L_x_1170) ;  /* 0x0000003a04547947 */ /* 0x000fea000b800000 */
[----:B------:R-:W0:Y:S02]  /*7640*/  SHFL.BFLY PT, R14, R126, 0x10, 0x1f ;  /* 0x0e001f007e0e7f89 */ /* 0x000e2400000e0000 */
[----:B0-----:R-:W-:-:S05]  /*7650*/  FMNMX.FTZ R13, R14, R126, !PT ;  /* 0x0000007e0e0d7209 */ /* 0x001fca0007810000 */
[----:B------:R-:W0:Y:S02]  /*7660*/  SHFL.BFLY PT, R14, R13, 0x8, 0x1f ;  /* 0x0d001f000d0e7f89 */ /* 0x000e2400000e0000 */
[----:B0-----:R-:W-:-:S05]  /*7670*/  FMNMX.FTZ R0, R13, R14, !PT ;  /* 0x0000000e0d007209 */ /* 0x001fca0007810000 */
[----:B------:R0:W2:Y:S02]  /*7680*/  SHFL.BFLY PT, R14, R0, 0x4, 0x1f ;  /* 0x0c801f00000e7f89 */ /* 0x0000a400000e0000 */
.L_x_1248:
[----:B------:R-:W-:Y:S01]  /*7690*/  LEA.HI R36, R5, R24, RZ, 0x5 ;  /* 0x0000001805247211 */ /* 0x000fe200078f28ff */
[----:B------:R-:W-:Y:S05]  /*76a0*/  WARPSYNC.ALL ;  /* 0x0000000000007948 */ /* 0x000fea0003800000 */
[----:B------:R-:W-:Y:S02]  /*76b0*/  LOP3.LUT R5, R36, 0xffffffe0, RZ, 0xc0, !PT ;  /* 0xffffffe024057812 */ /* 0x000fe400078ec0ff */
[----:B--2---:R-:W-:-:S03]  /*76c0*/  FMNMX.FTZ R7, R0, R14, !PT ;  /* 0x0000000e00077209 */ /* 0x004fc60007810000 */
[----:B------:R-:W-:-:S05]  /*76d0*/  IMAD.IADD R8, R24, 0x1, -R5 ;  /* 0x0000000118087824 */ /* 0x000fca00078e0a05 */
[----:B------:R-:W-:-:S13]  /*76e0*/  ISETP.NE.AND P0, PT, R8, RZ, PT ;  /* 0x000000ff0800720c */ /* 0x000fda0003f05270 */
[----:B------:R-:W2:Y:S01]  /*76f0*/  @!P0 S2R R6, SR_CgaCtaId ;  /* 0x0000000000068919 */ /* 0x000ea20000008800 */
[----:B------:R-:W-:Y:S02]  /*7700*/  @!P0 MOV R5, 0x400 ;  /* 0x0000040000058802 */ /* 0x000fe40000000f00 */
[----:B------:R-:W-:Y:S02]  /*7710*/  @!P0 SHF.R.S32.HI R4, RZ, 0x5, R36 ;  /* 0x00000005ff048819 */ /* 0x000fe40000011424 */
[----:B--2---:R-:W-:-:S04]  /*7720*/  @!P0 LEA R5, R6, R5, 0x18 ;  /* 0x0000000506058211 */ /* 0x004fc800078ec0ff */
[----:B------:R-:W-:-:S05]  /*7730*/  @!P0 LEA R4, R4, R5, 0x2 ;  /* 0x0000000504048211 */ /* 0x000fca00078e10ff */
[----:B------:R2:W-:Y:S01]  /*7740*/  @!P0 STS [R4], R7 ;  /* 0x0000000704008388 */ /* 0x0005e20000000800 */
[----:B------:R-:W-:Y:S01]  /*7750*/  BAR.SYNC.DEFER_BLOCKING 0x0 ;  /* 0x0000000000007b1d */ /* 0x000fe20000010000 */
[----:B------:R-:W-:Y:S01]  /*7760*/  ISETP.GT.AND P0, PT, R8, 0x1, PT ;  /* 0x000000010800780c */ /* 0x000fe20003f04270 */
[----:B------:R-:W-:Y:S01]  /*7770*/  IMAD.IADD R9, R24, 0x1, R3 ;  /* 0x0000000118097824 */ /* 0x000fe200078e0203 */
[----:B------:R-:W-:-:S03]  /*7780*/  HFMA2.MMA R6, -RZ, RZ, 0, 0 ;  /* 0x00000000ff067435 */ /* 0x000fc600000001ff */
[----:B------:R-:W-:Y:S01]  /*7790*/  ULDC UR6, c[0x0][0x284] ;  /* 0x0000a10000067ab9 */ /* 0x000fe20000000800 */
[----:B------:R-:W-:Y:S01]  /*77a0*/  ISETP.GE.AND P1, PT, R9, R27, PT ;  /* 0x0000001b0900720c */ /* 0x000fe20003f26270 */
[----:B------:R-:W-:Y:S01]  /*77b0*/  ULDC.64 UR8, c[0x0][0x2b0] ;  /* 0x0000ac0000087ab9 */ /* 0x000fe20000000a00 */
[----:B------:R-:W-:Y:S01]  /*77c0*/  ULDC.64 UR10, c[0x0][0x2b0] ;  /* 0x0000ac00000a7ab9 */ /* 0x000fe20000000a00 */
[----:B------:R-:W-:Y:S04]  /*77d0*/  BSSY B0, `(.L_x_1171) ;  /* 0x0000076000007945 */ /* 0x000fe80003800000 */
[----:B------:R-:W5:Y:S01]  /*77e0*/  @!P0 S2R R5, SR_CgaCtaId ;  /* 0x0000000000058919 */ /* 0x000f620000008800 */
[----:B0-----:R-:W-:-:S04]  /*77f0*/  @!P0 MOV R0, 0x400 ;  /* 0x0000040000008802 */ /* 0x001fc80000000f00 */
[----:B-----5:R-:W-:Y:S01]  /*7800*/  @!P0 LEA R5, R5, R0, 0x18 ;  /* 0x0000000005058211 */ /* 0x020fe200078ec0ff */
[----:B------:R-:W-:-:S04]  /*7810*/  IMAD.MOV.U32 R0, RZ, RZ, -0x800001 ;  /* 0xff7fffffff007424 */ /* 0x000fc800078e00ff */
[----:B--2---:R-:W-:-:S05]  /*7820*/  @!P0 IMAD R4, R8, 0x4, R5 ;  /* 0x0000000408048824 */ /* 0x004fca00078e0205 */
[----:B------:R-:W0:Y:S04]  /*7830*/  @!P0 LDS R0, [R4] ;  /* 0x0000000004008984 */ /* 0x000e280000000800 */
[----:B0-----:R-:W0:Y:S02]  /*7840*/  SHFL.BFLY PT, R5, R0, 0x1, 0x1f ;  /* 0x0c201f0000057f89 */ /* 0x001e2400000e0000 */
[----:B0-----:R-:W-:-:S05]  /*7850*/  FMNMX.FTZ R5, R5, R0, !PT ;  /* 0x0000000005057209 */ /* 0x001fca0007810000 */
[----:B------:R0:W2:Y:S01]  /*7860*/  SHFL.IDX PT, R13, R5, RZ, 0x1f ;  /* 0x00001fff050d7589 */ /* 0x0000a200000e0000 */
[----:B------:R-:W-:Y:S05]  /*7870*/  @P1 BRA `(.L_x_1172) ;  /* 0x0000000400ac1947 */ /* 0x000fea0003800000 */
[----:B------:R-:W-:Y:S01]  /*7880*/  LOP3.LUT R0, RZ, R3, RZ, 0x33, !PT ;  /* 0x00000003ff007212 */ /* 0x000fe200078e33ff */
[----:B------:R-:W-:Y:S01]  /*7890*/  BSSY B1, `(.L_x_1173) ;  /* 0x0000025000017945 */ /* 0x000fe20003800000 */
[----:B------:R-:W-:Y:S02]  /*78a0*/  IMAD.MOV.U32 R6, RZ, RZ, RZ ;  /* 0x000000ffff067224 */ /* 0x000fe400078e00ff */
[----:B------:R-:W-:Y:S01]  /*78b0*/  IADD3 R0, -R24, R27, R0 ;  /* 0x0000001b18007210 */ /* 0x000fe20007ffe100 */
[----:B------:R-:W-:-:S03]  /*78c0*/  IMAD.MOV.U32 R10, RZ, RZ, R9 ;  /* 0x000000ffff0a7224 */ /* 0x000fc600078e0009 */
[----:B------:R-:W-:-:S04]  /*78d0*/  LEA.HI R4, R0, 0x1, RZ, 0x1a ;  /* 0x0000000100047811 */ /* 0x000fc800078fd0ff */
[----:B------:R-:W-:-:S13]  /*78e0*/  LOP3.LUT P0, R4, R4, 0x3, RZ, 0xc0, !PT ;  /* 0x0000000304047812 */ /* 0x000fda000780c0ff */
[----:B------:R-:W-:Y:S05]  /*78f0*/  @!P0 BRA `(.L_x_1174) ;  /* 0x0000000000788947 */ /* 0x000fea0003800000 */
[----:B------:R-:W-:Y:S01]  /*7900*/  ULDC.64 UR4, c[0x0][0x2b0] ;  /* 0x0000ac0000047ab9 */ /* 0x000fe20000000a00 */
[----:B------:R-:W-:Y:S01]  /*7910*/  MOV R7, R4 ;  /* 0x0000000400077202 */ /* 0x000fe20000000f00 */
[----:B------:R-:W-:Y:S01]  /*7920*/  IMAD.MOV.U32 R6, RZ, RZ, RZ ;  /* 0x000000ffff067224 */ /* 0x000fe200078e00ff */
[----:B------:R-:W-:Y:S01]  /*7930*/  ISETP.NE.U32.AND P0, PT, RZ, UR4, PT ;  /* 0x00000004ff007c0c */ /* 0x000fe2000bf05070 */
[----:B------:R-:W-:-:S03]  /*7940*/  IMAD.MOV.U32 R10, RZ, RZ, R9 ;  /* 0x000000ffff0a7224 */ /* 0x000fc600078e0009 */
[----:B------:R-:W-:-:S13]  /*7950*/  ISETP.NE.AND.EX P0, PT, RZ, UR5, PT, P0 ;  /* 0x00000005ff007c0c */ /* 0x000fda000bf05300 */
.L_x_1178:
[----:B-1----:R-:W-:Y:S01]  /*7960*/  IMAD.IADD R4, R10, 0x1, -R3 ;  /* 0x000000010a047824 */ /* 0x002fe200078e0a03 */
[----:B------:R-:W-:Y:S01]  /*7970*/  IADD3 R7, R7, -0x1, RZ ;  /* 0xffffffff07077810 */ /* 0x000fe20007ffe0ff */
[----:B------:R-:W-:Y:S03]  /*7980*/  BSSY B2, `(.L_x_1175) ;  /* 0x0000011000027945 */ /* 0x000fe60003800000 */
[----:B------:R-:W-:Y:S02]  /*7990*/  ISETP.NE.AND P3, PT, R7, RZ, PT ;  /* 0x000000ff0700720c */ /* 0x000fe40003f65270 */
[----:B-12---:R-:W-:Y:S01]  /*79a0*/  LEA R12, R4, UR38, 0x2 ;  /* 0x00000026040c7c11 */ /* 0x006fe2000f8e10ff */
[----:B------:R-:W-:Y:S10]  /*79b0*/  @!P0 BRA `(.L_x_1176) ;  /* 0x0000000000248947 */ /* 0x000ff40003800000 */
[----:B------:R-:W-:Y:S01]  /*79c0*/  IMAD R11, R30, UR6, RZ ;  /* 0x000000061e0b7c24 */ /* 0x000fe2000f8e02ff */
[----:B0-----:R-:W-:-:S04]  /*79d0*/  SHF.R.S32.HI R5, RZ, 0x1f, R10 ;  /* 0x0000001fff057819 */ /* 0x001fc8000001140a */
[--C-:B------:R-:W-:Y:S02]  /*79e0*/  SHF.R.S32.HI R14, RZ, 0x1f, R11.reuse ;  /* 0x0000001fff0e7819 */ /* 0x100fe4000001140b */
[----:B------:R-:W-:-:S04]  /*79f0*/  IADD3 R4, P4, P5, R10, UR8, R11 ;  /* 0x000000080a047c10 */ /* 0x000fc8000fd9e00b */
[----:B------:R-:W-:-:S05]  /*7a00*/  IADD3.X R5, R5, UR9, R14, P4, P5 ;  /* 0x0000000905057c10 */ /* 0x000fca000a7ea40e */
[----:B------:R-:W5:Y:S02]  /*7a10*/  LDG.E.U8 R4, desc[UR36][R4.64] ;  /* 0x0000002404047981 */ /* 0x000f64000c1e1100 */
[----:B-----5:R-:W-:-:S13]  /*7a20*/  ISETP.NE.AND P4, PT, R4, RZ, PT ;  /* 0x000000ff0400720c */ /* 0x020fda0003f85270 */
[----:B------:R-:W-:Y:S01]  /*7a30*/  @P4 IMAD.MOV.U32 R11, RZ, RZ, RZ ;  /* 0x000000ffff0b4224 */ /* 0x000fe200078e00ff */
[----:B------:R-:W-:Y:S06]  /*7a40*/  @P4 BRA `(.L_x_1177) ;  /* 0x0000000000104947 */ /* 0x000fec0003800000 */
.L_x_1176:
[----:B------:R-:W2:Y:S02]  /*7a50*/  LDS R4, [R12] ;  /* 0x000000000c047984 */ /* 0x000ea40000000800 */
[----:B--2---:R-:W-:-:S04]  /*7a60*/  FADD.FTZ R4, -R13, R4 ;  /* 0x000000040d047221 */ /* 0x004fc80000010100 */
[----:B------:R-:W-:-:S04]  /*7a70*/  FMUL.FTZ R4, R4, 1.4426950216293334961 ;  /* 0x3fb8aa3b04047820 */ /* 0x000fc80000410000 */
[----:B------:R1:W2:Y:S03]  /*7a80*/  MUFU.EX2 R11, R4 ;  /* 0x00000004000b7308 */ /* 0x0002a60000000800 */
.L_x_1177:
[----:B------:R-:W-:Y:S05]  /*7a90*/  BSYNC B2 ;  /* 0x0000000000027941 */ /* 0x000fea0003800000 */
.L_x_1175:
[----:B--2---:R2:W-:Y:S01]  /*7aa0*/  STS [R12], R11 ;  /* 0x0000000b0c007388 */ /* 0x0045e20000000800 */
[----:B------:R-:W-:Y:S01]  /*7ab0*/  FADD.FTZ R6, R11, R6 ;  /* 0x000000060b067221 */ /* 0x000fe20000010000 */
[----:B------:R-:W-:Y:S01]  /*7ac0*/  IADD3 R10, R10, 0x40, RZ ;  /* 0x000000400a0a7810 */ /* 0x000fe20007ffe0ff */
[----:B------:R-:W-:Y:S06]  /*7ad0*/  @P3 BRA `(.L_x_1178) ;  /* 0xfffffffc00a03947 */ /* 0x000fec000383ffff */
.L_x_1174:
[----:B------:R-:W-:Y:S05]  /*7ae0*/  BSYNC B1 ;  /* 0x0000000000017941 */ /* 0x000fea0003800000 */
.L_x_1173:
[----:B------:R-:W-:-:S13]  /*7af0*/  ISETP.GE.U32.AND P0, PT, R0, 0xc0, PT ;  /* 0x000000c00000780c */ /* 0x000fda0003f06070 */
[----:B------:R-:W-:Y:S05]  /*7b00*/  @!P0 BRA `(.L_x_1172) ;  /* 0x0000000400088947 */ /* 0x000fea0003800000 */
[----:B------:R-:W-:Y:S02]  /*7b10*/  ULDC.64 UR4, c[0x0][0x2b0] ;  /* 0x0000ac0000047ab9 */ /* 0x000fe40000000a00 */
[----:B------:R-:W-:Y:S01]  /*7b20*/  ISETP.NE.U32.AND P0, PT, RZ, UR4, PT ;  /* 0x00000004ff007c0c */ /* 0x000fe2000bf05070 */
[----:B------:R-:W-:Y:S02]  /*7b30*/  ULDC UR4, c[0x0][0x284] ;  /* 0x0000a10000047ab9 */ /* 0x000fe40000000800 */
[----:B------:R-:W-:Y:S01]  /*7b40*/  IMAD R19, R30, UR4, RZ ;  /* 0x000000041e137c24 */ /* 0x000fe2000f8e02ff */
[----:B------:R-:W-:-:S04]  /*7b50*/  ISETP.NE.AND.EX P0, PT, RZ, UR5, PT, P0 ;  /* 0x00000005ff007c0c */ /* 0x000fc8000bf05300 */
[----:B-12---:R-:W-:-:S09]  /*7b60*/  SHF.R.S32.HI R12, RZ, 0x1f, R19 ;  /* 0x0000001fff0c7819 */ /* 0x006fd20000011413 */
.L_x_1191:
[----:B0-----:R-:W-:Y:S01]  /*7b70*/  SHF.R.S32.HI R5, RZ, 0x1f, R10 ;  /* 0x0000001fff057819 */ /* 0x001fe2000001140a */
[C---:B------:R-:W-:Y:S01]  /*7b80*/  IMAD.IADD R0, R10.reuse, 0x1, -R3 ;  /* 0x000000010a007824 */ /* 0x040fe200078e0a03 */
[C---:B------:R-:W-:Y:S01]  /*7b90*/  IADD3 R4, P4, P5, R10.reuse, UR10, R19 ;  /* 0x0000000a0a047c10 */ /* 0x040fe2000fd9e013 */
[----:B------:R-:W-:Y:S01]  /*7ba0*/  VIADD R10, R10, 0x100 ;  /* 0x000001000a0a7836 */ /* 0x000fe20000000000 */
[----:B------:R-:W-:Y:S02]  /*7bb0*/  BSSY B1, `(.L_x_1179) ;  /* 0x000000d000017945 */ /* 0x000fe40003800000 */
[----:B------:R-:W-:Y:S02]  /*7bc0*/  IADD3.X R5, R5, UR11, R12, P4, P5 ;  /* 0x0000000b05057c10 */ /* 0x000fe4000a7ea40c */
[----:B------:R-:W-:Y:S02]  /*7bd0*/  ISETP.GE.AND P3, PT, R10, R27, PT ;  /* 0x0000001b0a00720c */ /* 0x000fe40003f66270 */
[----:B-1----:R-:W-:Y:S01]  /*7be0*/  LEA R11, R0, UR38, 0x2 ;  /* 0x00000026000b7c11 */ /* 0x002fe2000f8e10ff */
[----:B------:R-:W-:Y:S10]  /*7bf0*/  @!P0 BRA `(.L_x_1180) ;  /* 0x0000000000108947 */ /* 0x000ff40003800000 */
[----:B------:R-:W2:Y:S02]  /*7c00*/  LDG.E.U8 R0, desc[UR36][R4.64] ;  /* 0x0000002404007981 */ /* 0x000ea4000c1e1100 */
[----:B--2---:R-:W-:-:S13]  /*7c10*/  ISETP.NE.AND P4, PT, R0, RZ, PT ;  /* 0x000000ff0000720c */ /* 0x004fda0003f85270 */
[----:B------:R-:W-:Y:S01]  /*7c20*/  @P4 MOV R7, RZ ;  /* 0x000000ff00074202 */ /* 0x000fe20000000f00 */
[----:B------:R-:W-:Y:S06]  /*7c30*/  @P4 BRA `(.L_x_1181) ;  /* 0x0000000000104947 */ /* 0x000fec0003800000 */
.L_x_1180:
[----:B------:R-:W0:Y:S02]  /*7c40*/  LDS R0, [R11] ;  /* 0x000000000b007984 */ /* 0x000e240000000800 */
[----:B0-----:R-:W-:-:S04]  /*7c50*/  FADD.FTZ R0, -R13, R0 ;  /* 0x000000000d007221 */ /* 0x001fc80000010100 */
[----:B------:R-:W-:-:S04]  /*7c60*/  FMUL.FTZ R0, R0, 1.4426950216293334961 ;  /* 0x3fb8aa3b00007820 */ /* 0x000fc80000410000 */
[----:B------:R0:W1:Y:S03]  /*7c70*/  MUFU.EX2 R7, R0 ;  /* 0x0000000000077308 */ /* 0x0000660000000800 */
.L_x_1181:
[----:B------:R-:W-:Y:S05]  /*7c80*/  BSYNC B1 ;  /* 0x0000000000017941 */ /* 0x000fea0003800000 */
.L_x_1179:
[----:B-1----:R1:W-:Y:S01]  /*7c90*/  STS [R11], R7 ;  /* 0x000000070b007388 */ /* 0x0023e20000000800 */
[----:B------:R-:W-:Y:S01]  /*7ca0*/  BSSY B1, `(.L_x_1182) ;  /* 0x000000b000017945 */ /* 0x000fe20003800000 */
[----:B------:R-:W-:-:S03]  /*7cb0*/  FADD.FTZ R15, R7, R6 ;  /* 0x00000006070f7221 */ /* 0x000fc60000010000 */
[----:B------:R-:W-:Y:S05]  /*7cc0*/  @!P0 BRA `(.L_x_1183) ;  /* 0x0000000000108947 */ /* 0x000fea0003800000 */
[----:B0-----:R-:W2:Y:S02]  /*7cd0*/  LDG.E.U8 R0, desc[UR36][R4.64+0x40] ;  /* 0x0000402404007981 */ /* 0x001ea4000c1e1100 */
[----:B--2---:R-:W-:-:S13]  /*7ce0*/  ISETP.NE.AND P4, PT, R0, RZ, PT ;  /* 0x000000ff0000720c */ /* 0x004fda0003f85270 */
[----:B------:R-:W-:Y:S01]  /*7cf0*/  @P4 IMAD.MOV.U32 R0, RZ, RZ, RZ ;  /* 0x000000ffff004224 */ /* 0x000fe200078e00ff */
[----:B------:R-:W-:Y:S06]  /*7d00*/  @P4 BRA `(.L_x_1184) ;  /* 0x0000000000104947 */ /* 0x000fec0003800000 */
.L_x_1183:
[----:B0-----:R-:W0:Y:S02]  /*7d10*/  LDS R0, [R11+0x100] ;  /* 0x000100000b007984 */ /* 0x001e240000000800 */
[----:B0-----:R-:W-:-:S04]  /*7d20*/  FADD.FTZ R0, -R13, R0 ;  /* 0x000000000d007221 */ /* 0x001fc80000010100 */
[----:B------:R-:W-:-:S06]  /*7d30*/  FMUL.FTZ R0, R0, 1.4426950216293334961 ;  /* 0x3fb8aa3b00007820 */ /* 0x000fcc0000410000 */
[----:B------:R-:W0:Y:S02]  /*7d40*/  MUFU.EX2 R0, R0 ;  /* 0x0000000000007308 */ /* 0x000e240000000800 */
.L_x_1184:
[----:B------:R-:W-:Y:S05]  /*7d50*/  BSYNC B1 ;  /* 0x0000000000017941 */ /* 0x000fea0003800000 */
.L_x_1182:
        /* <DEDUP_REMOVED lines=8> */
.L_x_1186:
[----:B0-----:R-:W0:Y:S02]  /*7de0*/  LDS R0, [R11+0x200] ;  /* 0x000200000b007984 */ /* 0x001e240000000800 */
[----:B0-----:R-:W-:-:S04]  /*7df0*/  FADD.FTZ R0, -R13, R0 ;  /* 0x000000000d007221 */ /* 0x001fc80000010100 */
[----:B------:R-:W-:-:S06]  /*7e00*/  FMUL.FTZ R0, R0, 1.4426950216293334961 ;  /* 0x3fb8aa3b00007820 */ /* 0x000fcc0000410000 */
[----:B------:R-:W0:Y:S02]  /*7e10*/  MUFU.EX2 R0, R0 ;  /* 0x0000000000007308 */ /* 0x000e240000000800 */
.L_x_1187:
[----:B------:R-:W-:Y:S05]  /*7e20*/  BSYNC B1 ;  /* 0x0000000000017941 */ /* 0x000fea0003800000 */
.L_x_1185:
        /* <DEDUP_REMOVED lines=8> */
.L_x_1189:
[----:B0-----:R-:W0:Y:S02]  /*7eb0*/  LDS R0, [R11+0x300] ;  /* 0x000300000b007984 */ /* 0x001e240000000800 */
[----:B0-----:R-:W-:-:S04]  /*7ec0*/  FADD.FTZ R0, -R13, R0 ;  /* 0x000000000d007221 */ /* 0x001fc80000010100 */
[----:B------:R-:W-:-:S06]  /*7ed0*/  FMUL.FTZ R0, R0, 1.4426950216293334961 ;  /* 0x3fb8aa3b00007820 */ /* 0x000fcc0000410000 */
[----:B------:R-:W0:Y:S02]  /*7ee0*/  MUFU.EX2 R0, R0 ;  /* 0x0000000000007308 */ /* 0x000e240000000800 */
.L_x_1190:
[----:B------:R-:W-:Y:S05]  /*7ef0*/  BSYNC B1 ;  /* 0x0000000000017941 */ /* 0x000fea0003800000 */
.L_x_1188:
[----:B0-----:R0:W-:Y:S01]  /*7f00*/  STS [R11+0x300], R0 ;  /* 0x000300000b007388 */ /* 0x0011e20000000800 */
[----:B------:R-:W-:Y:S01]  /*7f10*/  FADD.FTZ R6, R15, R0 ;  /* 0x000000000f067221 */ /* 0x000fe20000010000 */
[----:B------:R-:W-:Y:S06]  /*7f20*/  @!P3 BRA `(.L_x_1191) ;  /* 0xfffffffc0010b947 */ /* 0x000fec000383ffff */
.L_x_1172:
[----:B------:R-:W-:Y:S05]  /*7f30*/  BSYNC B0 ;  /* 0x0000000000007941 */ /* 0x000fea0003800000 */
.L_x_1171:
        /* <DEDUP_REMOVED lines=11> */
[----:B-1----:R-:W0:Y:S01]  /*7ff0*/  SHFL.BFLY PT, R7, R0, 0x4, 0x1f ;  /* 0x0c801f0000077f89 */ /* 0x002e2200000e0000 */
[----:B------:R-:W-:Y:S01]  /*8000*/  @!P0 LOP3.LUT R5, R5, 0x1ffffffc, RZ, 0xc0, !PT ;  /* 0x1ffffffc05058812 */ /* 0x000fe200078ec0ff */
[----:B0-----:R-:W-:Y:S01]  /*8010*/  FADD.FTZ R7, R0, R7 ;  /* 0x0000000700077221 */ /* 0x001fe20000010000 */
[----:B--2---:R-:W-:Y:S02]  /*8020*/  @!P0 LEA R0, R13, R6, 0x18 ;  /* 0x000000060d008211 */ /* 0x004fe400078ec0ff */
[----:B------:R-:W-:Y:S02]  /*8030*/  @!P3 MOV R6, 0x400 ;  /* 0x000004000006b802 */ /* 0x000fe40000000f00 */
[----:B------:R-:W0:Y:S01]  /*8040*/  SHFL.BFLY PT, R4, R7, 0x2, 0x1f ;  /* 0x0c401f0007047f89 */ /* 0x000e2200000e0000 */
[----:B------:R-:W-:Y:S01]  /*8050*/  @!P0 IMAD.IADD R0, R0, 0x1, R5 ;  /* 0x0000000100008824 */ /* 0x000fe200078e0205 */
[----:B-----5:R-:W-:-:S05]  /*8060*/  @!P3 LEA R15, R15, R6, 0x18 ;  /* 0x000000060f0fb211 */ /* 0x020fca00078ec0ff */
        /* <DEDUP_REMOVED lines=21> */
.L_x_1192:
        /* <DEDUP_REMOVED lines=10> */
.L_x_1198:
[----:B01----:R-:W-:Y:S01]  /*8260*/  IADD3 R7, R9, -R3, RZ ;  /* 0x8000000309077210 */ /* 0x003fe20007ffe0ff */
[----:B------:R-:W-:-:S03]  /*8270*/  VIADD R0, R0, 0xffffffff ;  /* 0xffffffff00007836 */ /* 0x000fc60000000000 */
[C---:B------:R-:W-:Y:S01]  /*8280*/  LEA R6, R7.reuse, UR38, 0x2 ;  /* 0x0000002607067c11 */ /* 0x040fe2000f8e10ff */
[----:B------:R-:W-:Y:S01]  /*8290*/  IMAD R7, R7, 0x2, R16 ;  /* 0x0000000207077824 */ /* 0x000fe200078e0210 */
[----:B------:R-:W-:-:S04]  /*82a0*/  ISETP.NE.AND P3, PT, R0, RZ, PT ;  /* 0x000000ff0000720c */ /* 0x000fc80003f65270 */
        /* <DEDUP_REMOVED lines=10> */
.L_x_1197:
[----:B------:R-:W-:Y:S01]  /*8350*/  IADD3 R9, R9, 0x40, RZ ;  /* 0x0000004009097810 */ /* 0x000fe20007ffe0ff */
[----:B------:R-:W-:Y:S06]  /*8360*/  @P3 BRA `(.L_x_1198) ;  /* 0xfffffffc00bc3947 */ /* 0x000fec000383ffff */
.L_x_1196:
[----:B------:R-:W-:Y:S05]  /*8370*/  BSYNC B1 ;  /* 0x0000000000017941 */ /* 0x000fea0003800000 */
.L_x_1195:
[----:B------:R-:W-:-:S13]  /*8380*/  ISETP.GE.U32.AND P0, PT, R12, 0xc0, PT ;  /* 0x000000c00c00780c */ /* 0x000fda0003f06070 */
[----:B------:R-:W-:Y:S05]  /*8390*/  @!P0 BRA `(.L_x_1194) ;  /* 0x0000000000a48947 */ /* 0x000fea0003800000 */
[----:B-1----:R-:W-:Y:S01]  /*83a0*/  IMAD.SHL.U32 R6, R3, 0x4, RZ ;  /* 0x0000000403067824 */ /* 0x002fe200078e00ff */
[----:B------:R-:W-:Y:S01]  /*83b0*/  ISETP.NE.AND P1, PT, RZ, UR4, PT ;  /* 0x00000004ff007c0c */ /* 0x000fe2000bf25270 */
[----:B------:R-:W-:-:S03]  /*83c0*/  IMAD R0, R9, 0x2, R17 ;  /* 0x0000000209007824 */ /* 0x000fc600078e0211 */
[----:B------:R-:W-:Y:S01]  /*83d0*/  LEA R6, R9, -R6, 0x2 ;  /* 0x8000000609067211 */ /* 0x000fe200078e10ff */
[----:B------:R-:W-:-:S04]  /*83e0*/  IMAD R0, R3, -0x2, R0 ;  /* 0xfffffffe03007824 */ /* 0x000fc800078e0200 */
[----:B------:R-:W-:Y:S02]  /*83f0*/  VIADD R0, R0, UR38 ;  /* 0x0000002600007c36 */ /* 0x000fe40008000000 */
[----:B0-----:R-:W-:-:S07]  /*8400*/  VIADD R10, R6, UR38 ;  /* 0x00000026060a7c36 */ /* 0x001fce0008000000 */
.L_x_1199:
        /* <DEDUP_REMOVED lines=20> */
[----:B0-----:R-:W-:Y:S02]  /*8550*/  VIADD R10, R10, 0x400 ;  /* 0x000004000a0a7836 */ /* 0x001fe40000000000 */
        /* <DEDUP_REMOVED lines=11> */
[----:B0-----:R-:W-:Y:S01]  /*8610*/  MOV R0, R11 ;  /* 0x0000000b00007202 */ /* 0x001fe20000000f00 */
[----:B------:R-:W-:Y:S06]  /*8620*/  @!P0 BRA `(.L_x_1199) ;  /* 0xfffffffc00788947 */ /* 0x000fec000383ffff */
.L_x_1194:
[----:B------:R-:W-:Y:S05]  /*8630*/  BSYNC B0 ;  /* 0x0000000000007941 */ /* 0x000fea0003800000 */
.L_x_1193:
[----:B------:R-:W2:Y:S01]  /*8640*/  S2R R25, SR_CTAID.X ;  /* 0x0000000000197919 */ /* 0x000ea20000002500 */
[----:B-1----:R-:W3:Y:S01]  /*8650*/  LDC R13, c[0x0][0x288] ;  /* 0x0000a200ff0d7b82 */ /* 0x002ee20000000800 */
[----:B------:R-:W-:Y:S01]  /*8660*/  LEA.HI R0, R22, R22, RZ, 0x1 ;  /* 0x0000001616007211 */ /* 0x000fe200078f08ff */
[----:B------:R-:W-:Y:S01]  /*8670*/  UMOV UR4, 0x400 ;  /* 0x0000040000047882 */ /* 0x000fe20000000000 */
[----:B------:R-:W-:Y:S01]  /*8680*/  SHF.R.S32.HI R36, RZ, 0x5, R36 ;  /* 0x00000005ff247819 */ /* 0x000fe20000011424 */
[----:B------:R-:W-:Y:S01]  /*8690*/  UIADD3 UR4, UR4, 0x210, URZ ;  /* 0x0000021004047890 */ /* 0x000fe2000fffe03f */
[----:B------:R-:W-:Y:S01]  /*86a0*/  LOP3.LUT R5, R0, 0xfffffffe, RZ, 0xc0, !PT ;  /* 0xfffffffe00057812 */ /* 0x000fe200078ec0ff */
[C---:B0-----:R-:W-:Y:S01]  /*86b0*/  IMAD.SHL.U32 R10, R8.reuse, 0x8, RZ ;  /* 0x00000008080a7824 */ /* 0x041fe200078e00ff */
[----:B------:R-:W-:Y:S01]  /*86c0*/  ISETP.GT.OR P1, PT, R8, 0x11, P2 ;  /* 0x000000110800780c */ /* 0x000fe20001724670 */
[----:B------:R-:W0:Y:S01]  /*86d0*/  LDC.64 R6, c[0x0][0x280] ;  /* 0x0000a000ff067b82 */ /* 0x000e220000000a00 */
[----:B------:R-:W-:Y:S01]  /*86e0*/  BSSY B0, `(.L_x_1200) ;  /* 0x000001d000007945 */ /* 0x000fe20003800000 */
[----:B------:R-:W-:-:S05]  /*86f0*/  IMAD.IADD R5, R22, 0x1, -R5 ;  /* 0x0000000116057824 */ /* 0x000fca00078e0a05 */
[CC--:B------:R-:W-:Y:S01]  /*8700*/  ISETP.NE.OR P3, PT, R36.reuse, R5.reuse, P1 ;  /* 0x000000052400720c */ /* 0x0c0fe20000f65670 */
[----:B------:R-:W1:Y:S01]  /*8710*/  S2UR UR5, SR_CgaCtaId ;  /* 0x00000000000579c3 */ /* 0x000e620000008800 */
[----:B------:R-:W-:Y:S02]  /*8720*/  ISETP.NE.AND P0, PT, R36, R5, PT ;  /* 0x000000052400720c */ /* 0x000fe40003f05270 */
[----:B------:R-:W-:Y:S01]  /*8730*/  ISETP.GT.AND P1, PT, R8, 0x11, PT ;  /* 0x000000110800780c */ /* 0x000fe20003f24270 */
[-C--:B---3--:R-:W-:Y:S01]  /*8740*/  IMAD R43, R28, R13.reuse, RZ ;  /* 0x0000000d1c2b7224 */ /* 0x088fe200078e02ff */
[----:B------:R-:W-:Y:S01]  /*8750*/  CS2R R28, SRZ ;  /* 0x00000000001c7805 */ /* 0x000fe2000001ff00 */
[--C-:B--2---:R-:W-:Y:S01]  /*8760*/  IMAD R23, R30, R13, R25.reuse ;  /* 0x0000000d1e177224 */ /* 0x104fe200078e0219 */
[----:B------:R-:W-:Y:S01]  /*8770*/  CS2R R30, SRZ ;  /* 0x00000000001e7805 */ /* 0x000fe2000001ff00 */
[----:B0-----:R-:W-:Y:S02]  /*8780*/  IMAD R43, R6, R43, R25 ;  /* 0x0000002b062b7224 */ /* 0x001fe400078e0219 */
[----:B------:R-:W-:-:S04]  /*8790*/  IMAD R37, R7, 0x90, RZ ;  /* 0x0000009007257824 */ /* 0x000fc800078e02ff */
[-CC-:B------:R-:W-:Y:S01]  /*87a0*/  IMAD R43, R43, R37.reuse, R10.reuse ;  /* 0x000000252b2b7224 */ /* 0x180fe200078e020a */
[----:B-1----:R-:W-:Y:S01]  /*87b0*/  ULEA UR4, UR5, UR4, 0x18 ;  /* 0x0000000405047291 */ /* 0x002fe2000f8ec03f */
        /* <DEDUP_REMOVED lines=14> */
.L_x_1202:
[----:B-----5:R0:W-:Y:S02]  /*88a0*/  STS.128 [R42], R28 ;  /* 0x0000001c2a007388 */ /* 0x0201e40000000c00 */
.L_x_1201:
[----:B------:R-:W-:Y:S05]  /*88b0*/  BSYNC B0 ;  /* 0x0000000000007941 */ /* 0x000fea0003800000 */
.L_x_1200:
[----:B------:R-:W-:Y:S01]  /*88c0*/  BAR.SYNC.DEFER_BLOCKING 0x0 ;  /* 0x0000000000007b1d */ /* 0x000fe20000010000 */
[----:B------:R-:W-:Y:S01]  /*88d0*/  IMAD.MOV.U32 R0, RZ, RZ, RZ ;  /* 0x000000ffff007224 */ /* 0x000fe200078e00ff */
[----:B------:R-:W-:Y:S01]  /*88e0*/  CS2R R48, SRZ ;  /* 0x0000000000307805 */ /* 0x000fe2000001ff00 */
[----:B------:R-:W-:Y:S01]  /*88f0*/  IMAD.MOV.U32 R11, RZ, RZ, RZ ;  /* 0x000000ffff0b7224 */ /* 0x000fe200078e00ff */
[----:B------:R-:W-:Y:S02]  /*8900*/  MOV R9, RZ ;  /* 0x000000ff00097202 */ /* 0x000fe40000000f00 */
[----:B------:R-:W-:Y:S01]  /*8910*/  CS2R R46, SRZ ;  /* 0x00000000002e7805 */ /* 0x000fe2000001ff00 */
        /* <DEDUP_REMOVED lines=10> */
[----:B------:R-:W-:Y:S02]  /*89c0*/  LEA R52, R36, R16, 0x1 ;  /* 0x0000001024347211 */ /* 0x000fe400078e08ff */
[----:B------:R-:W-:Y:S02]  /*89d0*/  SHF.R.S32.HI R12, RZ, 0x1f, R4 ;  /* 0x0000001fff0c7819 */ /* 0x000fe40000011404 */
[----:B------:R-:W-:-:S04]  /*89e0*/  IADD3 R0, P3, R37, R4, RZ ;  /* 0x0000000425007210 */ /* 0x000fc80007f7e0ff */
[----:B------:R-:W-:Y:S01]  /*89f0*/  LEA R20, P4, R0, R50, 0x1 ;  /* 0x0000003200147211 */ /* 0x000fe200078808ff */
[----:B------:R-:W-:Y:S01]  /*8a00*/  IMAD.X R5, R40, 0x1, R12, P3 ;  /* 0x0000000128057824 */ /* 0x000fe200018e060c */
[----:B------:R-:W-:-:S04]  /*8a10*/  ISETP.GE.AND P3, PT, R45, R58, PT ;  /* 0x0000003a2d00720c */ /* 0x000fc80003f66270 */
[----:B------:R-:W-:Y:S01]  /*8a20*/  LEA.HI.X R21, R0, R51, R5, 0x1, P4 ;  /* 0x0000003300157211 */ /* 0x000fe200020f0c05 */
[----:B------:R-:W-:-:S08]  /*8a30*/  IMAD.MOV.U32 R0, RZ, RZ, RZ ;  /* 0x000000ffff007224 */ /* 0x000fd000078e00ff */
[----:B------:R-:W-:Y:S05]  /*8a40*/  @P3 BRA `(.L_x_1206) ;  /* 0x0000000800403947 */ /* 0x000fea0003800000 */
[----:B------:R-:W-:Y:S01]  /*8a50*/  LOP3.LUT R0, RZ, R7, RZ, 0x33, !PT ;  /* 0x00000007ff007212 */ /* 0x000fe200078e33ff */
[----:B------:R-:W-:Y:S01]  /*8a60*/  IMAD.MOV R7, RZ, RZ, -R27 ;  /* 0x000000ffff077224 */ /* 0x000fe200078e0a1b */
[----:B------:R-:W1:Y:S01]  /*8a70*/  LDC.64 R38, c[0x0][0x2e8] ;  /* 0x0000ba00ff267b82 */ /* 0x000e620000000a00 */
[----:B------:R-:W-:Y:S01]  /*8a80*/  IMAD R5, R26, R13, R25 ;  /* 0x0000000d1a057224 */ /* 0x000fe200078e0219 */
[----:B------:R-:W-:Y:S01]  /*8a90*/  BSSY B2, `(.L_x_1207) ;  /* 0x0000037000027945 */ /* 0x000fe20003800000 */
[----:B------:R-:W-:Y:S01]  /*8aa0*/  HFMA2.MMA R9, -RZ, RZ, 0, 0 ;  /* 0x00000000ff097435 */ /* 0x000fe200000001ff */
[----:B------:R-:W-:Y:S01]  /*8ab0*/  VIMNMX R7, R0, R7, !PT ;  /* 0x0000000700077248 */ /* 0x000fe20007fe0100 */
[----:B------:R-:W-:Y:S01]  /*8ac0*/  IMAD R5, R5, 0x90, R10 ;  /* 0x0000009005057824 */ /* 0x000fe200078e020a */
[----:B------:R-:W-:Y:S01]  /*8ad0*/  IADD3 R0, -R3, -0x2, -R36 ;  /* 0xfffffffe03007810 */ /* 0x000fe20007ffe924 */
[----:B------:R-:W-:Y:S01]  /*8ae0*/  IMAD.MOV.U32 R44, RZ, RZ, RZ ;  /* 0x000000ffff2c7224 */ /* 0x000fe200078e00ff */
[----:B------:R-:W-:Y:S01]  /*8af0*/  CS2R R46, SRZ ;  /* 0x00000000002e7805 */ /* 0x000fe2000001ff00 */
[----:B------:R-:W-:Y:S01]  /*8b00*/  IMAD.MOV.U32 R19, RZ, RZ, R45 ;  /* 0x000000ffff137224 */ /* 0x000fe200078e002d */
[----:B------:R-:W-:Y:S01]  /*8b10*/  IADD3 R6, R0, -R7, RZ ;  /* 0x8000000700067210 */ /* 0x000fe20007ffe0ff */
[----:B------:R-:W-:Y:S01]  /*8b20*/  IMAD.MOV.U32 R11, RZ, RZ, RZ ;  /* 0x000000ffff0b7224 */ /* 0x000fe200078e00ff */
[----:B------:R-:W-:Y:S01]  /*8b30*/  CS2R R48, SRZ ;  /* 0x0000000000307805 */ /* 0x000fe2000001ff00 */
[----:B------:R-:W-:Y:S01]  /*8b40*/  IMAD.MOV.U32 R0, RZ, RZ, RZ ;  /* 0x000000ffff007224 */ /* 0x000fe200078e00ff */
[----:B------:R-:W-:Y:S01]  /*8b50*/  LOP3.LUT P3, RZ, R6, 0x2, RZ, 0xc0, !PT ;  /* 0x0000000206ff7812 */ /* 0x000fe2000786c0ff */
[----:B-1----:R-:W-:-:S12]  /*8b60*/  IMAD.WIDE R38, R5, 0x2, R38 ;  /* 0x0000000205267825 */ /* 0x002fd800078e0226 */
[----:B------:R-:W-:Y:S05]  /*8b70*/  @P3 BRA `(.L_x_1208) ;  /* 0x0000000000a03947 */ /* 0x000fea0003800000 */
[----:B------:R-:W-:Y:S01]  /*8b80*/  IADD3 R0, P2, R43, R4, RZ ;  /* 0x000000042b007210 */ /* 0x000fe20007f5e0ff */
[----:B------:R-:W-:-:S03]  /*8b90*/  ULDC UR4, c[0x0][0x29c] ;  /* 0x0000a70000047ab9 */ /* 0x000fc60000000800 */
[----:B------:R-:W-:Y:S02]  /*8ba0*/  IADD3.X R12, R41, R12, RZ, P2, !PT ;  /* 0x0000000c290c7210 */ /* 0x000fe400017fe4ff */
[----:B------:R-:W-:-:S04]  /*8bb0*/  LEA R4, P2, R0, R50, 0x1 ;  /* 0x0000003200047211 */ /* 0x000fc800078408ff */
[----:B------:R-:W-:Y:S02]  /*8bc0*/  LEA.HI.X R5, R0, R51, R12, 0x1, P2 ;  /* 0x0000003300057211 */ /* 0x000fe400010f0c0c */
[----:B------:R-:W1:Y:S04]  /*8bd0*/  LDS.U16 R0, [R52] ;  /* 0x0000000034007984 */ /* 0x000e680000000400 */
[----:B----4-:R2:W5:Y:S01]  /*8be0*/  LDG.E.128 R32, desc[UR36][R4.64] ;  /* 0x0000002404207981 */ /* 0x010562000c1e1d00 */
[----:B------:R-:W-:-:S06]  /*8bf0*/  UISETP.NE.AND UP0, UPT, UR4, URZ, UPT ;  /* 0x0000003f0400728c */ /* 0x000fcc000bf05270 */
[----:B------:R-:W-:Y:S01]  /*8c00*/  PLOP3.LUT P2, PT, PT, PT, UP0, 0x80, 0x0 ;  /* 0x000000000000781c */ /* 0x000fe20003f4f008 */
[----:B-1----:R-:W-:-:S12]  /*8c10*/  HADD2.F32 R0, -RZ, R0.H0_H0 ;  /* 0x20000000ff007230 */ /* 0x002fd80000004100 */
[----:B--2---:R-:W-:Y:S05]  /*8c20*/  @P2 BRA `(.L_x_1209) ;  /* 0x0000000000302947 */ /* 0x004fea0003800000 */
[----:B------:R-:W-:Y:S01]  /*8c30*/  ISETP.NE.AND P5, PT, R2, RZ, PT ;  /* 0x000000ff0200720c */ /* 0x000fe20003fa5270 */
        /* <DEDUP_REMOVED lines=11> */
.L_x_1209:
        /* <DEDUP_REMOVED lines=14> */
[----:B------:R-:W-:-:S02]  /*8dd0*/  FFMA.FTZ R49, R0, R15, RZ ;  /* 0x0000000f00317223 */ /* 0x000fc400000100ff */
[----:B------:R-:W-:Y:S01]  /*8de0*/  FFMA.FTZ R0, R0, R19, RZ ;  /* 0x0000001300007223 */ /* 0x000fe200000100ff */
[----:B------:R-:W-:-:S07]  /*8df0*/  VIADD R19, R45, 0x2 ;  /* 0x000000022d137836 */ /* 0x000fce0000000000 */
.L_x_1208:
[----:B------:R-:W-:Y:S05]  /*8e00*/  BSYNC B2 ;  /* 0x0000000000027941 */ /* 0x000fea0003800000 */
.L_x_1207:
[----:B------:R-:W-:-:S13]  /*8e10*/  LOP3.LUT P3, RZ, R6, 0xfffffffe, RZ, 0xc0, !PT ;  /* 0xfffffffe06ff7812 */ /* 0x000fda000786c0ff */
[----:B------:R-:W-:Y:S05]  /*8e20*/  @!P3 BRA `(.L_x_1206) ;  /* 0x000000040048b947 */ /* 0x000fea0003800000 */
[----:B------:R-:W2:Y:S01]  /*8e30*/  LDC.64 R50, c[0x0][0x250] ;  /* 0x00009400ff327b82 */ /* 0x000ea20000000a00 */
[----:B------:R-:W-:Y:S02]  /*8e40*/  ULDC UR4, c[0x0][0x29c] ;  /* 0x0000a70000047ab9 */ /* 0x000fe40000000800 */
[----:B------:R-:W-:-:S06]  /*8e50*/  UISETP.NE.AND UP0, UPT, UR4, URZ, UPT ;  /* 0x0000003f0400728c */ /* 0x000fcc000bf05270 */
[----:B------:R-:W-:-:S13]  /*8e60*/  PLOP3.LUT P2, PT, PT, PT, UP0, 0x80, 0x0 ;  /* 0x000000000000781c */ /* 0x000fda0003f4f008 */
.L_x_1212:
[----:B------:R-:W-:Y:S01]  /*8e70*/  IMAD R4, R19, 0x90, RZ ;  /* 0x0000009013047824 */ /* 0x000fe200078e02ff */
[----:B------:R-:W-:-:S04]  /*8e80*/  ISETP.NE.AND P5, PT, R2, RZ, PT ;  /* 0x000000ff0200720c */ /* 0x000fc80003fa5270 */
[----:B------:R-:W-:Y:S02]  /*8e90*/  SHF.R.S32.HI R5, RZ, 0x1f, R4 ;  /* 0x0000001fff057819 */ /* 0x000fe40000011404 */
[-C--:B------:R-:W-:Y:S02]  /*8ea0*/  IADD3 R6, P3, R43, R4.reuse, RZ ;  /* 0x000000042b067210 */ /* 0x080fe40007f7e0ff */
[----:B------:R-:W-:-:S03]  /*8eb0*/  IADD3 R4, P4, R37, R4, RZ ;  /* 0x0000000425047210 */ /* 0x000fc60007f9e0ff */
[----:B------:R-:W-:Y:S01]  /*8ec0*/  IMAD.X R7, R41, 0x1, R5, P3 ;  /* 0x0000000129077824 */ /* 0x000fe200018e0605 */
[-C--:B--2---:R-:W-:Y:S02]  /*8ed0*/  LEA R54, P3, R6, R50.reuse, 0x1 ;  /* 0x0000003206367211 */ /* 0x084fe400078608ff */
[----:B------:R-:W-:Y:S02]  /*8ee0*/  IADD3.X R5, R40, R5, RZ, P4, !PT ;  /* 0x0000000528057210 */ /* 0x000fe400027fe4ff */
[----:B------:R-:W-:Y:S02]  /*8ef0*/  LEA R56, P4, R4, R50, 0x1 ;  /* 0x0000003204387211 */ /* 0x000fe400078808ff */
[-C--:B------:R-:W-:Y:S02]  /*8f00*/  LEA.HI.X R55, R6, R51.reuse, R7, 0x1, P3 ;  /* 0x0000003306377211 */ /* 0x080fe400018f0c07 */
[----:B------:R-:W-:-:S03]  /*8f10*/  LEA.HI.X R57, R4, R51, R5, 0x1, P4 ;  /* 0x0000003304397211 */ /* 0x000fc600020f0c05 */
[----:B------:R2:W5:Y:S01]  /*8f20*/  LDG.E.128 R4, desc[UR36][R54.64] ;  /* 0x0000002436047981 */ /* 0x000562000c1e1d00 */
[----:B------:R-:W-:Y:S05]  /*8f30*/  @P2 BRA `(.L_x_1210) ;  /* 0x00000000002c2947 */ /* 0x000fea0003800000 */
[----:B------:R-:W3:Y:S04]  /*8f40*/  @P5 LDG.E.128 R12, desc[UR36][R38.64] ;  /* 0x00000024260c5981 */ /* 0x000ee8000c1e1d00 */
[----:B-1--4-:R-:W1:Y:S02]  /*8f50*/  LDS.128 R32, [R42] ;  /* 0x000000002a207984 */ /* 0x012e640000000c00 */
[----:B-1---5:R-:W-:Y:S01]  /*8f60*/  HFMA2.MMA R4, R4, 1, 1, R32 ;  /* 0x3c003c0004047835 */ /* 0x022fe20000000020 */
        /* <DEDUP_REMOVED lines=8> */
.L_x_1210:
[----:B-1--4-:R-:W-:Y:S01]  /*8ff0*/  IMAD.IADD R33, R19, 0x1, -R3 ;  /* 0x0000000113217824 */ /* 0x012fe200078e0a03 */
[----:B------:R2:W5:Y:S02]  /*9000*/  LDG.E.128 R12, desc[UR36][R54.64+0x240] ;  /* 0x00024024360c7981 */ /* 0x000564000c1e1d00 */
[--C-:B-----5:R-:W-:Y:S02]  /*9010*/  HADD2.F32 R35, -RZ, R5.reuse.H0_H0 ;  /* 0x20000005ff237230 */ /* 0x120fe40000004100 */
[----:B------:R-:W-:Y:S02]  /*9020*/  IMAD R53, R33, 0x2, R16 ;  /* 0x0000000221357824 */ /* 0x000fe400078e0210 */
[----:B------:R-:W-:Y:S02]  /*9030*/  HADD2.F32 R34, -RZ, R5.H1_H1 ;  /* 0x30000005ff227230 */ /* 0x000fe40000004100 */
[--C-:B------:R-:W-:Y:S01]  /*9040*/  HADD2.F32 R60, -RZ, R6.reuse.H0_H0 ;  /* 0x20000006ff3c7230 */ /* 0x100fe20000004100 */
[----:B------:R-:W1:Y:S01]  /*9050*/  LDS.U16 R32, [R53] ;  /* 0x0000000035207984 */ /* 0x000e620000000400 */
[----:B---3--:R-:W-:-:S02]  /*9060*/  HADD2.F32 R5, -RZ, R6.H1_H1 ;  /* 0x30000006ff057230 */ /* 0x008fc40000004100 */
[--C-:B------:R-:W-:Y:S02]  /*9070*/  HADD2.F32 R6, -RZ, R7.reuse.H0_H0 ;  /* 0x20000007ff067230 */ /* 0x100fe40000004100 */
[----:B------:R-:W-:Y:S02]  /*9080*/  HADD2.F32 R7, -RZ, R7.H1_H1 ;  /* 0x30000007ff077230 */ /* 0x000fe40000004100 */
[----:B-1----:R-:W-:Y:S02]  /*9090*/  HADD2.F32 R33, -RZ, R32.H0_H0 ;  /* 0x20000020ff217230 */ /* 0x002fe40000004100 */
[--C-:B------:R-:W-:Y:S02]  /*90a0*/  HADD2.F32 R32, -RZ, R4.reuse.H0_H0 ;  /* 0x20000004ff207230 */ /* 0x100fe40000004100 */
[----:B------:R-:W-:Y:S02]  /*90b0*/  HADD2.F32 R4, -RZ, R4.H1_H1 ;  /* 0x30000004ff047230 */ /* 0x000fe40000004100 */
[C---:B------:R-:W-:Y:S01]  /*90c0*/  FFMA.FTZ R46, R33.reuse, R35, R46 ;  /* 0x00000023212e7223 */ /* 0x040fe2000001002e */
[C---:B------:R-:W-:Y:S01]  /*90d0*/  FFMA.FTZ R62, R33.reuse, R34, R9 ;  /* 0x00000022213e7223 */ /* 0x040fe20000010009 */
[C---:B--2---:R-:W-:Y:S01]  /*90e0*/  FFMA.FTZ R55, R33.reuse, R32, R44 ;  /* 0x0000002021377223 */ /* 0x044fe2000001002c */
        /* <DEDUP_REMOVED lines=17> */
.L_x_1211:
[----:B------:R-:W2:Y:S01]  /*9200*/  LDS.U16 R0, [R53+0x4] ;  /* 0x0000040035007984 */ /* 0x000ea20000000400 */
[----:B------:R-:W-:Y:S01]  /*9210*/  IADD3 R19, R19, 0x4, RZ ;  /* 0x0000000413137810 */ /* 0x000fe20007ffe0ff */
[--C-:B------:R-:W-:Y:S02]  /*9220*/  HADD2.F32 R7, -RZ, R13.reuse.H0_H0 ;  /* 0x2000000dff077230 */ /* 0x100fe40000004100 */
[----:B------:R-:W-:Y:S01]  /*9230*/  HADD2.F32 R9, -RZ, R13.H1_H1 ;  /* 0x3000000dff097230 */ /* 0x000fe20000004100 */
[----:B------:R-:W-:Y:S01]  /*9240*/  ISETP.GE.AND P3, PT, R19, R58, PT ;  /* 0x0000003a1300720c */ /* 0x000fe20003f66270 */
[--C-:B------:R-:W-:Y:S02]  /*9250*/  HADD2.F32 R5, -RZ, R12.reuse.H0_H0 ;  /* 0x2000000cff057230 */ /* 0x100fe40000004100 */
[----:B------:R-:W-:Y:S02]  /*9260*/  HADD2.F32 R47, -RZ, R12.H1_H1 ;  /* 0x3000000cff2f7230 */ /* 0x000fe40000004100 */
[----:B------:R-:W-:-:S02]  /*9270*/  HADD2.F32 R11, -RZ, R14.H0_H0 ;  /* 0x2000000eff0b7230 */ /* 0x000fc40000004100 */
        /* <DEDUP_REMOVED lines=13> */
.L_x_1206:
[----:B------:R-:W-:Y:S05]  /*9350*/  BSYNC B1 ;  /* 0x0000000000017941 */ /* 0x000fea0003800000 */
.L_x_1205:
[----:B------:R-:W-:-:S13]  /*9360*/  ISETP.GE.AND P3, PT, R45, R22, PT ;  /* 0x000000162d00720c */ /* 0x000fda0003f66270 */
[----:B------:R-:W-:Y:S05]  /*9370*/  @P3 BRA `(.L_x_1204) ;  /* 0x0000000c00a43947 */ /* 0x000fea0003800000 */
[----:B------:R-:W2:Y:S01]  /*9380*/  LDC R5, c[0x0][0x288] ;  /* 0x0000a200ff057b82 */ /* 0x000ea20000000800 */
[----:B------:R-:W-:Y:S01]  /*9390*/  IADD3 R4, -R36, -0x2, R27 ;  /* 0xfffffffe24047810 */ /* 0x000fe20007ffe11b */
[----:B------:R-:W-:Y:S04]  /*93a0*/  BSSY B1, `(.L_x_1213) ;  /* 0x000004c000017945 */ /* 0x000fe80003800000 */
[----:B------:R-:W-:Y:S02]  /*93b0*/  IMAD.IADD R14, R4, 0x1, -R3 ;  /* 0x00000001040e7824 */ /* 0x000fe400078e0a03 */
[----:B------:R-:W3:Y:S03]  /*93c0*/  LDC.64 R12, c[0x0][0x2e8] ;  /* 0x0000ba00ff0c7b82 */ /* 0x000ee60000000a00 */
        /* <DEDUP_REMOVED lines=10> */
[----:B------:R-:W2:Y:S01]  /*9470*/  LDS.U16 R52, [R52] ;  /* 0x0000000034347984 */ /* 0x000ea20000000400 */
[----:B-1--4-:R-:W-:Y:S01]  /*9480*/  IABS R32, R45 ;  /* 0x0000002d00207213 */ /* 0x012fe20000000000 */
        /* <DEDUP_REMOVED lines=10> */
[----:B------:R-:W-:-:S04]  /*9530*/  IMAD.HI.U32 R4, R5, R33, R4 ;  /* 0x0000002105047227 */ /* 0x000fc800078e0004 */
[----:B------:R-:W-:-:S04]  /*9540*/  IMAD.MOV.U32 R5, RZ, RZ, R32 ;  /* 0x000000ffff057224 */ /* 0x000fc800078e0020 */
[----:B------:R-:W-:-:S05]  /*9550*/  IMAD.HI.U32 R4, R4, R5, RZ ;  /* 0x0000000504047227 */ /* 0x000fca00078e00ff */
[----:B------:R-:W-:-:S05]  /*9560*/  IADD3 R4, -R4, RZ, RZ ;  /* 0x000000ff04047210 */ /* 0x000fca0007ffe1ff */
[----:B------:R-:W-:-:S05]  /*9570*/  IMAD R4, R7, R4, R5 ;  /* 0x0000000407047224 */ /* 0x000fca00078e0205 */
[----:B------:R-:W-:-:S13]  /*9580*/  ISETP.GT.U32.AND P2, PT, R7, R4, PT ;  /* 0x000000040700720c */ /* 0x000fda0003f44070 */
[----:B------:R-:W-:-:S05]  /*9590*/  @!P2 IMAD.IADD R4, R4, 0x1, -R7 ;  /* 0x000000010404a824 */ /* 0x000fca00078e0a07 */
        /* <DEDUP_REMOVED lines=8> */
[----:B------:R-:W-:-:S06]  /*9620*/  LEA.HI.X R5, R5, R51, R6, 0x1, P2 ;  /* 0x0000003305057211 */ /* 0x000fcc00010f0c06 */
[----:B------:R-:W5:Y:S01]  /*9630*/  LDG.E.128 R4, desc[UR36][R4.64] ;  /* 0x0000002404047981 */ /* 0x000f62000c1e1d00 */
[----:B------:R-:W-:Y:S01]  /*9640*/  UISETP.NE.AND UP0, UPT, UR4, URZ, UPT ;  /* 0x0000003f0400728c */ /* 0x000fe2000bf05270 */
[----:B--2---:R-:W-:-:S05]  /*9650*/  HADD2.F32 R15, -RZ, R52.H0_H0 ;  /* 0x20000034ff0f7230 */ /* 0x004fca0000004100 */
[----:B------:R-:W-:-:S13]  /*9660*/  PLOP3.LUT P2, PT, PT, PT, UP0, 0x80, 0x0 ;  /* 0x000000000000781c */ /* 0x000fda0003f4f008 */
[----:B------:R-:W-:Y:S05]  /*9670*/  @P2 BRA `(.L_x_1217) ;  /* 0x0000000000302947 */ /* 0x000fea0003800000 */
        /* <DEDUP_REMOVED lines=12> */
.L_x_1217:
[--C-:B-1---5:R-:W-:Y:S02]  /*9740*/  HADD2.F32 R21, -RZ, R5.reuse.H0_H0 ;  /* 0x20000005ff157230 */ /* 0x122fe40000004100 */
[----:B------:R-:W-:Y:S02]  /*9750*/  HADD2.F32 R20, -RZ, R5.H1_H1 ;  /* 0x30000005ff147230 */ /* 0x000fe40000004100 */
[--C-:B------:R-:W-:Y:S02]  /*9760*/  HADD2.F32 R32, -RZ, R6.reuse.H0_H0 ;  /* 0x20000006ff207230 */ /* 0x100fe40000004100 */
[C---:B------:R-:W-:Y:S01]  /*9770*/  FFMA.FTZ R46, R15.reuse, R21, R46 ;  /* 0x000000150f2e7223 */ /* 0x040fe2000001002e */
[----:B------:R-:W-:Y:S02]  /*9780*/  HADD2.F32 R5, -RZ, R6.H1_H1 ;  /* 0x30000006ff057230 */ /* 0x000fe40000004100 */
[----:B------:R-:W-:Y:S01]  /*9790*/  FFMA.FTZ R9, R15, R20, R9 ;  /* 0x000000140f097223 */ /* 0x000fe20000010009 */
[----:B------:R-:W-:-:S02]  /*97a0*/  HADD2.F32 R19, -RZ, R4.H0_H0 ;  /* 0x20000004ff137230 */ /* 0x000fc40000004100 */
        /* <DEDUP_REMOVED lines=9> */
.L_x_1216:
[----:B------:R-:W-:Y:S05]  /*9840*/  BSYNC B2 ;  /* 0x0000000000027941 */ /* 0x000fea0003800000 */
.L_x_1215:
[----:B------:R-:W-:-:S07]  /*9850*/  VIADD R45, R45, 0x2 ;  /* 0x000000022d2d7836 */ /* 0x000fce0000000000 */
.L_x_1214:
[----:B------:R-:W-:Y:S05]  /*9860*/  BSYNC B1 ;  /* 0x0000000000017941 */ /* 0x000fea0003800000 */
.L_x_1213:
[----:B------:R-:W-:-:S13]  /*9870*/  LOP3.LUT P3, RZ, R14, 0xfffffffe, RZ, 0xc0, !PT ;  /* 0xfffffffe0eff7812 */ /* 0x000fda000786c0ff */
[----:B------:R-:W-:Y:S05]  /*9880*/  @!P3 BRA `(.L_x_1204) ;  /* 0x000000080060b947 */ /* 0x000fea0003800000 */
[----:B------:R-:W-:Y:S01]  /*9890*/  IMAD R4, R45, 0x2, R17 ;  /* 0x000000022d047824 */ /* 0x000fe200078e0211 */
[----:B------:R-:W-:Y:S01]  /*98a0*/  MOV R6, 0x90 ;  /* 0x0000009000067802 */ /* 0x000fe20000000f00 */
[----:B------:R-:W-:Y:S02]  /*98b0*/  IMAD.MOV.U32 R19, RZ, RZ, RZ ;  /* 0x000000ffff137224 */ /* 0x000fe400078e00ff */
[----:B------:R-:W-:Y:S02]  /*98c0*/  IMAD R4, R3, -0x2, R4 ;  /* 0xfffffffe03047824 */ /* 0x000fe400078e0204 */
[----:B------:R-:W-:Y:S02]  /*98d0*/  IMAD R17, R45, R6, 0x120 ;  /* 0x000001202d117424 */ /* 0x000fe400078e0206 */
[----:B------:R-:W-:-:S07]  /*98e0*/  VIADD R50, R4, UR38 ;  /* 0x0000002604327c36 */ /* 0x000fce0008000000 */
.L_x_1224:
[----:B------:R-:W2:Y:S01]  /*98f0*/  LDC R56, c[0x0][0x284] ;  /* 0x0000a100ff387b82 */ /* 0x000ea20000000800 */
[----:B------:R-:W-:Y:S01]  /*9900*/  IADD3 R4, R17, -0x120, RZ ;  /* 0xfffffee011047810 */ /* 0x000fe20007ffe0ff */
[----:B------:R-:W-:Y:S01]  /*9910*/  BSSY B1, `(.L_x_1218) ;  /* 0x0000047000017945 */ /* 0x000fe20003800000 */
[----:B------:R-:W-:Y:S02]  /*9920*/  IMAD.IADD R51, R50, 0x1, R19 ;  /* 0x0000000132337824 */ /* 0x000fe400078e0213 */
[----:B------:R-:W-:-:S03]  /*9930*/  IADD3 R5, P3, R37, R4, RZ ;  /* 0x0000000425057210 */ /* 0x000fc60007f7e0ff */
[----:B-1----:R-:W1:Y:S01]  /*9940*/  LDC.64 R20, c[0x0][0x250] ;  /* 0x00009400ff147b82 */ /* 0x002e620000000a00 */
[----:B------:R-:W-:Y:S02]  /*9950*/  LEA.HI.X.SX32 R4, R4, R40, 0x1, P3 ;  /* 0x0000002804047211 */ /* 0x000fe400018f0eff */
[----:B--2---:R-:W-:Y:S02]  /*9960*/  ISETP.GE.AND P3, PT, R45, R56, PT ;  /* 0x000000382d00720c */ /* 0x004fe40003f66270 */
[----:B-1----:R-:W-:-:S04]  /*9970*/  LEA R14, P4, R5, R20, 0x1 ;  /* 0x00000014050e7211 */ /* 0x002fc800078808ff */
[----:B------:R-:W-:-:S07]  /*9980*/  LEA.HI.X R15, R5, R21, R4, 0x1, P4 ;  /* 0x00000015050f7211 */ /* 0x000fce00020f0c04 */
[----:B------:R-:W-:Y:S05]  /*9990*/  @!P3 BRA `(.L_x_1219) ;  /* 0x0000000000f8b947 */ /* 0x000fea0003800000 */
[----:B------:R-:W-:Y:S01]  /*99a0*/  IABS R7, R56 ;  /* 0x0000003800077213 */ /* 0x000fe20000000000 */
[----:B------:R-:W-:Y:S01]  /*99b0*/  ULDC UR4, c[0x0][0x29c] ;  /* 0x0000a70000047ab9 */ /* 0x000fe20000000800 */
[----:B----4-:R-:W-:Y:S02]  /*99c0*/  IABS R34, R45 ;  /* 0x0000002d00227213 */ /* 0x010fe40000000000 */
[----:B------:R-:W1:Y:S01]  /*99d0*/  I2F.RP R6, R7 ;  /* 0x0000000700067306 */ /* 0x000e620000209400 */
[----:B------:R-:W-:Y:S02]  /*99e0*/  ISETP.GE.AND P3, PT, R45, RZ, PT ;  /* 0x000000ff2d00720c */ /* 0x000fe40003f66270 */
[----:B------:R-:W-:-:S05]  /*99f0*/  ISETP.NE.AND P4, PT, R56, RZ, PT ;  /* 0x000000ff3800720c */ /* 0x000fca0003f85270 */
[----:B-1----:R-:W1:Y:S02]  /*9a00*/  MUFU.RCP R6, R6 ;  /* 0x0000000600067308 */ /* 0x002e640000001000 */
[----:B-1----:R-:W-:-:S06]  /*9a10*/  VIADD R32, R6, 0xffffffe ;  /* 0x0ffffffe06207836 */ /* 0x002fcc0000000000 */
[----:B------:R1:W2:Y:S02]  /*9a20*/  F2I.FTZ.U32.TRUNC.NTZ R5, R32 ;  /* 0x0000002000057305 */ /* 0x0002a4000021f000 */
[----:B-1----:R-:W1:Y:S01]  /*9a30*/  LDS.U16 R32, [R51] ;  /* 0x0000000033207984 */ /* 0x002e620000000400 */
[----:B--2---:R-:W-:-:S05]  /*9a40*/  IADD3 R4, RZ, -R5, RZ ;  /* 0x80000005ff047210 */ /* 0x004fca0007ffe0ff */
        /* <DEDUP_REMOVED lines=20> */
[----:B-1----:R-:W-:-:S05]  /*9b90*/  HADD2.F32 R39, -RZ, R32.H0_H0 ;  /* 0x20000020ff277230 */ /* 0x002fca0000004100 */
        /* <DEDUP_REMOVED lines=14> */
.L_x_1220:
[--C-:B-----5:R-:W-:Y:S02]  /*9c80*/  HADD2.F32 R33, -RZ, R5.reuse.H0_H0 ;  /* 0x20000005ff217230 */ /* 0x120fe40000004100 */
[----:B------:R-:W-:Y:S02]  /*9c90*/  HADD2.F32 R34, -RZ, R5.H1_H1 ;  /* 0x30000005ff227230 */ /* 0x000fe40000004100 */
[--C-:B------:R-:W-:Y:S02]  /*9ca0*/  HADD2.F32 R38, -RZ, R6.reuse.H0_H0 ;  /* 0x20000006ff267230 */ /* 0x100fe40000004100 */
[C---:B------:R-:W-:Y:S01]  /*9cb0*/  FFMA.FTZ R46, R39.reuse, R33, R46 ;  /* 0x00000021272e7223 */ /* 0x040fe2000001002e */
[----:B-1----:R-:W-:Y:S02]  /*9cc0*/  HADD2.F32 R5, -RZ, R6.H1_H1 ;  /* 0x30000006ff057230 */ /* 0x002fe40000004100 */
        /* <DEDUP_REMOVED lines=11> */
.L_x_1219:
[----:B------:R-:W-:Y:S05]  /*9d80*/  BSYNC B1 ;  /* 0x0000000000017941 */ /* 0x000fea0003800000 */
.L_x_1218:
[----:B------:R-:W-:Y:S01]  /*9d90*/  VIADD R6, R45, 0x2 ;  /* 0x000000022d067836 */ /* 0x000fe20000000000 */
[----:B------:R-:W-:Y:S04]  /*9da0*/  BSSY B1, `(.L_x_1221) ;  /* 0x0000041000017945 */ /* 0x000fe80003800000 */
[----:B------:R-:W-:-:S13]  /*9db0*/  ISETP.GE.AND P3, PT, R6, R56, PT ;  /* 0x000000380600720c */ /* 0x000fda0003f66270 */
        /* <DEDUP_REMOVED lines=27> */
[C---:B------:R-:W-:Y:S02]  /*9f70*/  LEA R4, P2, R5.reuse, R20, 0x1 ;  /* 0x0000001405047211 */ /* 0x040fe400078408ff */
[----:B------:R-:W1:Y:S02]  /*9f80*/  LDS.U16 R20, [R51+0x4] ;  /* 0x0000040033147984 */ /* 0x000e640000000400 */
[----:B------:R-:W-:-:S06]  /*9f90*/  LEA.HI.X R5, R5, R21, R6, 0x1, P2 ;  /* 0x0000001505057211 */ /* 0x000fcc00010f0c06 */
[----:B------:R-:W5:Y:S01]  /*9fa0*/  LDG.E.128 R4, desc[UR36][R4.64] ;  /* 0x0000002404047981 */ /* 0x000f62000c1e1d00 */
[----:B------:R-:W-:-:S06]  /*9fb0*/  UISETP.NE.AND UP0, UPT, UR4, URZ, UPT ;  /* 0x0000003f0400728c */ /* 0x000fcc000bf05270 */
[----:B------:R-:W-:Y:S01]  /*9fc0*/  PLOP3.LUT P2, PT, PT, PT, UP0, 0x80, 0x0 ;  /* 0x000000000000781c */ /* 0x000fe20003f4f008 */
[----:B-1----:R-:W-:-:S12]  /*9fd0*/  HADD2.F32 R21, -RZ, R20.H0_H0 ;  /* 0x20000014ff157230 */ /* 0x002fd80000004100 */
        /* <DEDUP_REMOVED lines=13> */
.L_x_1223:
        /* <DEDUP_REMOVED lines=16> */
.L_x_1222:
[----:B------:R-:W-:Y:S05]  /*a1b0*/  BSYNC B1 ;  /* 0x0000000000017941 */ /* 0x000fea0003800000 */
.L_x_1221:
[----:B------:R-:W-:Y:S01]  /*a1c0*/  VIADD R45, R45, 0x4 ;  /* 0x000000042d2d7836 */ /* 0x000fe20000000000 */
[----:B------:R-:W-:Y:S01]  /*a1d0*/  IADD3 R17, R17, 0x240, RZ ;  /* 0x0000024011117810 */ /* 0x000fe20007ffe0ff */
[----:B------:R-:W-:-:S03]  /*a1e0*/  VIADD R19, R19, 0x8 ;  /* 0x0000000813137836 */ /* 0x000fc60000000000 */
[----:B------:R-:W-:-:S13]  /*a1f0*/  ISETP.GE.AND P3, PT, R45, R22, PT ;  /* 0x000000162d00720c */ /* 0x000fda0003f66270 */
[----:B------:R-:W-:Y:S05]  /*a200*/  @!P3 BRA `(.L_x_1224) ;  /* 0xfffffff400b8b947 */ /* 0x000fea000383ffff */
.L_x_1204:
[----:B------:R-:W-:Y:S05]  /*a210*/  BSYNC B0 ;  /* 0x0000000000007941 */ /* 0x000fea0003800000 */
.L_x_1203:
[----:B------:R-:W-:Y:S01]  /*a220*/  ISETP.GT.OR P0, PT, R8, 0x11, P0 ;  /* 0x000000110800780c */ /* 0x000fe20000704670 */
[----:B------:R-:W-:-:S12]  /*a230*/  BSSY B0, `(.L_x_1225) ;  /* 0x0000036000007945 */ /* 0x000fd80003800000 */
[----:B------:R-:W-:Y:S05]  /*a240*/  @P0 BRA `(.L_x_1226) ;  /* 0x0000000000d00947 */ /* 0x000fea0003800000 */
[----:B-1----:R-:W1:Y:S01]  /*a250*/  LDC.64 R20, c[0x0][0x250] ;  /* 0x00009400ff147b82 */ /* 0x002e620000000a00 */
[----:B------:R-:W-:-:S04]  /*a260*/  IMAD.MOV.U32 R4, RZ, RZ, 0x90 ;  /* 0x00000090ff047424 */ /* 0x000fc800078e00ff */
[----:B------:R-:W-:-:S05]  /*a270*/  IMAD R27, R27, R4, -0x90 ;  /* 0xffffff701b1b7424 */ /* 0x000fca00078e0204 */
[----:B------:R-:W-:-:S04]  /*a280*/  IADD3 R5, P0, R37, R27, RZ ;  /* 0x0000001b25057210 */ /* 0x000fc80007f1e0ff */
[----:B------:R-:W-:Y:S02]  /*a290*/  LEA.HI.X.SX32 R6, R27, R40, 0x1, P0 ;  /* 0x000000281b067211 */ /* 0x000fe400000f0eff */
[----:B-1----:R-:W-:-:S04]  /*a2a0*/  LEA R4, P0, R5, R20, 0x1 ;  /* 0x0000001405047211 */ /* 0x002fc800078008ff */
[----:B------:R-:W-:-:S06]  /*a2b0*/  LEA.HI.X R5, R5, R21, R6, 0x1, P0 ;  /* 0x0000001505057211 */ /* 0x000fcc00000f0c06 */
[----:B------:R-:W5:Y:S01]  /*a2c0*/  LDG.E.128 R4, desc[UR36][R4.64] ;  /* 0x0000002404047981 */ /* 0x000f62000c1e1d00 */
[----:B------:R-:W-:Y:S01]  /*a2d0*/  IMAD.IADD R3, R22, 0x1, -R3 ;  /* 0x0000000116037824 */ /* 0x000fe200078e0a03 */
[----:B------:R-:W-:Y:S04]  /*a2e0*/  BSSY B1, `(.L_x_1227) ;  /* 0x000001a000017945 */ /* 0x000fe80003800000 */
[----:B------:R-:W-:-:S06]  /*a2f0*/  LEA R16, R3, R16, 0x1 ;  /* 0x0000001003107211 */ /* 0x000fcc00078e08ff */
[----:B------:R-:W1:Y:S02]  /*a300*/  LDS.U16 R16, [R16] ;  /* 0x0000000010107984 */ /* 0x000e640000000400 */
[----:B-1----:R-:W-:Y:S01]  /*a310*/  HADD2.F32 R17, -RZ, R16.H0_H0 ;  /* 0x20000010ff117230 */ /* 0x002fe20000004100 */
[----:B------:R-:W-:Y:S06]  /*a320*/  @P2 BRA `(.L_x_1228) ;  /* 0x0000000000542947 */ /* 0x000fec0003800000 */
[----:B------:R-:W-:-:S13]  /*a330*/  ISETP.NE.AND P3, PT, R2, RZ, PT ;  /* 0x000000ff0200720c */ /* 0x000fda0003f65270 */
[----:B------:R-:W1:Y:S08]  /*a340*/  @P3 LDC R8, c[0x0][0x288] ;  /* 0x0000a200ff083b82 */ /* 0x000e700000000800 */
[----:B------:R-:W2:Y:S01]  /*a350*/  @P3 LDC.64 R2, c[0x0][0x2e8] ;  /* 0x0000ba00ff023b82 */ /* 0x000ea20000000a00 */
[----:B-1----:R-:W-:-:S04]  /*a360*/  @P3 IMAD R25, R26, R8, R25 ;  /* 0x000000081a193224 */ /* 0x002fc800078e0219 */
[----:B------:R-:W-:-:S04]  /*a370*/  @P3 IMAD R13, R25, 0x90, R10 ;  /* 0x00000090190d3824 */ /* 0x000fc800078e020a */
[----:B--2---:R-:W-:-:S06]  /*a380*/  @P3 IMAD.WIDE R12, R13, 0x2, R2 ;  /* 0x000000020d0c3825 */ /* 0x004fcc00078e0202 */
        /* <DEDUP_REMOVED lines=15> */
.L_x_1228:
[----:B------:R-:W-:Y:S05]  /*a480*/  BSYNC B1 ;  /* 0x0000000000017941 */ /* 0x000fea0003800000 */
.L_x_1227:
        /* <DEDUP_REMOVED lines=16> */
.L_x_1226:
[----:B------:R-:W-:Y:S05]  /*a590*/  BSYNC B0 ;  /* 0x0000000000007941 */ /* 0x000fea0003800000 */
.L_x_1225:
[----:B------:R-:W-:Y:S06]  /*a5a0*/  BAR.SYNC.DEFER_BLOCKING 0x0 ;  /* 0x0000000000007b1d */ /* 0x000fec0000010000 */
[----:B------:R-:W-:Y:S05]  /*a5b0*/  @P1 BRA `(.L_x_1229) ;  /* 0x0000000000881947 */ /* 0x000fea0003800000 */
[----:B------:R-:W-:Y:S01]  /*a5c0*/  LOP3.LUT R2, R24, 0xffffffe0, RZ, 0xc0, !PT ;  /* 0xffffffe018027812 */ /* 0x000fe200078ec0ff */
[----:B------:R-:W-:Y:S01]  /*a5d0*/  IMAD R36, R36, 0x90, R10 ;  /* 0x0000009024247824 */ /* 0x000fe200078e020a */
[----:B------:R-:W-:Y:S02]  /*a5e0*/  ISETP.GT.AND P2, PT, R24, 0x1f, PT ;  /* 0x0000001f1800780c */ /* 0x000fe40003f44270 */
[----:B------:R-:W-:Y:S02]  /*a5f0*/  ISETP.NE.AND P0, PT, R2, 0x20, PT ;  /* 0x000000200200780c */ /* 0x000fe40003f05270 */
[----:B------:R-:W-:-:S11]  /*a600*/  LEA R36, R36, UR38, 0x1 ;  /* 0x0000002624247c11 */ /* 0x000fd6000f8e08ff */
[----:B------:R-:W-:Y:S05]  /*a610*/  @P0 BRA `(.L_x_1230) ;  /* 0x0000000000140947 */ /* 0x000fea0003800000 */
[----:B------:R-:W-:Y:S02]  /*a620*/  F2FP.F16.F32.PACK_AB R4, R47, R44 ;  /* 0x0000002c2f04723e */ /* 0x000fe400000000ff */
[----:B------:R-:W-:Y:S02]  /*a630*/  F2FP.F16.F32.PACK_AB R5, R9, R46 ;  /* 0x0000002e0905723e */ /* 0x000fe400000000ff */
[----:B------:R-:W-:Y:S02]  /*a640*/  F2FP.F16.F32.PACK_AB R6, R48, R11 ;  /* 0x0000000b3006723e */ /* 0x000fe400000000ff */
[----:B------:R-:W-:-:S05]  /*a650*/  F2FP.F16.F32.PACK_AB R7, R0, R49 ;  /* 0x000000310007723e */ /* 0x000fca00000000ff */
[----:B------:R2:W-:Y:S02]  /*a660*/  STS.128 [R36+-0x120], R4 ;  /* 0xfffee00424007388 */ /* 0x0005e40000000c00 */
.L_x_1230:
[----:B------:R-:W-:Y:S05]  /*a670*/  WARPSYNC.ALL ;  /* 0x0000000000007948 */ /* 0x000fea0003800000 */
[----:B------:R-:W-:Y:S06]  /*a680*/  BAR.SYNC.DEFER_BLOCKING 0x0 ;  /* 0x0000000000007b1d */ /* 0x000fec0000010000 */
[----:B------:R-:W-:Y:S04]  /*a690*/  BSSY B0, `(.L_x_1231) ;  /* 0x0000013000007945 */ /* 0x000fe80003800000 */
[----:B------:R-:W-:Y:S05]  /*a6a0*/  @P2 BRA `(.L_x_1232) ;  /* 0x0000000000442947 */ /* 0x000fea0003800000 */
[----:B--2---:R-:W2:Y:S02]  /*a6b0*/  LDS.128 R36, [R36] ;  /* 0x0000000024247984 */ /* 0x004ea40000000c00 */
[----:B--2---:R-:W-:Y:S02]  /*a6c0*/  HADD2.F32 R8, -RZ, R39.H0_H0 ;  /* 0x20000027ff087230 */ /* 0x004fe40000004100 */
[--C-:B------:R-:W-:Y:S02]  /*a6d0*/  HADD2.F32 R3, -RZ, R36.reuse.H0_H0 ;  /* 0x20000024ff037230 */ /* 0x100fe40000004100 */
[----:B------:R-:W-:Y:S02]  /*a6e0*/  HADD2.F32 R2, -RZ, R36.H1_H1 ;  /* 0x30000024ff027230 */ /* 0x000fe40000004100 */
[----:B------:R-:W-:Y:S01]  /*a6f0*/  FADD.FTZ R49, R49, R8 ;  /* 0x0000000831317221 */ /* 0x000fe20000010000 */
[--C-:B------:R-:W-:Y:S02]  /*a700*/  HADD2.F32 R5, -RZ, R37.reuse.H0_H0 ;  /* 0x20000025ff057230 */ /* 0x100fe40000004100 */
        /* <DEDUP_REMOVED lines=11> */
.L_x_1232:
[----:B------:R-:W-:Y:S05]  /*a7c0*/  BSYNC B0 ;  /* 0x0000000000007941 */ /* 0x000fea0003800000 */
.L_x_1231:
[----:B------:R-:W-:Y:S06]  /*a7d0*/  BAR.SYNC.DEFER_BLOCKING 0x0 ;  /* 0x0000000000007b1d */ /* 0x000fec0000010000 */
.L_x_1229:
[----:B------:R-:W-:-:S05]  /*a7e0*/  VIADD R24, R24, 0x1f ;  /* 0x0000001f18187836 */ /* 0x000fca0000000000 */
[----:B------:R-:W-:-:S13]  /*a7f0*/  ISETP.GT.U32.OR P1, PT, R24, 0x3e, P1 ;  /* 0x0000003e1800780c */ /* 0x000fda0000f24470 */
[----:B------:R-:W-:Y:S05]  /*a800*/  @P1 EXIT ;  /* 0x000000000000194d */ /* 0x000fea0003800000 */
[----:B------:R-:W3:Y:S02]  /*a810*/  LDC R2, c[0x0][0x308] ;  /* 0x0000c200ff027b82 */ /* 0x000ee40000000800 */
[----:B---3--:R-:W-:-:S13]  /*a820*/  ISETP.NE.AND P0, PT, R2, 0x2, PT ;  /* 0x000000020200780c */ /* 0x008fda0003f05270 */
[----:B------:R-:W-:Y:S05]  /*a830*/  @!P0 BRA `(.L_x_1233) ;  /* 0x0000000000308947 */ /* 0x000fea0003800000 */
[----:B------:R-:W3:Y:S01]  /*a840*/  LDC.64 R2, c[0x0][0x210] ;  /* 0x00008400ff027b82 */ /* 0x000ee20000000a00 */
[----:B------:R-:W-:Y:S01]  /*a850*/  IMAD R23, R23, 0x90, R10 ;  /* 0x0000009017177824 */ /* 0x000fe200078e020a */
[----:B------:R-:W-:Y:S02]  /*a860*/  F2FP.F16.F32.PACK_AB R47, R47, R44 ;  /* 0x0000002c2f2f723e */ /* 0x000fe400000000ff */
[----:B------:R-:W-:Y:S02]  /*a870*/  F2FP.F16.F32.PACK_AB R9, R9, R46 ;  /* 0x0000002e0909723e */ /* 0x000fe400000000ff */
[----:B------:R-:W-:Y:S02]  /*a880*/  F2FP.F16.F32.PACK_AB R11, R48, R11 ;  /* 0x0000000b300b723e */ /* 0x000fe400000000ff */
[----:B------:R-:W-:Y:S01]  /*a890*/  F2FP.F16.F32.PACK_AB R49, R0, R49 ;  /* 0x000000310031723e */ /* 0x000fe200000000ff */
[----:B---3--:R-:W-:-:S05]  /*a8a0*/  IMAD.WIDE R2, R23, 0x2, R2 ;  /* 0x0000000217027825 */ /* 0x008fca00078e0202 */
[----:B------:R-:W-:Y:S04]  /*a8b0*/  STG.E desc[UR36][R2.64], R47 ;  /* 0x0000002f02007986 */ /* 0x000fe8000c101924 */
[----:B------:R-:W-:Y:S04]  /*a8c0*/  STG.E desc[UR36][R2.64+0x4], R9 ;  /* 0x0000040902007986 */ /* 0x000fe8000c101924 */
[----:B------:R-:W-:Y:S04]  /*a8d0*/  STG.E desc[UR36][R2.64+0x8], R11 ;  /* 0x0000080b02007986 */ /* 0x000fe8000c101924 */
[----:B------:R-:W-:Y:S01]  /*a8e0*/  STG.E desc[UR36][R2.64+0xc], R49 ;  /* 0x00000c3102007986 */ /* 0x000fe2000c101924 */
[----:B------:R-:W-:Y:S05]  /*a8f0*/  EXIT ;  /* 0x000000000000794d */ /* 0x000fea0003800000 */
.L_x_1233:
[----:B------:R-:W3:Y:S01]  /*a900*/  LDC.64 R2, c[0x0][0x300] ;  /* 0x0000c000ff027b82 */ /* 0x000ee20000000a00 */
[----:B------:R-:W-:Y:S01]  /*a910*/  IMAD R10, R23, 0x90, R10 ;  /* 0x00000090170a7824 */ /* 0x000fe200078e020a */
[----:B------:R-:W-:Y:S01]  /*a920*/  ULDC.64 UR4, c[0x0][0x210] ;  /* 0x0000840000047ab9 */ /* 0x000fe20000000a00 */
[----:B---3--:R-:W3:Y:S02]  /*a930*/  LDG.E R2, desc[UR36][R2.64] ;  /* 0x0000002402027981 */ /* 0x008ee4000c1e1900 */
[C---:B---3--:R-:W-:Y:S01]  /*a940*/  FMUL.FTZ R47, R2.reuse, R47 ;  /* 0x0000002f022f7220 */ /* 0x048fe20000410000 */
[C---:B------:R-:W-:Y:S01]  /*a950*/  FMUL.FTZ R46, R2.reuse, R46 ;  /* 0x0000002e022e7220 */ /* 0x040fe20000410000 */
[C---:B------:R-:W-:Y:S01]  /*a960*/  FMUL.FTZ R9, R2.reuse, R9 ;  /* 0x0000000902097220 */ /* 0x040fe20000410000 */
[C---:B------:R-:W-:Y:S01]  /*a970*/  FMUL.FTZ R11, R2.reuse, R11 ;  /* 0x0000000b020b7220 */ /* 0x040fe20000410000 */
[C---:B------:R-:W-:Y:S01]  /*a980*/  FMUL.FTZ R44, R2.reuse, R44 ;  /* 0x0000002c022c7220 */ /* 0x040fe20000410000 */
[C---:B------:R-:W-:Y:S01]  /*a990*/  FMUL.FTZ R48, R2.reuse, R48 ;  /* 0x0000003002307220 */ /* 0x040fe20000410000 */
[----:B------:R-:W3:Y:S01]  /*a9a0*/  F2I.S8.NTZ R47, R47 ;  /* 0x0000002f002f7305 */ /* 0x000ee20000202100 */
[C---:B------:R-:W-:Y:S01]  /*a9b0*/  FMUL.FTZ R49, R2.reuse, R49 ;  /* 0x0000003102317220 */ /* 0x040fe20000410000 */
[----:B------:R-:W-:-:S06]  /*a9c0*/  FMUL.FTZ R0, R2, R0 ;  /* 0x0000000002007220 */ /* 0x000fcc0000410000 */
[----:B------:R-:W5:Y:S01]  /*a9d0*/  F2I.S8.NTZ R46, R46 ;  /* 0x0000002e002e7305 */ /* 0x000f620000202100 */
[----:B---3--:R-:W-:-:S07]  /*a9e0*/  PRMT R47, R47, 0x8880, RZ ;  /* 0x000088802f2f7816 */ /* 0x008fce00000000ff */
[----:B------:R-:W2:Y:S01]  /*a9f0*/  F2I.S8.NTZ R9, R9 ;  /* 0x0000000900097305 */ /* 0x000ea20000202100 */
[----:B------:R-:W-:Y:S02]  /*aa00*/  PRMT R2, R47, 0x7710, RZ ;  /* 0x000077102f027816 */ /* 0x000fe400000000ff */
[----:B-----5:R-:W-:-:S05]  /*aa10*/  PRMT R3, R46, 0x8880, RZ ;  /* 0x000088802e037816 */ /* 0x020fca00000000ff */
[----:B------:R-:W3:Y:S01]  /*aa20*/  F2I.S8.NTZ R11, R11 ;  /* 0x0000000b000b7305 */ /* 0x000ee20000202100 */
[----:B------:R-:W-:Y:S02]  /*aa30*/  PRMT R3, R3, 0x7710, RZ ;  /* 0x0000771003037816 */ /* 0x000fe400000000ff */
[----:B--2---:R-:W-:-:S05]  /*aa40*/  PRMT R4, R9, 0x8880, RZ ;  /* 0x0000888009047816 */ /* 0x004fca00000000ff */
[----:B------:R-:W2:Y:S01]  /*aa50*/  F2I.S8.NTZ R44, R44 ;  /* 0x0000002c002c7305 */ /* 0x000ea20000202100 */
[----:B------:R-:W-:Y:S02]  /*aa60*/  LOP3.LUT R9, R2, 0xff, RZ, 0xc0, !PT ;  /* 0x000000ff02097812 */ /* 0x000fe400078ec0ff */
[----:B------:R-:W-:Y:S02]  /*aa70*/  PRMT R4, R4, 0x7710, RZ ;  /* 0x0000771004047816 */ /* 0x000fe400000000ff */
[----:B------:R-:W-:Y:S02]  /*aa80*/  LOP3.LUT R7, R3, 0xff, RZ, 0xc0, !PT ;  /* 0x000000ff03077812 */ /* 0x000fe400078ec0ff */
[----:B------:R-:W-:Y:S01]  /*aa90*/  LOP3.LUT R6, R4, 0xff, RZ, 0xc0, !PT ;  /* 0x000000ff04067812 */ /* 0x000fe200078ec0ff */
[----:B------:R-:W5:Y:S01]  /*aaa0*/  F2I.S8.NTZ R48, R48 ;  /* 0x0000003000307305 */ /* 0x000f620000202100 */
[----:B---3--:R-:W-:Y:S02]  /*aab0*/  PRMT R2, R11, 0x8880, RZ ;  /* 0x000088800b027816 */ /* 0x008fe400000000ff */
[----:B------:R-:W-:-:S02]  /*aac0*/  SHF.L.U64.HI R8, R9, 0x8, RZ ;  /* 0x0000000809087819 */ /* 0x000fc400000102ff */
[C---:B------:R-:W-:Y:S01]  /*aad0*/  SHF.L.U64.HI R3, R7.reuse, 0x10, RZ ;  /* 0x0000001007037819 */ /* 0x040fe200000102ff */
[----:B------:R-:W-:Y:S01]  /*aae0*/  IMAD.U32 R7, R7, 0x10000, RZ ;  /* 0x0001000007077824 */ /* 0x000fe200078e00ff */
[----:B------:R-:W-:Y:S01]  /*aaf0*/  SHF.L.U64.HI R4, R6, 0x18, RZ ;  /* 0x0000001806047819 */ /* 0x000fe200000102ff */
[----:B------:R-:W3:Y:S01]  /*ab00*/  F2I.S8.NTZ R49, R49 ;  /* 0x0000003100317305 */ /* 0x000ee20000202100 */
[----:B--2---:R-:W-:Y:S02]  /*ab10*/  PRMT R44, R44, 0x8880, RZ ;  /* 0x000088802c2c7816 */ /* 0x004fe400000000ff */
[----:B------:R-:W-:Y:S02]  /*ab20*/  PRMT R2, R2, 0x7710, RZ ;  /* 0x0000771002027816 */ /* 0x000fe400000000ff */
[----:B------:R-:W-:Y:S02]  /*ab30*/  LOP3.LUT R4, R4, R3, R8, 0xfe, !PT ;  /* 0x0000000304047212 */ /* 0x000fe400078efe08 */
[----:B-----5:R-:W-:Y:S01]  /*ab40*/  PRMT R48, R48, 0x8880, RZ ;  /* 0x0000888030307816 */ /* 0x020fe200000000ff */
[----:B------:R2:W5:Y:S01]  /*ab50*/  F2I.S8.NTZ R5, R0 ;  /* 0x0000000000057305 */ /* 0x0005620000202100 */
[----:B------:R-:W-:-:S02]  /*ab60*/  LOP3.LUT R3, R2, 0xff, RZ, 0xc0, !PT ;  /* 0x000000ff02037812 */ /* 0x000fc400078ec0ff */
[----:B------:R-:W-:Y:S02]  /*ab70*/  PRMT R2, R48, 0x7710, RZ ;  /* 0x0000771030027816 */ /* 0x000fe400000000ff */
[----:B------:R-:W-:Y:S02]  /*ab80*/  LOP3.LUT R3, R3, 0xffffff00, R4, 0xf8, !PT ;  /* 0xffffff0003037812 */ /* 0x000fe400078ef804 */
[----:B---3--:R-:W-:Y:S02]  /*ab90*/  PRMT R49, R49, 0x8880, RZ ;  /* 0x0000888031317816 */ /* 0x008fe400000000ff */
[----:B--2---:R-:W-:Y:S02]  /*aba0*/  PRMT R0, R44, 0x7710, RZ ;  /* 0x000077102c007816 */ /* 0x004fe400000000ff */
        /* <DEDUP_REMOVED lines=15> */
.L_x_1033:
[----:B------:R-:W-:Y:S01]  /*aca0*/  MOV R12, 0x10 ;  /* 0x00000010000c7802 */ /* 0x000fe20000000f00 */
[----:B------:R-:W-:Y:S02]  /*acb0*/  IMAD.MOV.U32 R11, RZ, RZ, 0x1f ;  /* 0x0000001fff0b7424 */ /* 0x000fe400078e00ff */
[----:B------:R-:W-:-:S07]  /*acc0*/  IMAD.MOV.U32 R15, RZ, RZ, -0x1 ;  /* 0xffffffffff0f7424 */ /* 0x000fce00078e00ff */
[----:B-1----:R-:W-:Y:S05]  /*acd0*/  WARPSYNC.COLLECTIVE R15, `(.L_x_1234) ;  /* 0x000000000f087348 */ /* 0x002fea0003c00000 */
[----:B------:R0:W2:Y:S02]  /*ace0*/  SHFL.BFLY P6, R14, R13, R12, R11 ;  /* 0x0c00000c0d0e7389 */ /* 0x0000a400000c000b */
[----:B012---:R-:W-:Y:S01]  /*acf0*/  ENDCOLLECTIVE ;  /* 0x000000000000791b */ /* 0x007fe20003800000 */
.L_x_1234:
[----:B------:R-:W-:Y:S02]  /*ad00*/  IMAD.MOV.U32 R12, RZ, RZ, 0x8 ;  /* 0x00000008ff0c7424 */ /* 0x000fe400078e00ff */
[----:B------:R-:W-:-:S05]  /*ad10*/  FADD.FTZ R0, R13, R14 ;  /* 0x0000000e0d007221 */ /* 0x000fca0000010000 */
[----:B------:R-:W-:-:S07]  /*ad20*/  MOV R13, R0 ;  /* 0x00000000000d7202 */ /* 0x000fce0000000f00 */
[----:B------:R-:W-:Y:S05]  /*ad30*/  WARPSYNC.COLLECTIVE R15, `(.L_x_1235) ;  /* 0x000000000f087348 */ /* 0x000fea0003c00000 */
[----:B------:R0:W1:Y:S02]  /*ad40*/  SHFL.BFLY P6, R14, R13, R12, R11 ;  /* 0x0c00000c0d0e7389 */ /* 0x00006400000c000b */
[----:B01----:R-:W-:Y:S01]  /*ad50*/  ENDCOLLECTIVE ;  /* 0x000000000000791b */ /* 0x003fe20003800000 */
.L_x_1235:
[----:B------:R-:W-:Y:S01]  /*ad60*/  MOV R12, 0x4 ;  /* 0x00000004000c7802 */ /* 0x000fe20000000f00 */
[----:B------:R-:W-:-:S04]  /*ad70*/  FADD.FTZ R3, R0, R14 ;  /* 0x0000000e00037221 */ /* 0x000fc80000010000 */
[----:B------:R-:W-:-:S07]  /*ad80*/  IMAD.MOV.U32 R13, RZ, RZ, R3 ;  /* 0x000000ffff0d7224 */ /* 0x000fce00078e0003 */
[----:B------:R-:W-:Y:S05]  /*ad90*/  WARPSYNC.COLLECTIVE R15, `(.L_x_1236) ;  /* 0x000000000f087348 */ /* 0x000fea0003c00000 */
[----:B------:R0:W1:Y:S02]  /*ada0*/  SHFL.BFLY P6, R14, R13, R12, R11 ;  /* 0x0c00000c0d0e7389 */ /* 0x00006400000c000b */
[----:B01----:R-:W-:Y:S01]  /*adb0*/  ENDCOLLECTIVE ;  /* 0x000000000000791b */ /* 0x003fe20003800000 */
.L_x_1236:
[----:B------:R-:W-:Y:S02]  /*adc0*/  IMAD.MOV.U32 R12, RZ, RZ, 0x2 ;  /* 0x00000002ff0c7424 */ /* 0x000fe400078e00ff */
[----:B------:R-:W-:-:S04]  /*add0*/  FADD.FTZ R4, R3, R14 ;  /* 0x0000000e03047221 */ /* 0x000fc80000010000 */
[----:B------:R-:W-:-:S07]  /*ade0*/  IMAD.MOV.U32 R13, RZ, RZ, R4 ;  /* 0x000000ffff0d7224 */ /* 0x000fce00078e0004 */
[----:B------:R-:W-:Y:S05]  /*adf0*/  WARPSYNC.COLLECTIVE R15, `(.L_x_1237) ;  /* 0x000000000f087348 */ /* 0x000fea0003c00000 */
[----:B------:R0:W1:Y:S02]  /*ae00*/  SHFL.BFLY P6, R14, R13, R12, R11 ;  /* 0x0c00000c0d0e7389 */ /* 0x00006400000c000b */
[----:B01----:R-:W-:Y:S01]  /*ae10*/  ENDCOLLECTIVE ;  /* 0x000000000000791b */ /* 0x003fe20003800000 */
.L_x_1237:
[----:B------:R-:W-:Y:S02]  /*ae20*/  IMAD.MOV.U32 R12, RZ, RZ, 0x1 ;  /* 0x00000001ff0c7424 */ /* 0x000fe400078e00ff */
[----:B------:R-:W-:-:S05]  /*ae30*/  FADD.FTZ R5, R4, R14 ;  /* 0x0000000e04057221 */ /* 0x000fca0000010000 */
[----:B------:R-:W-:-:S07]  /*ae40*/  MOV R13, R5 ;  /* 0x00000005000d7202 */ /* 0x000fce0000000f00 */
[----:B------:R-:W-:Y:S05]  /*ae50*/  WARPSYNC.COLLECTIVE R15, `(.L_x_1238) ;  /* 0x000000000f087348 */ /* 0x000fea0003c00000 */
[----:B------:R0:W1:Y:S02]  /*ae60*/  SHFL.BFLY P6, R14, R13, R12, R11 ;  /* 0x0c00000c0d0e7389 */ /* 0x00006400000c000b */
[----:B01----:R-:W-:Y:S01]  /*ae70*/  ENDCOLLECTIVE ;  /* 0x000000000000791b */ /* 0x003fe20003800000 */
.L_x_1238:
[----:B------:R-:W-:Y:S05]  /*ae80*/  BRA `(.L_x_1239) ;  /* 0xffffff7c00f07947 */ /* 0x000fea000383ffff */
.L_x_1166:
[----:B------:R-:W-:Y:S01]  /*ae90*/  BSSY B1, `(.L_x_1240) ;  /* 0x0000007000017945 */ /* 0x000fe20003800000 */
[----:B------:R-:W-:Y:S01]  /*aea0*/  IMAD.MOV.U32 R12, RZ, RZ, 0x2 ;  /* 0x00000002ff0c7424 */ /* 0x000fe200078e00ff */
[----:B------:R-:W-:Y:S01]  /*aeb0*/  MOV R11, 0x1f ;  /* 0x0000001f000b7802 */ /* 0x000fe20000000f00 */
[----:B-12---:R-:W-:-:S07]  /*aec0*/  IMAD.MOV.U32 R15, RZ, RZ, -0x1 ;  /* 0xffffffffff0f7424 */ /* 0x006fce00078e00ff */
[----:B---34-:R-:W-:Y:S05]  /*aed0*/  WARPSYNC.COLLECTIVE R15, `(.L_x_1241) ;  /* 0x000000000f087348 */ /* 0x018fea0003c00000 */
[----:B------:R0:W1:Y:S02]  /*aee0*/  SHFL.BFLY P6, R14, R13, R12, R11 ;  /* 0x0c00000c0d0e7389 */ /* 0x00006400000c000b */
[----:B01-34-:R-:W-:Y:S01]  /*aef0*/  ENDCOLLECTIVE ;  /* 0x000000000000791b */ /* 0x01bfe20003800000 */
.L_x_1241:
[----:B------:R-:W-:Y:S05]  /*af00*/  BSYNC B1 ;  /* 0x0000000000017941 */ /* 0x000fea0003800000 */
.L_x_1240:
[----:B------:R-:W-:Y:S01]  /*af10*/  HFMA2.MMA R11, -RZ, RZ, 0, 1.847743988037109375e-06 ;  /* 0x0000001fff0b7435 */ /* 0x000fe200000001ff */
[----:B------:R-:W-:Y:S01]  /*af20*/  FADD.FTZ R13, R13, R14 ;  /* 0x0000000e0d0d7221 */ /* 0x000fe20000010000 */
[----:B------:R-:W-:Y:S02]  /*af30*/  IMAD.MOV.U32 R12, RZ, RZ, 0x1 ;  /* 0x00000001ff0c7424 */ /* 0x000fe400078e00ff */
[----:B------:R-:W-:-:S07]  /*af40*/  IMAD.MOV.U32 R15, RZ, RZ, -0x1 ;  /* 0xffffffffff0f7424 */ /* 0x000fce00078e00ff */
[----:B------:R-:W-:Y:S05]  /*af50*/  WARPSYNC.COLLECTIVE R15, `(.L_x_1242) ;  /* 0x000000000f087348 */ /* 0x000fea0003c00000 */
[----:B------:R0:W1:Y:S02]  /*af60*/  SHFL.BFLY P6, R14, R13, R12, R11 ;  /* 0x0c00000c0d0e7389 */ /* 0x00006400000c000b */
[----:B01----:R-:W-:Y:S01]  /*af70*/  ENDCOLLECTIVE ;  /* 0x000000000000791b */ /* 0x003fe20003800000 */
.L_x_1242:
[----:B------:R-:W-:Y:S05]  /*af80*/  BRA `(.L_x_1243) ;  /* 0xffffffc400087947 */ /* 0x000fea000383ffff */
.L_x_1170:
[----:B------:R-:W-:Y:S01]  /*af90*/  BSSY B0, `(.L_x_1244) ;  /* 0x0000008000007945 */ /* 0x000fe20003800000 */
[----:B------:R-:W-:Y:S01]  /*afa0*/  IMAD.MOV.U32 R13, RZ, RZ, R126 ;  /* 0x000000ffff0d7224 */ /* 0x000fe200078e007e */
[----:B-1----:R-:W-:Y:S01]  /*afb0*/  MOV R12, 0x10 ;  /* 0x00000010000c7802 */ /* 0x002fe20000000f00 */
[----:B------:R-:W-:Y:S02]  /*afc0*/  IMAD.MOV.U32 R11, RZ, RZ, 0x1f ;  /* 0x0000001fff0b7424 */ /* 0x000fe400078e00ff */
[----:B------:R-:W-:-:S07]  /*afd0*/  IMAD.MOV.U32 R15, RZ, RZ, -0x1 ;  /* 0xffffffffff0f7424 */ /* 0x000fce00078e00ff */
[----:B---34-:R-:W-:Y:S05]  /*afe0*/  WARPSYNC.COLLECTIVE R15, `(.L_x_1245) ;  /* 0x000000000f087348 */ /* 0x018fea0003c00000 */
[----:B------:R0:W1:Y:S02]  /*aff0*/  SHFL.BFLY P6, R14, R13, R12, R11 ;  /* 0x0c00000c0d0e7389 */ /* 0x00006400000c000b */
[----:B01-34-:R-:W-:Y:S01]  /*b000*/  ENDCOLLECTIVE ;  /* 0x000000000000791b */ /* 0x01bfe20003800000 */
.L_x_1245:
[----:B------:R-:W-:Y:S05]  /*b010*/  BSYNC B0 ;  /* 0x0000000000007941 */ /* 0x000fea0003800000 */
.L_x_1244:
[----:B------:R-:W-:Y:S01]  /*b020*/  HFMA2.MMA R12, -RZ, RZ, 0, 4.76837158203125e-07 ;  /* 0x00000008ff0c7435 */ /* 0x000fe200000001ff */
[----:B------:R-:W-:Y:S01]  /*b030*/  FMNMX.FTZ R13, R14, R126, !PT ;  /* 0x0000007e0e0d7209 */ /* 0x000fe20007810000 */
[----:B------:R-:W-:Y:S02]  /*b040*/  IMAD.MOV.U32 R11, RZ, RZ, 0x1f ;  /* 0x0000001fff0b7424 */ /* 0x000fe400078e00ff */
[----:B------:R-:W-:-:S07]  /*b050*/  IMAD.MOV.U32 R15, RZ, RZ, -0x1 ;  /* 0xffffffffff0f7424 */ /* 0x000fce00078e00ff */
[----:B------:R-:W-:Y:S05]  /*b060*/  WARPSYNC.COLLECTIVE R15, `(.L_x_1246) ;  /* 0x000000000f087348 */ /* 0x000fea0003c00000 */
[----:B------:R0:W1:Y:S02]  /*b070*/  SHFL.BFLY P6, R14, R13, R12, R11 ;  /* 0x0c00000c0d0e7389 */ /* 0x00006400000c000b */
[----:B01----:R-:W-:Y:S01]  /*b080*/  ENDCOLLECTIVE ;  /* 0x000000000000791b */ /* 0x003fe20003800000 */
.L_x_1246:
[----:B------:R-:W-:Y:S01]  /*b090*/  IMAD.MOV.U32 R12, RZ, RZ, 0x4 ;  /* 0x00000004ff0c7424 */ /* 0x000fe200078e00ff */
[----:B------:R-:W-:-:S04]  /*b0a0*/  FMNMX.FTZ R0, R13, R14, !PT ;  /* 0x0000000e0d007209 */ /* 0x000fc80007810000 */
[----:B------:R-:W-:-:S07]  /*b0b0*/  MOV R13, R0 ;  /* 0x00000000000d7202 */ /* 0x000fce0000000f00 */
[----:B------:R-:W-:Y:S05]  /*b0c0*/  WARPSYNC.COLLECTIVE R15, `(.L_x_1247) ;  /* 0x000000000f087348 */ /* 0x000fea0003c00000 */
[----:B------:R0:W1:Y:S02]  /*b0d0*/  SHFL.BFLY P6, R14, R13, R12, R11 ;  /* 0x0c00000c0d0e7389 */ /* 0x00006400000c000b */
[----:B01----:R-:W-:Y:S01]  /*b0e0*/  ENDCOLLECTIVE ;  /* 0x000000000000791b */ /* 0x003fe20003800000 */
.L_x_1247:
[----:B------:R-:W-:Y:S05]  /*b0f0*/  BRA `(.L_x_1248) ;  /* 0xffffffc400647947 */ /* 0x000fea000383ffff */
.L_x_1249:
        /* <DEDUP_REMOVED lines=16> */
.L_x_4243:


//--------------------- .text._ZN4mmha33masked_multihead_attention_kernelIfLi144ELi256ELi1ELi64ELi256ELb1ELb1EEEv26Multihead_attention_paramsIT_XT5_EE --------------------------
	.section	.text._ZN4mmha33masked_multihead_attention_kernelIfLi144ELi256ELi1ELi64ELi256ELb1ELb1EEEv26Multihead_attention_paramsIT_XT5_EE,"ax",@progbits
	.align	128
        .global         _ZN4mmha33masked_multihead_attention_kernelIfLi144ELi256ELi1ELi64ELi256ELb1ELb1EEEv26Multihead_attention_paramsIT_XT5_EE
        .type           _ZN4mmha33masked_multihead_attention_kernelIfLi144ELi256ELi1ELi64ELi256ELb1ELb1EEEv26Multihead_attention_paramsIT_XT5_EE,@function
        .size           _ZN4mmha33masked_multihead_attention_kernelIfLi144ELi256ELi1ELi64ELi256ELb1ELb1EEEv26Multihead_attention_paramsIT_XT5_EE,(.L_x_4244 - _ZN4mmha33masked_multihead_attention_kernelIfLi144ELi256ELi1ELi64ELi256ELb1ELb1EEEv26Multihead_attention_paramsIT_XT5_EE)
        .other          _ZN4mmha33masked_multihead_attention_kernelIfLi144ELi256ELi1ELi64ELi256ELb1ELb1EEEv26Multihead_attention_paramsIT_XT5_EE,@"STO_CUDA_ENTRY STV_DEFAULT"
_ZN4mmha33masked_multihead_attention_kernelIfLi144ELi256ELi1ELi64ELi256ELb1ELb1EEEv26Multihead_attention_paramsIT_XT5_EE:
.text._ZN4mmha33masked_multihead_attention_kernelIfLi144ELi256ELi1ELi64ELi256ELb1ELb1EEEv26Multihead_attention_paramsIT_XT5_EE:
        /* <DEDUP_REMOVED lines=13> */
.L_x_1250:
[----:B------:R-:W0:Y:S01]  /*00d0*/  LDC.64 R4, c[0x0][0x328] ;  /* 0x0000ca00ff047b82 */ /* 0x000e220000000a00 */
[----:B------:R-:W-:-:S07]  /*00e0*/  ULDC UR8, c[0x0][0x284] ;  /* 0x0000a10000087ab9 */ /* 0x000fce0000000800 */
[----:B------:R-:W1:Y:S08]  /*00f0*/  LDC R14, c[0x0][0x280] ;  /* 0x0000a000ff0e7b82 */ /* 0x000e700000000800 */
[----:B------:R-:W2:Y:S01]  /*0100*/  LDC.64 R10, c[0x0][0x2f0] ;  /* 0x0000bc00ff0a7b82 */ /* 0x000ea20000000a00 */
[----:B0-----:R-:W-:-:S07]  /*0110*/  IMAD.WIDE R4, R15, 0x4, R4 ;  /* 0x000000040f047825 */ /* 0x001fce00078e0204 */
[----:B------:R-:W0:Y:S01]  /*0120*/  LDC R19, c[0x0][0x29c] ;  /* 0x0000a700ff137b82 */ /* 0x000e220000000800 */
[----:B------:R3:W4:Y:S01]  /*0130*/  LDG.E R12, desc[UR36][R4.64] ;  /* 0x00000024040c7981 */ /* 0x000722000c1e1900 */
[----:B-1----:R-:W-:Y:S02]  /*0140*/  IABS R3, R14 ;  /* 0x0000000e00037213 */ /* 0x002fe40000000000 */
[----:B------:R-:W-:Y:S01]  /*0150*/  MOV R16, RZ ;  /* 0x000000ff00107202 */ /* 0x000fe20000000f00 */
[----:B------:R-:W-:Y:S01]  /*0160*/  UMOV UR4, URZ ;  /* 0x0000003f00047c82 */ /* 0x000fe20008000000 */
[----:B------:R-:W1:Y:S01]  /*0170*/  I2F.RP R0, R3 ;  /* 0x0000000300007306 */ /* 0x000e620000209400 */
[----:B------:R-:W0:Y:S01]  /*0180*/  S2R R17, SR_TID.X ;  /* 0x0000000000117919 */ /* 0x000e220000002100 */
[----:B------:R-:W0:Y:S06]  /*0190*/  LDC.64 R20, c[0x0][0x2a8] ;  /* 0x0000aa00ff147b82 */ /* 0x000e2c0000000a00 */
[----:B-1----:R-:W1:Y:S02]  /*01a0*/  MUFU.RCP R0, R0 ;  /* 0x0000000000007308 */ /* 0x002e640000001000 */
[----:B-1----:R-:W-:-:S06]  /*01b0*/  IADD3 R6, R0, 0xffffffe, RZ ;  /* 0x0ffffffe00067810 */ /* 0x002fcc0007ffe0ff */
[----:B------:R1:W2:Y:S02]  /*01c0*/  F2I.FTZ.U32.TRUNC.NTZ R7, R6 ;  /* 0x0000000600077305 */ /* 0x0002a4000021f000 */
[----:B-1----:R-:W-:Y:S01]  /*01d0*/  HFMA2.MMA R6, -RZ, RZ, 0, 0 ;  /* 0x00000000ff067435 */ /* 0x002fe200000001ff */
[----:B--2---:R-:W-:-:S04]  /*01e0*/  IMAD.MOV R8, RZ, RZ, -R7 ;  /* 0x000000ffff087224 */ /* 0x004fc800078e0a07 */
[----:B------:R-:W-:Y:S01]  /*01f0*/  IMAD R9, R8, R3, RZ ;  /* 0x0000000308097224 */ /* 0x000fe200078e02ff */
[----:B------:R-:W-:-:S04]  /*0200*/  IABS R0, R15 ;  /* 0x0000000f00007213 */ /* 0x000fc80000000000 */
[----:B------:R-:W-:-:S06]  /*0210*/  IMAD.HI.U32 R7, R7, R9, R6 ;  /* 0x0000000907077227 */ /* 0x000fcc00078e0006 */
[----:B------:R-:W-:-:S05]  /*0220*/  IMAD.HI.U32 R7, R7, R0, RZ ;  /* 0x0000000007077227 */ /* 0x000fca00078e00ff */
[----:B---3--:R-:W-:-:S05]  /*0230*/  IADD3 R4, -R7, RZ, RZ ;  /* 0x000000ff07047210 */ /* 0x008fca0007ffe1ff */
[----:B------:R-:W-:-:S05]  /*0240*/  IMAD R0, R3, R4, R0 ;  /* 0x0000000403007224 */ /* 0x000fca00078e0200 */
[----:B------:R-:W-:Y:S02]  /*0250*/  ISETP.GT.U32.AND P1, PT, R3, R0, PT ;  /* 0x000000000300720c */ /* 0x000fe40003f24070 */
[----:B------:R-:W-:-:S04]  /*0260*/  ISETP.NE.U32.AND P0, PT, R10, RZ, PT ;  /* 0x000000ff0a00720c */ /* 0x000fc80003f05070 */
[----:B------:R-:W-:-:S07]  /*0270*/  ISETP.NE.AND.EX P0, PT, R11, RZ, PT, P0 ;  /* 0x000000ff0b00720c */ /* 0x000fce0003f05300 */
[----:B------:R-:W-:Y:S01]  /*0280*/  @!P1 IMAD.IADD R0, R0, 0x1, -R3 ;  /* 0x0000000100009824 */ /* 0x000fe200078e0a03 */
[----:B0-----:R-:W-:-:S04]  /*0290*/  ISETP.EQ.AND P3, PT, R19, RZ, P0 ;  /* 0x000000ff1300720c */ /* 0x001fc80000762270 */
[----:B------:R-:W-:Y:S02]  /*02a0*/  ISETP.GE.U32.AND P0, PT, R0, R3, PT ;  /* 0x000000030000720c */ /* 0x000fe40003f06070 */
[----:B------:R-:W-:-:S04]  /*02b0*/  LOP3.LUT R0, R15, R14, RZ, 0x3c, !PT ;  /* 0x0000000e0f007212 */ /* 0x000fc800078e3cff */
[----:B------:R-:W-:Y:S01]  /*02c0*/  ISETP.GE.AND P2, PT, R0, RZ, PT ;  /* 0x000000ff0000720c */ /* 0x000fe20003f46270 */
[----:B------:R-:W-:Y:S02]  /*02d0*/  IMAD.U32 R0, RZ, RZ, UR8 ;  /* 0x00000008ff007e24 */ /* 0x000fe4000f8e00ff */
[----:B------:R-:W0:Y:S03]  /*02e0*/  @P3 LDC.64 R4, c[0x0][0x2f0] ;  /* 0x0000bc00ff043b82 */ /* 0x000e260000000a00 */
[----:B------:R-:W-:-:S04]  /*02f0*/  IABS R0, R0 ;  /* 0x0000000000007213 */ /* 0x000fc80000000000 */
[----:B------:R-:W-:-:S13]  /*0300*/  R2UR UR7, R0 ;  /* 0x00000000000772ca */ /* 0x000fda00000e0000 */
[----:B------:R-:W1:Y:S08]  /*0310*/  I2F.RP R0, UR7 ;  /* 0x0000000700007d06 */ /* 0x000e700008209400 */
[----:B-1----:R-:W1:Y:S01]  /*0320*/  MUFU.RCP R0, R0 ;  /* 0x0000000000007308 */ /* 0x002e620000001000 */
[----:B------:R-:W-:Y:S02]  /*0330*/  @!P1 IADD3 R7, R7, 0x1, RZ ;  /* 0x0000000107079810 */ /* 0x000fe40007ffe0ff */
[----:B------:R-:W-:-:S02]  /*0340*/  ISETP.NE.AND P1, PT, R14, RZ, PT ;  /* 0x000000ff0e00720c */ /* 0x000fc40003f25270 */
[----:B------:R-:W-:Y:S02]  /*0350*/  @P0 IADD3 R7, R7, 0x1, RZ ;  /* 0x0000000107070810 */ /* 0x000fe40007ffe0ff */
[----:B-1----:R-:W-:-:S03]  /*0360*/  IADD3 R3, R0, 0xffffffe, RZ ;  /* 0x0ffffffe00037810 */ /* 0x002fc60007ffe0ff */
[----:B------:R-:W-:-:S03]  /*0370*/  IMAD.MOV.U32 R42, RZ, RZ, R7 ;  /* 0x000000ffff2a7224 */ /* 0x000fc600078e0007 */
[----:B------:R-:W1:Y:S02]  /*0380*/  F2I.FTZ.U32.TRUNC.NTZ R3, R3 ;  /* 0x0000000300037305 */ /* 0x000e64000021f000 */
[----:B------:R-:W-:Y:S02]  /*0390*/  @!P2 IADD3 R42, -R42, RZ, RZ ;  /* 0x000000ff2a2aa210 */ /* 0x000fe40007ffe1ff */
[----:B------:R-:W-:-:S05]  /*03a0*/  @!P1 LOP3.LUT R42, RZ, R14, RZ, 0x33, !PT ;  /* 0x0000000eff2a9212 */ /* 0x000fca00078e33ff */
[----:B0-----:R-:W-:-:S05]  /*03b0*/  @P3 IMAD.WIDE R4, R42, 0x4, R4 ;  /* 0x000000042a043825 */ /* 0x001fca00078e0204 */
[----:B------:R0:W5:Y:S01]  /*03c0*/  @P3 LDG.E R16, desc[UR36][R4.64] ;  /* 0x0000002404103981 */ /* 0x000162000c1e1900 */
[----:B-1----:R-:W-:Y:S01]  /*03d0*/  R2UR UR5, R3 ;  /* 0x00000000030572ca */ /* 0x002fe200000e0000 */
[----:B------:R-:W1:Y:S01]  /*03e0*/  S2R R40, SR_CTAID.X ;  /* 0x0000000000287919 */ /* 0x000e620000002500 */
[----:B------:R-:W2:Y:S11]  /*03f0*/  LDC R3, c[0x0][0x278] ;  /* 0x00009e00ff037b82 */ /* 0x000eb60000000800 */
[----:B------:R-:W-:-:S04]  /*0400*/  UIADD3 UR6, URZ, -UR5, URZ ;  /* 0x800000053f067290 */ /* 0x000fc8000fffe03f */
[----:B------:R-:W-:-:S04]  /*0410*/  UIMAD UR6, UR6, UR7, URZ ;  /* 0x00000007060672a4 */ /* 0x000fc8000f8e023f */
[----:B------:R-:W-:Y:S01]  /*0420*/  UIMAD.WIDE.U32 UR4, UR5, UR6, UR4 ;  /* 0x00000006050472a5 */ /* 0x000fe2000f8e0004 */
[----:B------:R3:W-:Y:S01]  /*0430*/  STL [R1+0x7a8], R42 ;  /* 0x0007a82a01007387 */ /* 0x0007e20000100800 */
[----:B------:R-:W-:Y:S01]  /*0440*/  ISETP.GT.AND P5, PT, R17, 0x23, PT ;  /* 0x000000231100780c */ /* 0x000fe20003fa4270 */
[----:B------:R-:W-:Y:S01]  /*0450*/  BSSY B0, `(.L_x_1251) ;  /* 0x0000036000007945 */ /* 0x000fe20003800000 */
[----:B------:R-:W-:Y:S02]  /*0460*/  LOP3.LUT R2, R2, 0xffffffef, RZ, 0xc0, !PT ;  /* 0xffffffef02027812 */ /* 0x000fe400078ec0ff */
[----:B--2---:R-:W-:Y:S01]  /*0470*/  ISETP.NE.AND P0, PT, R3, RZ, PT ;  /* 0x000000ff0300720c */ /* 0x004fe20003f05270 */
[----:B-1----:R-:W-:Y:S01]  /*0480*/  IMAD R0, R40, 0x90, RZ ;  /* 0x0000009028007824 */ /* 0x002fe200078e02ff */
[----:B----4-:R-:W-:-:S13]  /*0490*/  R2UR UR39, R12 ;  /* 0x000000000c2772ca */ /* 0x010fda00000e0000 */
[----:B------:R-:W-:-:S06]  /*04a0*/  UIADD3 UR40, UR39, -0x1, URZ ;  /* 0xffffffff27287890 */ /* 0x000fcc000fffe03f */
[----:B0-----:R-:W-:-:S04]  /*04b0*/  MOV R4, UR40 ;  /* 0x0000002800047c02 */ /* 0x001fc80008000f00 */
[----:B------:R-:W-:-:S04]  /*04c0*/  IABS R4, R4 ;  /* 0x0000000400047213 */ /* 0x000fc80000000000 */
[----:B------:R-:W-:-:S13]  /*04d0*/  R2UR UR38, R4 ;  /* 0x00000000042672ca */ /* 0x000fda00000e0000 */
[----:B------:R-:W-:-:S04]  /*04e0*/  UIMAD.WIDE.U32 UR4, UR5, UR38, URZ ;  /* 0x00000026050472a5 */ /* 0x000fc8000f8e003f */
[----:B------:R-:W-:Y:S02]  /*04f0*/  UIADD3 UR5, -UR5, URZ, URZ ;  /* 0x0000003f05057290 */ /* 0x000fe4000fffe13f */
[----:B------:R-:W-:Y:S02]  /*0500*/  UISETP.GE.AND UP2, UPT, UR40, URZ, UPT ;  /* 0x0000003f2800728c */ /* 0x000fe4000bf46270 */
[----:B------:R-:W-:Y:S01]  /*0510*/  UIMAD UR38, UR7, UR5, UR38 ;  /* 0x00000005072672a4 */ /* 0x000fe2000f8e0226 */
[----:B------:R-:W-:-:S03]  /*0520*/  ULDC UR4, c[0x0][0x288] ;  /* 0x0000a20000047ab9 */ /* 0x000fc60000000800 */
[----:B------:R-:W-:-:S11]  /*0530*/  UISETP.GT.U32.AND UP0, UPT, UR7, UR38, UPT ;  /* 0x000000260700728c */ /* 0x000fd6000bf04070 */
[----:B------:R-:W-:-:S04]  /*0540*/  @!UP0 UIADD3 UR38, UR38, -UR7, URZ ;  /* 0x8000000726268290 */ /* 0x000fc8000fffe03f */
[----:B------:R-:W-:Y:S02]  /*0550*/  UISETP.GT.U32.AND UP1, UPT, UR7, UR38, UPT ;  /* 0x000000260700728c */ /* 0x000fe4000bf24070 */
[----:B------:R-:W-:Y:S01]  /*0560*/  UISETP.NE.AND UP0, UPT, UR8, URZ, UPT ;  /* 0x0000003f0800728c */ /* 0x000fe2000bf05270 */
[C---:B------:R-:W-:Y:S02]  /*0570*/  IMAD R250, R15.reuse, UR4, R40 ;  /* 0x000000040ffa7c24 */ /* 0x040fe4000f8e0228 */
[----:B------:R-:W-:Y:S02]  /*0580*/  IMAD R3, R15, R3, R0 ;  /* 0x000000030f037224 */ /* 0x000fe400078e0200 */
[----:B------:R-:W-:-:S04]  /*0590*/  IMAD R250, R250, 0x90, RZ ;  /* 0x00000090fafa7824 */ /* 0x000fc800078e02ff */
[----:B------:R-:W-:-:S04]  /*05a0*/  @!UP1 UIADD3 UR38, UR38, -UR7, URZ ;  /* 0x8000000726269290 */ /* 0x000fc8000fffe03f */
[----:B------:R-:W-:Y:S02]  /*05b0*/  @!UP2 UIADD3 UR38, -UR38, URZ, URZ ;  /* 0x0000003f2626a290 */ /* 0x000fe4000fffe13f */
[----:B------:R-:W-:Y:S01]  /*05c0*/  @!UP0 ULOP3.LUT UR38, URZ, UR8, URZ, 0x33, !UPT ;  /* 0x000000083f268292 */ /* 0x000fe2000f8e333f */
[----:B------:R-:W-:Y:S02]  /*05d0*/  @P3 LOP3.LUT R2, R2, 0x10, RZ, 0xfc, !PT ;  /* 0x0000001002023812 */ /* 0x000fe400078efcff */
[----:B------:R-:W-:Y:S02]  /*05e0*/  CS2R R32, SRZ ;  /* 0x0000000000207805 */ /* 0x000fe4000001ff00 */
[----:B------:R-:W-:Y:S01]  /*05f0*/  CS2R R34, SRZ ;  /* 0x0000000000227805 */ /* 0x000fe2000001ff00 */
[----:B------:R-:W-:Y:S01]  /*0600*/  IMAD.SHL.U32 R13, R17, 0x4, RZ ;  /* 0x00000004110d7824 */ /* 0x000fe200078e00ff */
[----:B------:R-:W-:Y:S01]  /*0610*/  SEL R3, R250, R3, !P0 ;  /* 0x00000003fa037207 */ /* 0x000fe20004000000 */
[----:B---3--:R-:W-:Y:S06]  /*0620*/  @P5 BRA `(.L_x_1252) ;  /* 0x0000000000605947 */ /* 0x008fec0003800000 */
[----:B------:R-:W0:Y:S01]  /*0630*/  LDC R4, c[0x0][0x308] ;  /* 0x0000c200ff047b82 */ /* 0x000e220000000800 */
[----:B------:R-:W-:Y:S02]  /*0640*/  IADD3 R3, R3, R13, RZ ;  /* 0x0000000d03037210 */ /* 0x000fe40007ffe0ff */
[----:B0-----:R-:W-:-:S13]  /*0650*/  ISETP.NE.AND P0, PT, R4, 0x2, PT ;  /* 0x000000020400780c */ /* 0x001fda0003f05270 */
[----:B------:R-:W0:Y:S08]  /*0660*/  @!P0 LDC.64 R8, c[0x0][0x218] ;  /* 0x00008600ff088b82 */ /* 0x000e300000000a00 */
[----:B------:R-:W1:Y:S01]  /*0670*/  @P0 LDC.64 R6, c[0x0][0x218] ;  /* 0x00008600ff060b82 */ /* 0x000e620000000a00 */
[----:B0-----:R-:W-:-:S04]  /*0680*/  @!P0 IADD3 R8, P1, R3, R8, RZ ;  /* 0x0000000803088210 */ /* 0x001fc80007f3e0ff */
[----:B------:R-:W-:-:S03]  /*0690*/  @!P0 LEA.HI.X.SX32 R9, R3, R9, 0x1, P1 ;  /* 0x0000000903098211 */ /* 0x000fc600008f0eff */
[----:B------:R-:W0:Y:S02]  /*06a0*/  @!P0 LDC.64 R4, c[0x0][0x2f8] ;  /* 0x0000be00ff048b82 */ /* 0x000e240000000a00 */
[----:B------:R-:W2:Y:S01]  /*06b0*/  @!P0 LDG.E R8, desc[UR36][R8.64] ;  /* 0x0000002408088981 */ /* 0x000ea2000c1e1900 */
[----:B-1----:R-:W-:-:S05]  /*06c0*/  @P0 IMAD.WIDE R6, R3, 0x4, R6 ;  /* 0x0000000403060825 */ /* 0x002fca00078e0206 */
[----:B------:R1:W5:Y:S04]  /*06d0*/  @P0 LDG.E.128 R32, desc[UR36][R6.64] ;  /* 0x0000002406200981 */ /* 0x000368000c1e1d00 */
[----:B0-----:R-:W3:Y:S01]  /*06e0*/  @!P0 LDG.E R4, desc[UR36][R4.64] ;  /* 0x0000002404048981 */ /* 0x001ee2000c1e1900 */
[----:B--2---:R-:W-:Y:S02]  /*06f0*/  @!P0 PRMT R3, R8, 0x9910, RZ ;  /* 0x0000991008038816 */ /* 0x004fe400000000ff */
[--C-:B------:R-:W-:Y:S02]  /*0700*/  @!P0 SHF.R.U32.HI R10, RZ, 0x10, R8.reuse ;  /* 0x00000010ff0a8819 */ /* 0x100fe40000011608 */
[----:B------:R-:W-:Y:S02]  /*0710*/  @!P0 SHF.R.U32.HI R11, RZ, 0x18, R8 ;  /* 0x00000018ff0b8819 */ /* 0x000fe40000011608 */
[----:B------:R-:W-:Y:S01]  /*0720*/  @!P0 SHF.R.S32.HI R3, RZ, 0x8, R3 ;  /* 0x00000008ff038819 */ /* 0x000fe20000011403 */
[----:B------:R-:W3:Y:S08]  /*0730*/  @!P0 I2F.S8 R12, R8 ;  /* 0x00000008000c8306 */ /* 0x000ef00000001400 */
[----:B------:R-:W0:Y:S08]  /*0740*/  @!P0 I2F.S8 R10, R10 ;  /* 0x0000000a000a8306 */ /* 0x000e300000001400 */
[----:B------:R-:W2:Y:S08]  /*0750*/  @!P0 I2F.S8 R11, R11 ;  /* 0x0000000b000b8306 */ /* 0x000eb00000001400 */
[----:B------:R-:W4:Y:S01]  /*0760*/  @!P0 I2F.S16 R3, R3 ;  /* 0x0000000300038306 */ /* 0x000f220000101400 */
[-C--:B---3--:R-:W-:Y:S01]  /*0770*/  @!P0 FMUL.FTZ R32, R12, R4.reuse ;  /* 0x000000040c208220 */ /* 0x088fe20000410000 */
[-C--:B0-----:R-:W-:Y:S01]  /*0780*/  @!P0 FMUL.FTZ R34, R10, R4.reuse ;  /* 0x000000040a228220 */ /* 0x081fe20000410000 */
[-C--:B--2---:R-:W-:Y:S01]  /*0790*/  @!P0 FMUL.FTZ R35, R11, R4.reuse ;  /* 0x000000040b238220 */ /* 0x084fe20000410000 */
[----:B-1--4-:R-:W-:-:S07]  /*07a0*/  @!P0 FMUL.FTZ R33, R3, R4 ;  /* 0x0000000403218220 */ /* 0x012fce0000410000 */
.L_x_1252:
[----:B------:R-:W-:Y:S05]  /*07b0*/  BSYNC B0 ;  /* 0x0000000000007941 */ /* 0x000fea0003800000 */
.L_x_1251:
[----:B------:R-:W-:Y:S01]  /*07c0*/  ISETP.NE.U32.AND P1, PT, R20, RZ, PT ;  /* 0x000000ff1400720c */ /* 0x000fe20003f25070 */
[----:B------:R-:W-:Y:S01]  /*07d0*/  ULDC.64 UR6, c[0x0][0x220] ;  /* 0x0000880000067ab9 */ /* 0x000fe20000000a00 */
[----:B------:R-:W-:Y:S01]  /*07e0*/  ISETP.LT.AND P2, PT, R17, 0x40, P3 ;  /* 0x000000401100780c */ /* 0x000fe20001f41270 */
[----:B------:R-:W0:Y:S01]  /*07f0*/  @!P5 LDC.64 R4, c[0x0][0x248] ;  /* 0x00009200ff04db82 */ /* 0x000e220000000a00 */
[----:B------:R-:W-:Y:S01]  /*0800*/  ISETP.EQ.U32.AND P0, PT, RZ, UR6, PT ;  /* 0x00000006ff007c0c */ /* 0x000fe2000bf02070 */
[----:B------:R-:W-:Y:S01]  /*0810*/  HFMA2.MMA R41, -RZ, RZ, 0, 0 ;  /* 0x00000000ff297435 */ /* 0x000fe200000001ff */
[----:B------:R-:W-:Y:S01]  /*0820*/  ISETP.NE.AND.EX P1, PT, R21, RZ, PT, P1 ;  /* 0x000000ff1500720c */ /* 0x000fe20003f25310 */
[----:B------:R-:W-:Y:S01]  /*0830*/  IMAD.IADD R18, R250, 0x1, R13 ;  /* 0x00000001fa127824 */ /* 0x000fe200078e020d */
[----:B------:R-:W-:Y:S02]  /*0840*/  ISETP.EQ.OR.EX P0, PT, RZ, UR7, P5, P0 ;  /* 0x00000007ff007c0c */ /* 0x000fe4000af02700 */
[----:B------:R-:W-:-:S02]  /*0850*/  CS2R R24, SRZ ;  /* 0x0000000000187805 */ /* 0x000fc4000001ff00 */
[----:B------:R-:W-:Y:S02]  /*0860*/  SHF.R.S32.HI R12, RZ, 0x1f, R15 ;  /* 0x0000001fff0c7819 */ /* 0x000fe4000001140f */
[----:B------:R-:W-:Y:S02]  /*0870*/  CS2R R26, SRZ ;  /* 0x00000000001a7805 */ /* 0x000fe4000001ff00 */
[----:B------:R-:W-:Y:S02]  /*0880*/  MOV R3, UR40 ;  /* 0x0000002800037c02 */ /* 0x000fe40008000f00 */
[----:B------:R-:W-:Y:S01]  /*0890*/  CS2R R22, SRZ ;  /* 0x0000000000167805 */ /* 0x000fe2000001ff00 */
[----:B------:R-:W1:Y:S01]  /*08a0*/  @P2 LDC.64 R8, c[0x0][0x2e0] ;  /* 0x0000b800ff082b82 */ /* 0x000e620000000a00 */
[----:B------:R-:W-:Y:S02]  /*08b0*/  @!P5 SHF.L.U32 R3, R3, 0x2, RZ ;  /* 0x000000020303d819 */ /* 0x000fe400000006ff */
[----:B------:R-:W-:-:S03]  /*08c0*/  @P1 LEA R10, P3, R15, R20, 0x2 ;  /* 0x000000140f0a1211 */ /* 0x000fc600078610ff */
[----:B------:R-:W-:Y:S02]  /*08d0*/  @!P5 IMAD R3, R18, UR8, R3 ;  /* 0x000000081203dc24 */ /* 0x000fe4000f8e0203 */
[----:B------:R-:W2:Y:S01]  /*08e0*/  @!P0 LDC.64 R6, c[0x0][0x220] ;  /* 0x00008800ff068b82 */ /* 0x000ea20000000a00 */
[----:B------:R-:W-:Y:S01]  /*08f0*/  @P1 LEA.HI.X R11, R15, R21, R12, 0x2, P3 ;  /* 0x000000150f0b1211 */ /* 0x000fe200018f140c */
[----:B-----5:R-:W-:Y:S01]  /*0900*/  @P2 IMAD R12, R16, UR4, R40 ;  /* 0x00000004100c2c24 */ /* 0x020fe2000f8e0228 */
[----:B------:R-:W-:Y:S01]  /*0910*/  CS2R R20, SRZ ;  /* 0x0000000000147805 */ /* 0x000fe2000001ff00 */
[----:B0-----:R-:W-:Y:S02]  /*0920*/  @!P5 IMAD.WIDE R4, R3, 0x4, R4 ;  /* 0x000000040304d825 */ /* 0x001fe400078e0204 */
[----:B------:R-:W3:Y:S02]  /*0930*/  @P1 LDG.E R41, desc[UR36][R10.64] ;  /* 0x000000240a291981 */ /* 0x000ee4000c1e1900 */
[----:B------:R-:W-:-:S02]  /*0940*/  IMAD.IADD R3, R0, 0x1, R13 ;  /* 0x0000000100037824 */ /* 0x000fc400078e020d */
[----:B------:R-:W-:Y:S01]  /*0950*/  @P2 IMAD R15, R12, 0x90, R13 ;  /* 0x000000900c0f2824 */ /* 0x000fe200078e020d */
[----:B------:R0:W5:Y:S01]  /*0960*/  @!P5 LDG.E.128 R24, desc[UR36][R4.64] ;  /* 0x000000240418d981 */ /* 0x000162000c1e1d00 */
[----:B------:R-:W4:Y:S02]  /*0970*/  LDC R12, c[0x0][0x290] ;  /* 0x0000a400ff0c7b82 */ /* 0x000f240000000800 */
[----:B-1----:R-:W-:-:S05]  /*0980*/  @P2 IMAD.WIDE R8, R15, 0x4, R8 ;  /* 0x000000040f082825 */ /* 0x002fca00078e0208 */
[----:B------:R0:W5:Y:S01]  /*0990*/  @P2 LDG.E.128 R36, desc[UR36][R8.64] ;  /* 0x0000002408242981 */ /* 0x000162000c1e1d00 */
[----:B--2---:R-:W-:-:S05]  /*09a0*/  @!P0 IMAD.WIDE R6, R3, 0x4, R6 ;  /* 0x0000000403068825 */ /* 0x004fca00078e0206 */
[----:B------:R0:W5:Y:S01]  /*09b0*/  @!P0 LDG.E.128 R20, desc[UR36][R6.64] ;  /* 0x0000002406148981 */ /* 0x000162000c1e1d00 */
[----:B------:R-:W-:Y:S02]  /*09c0*/  ISETP.NE.AND P4, PT, R19, RZ, PT ;  /* 0x000000ff1300720c */ /* 0x000fe40003f85270 */
[----:B------:R-:W-:Y:S02]  /*09d0*/  CS2R R30, SRZ ;  /* 0x00000000001e7805 */ /* 0x000fe4000001ff00 */
[----:B------:R-:W-:Y:S01]  /*09e0*/  CS2R R28, SRZ ;  /* 0x00000000001c7805 */ /* 0x000fe2000001ff00 */
[----:B---3--:R0:W-:Y:S08]  /*09f0*/  STL [R1+0x7a0], R41 ;  /* 0x0007a02901007387 */ /* 0x0081f00000100800 */
[----:B----4-:R-:W-:Y:S05]  /*0a00*/  @P4 BRA `(.L_x_1253) ;  /* 0x00000000002c4947 */ /* 0x010fea0003800000 */
        /* <DEDUP_REMOVED lines=10> */
.L_x_1254:
[----:B------:R-:W-:Y:S05]  /*0ab0*/  BSYNC B0 ;  /* 0x0000000000007941 */ /* 0x000fea0003800000 */
.L_x_1253:
[----:B-----5:R-:W-:Y:S01]  /*0ac0*/  @!P4 FADD.FTZ R24, R24, R28 ;  /* 0x0000001c1818c221 */ /* 0x020fe20000010000 */
[----:B------:R-:W-:Y:S01]  /*0ad0*/  @!P4 FADD.FTZ R25, R25, R29 ;  /* 0x0000001d1919c221 */ /* 0x000fe20000010000 */
[----:B------:R-:W-:Y:S01]  /*0ae0*/  @!P4 FADD.FTZ R26, R26, R30 ;  /* 0x0000001e1a1ac221 */ /* 0x000fe20000010000 */
[----:B------:R-:W-:Y:S01]  /*0af0*/  @!P4 FADD.FTZ R27, R27, R31 ;  /* 0x0000001f1b1bc221 */ /* 0x000fe20000010000 */
[----:B------:R-:W-:Y:S01]  /*0b00*/  IMAD R249, R42, UR4, RZ ;  /* 0x000000042af97c24 */ /* 0x000fe2000f8e02ff */
[----:B------:R-:W-:Y:S01]  /*0b10*/  ULDC.U8 UR4, c[0x0][0x294] ;  /* 0x0000a50000047ab9 */ /* 0x000fe20000000000 */
[----:B------:R-:W-:Y:S01]  /*0b20*/  @P2 FMUL.FTZ R24, R24, R36 ;  /* 0x0000002418182220 */ /* 0x000fe20000410000 */
[----:B------:R-:W-:Y:S01]  /*0b30*/  @P2 FMUL.FTZ R25, R25, R37 ;  /* 0x0000002519192220 */ /* 0x000fe20000410000 */
[----:B------:R-:W-:Y:S01]  /*0b40*/  @P2 FMUL.FTZ R26, R26, R38 ;  /* 0x000000261a1a2220 */ /* 0x000fe20000410000 */
[----:B------:R-:W-:Y:S01]  /*0b50*/  @P2 FMUL.FTZ R27, R27, R39 ;  /* 0x000000271b1b2220 */ /* 0x000fe20000410000 */
[----:B------:R-:W-:Y:S01]  /*0b60*/  ISETP.NE.AND P1, PT, R19, RZ, PT ;  /* 0x000000ff1300720c */ /* 0x000fe20003f25270 */
[----:B------:R-:W-:Y:S01]  /*0b70*/  IMAD R249, R249, R14, R40 ;  /* 0x0000000ef9f97224 */ /* 0x000fe200078e0228 */
[----:B------:R-:W-:Y:S01]  /*0b80*/  ISETP.GT.AND P2, PT, R12, RZ, PT ;  /* 0x000000ff0c00720c */ /* 0x000fe20003f44270 */
[----:B------:R-:W-:Y:S01]  /*0b90*/  FADD.FTZ R32, R20, R32 ;  /* 0x0000002014207221 */ /* 0x000fe20000010000 */
[----:B------:R-:W-:Y:S01]  /*0ba0*/  ISETP.NE.AND P1, PT, RZ, UR4, PT ;  /* 0x00000004ff007c0c */ /* 0x000fe2000bf25270 */
[----:B------:R-:W-:Y:S01]  /*0bb0*/  FADD.FTZ R33, R21, R33 ;  /* 0x0000002115217221 */ /* 0x000fe20000010000 */
[----:B------:R-:W-:Y:S01]  /*0bc0*/  ISETP.GE.AND P0, PT, R17, 0x40, PT ;  /* 0x000000401100780c */ /* 0x000fe20003f06270 */
[----:B------:R-:W-:Y:S01]  /*0bd0*/  FADD.FTZ R34, R22, R34 ;  /* 0x0000002216227221 */ /* 0x000fe20000010000 */
[----:B------:R-:W-:-:S09]  /*0be0*/  FADD.FTZ R35, R23, R35 ;  /* 0x0000002317237221 */ /* 0x000fd20000010000 */
[----:B------:R-:W-:Y:S05]  /*0bf0*/  @!P1 BRA P2, `(.L_x_1255) ;  /* 0x0000000c00009947 */ /* 0x000fea0001000000 */
[----:B------:R-:W-:-:S13]  /*0c00*/  ISETP.LT.OR P1, PT, R12, 0x1, !P1 ;  /* 0x000000010c00780c */ /* 0x000fda0004f21670 */
[----:B------:R-:W-:Y:S05]  /*0c10*/  @P1 BRA `(.L_x_1256) ;  /* 0x0000001000281947 */ /* 0x000fea0003800000 */
[----:B------:R-:W-:Y:S02]  /*0c20*/  LEA.HI R0, R12, R12, RZ, 0x1 ;  /* 0x0000000c0c007211 */ /* 0x000fe400078f08ff */
[----:B0-----:R-:W-:Y:S02]  /*0c30*/  IABS R8, R13 ;  /* 0x0000000d00087213 */ /* 0x001fe40000000000 */
        /* <DEDUP_REMOVED lines=8> */
[----:B0-----:R-:W-:Y:S02]  /*0cc0*/  MOV R4, RZ ;  /* 0x000000ff00047202 */ /* 0x001fe40000000f00 */
[----:B-1----:R-:W-:-:S05]  /*0cd0*/  IADD3 R6, RZ, -R5, RZ ;  /* 0x80000005ff067210 */ /* 0x002fca0007ffe0ff */
[----:B------:R-:W-:Y:S02]  /*0ce0*/  IMAD R7, R6, R3, RZ ;  /* 0x0000000306077224 */ /* 0x000fe400078e02ff */
[----:B------:R-:W-:Y:S02]  /*0cf0*/  IMAD.MOV.U32 R6, RZ, RZ, R8 ;  /* 0x000000ffff067224 */ /* 0x000fe400078e0008 */
[----:B------:R-:W-:-:S06]  /*0d00*/  IMAD.HI.U32 R5, R5, R7, R4 ;  /* 0x0000000705057227 */ /* 0x000fcc00078e0004 */
[----:B------:R-:W-:-:S04]  /*0d10*/  IMAD.HI.U32 R5, R5, R6, RZ ;  /* 0x0000000605057227 */ /* 0x000fc800078e00ff */
[----:B------:R-:W-:-:S05]  /*0d20*/  IMAD R0, R5, R0, R6 ;  /* 0x0000000005007224 */ /* 0x000fca00078e0206 */
[----:B------:R-:W-:-:S13]  /*0d30*/  ISETP.GT.U32.AND P1, PT, R3, R0, PT ;  /* 0x000000000300720c */ /* 0x000fda0003f24070 */
[----:B------:R-:W-:Y:S01]  /*0d40*/  @!P1 IMAD.IADD R0, R0, 0x1, -R3 ;  /* 0x0000000100009824 */ /* 0x000fe200078e0a03 */
[----:B------:R-:W-:-:S04]  /*0d50*/  @!P1 IADD3 R5, R5, 0x1, RZ ;  /* 0x0000000105059810 */ /* 0x000fc80007ffe0ff */
[----:B------:R-:W-:Y:S02]  /*0d60*/  ISETP.GE.U32.AND P2, PT, R0, R3, PT ;  /* 0x000000030000720c */ /* 0x000fe40003f46070 */
[----:B------:R-:W-:-:S04]  /*0d70*/  LOP3.LUT R0, R13, R22, RZ, 0x3c, !PT ;  /* 0x000000160d007212 */ /* 0x000fc800078e3cff */
[----:B------:R-:W-:-:S07]  /*0d80*/  ISETP.GE.AND P1, PT, R0, RZ, PT ;  /* 0x000000ff0000720c */ /* 0x000fce0003f26270 */
[----:B------:R-:W-:Y:S02]  /*0d90*/  @P2 IADD3 R5, R5, 0x1, RZ ;  /* 0x0000000105052810 */ /* 0x000fe40007ffe0ff */
[----:B------:R-:W-:-:S03]  /*0da0*/  ISETP.NE.AND P2, PT, R22, RZ, PT ;  /* 0x000000ff1600720c */ /* 0x000fc60003f45270 */
[----:B------:R-:W-:-:S05]  /*0db0*/  IMAD.MOV.U32 R23, RZ, RZ, R5 ;  /* 0x000000ffff177224 */ /* 0x000fca00078e0005 */
[----:B------:R-:W-:Y:S02]  /*0dc0*/  @!P1 IADD3 R23, -R23, RZ, RZ ;  /* 0x000000ff17179210 */ /* 0x000fe40007ffe1ff */
[----:B------:R-:W-:Y:S02]  /*0dd0*/  ISETP.LT.AND P1, PT, R13, R12, !P0 ;  /* 0x0000000c0d00720c */ /* 0x000fe40004721270 */
[----:B------:R-:W-:Y:S02]  /*0de0*/  LOP3.LUT P0, RZ, R22, 0x3, RZ, 0xc0, !PT ;  /* 0x0000000316ff7812 */ /* 0x000fe4000780c0ff */
[----:B------:R-:W-:Y:S02]  /*0df0*/  @!P2 LOP3.LUT R23, RZ, R22, RZ, 0x33, !PT ;  /* 0x00000016ff17a212 */ /* 0x000fe400078e33ff */
[----:B------:R-:W-:Y:S02]  /*0e00*/  P2R R37, PR, RZ, 0x2 ;  /* 0x00000002ff257803 */ /* 0x000fe40000000000 */
[----:B------:R-:W-:-:S05]  /*0e10*/  IADD3 R0, -R23, RZ, RZ ;  /* 0x000000ff17007210 */ /* 0x000fca0007ffe1ff */
[----:B------:R-:W-:Y:S02]  /*0e20*/  IMAD R36, R22, R0, R13 ;  /* 0x0000000016247224 */ /* 0x000fe400078e020d */
[----:B------:R-:W-:Y:S05]  /*0e30*/  @!P0 BRA `(.L_x_1257) ;  /* 0x0000000000408947 */ /* 0x000fea0003800000 */
        /* <DEDUP_REMOVED lines=13> */
[----:B0-----:R-:W-:-:S07]  /*0f10*/  MOV R13, RZ ;  /* 0x000000ff000d7202 */ /* 0x001fce0000000f00 */
[----:B------:R-:W-:-:S07]  /*0f20*/  LEPC R20, `(.L_x_1257) ;  /* 0x000000001014794e */ /* 0x000fce0000000000 */
[----:B-1----:R-:W-:Y:S05]  /*0f30*/  CALL.ABS.NOINC R14 ;  /* 0x000000000e007343 */ /* 0x002fea0003c00000 */
.L_x_1257:
[----:B------:R-:W0:Y:S01]  /*0f40*/  S2R R4, SR_CgaCtaId ;  /* 0x0000000000047919 */ /* 0x000e220000008800 */
[----:B------:R-:W1:Y:S01]  /*0f50*/  LDC R6, c[0x0][0x290] ;  /* 0x0000a400ff067b82 */ /* 0x000e620000000800 */
[----:B------:R-:W-:Y:S02]  /*0f60*/  MOV R0, 0x400 ;  /* 0x0000040000007802 */ /* 0x000fe40000000f00 */
[----:B------:R-:W-:-:S03]  /*0f70*/  ISETP.NE.AND P6, PT, R37, RZ, PT ;  /* 0x000000ff2500720c */ /* 0x000fc60003fc5270 */
[----:B------:R-:W-:Y:S02]  /*0f80*/  VIADD R3, R0, 0x840 ;  /* 0x0000084000037836 */ /* 0x000fe40000000000 */
[----:B------:R-:W-:-:S03]  /*0f90*/  IMAD R0, R22, R23, R36 ;  /* 0x0000001716007224 */ /* 0x000fc600078e0224 */
[----:B0-----:R-:W-:-:S04]  /*0fa0*/  LEA R3, R4, R3, 0x18 ;  /* 0x0000000304037211 */ /* 0x001fc800078ec0ff */
[----:B------:R-:W-:-:S04]  /*0fb0*/  LEA R13, R0, R3, 0x2 ;  /* 0x00000003000d7211 */ /* 0x000fc800078e10ff */
[----:B-1----:R-:W-:Y:S01]  /*0fc0*/  LEA R14, R6, R13, 0x2 ;  /* 0x0000000d060e7211 */ /* 0x002fe200078e10ff */
[----:B------:R-:W-:Y:S06]  /*0fd0*/  @!P6 BRA `(.L_x_1258) ;  /* 0x00000000000ce947 */ /* 0x000fec0003800000 */
[----:B------:R-:W-:Y:S01]  /*0fe0*/  ISETP.NE.AND P5, PT, R19, RZ, PT ;  /* 0x000000ff1300720c */ /* 0x000fe20003fa5270 */
[----:B------:R0:W-:-:S12]  /*0ff0*/  STS.128 [R13], R32 ;  /* 0x000000200d007388 */ /* 0x0001d80000000c00 */
[----:B------:R0:W-:Y:S02]  /*1000*/  @!P5 STS.128 [R14], R24 ;  /* 0x000000180e00d388 */ /* 0x0001e40000000c00 */
.L_x_1258:
        /* <DEDUP_REMOVED lines=11> */
[----:B------:R-:W-:Y:S01]  /*10c0*/  IMAD R15, R0, 0x4, R3 ;  /* 0x00000004000f7824 */ /* 0x000fe200078e0203 */
[----:B------:R-:W-:Y:S01]  /*10d0*/  ISETP.NE.AND P0, PT, R19, RZ, PT ;  /* 0x000000ff1300720c */ /* 0x000fe20003f05270 */
[----:B------:R-:W-:Y:S03]  /*10e0*/  BSSY B1, `(.L_x_1261) ;  /* 0x0000063000017945 */ /* 0x000fe60003800000 */
[----:B------:R-:W-:Y:S01]  /*10f0*/  LEA R22, R22, R15, 0x2 ;  /* 0x0000000f16167211 */ /* 0x000fe200078e10ff */
[----:B0-----:R0:W1:Y:S04]  /*1100*/  LDS R32, [R15] ;  /* 0x000000000f207984 */ /* 0x0010680000000800 */
[----:B------:R0:W2:Y:S04]  /*1110*/  LDS R34, [R15+0x4] ;  /* 0x000004000f227984 */ /* 0x0000a80000000800 */
[----:B------:R0:W3:Y:S04]  /*1120*/  LDS R33, [R22] ;  /* 0x0000000016217984 */ /* 0x0000e80000000800 */
[----:B------:R0:W4:Y:S01]  /*1130*/  LDS R35, [R22+0x4] ;  /* 0x0000040016237984 */ /* 0x0001220000000800 */
[----:B------:R-:W-:Y:S05]  /*1140*/  @!P0 BRA `(.L_x_1262) ;  /* 0x00000000008c8947 */ /* 0x000fea0003800000 */
[----:B------:R-:W-:-:S04]  /*1150*/  LEA.HI R0, R0, R0, RZ, 0x1 ;  /* 0x0000000000007211 */ /* 0x000fc800078f08ff */
[----:B------:R-:W-:-:S04]  /*1160*/  SHF.L.U32 R0, R0, 0x1, RZ ;  /* 0x0000000100007819 */ /* 0x000fc800000006ff */
[----:B------:R-:W-:-:S04]  /*1170*/  LOP3.LUT R5, R0, 0xfffffffc, RZ, 0xc0, !PT ;  /* 0xfffffffc00057812 */ /* 0x000fc800078ec0ff */
[----:B------:R-:W-:-:S13]  /*1180*/  ISETP.GE.AND P0, PT, R5, R6, PT ;  /* 0x000000060500720c */ /* 0x000fda0003f06270 */
[----:B------:R-:W-:Y:S05]  /*1190*/  @P0 BRA `(.L_x_1263) ;  /* 0x00000004005c0947 */ /* 0x000fea0003800000 */
[----:B------:R-:W-:Y:S01]  /*11a0*/  I2FP.F32.S32 R0, R6 ;  /* 0x0000000600007245 */ /* 0x000fe20000201400 */
[----:B------:R-:W-:Y:S01]  /*11b0*/  VIADD R3, R5, 0x2 ;  /* 0x0000000205037836 */ /* 0x000fe20000000000 */
[----:B------:R-:W-:-:S04]  /*11c0*/  ULDC UR4, c[0x0][0x29c] ;  /* 0x0000a70000047ab9 */ /* 0x000fc80000000800 */
[----:B------:R-:W5:Y:S01]  /*11d0*/  MUFU.RCP R0, R0 ;  /* 0x0000000000007308 */ /* 0x000f620000001000 */
[----:B------:R-:W-:-:S05]  /*11e0*/  I2FP.F32.S32 R3, R3 ;  /* 0x0000000300037245 */ /* 0x000fca0000201400 */
[----:B-----5:R-:W-:Y:S01]  /*11f0*/  FMUL.FTZ R4, R3, R0 ;  /* 0x0000000003047220 */ /* 0x020fe20000410000 */
[----:B------:R-:W-:-:S03]  /*1200*/  I2FP.F32.S32 R3, R5 ;  /* 0x0000000500037245 */ /* 0x000fc60000201400 */
[----:B------:R-:W-:Y:S02]  /*1210*/  FMUL.FTZ R4, R4, 13.28771209716796875 ;  /* 0x41549a7804047820 */ /* 0x000fe40000410000 */
[----:B------:R-:W-:Y:S01]  /*1220*/  FMUL.FTZ R3, R3, R0 ;  /* 0x0000000003037220 */ /* 0x000fe20000410000 */
[----:B------:R-:W-:Y:S01]  /*1230*/  I2FP.F32.S32 R0, UR4 ;  /* 0x0000000400007c45 */ /* 0x000fe20008201400 */
[----:B------:R-:W5:Y:S02]  /*1240*/  MUFU.EX2 R5, -R4 ;  /* 0x8000000400057308 */ /* 0x000f640000000800 */
[----:B------:R-:W-:-:S06]  /*1250*/  FMUL.FTZ R3, R3, 13.28771209716796875 ;  /* 0x41549a7803037820 */ /* 0x000fcc0000410000 */
[----:B------:R-:W0:Y:S01]  /*1260*/  MUFU.EX2 R3, -R3 ;  /* 0x8000000300037308 */ /* 0x000e220000000800 */
[----:B-----5:R-:W-:-:S04]  /*1270*/  FMUL.FTZ R5, R0, R5 ;  /* 0x0000000500057220 */ /* 0x020fc80000410000 */
[----:B------:R-:W-:Y:S01]  /*1280*/  FMUL.RZ R9, R5, 0.15915493667125701904 ;  /* 0x3e22f98305097820 */ /* 0x000fe2000040c000 */
[----:B0-----:R-:W-:-:S03]  /*1290*/  FMUL.FTZ R0, R0, R3 ;  /* 0x0000000300007220 */ /* 0x001fc60000410000 */
[----:B------:R-:W4:Y:S01]  /*12a0*/  MUFU.SIN R6, R9 ;  /* 0x0000000900067308 */ /* 0x000f220000000400 */
[----:B------:R-:W-:-:S07]  /*12b0*/  FMUL.RZ R8, R0, 0.15915493667125701904 ;  /* 0x3e22f98300087820 */ /* 0x000fce000040c000 */
[----:B------:R-:W3:Y:S08]  /*12c0*/  MUFU.SIN R4, R8 ;  /* 0x0000000800047308 */ /* 0x000ef00000000400 */
[----:B------:R-:W0:Y:S01]  /*12d0*/  MUFU.COS R5, R9 ;  /* 0x0000000900057308 */ /* 0x000e220000000000 */
[-C--:B----4-:R-:W-:Y:S01]  /*12e0*/  FMUL.FTZ R7, R35, R6.reuse ;  /* 0x0000000623077220 */ /* 0x090fe20000410000 */
[----:B--2---:R-:W-:-:S06]  /*12f0*/  FMUL.FTZ R6, R34, R6 ;  /* 0x0000000622067220 */ /* 0x004fcc0000410000 */
[----:B------:R-:W2:Y:S01]  /*1300*/  MUFU.COS R0, R8 ;  /* 0x0000000800007308 */ /* 0x000ea20000000000 */
[-C--:B---3--:R-:W-:Y:S01]  /*1310*/  FMUL.FTZ R3, R33, R4.reuse ;  /* 0x0000000421037220 */ /* 0x088fe20000410000 */
[----:B-1----:R-:W-:Y:S01]  /*1320*/  FMUL.FTZ R4, R32, R4 ;  /* 0x0000000420047220 */ /* 0x002fe20000410000 */
[-C--:B0-----:R-:W-:Y:S01]  /*1330*/  FFMA.FTZ R34, R34, R5.reuse, -R7 ;  /* 0x0000000522227223 */ /* 0x081fe20000010807 */
[----:B------:R-:W-:Y:S01]  /*1340*/  FFMA.FTZ R35, R35, R5, R6 ;  /* 0x0000000523237223 */ /* 0x000fe20000010006 */
[-C--:B--2---:R-:W-:Y:S01]  /*1350*/  FFMA.FTZ R32, R32, R0.reuse, -R3 ;  /* 0x0000000020207223 */ /* 0x084fe20000010803 */
[----:B------:R-:W-:Y:S01]  /*1360*/  FFMA.FTZ R33, R33, R0, R4 ;  /* 0x0000000021217223 */ /* 0x000fe20000010004 */
[----:B------:R-:W-:Y:S06]  /*1370*/  BRA `(.L_x_1263) ;  /* 0x0000000000e47947 */ /* 0x000fec0003800000 */
.L_x_1262:
[C---:B------:R-:W-:Y:S01]  /*1380*/  LEA R21, R6.reuse, R15, 0x2 ;  /* 0x0000000f06157211 */ /* 0x040fe200078e10ff */
[----:B------:R-:W-:Y:S01]  /*1390*/  IMAD R20, R6, 0x4, R22 ;  /* 0x0000000406147824 */ /* 0x000fe200078e0216 */
[----:B------:R-:W-:Y:S01]  /*13a0*/  LEA.HI R0, R0, R0, RZ, 0x1 ;  /* 0x0000000000007211 */ /* 0x000fe200078f08ff */
[----:B------:R-:W-:Y:S02]  /*13b0*/  BSSY B2, `(.L_x_1264) ;  /* 0x0000031000027945 */ /* 0x000fe40003800000 */
[----:B------:R0:W0:Y:S01]  /*13c0*/  LDS R24, [R21] ;  /* 0x0000000015187984 */ /* 0x0000220000000800 */
[----:B------:R-:W-:-:S03]  /*13d0*/  SHF.L.U32 R0, R0, 0x1, RZ ;  /* 0x0000000100007819 */ /* 0x000fc600000006ff */
[----:B------:R0:W0:Y:S01]  /*13e0*/  LDS R26, [R21+0x4] ;  /* 0x00000400151a7984 */ /* 0x0000220000000800 */
[----:B------:R-:W-:-:S03]  /*13f0*/  LOP3.LUT R5, R0, 0xfffffffc, RZ, 0xc0, !PT ;  /* 0xfffffffc00057812 */ /* 0x000fc600078ec0ff */
[----:B------:R0:W0:Y:S01]  /*1400*/  LDS R25, [R20] ;  /* 0x0000000014197984 */ /* 0x0000220000000800 */
[----:B------:R-:W-:-:S03]  /*1410*/  ISETP.GE.AND P0, PT, R5, R6, PT ;  /* 0x000000060500720c */ /* 0x000fc60003f06270 */
[----:B------:R0:W0:Y:S10]  /*1420*/  LDS R27, [R20+0x4] ;  /* 0x00000400141b7984 */ /* 0x0000340000000800 */
[----:B------:R-:W-:Y:S05]  /*1430*/  @P0 BRA `(.L_x_1265) ;  /* 0x0000000000a00947 */ /* 0x000fea0003800000 */
[----:B------:R-:W-:Y:S01]  /*1440*/  I2FP.F32.S32 R6, R6 ;  /* 0x0000000600067245 */ /* 0x000fe20000201400 */
[----:B------:R-:W-:Y:S01]  /*1450*/  ULDC UR4, c[0x0][0x29c] ;  /* 0x0000a70000047ab9 */ /* 0x000fe20000000800 */
[----:B------:R-:W-:Y:S02]  /*1460*/  IADD3 R0, R5, 0x2, RZ ;  /* 0x0000000205007810 */ /* 0x000fe40007ffe0ff */
[----:B------:R-:W5:Y:S02]  /*1470*/  MUFU.RCP R7, R6 ;  /* 0x0000000600077308 */ /* 0x000f640000001000 */
[----:B------:R-:W-:-:S05]  /*1480*/  I2FP.F32.S32 R0, R0 ;  /* 0x0000000000007245 */ /* 0x000fca0000201400 */
[----:B-----5:R-:W-:Y:S01]  /*1490*/  FMUL.FTZ R3, R0, R7 ;  /* 0x0000000700037220 */ /* 0x020fe20000410000 */
[----:B------:R-:W-:-:S03]  /*14a0*/  I2FP.F32.S32 R0, R5 ;  /* 0x0000000500007245 */ /* 0x000fc60000201400 */
[----:B------:R-:W-:Y:S02]  /*14b0*/  FMUL.FTZ R4, R3, 13.28771209716796875 ;  /* 0x41549a7803047820 */ /* 0x000fe40000410000 */
[----:B------:R-:W-:Y:S02]  /*14c0*/  FMUL.FTZ R0, R0, R7 ;  /* 0x0000000700007220 */ /* 0x000fe40000410000 */
[----:B------:R-:W5:Y:S02]  /*14d0*/  MUFU.EX2 R5, -R4 ;  /* 0x8000000400057308 */ /* 0x000f640000000800 */
[----:B------:R-:W-:Y:S01]  /*14e0*/  FMUL.FTZ R3, R0, 13.28771209716796875 ;  /* 0x41549a7800037820 */ /* 0x000fe20000410000 */
[----:B------:R-:W-:-:S04]  /*14f0*/  IADD3 R0, -R41, UR4, RZ ;  /* 0x0000000429007c10 */ /* 0x000fc8000fffe1ff */
[----:B------:R-:W-:Y:S01]  /*1500*/  I2FP.F32.S32 R0, R0 ;  /* 0x0000000000007245 */ /* 0x000fe20000201400 */
[----:B------:R-:W1:Y:S04]  /*1510*/  MUFU.EX2 R3, -R3 ;  /* 0x8000000300037308 */ /* 0x000e680000000800 */
[----:B-----5:R-:W-:-:S04]  /*1520*/  FMUL.FTZ R5, R0, R5 ;  /* 0x0000000500057220 */ /* 0x020fc80000410000 */
[----:B------:R-:W-:Y:S01]  /*1530*/  FMUL.RZ R6, R5, 0.15915493667125701904 ;  /* 0x3e22f98305067820 */ /* 0x000fe2000040c000 */
[----:B-1----:R-:W-:-:S03]  /*1540*/  FMUL.FTZ R0, R0, R3 ;  /* 0x0000000300007220 */ /* 0x002fc60000410000 */
[----:B------:R-:W4:Y:S01]  /*1550*/  MUFU.SIN R5, R6 ;  /* 0x0000000600057308 */ /* 0x000f220000000400 */
[----:B------:R-:W-:-:S07]  /*1560*/  FMUL.RZ R12, R0, 0.15915493667125701904 ;  /* 0x3e22f983000c7820 */ /* 0x000fce000040c000 */
[----:B------:R-:W3:Y:S08]  /*1570*/  MUFU.SIN R4, R12 ;  /* 0x0000000c00047308 */ /* 0x000ef00000000400 */
[----:B------:R1:W5:Y:S01]  /*1580*/  MUFU.COS R7, R6 ;  /* 0x0000000600077308 */ /* 0x0003620000000000 */
[-C--:B----4-:R-:W-:Y:S01]  /*1590*/  FMUL.FTZ R9, R35, R5.reuse ;  /* 0x0000000523097220 */ /* 0x090fe20000410000 */
[-C--:B0-----:R-:W-:Y:S01]  /*15a0*/  FMUL.FTZ R11, R27, R5.reuse ;  /* 0x000000051b0b7220 */ /* 0x081fe20000410000 */
[-C--:B--2---:R-:W-:Y:S01]  /*15b0*/  FMUL.FTZ R8, R34, R5.reuse ;  /* 0x0000000522087220 */ /* 0x084fe20000410000 */
[----:B------:R-:W-:-:S04]  /*15c0*/  FMUL.FTZ R10, R26, R5 ;  /* 0x000000051a0a7220 */ /* 0x000fc80000410000 */
[----:B------:R-:W0:Y:S01]  /*15d0*/  MUFU.COS R0, R12 ;  /* 0x0000000c00007308 */ /* 0x000e220000000000 */
[-C--:B---3--:R-:W-:Y:S01]  /*15e0*/  FMUL.FTZ R3, R33, R4.reuse ;  /* 0x0000000421037220 */ /* 0x088fe20000410000 */
[-C--:B------:R-:W-:Y:S01]  /*15f0*/  FMUL.FTZ R5, R25, R4.reuse ;  /* 0x0000000419057220 */ /* 0x080fe20000410000 */
[-C--:B-1----:R-:W-:Y:S01]  /*1600*/  FMUL.FTZ R6, R32, R4.reuse ;  /* 0x0000000420067220 */ /* 0x082fe20000410000 */
[----:B------:R-:W-:Y:S01]  /*1610*/  FMUL.FTZ R4, R24, R4 ;  /* 0x0000000418047220 */ /* 0x000fe20000410000 */
[-C--:B-----5:R-:W-:Y:S01]  /*1620*/  FFMA.FTZ R9, R34, R7.reuse, -R9 ;  /* 0x0000000722097223 */ /* 0x0a0fe20000010809 */
[-C--:B------:R-:W-:Y:S01]  /*1630*/  FFMA.FTZ R26, R26, R7.reuse, -R11 ;  /* 0x000000071a1a7223 */ /* 0x080fe2000001080b */
[-C--:B------:R-:W-:Y:S01]  /*1640*/  FFMA.FTZ R35, R35, R7.reuse, R8 ;  /* 0x0000000723237223 */ /* 0x080fe20000010008 */
[----:B------:R-:W-:Y:S02]  /*1650*/  FFMA.FTZ R27, R27, R7, R10 ;  /* 0x000000071b1b7223 */ /* 0x000fe4000001000a */
[----:B------:R-:W-:Y:S01]  /*1660*/  MOV R34, R9 ;  /* 0x0000000900227202 */ /* 0x000fe20000000f00 */
[-C--:B0-----:R-:W-:Y:S01]  /*1670*/  FFMA.FTZ R3, R32, R0.reuse, -R3 ;  /* 0x0000000020037223 */ /* 0x081fe20000010803 */
[-C--:B------:R-:W-:Y:S01]  /*1680*/  FFMA.FTZ R24, R24, R0.reuse, -R5 ;  /* 0x0000000018187223 */ /* 0x080fe20000010805 */
[-C--:B------:R-:W-:Y:S01]  /*1690*/  FFMA.FTZ R33, R33, R0.reuse, R6 ;  /* 0x0000000021217223 */ /* 0x080fe20000010006 */
[----:B------:R-:W-:Y:S01]  /*16a0*/  FFMA.FTZ R25, R25, R0, R4 ;  /* 0x0000000019197223 */ /* 0x000fe20000010004 */
[----:B------:R-:W-:-:S07]  /*16b0*/  IMAD.MOV.U32 R32, RZ, RZ, R3 ;  /* 0x000000ffff207224 */ /* 0x000fce00078e0003 */
.L_x_1265:
[----:B------:R-:W-:Y:S05]  /*16c0*/  BSYNC B2 ;  /* 0x0000000000027941 */ /* 0x000fea0003800000 */
.L_x_1264:
[----:B0-----:R0:W-:Y:S04]  /*16d0*/  STS [R21], R24 ;  /* 0x0000001815007388 */ /* 0x0011e80000000800 */
[----:B------:R0:W-:Y:S04]  /*16e0*/  STS [R21+0x4], R26 ;  /* 0x0000041a15007388 */ /* 0x0001e80000000800 */
[----:B------:R0:W-:Y:S04]  /*16f0*/  STS [R20], R25 ;  /* 0x0000001914007388 */ /* 0x0001e80000000800 */
[----:B------:R0:W-:Y:S02]  /*1700*/  STS [R20+0x4], R27 ;  /* 0x0000041b14007388 */ /* 0x0001e40000000800 */
.L_x_1263:
[----:B------:R-:W-:Y:S05]  /*1710*/  BSYNC B1 ;  /* 0x0000000000017941 */ /* 0x000fea0003800000 */
.L_x_1261:
[----:B-1----:R1:W-:Y:S04]  /*1720*/  STS [R15], R32 ;  /* 0x000000200f007388 */ /* 0x0023e80000000800 */
[----:B--2---:R1:W-:Y:S04]  /*1730*/  STS [R15+0x4], R34 ;  /* 0x000004220f007388 */ /* 0x0043e80000000800 */
[----:B---3--:R1:W-:Y:S04]  /*1740*/  STS [R22], R33 ;  /* 0x0000002116007388 */ /* 0x0083e80000000800 */
[----:B----4-:R1:W-:Y:S02]  /*1750*/  STS [R22+0x4], R35 ;  /* 0x0000042316007388 */ /* 0x0103e40000000800 */
.L_x_1260:
[----:B------:R-:W-:Y:S05]  /*1760*/  BSYNC B0 ;  /* 0x0000000000007941 */ /* 0x000fea0003800000 */
.L_x_1259:
[----:B------:R-:W-:Y:S06]  /*1770*/  BAR.SYNC.DEFER_BLOCKING 0x0 ;  /* 0x0000000000007b1d */ /* 0x000fec0000010000 */
[----:B------:R-:W-:Y:S04]  /*1780*/  BSSY B0, `(.L_x_1266) ;  /* 0x0000005000007945 */ /* 0x000fe80003800000 */
[----:B------:R-:W-:Y:S05]  /*1790*/  @!P6 BRA `(.L_x_1267) ;  /* 0x00000000000ce947 */ /* 0x000fea0003800000 */
[----:B------:R-:W-:Y:S01]  /*17a0*/  ISETP.NE.AND P0, PT, R19, RZ, PT ;  /* 0x000000ff1300720c */ /* 0x000fe20003f05270 */
[----:B01----:R2:W3:-:S12]  /*17b0*/  LDS.128 R32, [R13] ;  /* 0x000000000d207984 */ /* 0x0034d80000000c00 */
[----:B------:R2:W4:Y:S02]  /*17c0*/  @!P0 LDS.128 R24, [R14] ;  /* 0x000000000e188984 */ /* 0x0005240000000c00 */
.L_x_1267:
[----:B------:R-:W-:Y:S05]  /*17d0*/  BSYNC B0 ;  /* 0x0000000000007941 */ /* 0x000fea0003800000 */
.L_x_1266:
[----:B------:R-:W-:Y:S06]  /*17e0*/  BAR.SYNC.DEFER_BLOCKING 0x0 ;  /* 0x0000000000007b1d */ /* 0x000fec0000010000 */
[----:B------:R-:W-:Y:S05]  /*17f0*/  BRA `(.L_x_1256) ;  /* 0x0000000400307947 */ /* 0x000fea0003800000 */
.L_x_1255:
[----:B------:R-:W-:Y:S01]  /*1800*/  ISETP.NE.AND P0, PT, R19, RZ, PT ;  /* 0x000000ff1300720c */ /* 0x000fe20003f05270 */
[----:B------:R-:W-:Y:S01]  /*1810*/  BSSY B0, `(.L_x_1256) ;  /* 0x000004a000007945 */ /* 0x000fe20003800000 */
[----:B------:R-:W-:-:S11]  /*1820*/  IADD3 R19, -R41, R19, RZ ;  /* 0x0000001329137210 */ /* 0x000fd60007ffe1ff */
[----:B------:R-:W-:Y:S05]  /*1830*/  @!P0 BRA `(.L_x_1268) ;  /* 0x00000000007c8947 */ /* 0x000fea0003800000 */
[----:B------:R-:W-:-:S13]  /*1840*/  ISETP.GE.AND P0, PT, R13, R12, PT ;  /* 0x0000000c0d00720c */ /* 0x000fda0003f06270 */
[----:B------:R-:W-:Y:S05]  /*1850*/  @P0 BRA `(.L_x_1269) ;  /* 0x0000000400140947 */ /* 0x000fea0003800000 */
[----:B------:R-:W-:Y:S02]  /*1860*/  I2FP.F32.S32 R12, R12 ;  /* 0x0000000c000c7245 */ /* 0x000fe40000201400 */
[----:B------:R-:W-:Y:S02]  /*1870*/  IADD3 R0, R13, 0x2, RZ ;  /* 0x000000020d007810 */ /* 0x000fe40007ffe0ff */
[----:B------:R-:W-:Y:S02]  /*1880*/  I2FP.F32.S32 R13, R13 ;  /* 0x0000000d000d7245 */ /* 0x000fe40000201400 */
[----:B------:R-:W1:Y:S01]  /*1890*/  MUFU.RCP R12, R12 ;  /* 0x0000000c000c7308 */ /* 0x000e620000001000 */
[----:B------:R-:W-:-:S05]  /*18a0*/  I2FP.F32.S32 R0, R0 ;  /* 0x0000000000007245 */ /* 0x000fca0000201400 */
[-C--:B-1----:R-:W-:Y:S01]  /*18b0*/  FMUL.FTZ R0, R0, R12.reuse ;  /* 0x0000000c00007220 */ /* 0x082fe20000410000 */
[----:B------:R-:W-:-:S03]  /*18c0*/  FMUL.FTZ R13, R13, R12 ;  /* 0x0000000c0d0d7220 */ /* 0x000fc60000410000 */
[----:B------:R-:W-:Y:S01]  /*18d0*/  FMUL.FTZ R3, R0, 13.28771209716796875 ;  /* 0x41549a7800037820 */ /* 0x000fe20000410000 */
[----:B------:R-:W-:Y:S01]  /*18e0*/  FMUL.FTZ R13, R13, 13.28771209716796875 ;  /* 0x41549a780d0d7820 */ /* 0x000fe20000410000 */
[----:B------:R-:W-:-:S04]  /*18f0*/  I2FP.F32.S32 R0, R19 ;  /* 0x0000001300007245 */ /* 0x000fc80000201400 */
[----:B------:R-:W0:Y:S08]  /*1900*/  MUFU.EX2 R3, -R3 ;  /* 0x8000000300037308 */ /* 0x000e300000000800 */
[----:B------:R-:W1:Y:S01]  /*1910*/  MUFU.EX2 R13, -R13 ;  /* 0x8000000d000d7308 */ /* 0x000e620000000800 */
[----:B0-----:R-:W-:-:S04]  /*1920*/  FMUL.FTZ R4, R0, R3 ;  /* 0x0000000300047220 */ /* 0x001fc80000410000 */
[----:B------:R-:W-:Y:S01]  /*1930*/  FMUL.RZ R10, R4, 0.15915493667125701904 ;  /* 0x3e22f983040a7820 */ /* 0x000fe2000040c000 */
[----:B-1----:R-:W-:-:S03]  /*1940*/  FMUL.FTZ R0, R0, R13 ;  /* 0x0000000d00007220 */ /* 0x002fc60000410000 */
[----:B------:R-:W0:Y:S01]  /*1950*/  MUFU.SIN R4, R10 ;  /* 0x0000000a00047308 */ /* 0x000e220000000400 */
[----:B------:R-:W-:-:S07]  /*1960*/  FMUL.RZ R9, R0, 0.15915493667125701904 ;  /* 0x3e22f98300097820 */ /* 0x000fce000040c000 */
[----:B------:R-:W1:Y:S08]  /*1970*/  MUFU.SIN R3, R9 ;  /* 0x0000000900037308 */ /* 0x000e700000000400 */
[----:B------:R-:W2:Y:S01]  /*1980*/  MUFU.COS R6, R10 ;  /* 0x0000000a00067308 */ /* 0x000ea20000000000 */
[-C--:B0-----:R-:W-:Y:S01]  /*1990*/  FMUL.FTZ R7, R35, R4.reuse ;  /* 0x0000000423077220 */ /* 0x081fe20000410000 */
[----:B------:R-:W-:-:S06]  /*19a0*/  FMUL.FTZ R8, R34, R4 ;  /* 0x0000000422087220 */ /* 0x000fcc0000410000 */
[----:B------:R-:W0:Y:S01]  /*19b0*/  MUFU.COS R0, R9 ;  /* 0x0000000900007308 */ /* 0x000e220000000000 */
[-C--:B-1----:R-:W-:Y:S01]  /*19c0*/  FMUL.FTZ R5, R33, R3.reuse ;  /* 0x0000000321057220 */ /* 0x082fe20000410000 */
[----:B------:R-:W-:Y:S01]  /*19d0*/  FMUL.FTZ R4, R32, R3 ;  /* 0x0000000320047220 */ /* 0x000fe20000410000 */
[-C--:B--2---:R-:W-:Y:S01]  /*19e0*/  FFMA.FTZ R34, R34, R6.reuse, -R7 ;  /* 0x0000000622227223 */ /* 0x084fe20000010807 */
[----:B------:R-:W-:Y:S01]  /*19f0*/  FFMA.FTZ R35, R35, R6, R8 ;  /* 0x0000000623237223 */ /* 0x000fe20000010008 */
[-C--:B0-----:R-:W-:Y:S01]  /*1a00*/  FFMA.FTZ R32, R32, R0.reuse, -R5 ;  /* 0x0000000020207223 */ /* 0x081fe20000010805 */
[----:B------:R-:W-:Y:S01]  /*1a10*/  FFMA.FTZ R33, R33, R0, R4 ;  /* 0x0000000021217223 */ /* 0x000fe20000010004 */
[----:B------:R-:W-:Y:S06]  /*1a20*/  BRA `(.L_x_1269) ;  /* 0x0000000000a07947 */ /* 0x000fec0003800000 */
.L_x_1268:
[----:B------:R-:W-:-:S13]  /*1a30*/  ISETP.GE.AND P0, PT, R13, R12, PT ;  /* 0x0000000c0d00720c */ /* 0x000fda0003f06270 */
[----:B------:R-:W-:Y:S05]  /*1a40*/  @P0 BRA `(.L_x_1269) ;  /* 0x0000000000980947 */ /* 0x000fea0003800000 */
[----:B------:R-:W-:Y:S01]  /*1a50*/  I2FP.F32.S32 R12, R12 ;  /* 0x0000000c000c7245 */ /* 0x000fe20000201400 */
[----:B------:R-:W-:Y:S01]  /*1a60*/  VIADD R0, R13, 0x2 ;  /* 0x000000020d007836 */ /* 0x000fe20000000000 */
[----:B------:R-:W-:Y:S02]  /*1a70*/  I2FP.F32.S32 R13, R13 ;  /* 0x0000000d000d7245 */ /* 0x000fe40000201400 */
[----:B------:R-:W-:Y:S02]  /*1a80*/  I2FP.F32.S32 R19, R19 ;  /* 0x0000001300137245 */ /* 0x000fe40000201400 */
[----:B------:R-:W1:Y:S01]  /*1a90*/  MUFU.RCP R12, R12 ;  /* 0x0000000c000c7308 */ /* 0x000e620000001000 */
[----:B------:R-:W-:-:S05]  /*1aa0*/  I2FP.F32.S32 R3, R0 ;  /* 0x0000000000037245 */ /* 0x000fca0000201400 */
[-C--:B-1----:R-:W-:Y:S01]  /*1ab0*/  FMUL.FTZ R3, R3, R12.reuse ;  /* 0x0000000c03037220 */ /* 0x082fe20000410000 */
[----:B------:R-:W-:-:S03]  /*1ac0*/  FMUL.FTZ R13, R13, R12 ;  /* 0x0000000c0d0d7220 */ /* 0x000fc60000410000 */
[----:B------:R-:W-:Y:S01]  /*1ad0*/  FMUL.FTZ R3, R3, 13.28771209716796875 ;  /* 0x41549a7803037820 */ /* 0x000fe20000410000 */
[----:B------:R-:W-:-:S03]  /*1ae0*/  FMUL.FTZ R13, R13, 13.28771209716796875 ;  /* 0x41549a780d0d7820 */ /* 0x000fc60000410000 */
[----:B0-----:R-:W0:Y:S08]  /*1af0*/  MUFU.EX2 R4, -R3 ;  /* 0x8000000300047308 */ /* 0x001e300000000800 */
[----:B------:R-:W1:Y:S01]  /*1b00*/  MUFU.EX2 R0, -R13 ;  /* 0x8000000d00007308 */ /* 0x000e620000000800 */
[----:B0-----:R-:W-:-:S04]  /*1b10*/  FMUL.FTZ R4, R19, R4 ;  /* 0x0000000413047220 */ /* 0x001fc80000410000 */
[----:B------:R-:W-:Y:S01]  /*1b20*/  FMUL.RZ R8, R4, 0.15915493667125701904 ;  /* 0x3e22f98304087820 */ /* 0x000fe2000040c000 */
[----:B-1----:R-:W-:-:S03]  /*1b30*/  FMUL.FTZ R0, R19, R0 ;  /* 0x0000000013007220 */ /* 0x002fc60000410000 */
[----:B------:R-:W0:Y:S01]  /*1b40*/  MUFU.SIN R4, R8 ;  /* 0x0000000800047308 */ /* 0x000e220000000400 */
[----:B------:R-:W-:-:S07]  /*1b50*/  FMUL.RZ R0, R0, 0.15915493667125701904 ;  /* 0x3e22f98300007820 */ /* 0x000fce000040c000 */
[----:B------:R-:W1:Y:S08]  /*1b60*/  MUFU.COS R9, R8 ;  /* 0x0000000800097308 */ /* 0x000e700000000000 */
[----:B------:R-:W2:Y:S01]  /*1b70*/  MUFU.SIN R6, R0 ;  /* 0x0000000000067308 */ /* 0x000ea20000000400 */
[-C--:B0-----:R-:W-:Y:S01]  /*1b80*/  FMUL.FTZ R7, R35, R4.reuse ;  /* 0x0000000423077220 */ /* 0x081fe20000410000 */
[-C--:B------:R-:W-:Y:S01]  /*1b90*/  FMUL.FTZ R3, R27, R4.reuse ;  /* 0x000000041b037220 */ /* 0x080fe20000410000 */
[-C--:B------:R-:W-:Y:S01]  /*1ba0*/  FMUL.FTZ R12, R34, R4.reuse ;  /* 0x00000004220c7220 */ /* 0x080fe20000410000 */
[----:B------:R-:W-:-:S04]  /*1bb0*/  FMUL.FTZ R4, R26, R4 ;  /* 0x000000041a047220 */ /* 0x000fc80000410000 */
[----:B------:R0:W3:Y:S01]  /*1bc0*/  MUFU.COS R5, R0 ;  /* 0x0000000000057308 */ /* 0x0000e20000000000 */
[-C--:B-1----:R-:W-:Y:S01]  /*1bd0*/  FFMA.FTZ R10, R34, R9.reuse, -R7 ;  /* 0x00000009220a7223 */ /* 0x082fe20000010807 */
[-C--:B------:R-:W-:Y:S01]  /*1be0*/  FFMA.FTZ R26, R26, R9.reuse, -R3 ;  /* 0x000000091a1a7223 */ /* 0x080fe20000010803 */
[-C--:B------:R-:W-:Y:S01]  /*1bf0*/  FFMA.FTZ R35, R35, R9.reuse, R12 ;  /* 0x0000000923237223 */ /* 0x080fe2000001000c */
[----:B------:R-:W-:Y:S02]  /*1c00*/  FFMA.FTZ R27, R27, R9, R4 ;  /* 0x000000091b1b7223 */ /* 0x000fe40000010004 */
[----:B------:R-:W-:Y:S01]  /*1c10*/  MOV R34, R10 ;  /* 0x0000000a00227202 */ /* 0x000fe20000000f00 */
[-C--:B--2---:R-:W-:Y:S01]  /*1c20*/  FMUL.FTZ R7, R33, R6.reuse ;  /* 0x0000000621077220 */ /* 0x084fe20000410000 */
[-C--:B------:R-:W-:Y:S01]  /*1c30*/  FMUL.FTZ R3, R25, R6.reuse ;  /* 0x0000000619037220 */ /* 0x080fe20000410000 */
[-C--:B------:R-:W-:Y:S01]  /*1c40*/  FMUL.FTZ R8, R32, R6.reuse ;  /* 0x0000000620087220 */ /* 0x080fe20000410000 */
[----:B0-----:R-:W-:Y:S01]  /*1c50*/  FMUL.FTZ R0, R24, R6 ;  /* 0x0000000618007220 */ /* 0x001fe20000410000 */
[-C--:B---3--:R-:W-:Y:S01]  /*1c60*/  FFMA.FTZ R7, R32, R5.reuse, -R7 ;  /* 0x0000000520077223 */ /* 0x088fe20000010807 */
[-C--:B------:R-:W-:Y:S01]  /*1c70*/  FFMA.FTZ R24, R24, R5.reuse, -R3 ;  /* 0x0000000518187223 */ /* 0x080fe20000010803 */
[-C--:B------:R-:W-:Y:S01]  /*1c80*/  FFMA.FTZ R33, R33, R5.reuse, R8 ;  /* 0x0000000521217223 */ /* 0x080fe20000010008 */
[----:B------:R-:W-:-:S02]  /*1c90*/  FFMA.FTZ R25, R25, R5, R0 ;  /* 0x0000000519197223 */ /* 0x000fc40000010000 */
[----:B------:R-:W-:-:S07]  /*1ca0*/  MOV R32, R7 ;  /* 0x0000000700207202 */ /* 0x000fce0000000f00 */
.L_x_1269:
[----:B------:R-:W-:Y:S05]  /*1cb0*/  BSYNC B0 ;  /* 0x0000000000007941 */ /* 0x000fea0003800000 */
.L_x_1256:
[----:B------:R-:W-:Y:S01]  /*1cc0*/  ISETP.GT.AND P0, PT, R17, 0x3f, PT ;  /* 0x0000003f1100780c */ /* 0x000fe20003f04270 */
[----:B------:R-:W-:Y:S01]  /*1cd0*/  BSSY B0, `(.L_x_1270) ;  /* 0x000001c000007945 */ /* 0x000fe20003800000 */
[----:B------:R-:W-:-:S11]  /*1ce0*/  IMAD.MOV.U32 R0, RZ, RZ, RZ ;  /* 0x000000ffff007224 */ /* 0x000fd600078e00ff */
[----:B------:R-:W-:Y:S05]  /*1cf0*/  @P0 BRA `(.L_x_1271) ;  /* 0x0000000000640947 */ /* 0x000fea0003800000 */
[----:B------:R-:W-:Y:S01]  /*1d00*/  ISETP.GT.AND P1, PT, R17, 0x23, PT ;  /* 0x000000231100780c */ /* 0x000fe20003f24270 */
[----:B------:R-:W-:Y:S01]  /*1d10*/  ULDC UR4, c[0x0][0x29c] ;  /* 0x0000a70000047ab9 */ /* 0x000fe20000000800 */
[----:B0-----:R-:W0:Y:S01]  /*1d20*/  S2R R6, SR_CgaCtaId ;  /* 0x0000000000067919 */ /* 0x001e220000008800 */
[----:B------:R-:W-:Y:S02]  /*1d30*/  MOV R3, 0x400 ;  /* 0x0000040000037802 */ /* 0x000fe40000000f00 */
[----:B------:R-:W-:Y:S02]  /*1d40*/  ISETP.NE.OR P0, PT, RZ, UR4, P1 ;  /* 0x00000004ff007c0c */ /* 0x000fe40008f05670 */
[----:B------:R-:W-:Y:S02]  /*1d50*/  ISETP.NE.AND P1, PT, RZ, UR4, PT ;  /* 0x00000004ff007c0c */ /* 0x000fe4000bf25270 */
[----:B------:R-:W-:-:S09]  /*1d60*/  IADD3 R0, R3, 0x40, RZ ;  /* 0x0000004003007810 */ /* 0x000fd20007ffe0ff */
[----:B------:R-:W5:Y:S01]  /*1d70*/  @!P0 LDC R7, c[0x0][0x284] ;  /* 0x0000a100ff078b82 */ /* 0x000f620000000800 */
[----:B------:R-:W-:Y:S01]  /*1d80*/  VOTEU.ALL UP0, P0 ;  /* 0x00000000003f7886 */ /* 0x000fe20000000000 */
[----:B------:R-:W-:-:S04]  /*1d90*/  @!P1 IADD3 R3, R3, 0x440, RZ ;  /* 0x0000044003039810 */ /* 0x000fc80007ffe0ff */
[----:B------:R-:W-:Y:S02]  /*1da0*/  @!UP0 USHF.L.U32 UR4, UR38, 0x2, URZ ;  /* 0x0000000226048899 */ /* 0x000fe4000800063f */
[----:B------:R-:W1:Y:S01]  /*1db0*/  @!P0 LDC.64 R4, c[0x0][0x248] ;  /* 0x00009200ff048b82 */ /* 0x000e620000000a00 */
[C---:B0-----:R-:W-:Y:S02]  /*1dc0*/  LEA R0, R6.reuse, R0, 0x18 ;  /* 0x0000000006007211 */ /* 0x041fe400078ec0ff */
[----:B------:R-:W-:-:S03]  /*1dd0*/  @!P1 LEA R6, R6, R3, 0x18 ;  /* 0x0000000306069211 */ /* 0x000fc600078ec0ff */
[C---:B------:R-:W-:Y:S01]  /*1de0*/  IMAD R3, R17.reuse, 0x10, R0 ;  /* 0x0000001011037824 */ /* 0x040fe200078e0200 */
[----:B------:R-:W-:Y:S01]  /*1df0*/  @!P1 LEA R6, R17, R6, 0x4 ;  /* 0x0000000611069211 */ /* 0x000fe200078e20ff */
[----:B-----5:R-:W-:-:S03]  /*1e00*/  @!P0 IMAD R7, R18, R7, UR4 ;  /* 0x0000000412078e24 */ /* 0x020fc6000f8e0207 */
[----:B---3--:R0:W-:Y:S04]  /*1e10*/  STS.128 [R3], R32 ;  /* 0x0000002003007388 */ /* 0x0081e80000000c00 */
[----:B------:R0:W-:Y:S01]  /*1e20*/  @!P1 STS.128 [R6], R28 ;  /* 0x0000001c06009388 */ /* 0x0001e20000000c00 */
[----:B-1----:R-:W-:-:S04]  /*1e30*/  @!P0 IMAD.WIDE R4, R7, 0x4, R4 ;  /* 0x0000000407048825 */ /* 0x002fc800078e0204 */
[----:B----4-:R-:W-:Y:S01]  /*1e40*/  FMUL.FTZ R7, R33, R25 ;  /* 0x0000001921077220 */ /* 0x010fe20000410000 */
[----:B------:R0:W-:Y:S03]  /*1e50*/  @!P0 STG.E.128 desc[UR36][R4.64], R24 ;  /* 0x0000001804008986 */ /* 0x0001e6000c101d24 */
[----:B------:R-:W-:-:S04]  /*1e60*/  FFMA.FTZ R7, R32, R24, R7 ;  /* 0x0000001820077223 */ /* 0x000fc80000010007 */
[----:B------:R-:W-:-:S04]  /*1e70*/  FFMA.FTZ R0, R34, R26, R7 ;  /* 0x0000001a22007223 */ /* 0x000fc80000010007 */
[----:B------:R-:W-:-:S07]  /*1e80*/  FFMA.FTZ R0, R35, R27, R0 ;  /* 0x0000001b23007223 */ /* 0x000fce0000010000 */
.L_x_1271:
[----:B------:R-:W-:Y:S05]  /*1e90*/  BSYNC B0 ;  /* 0x0000000000007941 */ /* 0x000fea0003800000 */
.L_x_1270:
[----:B0-----:R-:W0:Y:S01]  /*1ea0*/  SHFL.BFLY PT, R3, R0, 0x10, 0x1f ;  /* 0x0e001f0000037f89 */ /* 0x001e2200000e0000 */
[----:B------:R-:W-:Y:S01]  /*1eb0*/  LOP3.LUT P0, R8, R17, 0x1f, RZ, 0xc0, !PT ;  /* 0x0000001f11087812 */ /* 0x000fe2000780c0ff */
[----:B------:R-:W5:Y:S01]  /*1ec0*/  S2UR UR4, SR_CgaCtaId ;  /* 0x00000000000479c3 */ /* 0x000f620000008800 */
[----:B------:R-:W-:Y:S01]  /*1ed0*/  UMOV UR30, 0x400 ;  /* 0x00000400001e7882 */ /* 0x000fe20000000000 */
[----:B------:R-:W-:Y:S01]  /*1ee0*/  BSSY B0, `(.L_x_1272) ;  /* 0x000003c000007945 */ /* 0x000fe20003800000 */
[----:B------:R-:W-:-:S09]  /*1ef0*/  ISETP.GT.U32.AND P1, PT, R8, 0x1, PT ;  /* 0x000000010800780c */ /* 0x000fd20003f24070 */
[----:B------:R-:W-:-:S04]  /*1f00*/  VOTEU.ALL UP0, P0 ;  /* 0x00000000003f7886 */ /* 0x000fc80000000000 */
[----:B------:R-:W1:Y:S01]  /*1f10*/  @!P1 S2R R10, SR_CgaCtaId ;  /* 0x00000000000a9919 */ /* 0x000e620000008800 */
[----:B0-----:R-:W-:Y:S01]  /*1f20*/  FADD.FTZ R3, R3, R0 ;  /* 0x0000000003037221 */ /* 0x001fe20000010000 */
[----:B------:R-:W-:Y:S01]  /*1f30*/  @!P0 SHF.R.U32.HI R0, RZ, 0x3, R17 ;  /* 0x00000003ff008819 */ /* 0x000fe20000011611 */
[----:B-----5:R-:W-:-:S03]  /*1f40*/  @!UP0 ULEA UR5, UR4, UR30, 0x18 ;  /* 0x0000001e04058291 */ /* 0x020fc6000f8ec03f */
[----:B------:R-:W0:Y:S01]  /*1f50*/  SHFL.BFLY PT, R4, R3, 0x8, 0x1f ;  /* 0x0d001f0003047f89 */ /* 0x000e2200000e0000 */
[----:B------:R-:W-:Y:S01]  /*1f60*/  @!P0 LOP3.LUT R0, R0, 0x1ffffffc, RZ, 0xc0, !PT ;  /* 0x1ffffffc00008812 */ /* 0x000fe200078ec0ff */
[----:B0-----:R-:W-:Y:S01]  /*1f70*/  FADD.FTZ R4, R3, R4 ;  /* 0x0000000403047221 */ /* 0x001fe20000010000 */
[----:B------:R-:W-:-:S04]  /*1f80*/  @!P1 MOV R3, 0x400 ;  /* 0x0000040000039802 */ /* 0x000fc80000000f00 */
[----:B------:R-:W0:Y:S01]  /*1f90*/  SHFL.BFLY PT, R5, R4, 0x4, 0x1f ;  /* 0x0c801f0004057f89 */ /* 0x000e2200000e0000 */
[----:B-1----:R-:W-:-:S04]  /*1fa0*/  @!P1 LEA R3, R10, R3, 0x18 ;  /* 0x000000030a039211 */ /* 0x002fc800078ec0ff */
[----:B------:R-:W-:Y:S01]  /*1fb0*/  @!P1 LEA R8, R8, R3, 0x2 ;  /* 0x0000000308089211 */ /* 0x000fe200078e10ff */
[----:B0-----:R-:W-:-:S05]  /*1fc0*/  FADD.FTZ R5, R4, R5 ;  /* 0x0000000504057221 */ /* 0x001fca0000010000 */
[----:B------:R-:W0:Y:S02]  /*1fd0*/  SHFL.BFLY PT, R6, R5, 0x2, 0x1f ;  /* 0x0c401f0005067f89 */ /* 0x000e2400000e0000 */
[----:B0-----:R-:W-:-:S05]  /*1fe0*/  FADD.FTZ R6, R5, R6 ;  /* 0x0000000605067221 */ /* 0x001fca0000010000 */
[----:B------:R-:W0:Y:S02]  /*1ff0*/  SHFL.BFLY PT, R7, R6, 0x1, 0x1f ;  /* 0x0c201f0006077f89 */ /* 0x000e2400000e0000 */
[----:B0-----:R-:W-:-:S05]  /*2000*/  FADD.FTZ R7, R6, R7 ;  /* 0x0000000706077221 */ /* 0x001fca0000010000 */
[----:B------:R0:W-:Y:S01]  /*2010*/  @!P0 STS [R0+UR5+0x8], R7 ;  /* 0x0000080700008988 */ /* 0x0001e20008000805 */
[----:B------:R-:W-:Y:S01]  /*2020*/  ULDC UR5, c[0x0][0x284] ;  /* 0x0000a10000057ab9 */ /* 0x000fe20000000800 */
[----:B------:R-:W-:Y:S01]  /*2030*/  BAR.SYNC.DEFER_BLOCKING 0x0 ;  /* 0x0000000000007b1d */ /* 0x000fe20000010000 */
[----:B------:R-:W-:Y:S01]  /*2040*/  IMAD.U32 R252, RZ, RZ, UR5 ;  /* 0x00000005fffc7e24 */ /* 0x000fe2000f8e00ff */
[----:B------:R-:W-:Y:S01]  /*2050*/  UIADD3 UR5, UR30, 0x840, URZ ;  /* 0x000008401e057890 */ /* 0x000fe2000fffe03f */
[----:B------:R-:W-:-:S03]  /*2060*/  ISETP.NE.AND P0, PT, R17, RZ, PT ;  /* 0x000000ff1100720c */ /* 0x000fc60003f05270 */
[----:B------:R-:W-:Y:S01]  /*2070*/  IADD3 R3, RZ, -R252, RZ ;  /* 0x800000fcff037210 */ /* 0x000fe20007ffe0ff */
[----:B------:R-:W-:Y:S01]  /*2080*/  ULEA UR5, UR4, UR5, 0x18 ;  /* 0x0000000504057291 */ /* 0x000fe2000f8ec03f */
[----:B0-----:R-:W-:Y:S02]  /*2090*/  MOV R0, 0xff7fffff ;  /* 0xff7fffff00007802 */ /* 0x001fe40000000f00 */
[----:B------:R-:W-:-:S04]  /*20a0*/  VIADDMNMX R3, R3, UR39, RZ, !PT ;  /* 0x0000002703037c46 */ /* 0x000fc8000f8001ff */
[----:B------:R-:W-:Y:S01]  /*20b0*/  R2UR UR6, R3 ;  /* 0x00000000030672ca */ /* 0x000fe200000e0000 */
[----:B------:R-:W-:-:S05]  /*20c0*/  IMAD.U32 R3, RZ, RZ, UR5 ;  /* 0x00000005ff037e24 */ /* 0x000fca000f8e00ff */
[----:B------:R-:W-:Y:S04]  /*20d0*/  STL [R1+0x78c], R3 ;  /* 0x00078c0301007387 */ /* 0x000fe80000100800 */
[----:B------:R-:W0:Y:S03]  /*20e0*/  @!P1 LDS R7, [R8+0x8] ;  /* 0x0000080008079984 */ /* 0x000e260000000800 */
[----:B------:R-:W-:Y:S01]  /*20f0*/  UIADD3 UR31, UR40, -UR6, URZ ;  /* 0x80000006281f7290 */ /* 0x000fe2000fffe03f */
[----:B------:R-:W-:Y:S04]  /*2100*/  STL [R1+0x784], R0 ;  /* 0x0007840001007387 */ /* 0x000fe80000100800 */
[----:B0-----:R-:W0:Y:S02]  /*2110*/  SHFL.BFLY PT, R4, R7, 0x1, 0x1f ;  /* 0x0c201f0007047f89 */ /* 0x001e2400000e0000 */
[----:B0-----:R-:W-:-:S06]  /*2120*/  FADD.FTZ R4, R4, R7 ;  /* 0x0000000704047221 */ /* 0x001fcc0000010000 */
[----:B------:R-:W0:Y:S01]  /*2130*/  SHFL.IDX PT, R4, R4, RZ, 0x1f ;  /* 0x00001fff04047589 */ /* 0x000e2200000e0000 */
[----:B------:R-:W-:Y:S05]  /*2140*/  @P0 BRA `(.L_x_1273) ;  /* 0x0000000000540947 */ /* 0x000fea0003800000 */
[----:B------:R-:W-:Y:S01]  /*2150*/  MOV R0, UR31 ;  /* 0x0000001f00007c02 */ /* 0x000fe20008000f00 */
[----:B------:R-:W-:Y:S01]  /*2160*/  ULDC UR5, c[0x0][0x2a0] ;  /* 0x0000a80000057ab9 */ /* 0x000fe20000000800 */
[----:B------:R-:W-:Y:S02]  /*2170*/  ULDC.64 UR8, c[0x0][0x2c8] ;  /* 0x0000b20000087ab9 */ /* 0x000fe40000000a00 */
[----:B------:R-:W-:Y:S01]  /*2180*/  LEA R0, R0, R3, 0x2 ;  /* 0x0000000300007211 */ /* 0x000fe200078e10ff */
[----:B0-----:R-:W-:Y:S01]  /*2190*/  FMUL.FTZ R3, R4, UR5 ;  /* 0x0000000504037c20 */ /* 0x001fe20008410000 */
[----:B------:R-:W-:-:S04]  /*21a0*/  ISETP.NE.U32.AND P0, PT, RZ, UR8, PT ;  /* 0x00000008ff007c0c */ /* 0x000fc8000bf05070 */
[----:B------:R0:W-:Y:S01]  /*21b0*/  STL [R1+0x784], R3 ;  /* 0x0007840301007387 */ /* 0x0001e20000100800 */
[----:B------:R-:W-:-:S13]  /*21c0*/  ISETP.NE.AND.EX P0, PT, RZ, UR9, PT, P0 ;  /* 0x00000009ff007c0c */ /* 0x000fda000bf05300 */
[----:B0-----:R-:W-:Y:S05]  /*21d0*/  @!P0 BRA `(.L_x_1274) ;  /* 0x0000000000288947 */ /* 0x001fea0003800000 */
[----:B------:R-:W0:Y:S01]  /*21e0*/  LDC.64 R4, c[0x0][0x2c8] ;  /* 0x0000b200ff047b82 */ /* 0x000e220000000a00 */
[----:B------:R-:W-:Y:S01]  /*21f0*/  IMAD.MOV.U32 R7, RZ, RZ, R3 ;  /* 0x000000ffff077224 */ /* 0x000fe200078e0003 */
[----:B------:R-:W-:Y:S01]  /*2200*/  IADD3 R3, -R41, UR40, RZ ;  /* 0x0000002829037c10 */ /* 0x000fe2000fffe1ff */
[----:B------:R-:W-:-:S04]  /*2210*/  ULDC UR5, c[0x0][0x2d0] ;  /* 0x0000b40000057ab9 */ /* 0x000fc80000000800 */
[----:B------:R-:W-:-:S04]  /*2220*/  IMAD R6, R40, UR5, R3 ;  /* 0x0000000528067c24 */ /* 0x000fc8000f8e0203 */
[----:B------:R-:W-:-:S04]  /*2230*/  IMAD R3, R6, UR5, R3 ;  /* 0x0000000506037c24 */ /* 0x000fc8000f8e0203 */
[----:B0-----:R-:W-:-:S06]  /*2240*/  IMAD.WIDE R4, R3, 0x4, R4 ;  /* 0x0000000403047825 */ /* 0x001fcc00078e0204 */
[----:B------:R-:W5:Y:S02]  /*2250*/  LDG.E R4, desc[UR36][R4.64] ;  /* 0x0000002404047981 */ /* 0x000f64000c1e1900 */
[----:B-----5:R-:W-:-:S05]  /*2260*/  FADD.FTZ R7, R7, R4 ;  /* 0x0000000407077221 */ /* 0x020fca0000010000 */
[----:B------:R0:W-:Y:S02]  /*2270*/  STL [R1+0x784], R7 ;  /* 0x0007840701007387 */ /* 0x0001e40000100800 */
.L_x_1274:
[----:B------:R-:W5:Y:S04]  /*2280*/  LDL R3, [R1+0x784] ;  /* 0x0007840001037983 */ /* 0x000f680000100800 */
[----:B-----5:R1:W-:Y:S02]  /*2290*/  STS [R0], R3 ;  /* 0x0000000300007388 */ /* 0x0203e40000000800 */
.L_x_1273:
[----:B------:R-:W-:Y:S05]  /*22a0*/  BSYNC B0 ;  /* 0x0000000000007941 */ /* 0x000fea0003800000 */
.L_x_1272:
[----:B------:R-:W-:Y:S01]  /*22b0*/  BAR.SYNC.DEFER_BLOCKING 0x0 ;  /* 0x0000000000007b1d */ /* 0x000fe20000010000 */
[----:B------:R-:W-:Y:S02]  /*22c0*/  ULEA UR30, UR4, UR30, 0x18 ;  /* 0x0000001e041e7291 */ /* 0x000fe4000f8ec03f */
[----:B------:R-:W-:-:S04]  /*22d0*/  UIADD3 UR31, UR31, 0x1f, URZ ;  /* 0x0000001f1f1f7890 */ /* 0x000fc8000fffe03f */
[----:B------:R-:W-:-:S04]  /*22e0*/  USHF.R.S32.HI UR57, URZ, 0x1f, UR31 ;  /* 0x0000001f3f397899 */ /* 0x000fc8000801141f */
[----:B------:R-:W-:-:S03]  /*22f0*/  ULEA.HI UR57, UR57, UR31, URZ, 0x5 ;  /* 0x0000001f39397291 */ /* 0x000fc6000f8f283f */
[----:B------:R-:W-:Y:S01]  /*2300*/  ULDC UR31, c[0x0][0x29c] ;  /* 0x0000a700001f7ab9 */ /* 0x000fe20000000800 */
[----:B------:R-:W-:Y:S01]  /*2310*/  ULOP3.LUT UR57, UR57, 0xffffffe0, URZ, 0xc0, !UPT ;  /* 0xffffffe039397892 */ /* 0x000fe2000f8ec03f */
[----:B------:R-:W-:-:S03]  /*2320*/  ISETP.NE.AND P1, PT, RZ, UR31, PT ;  /* 0x0000001fff007c0c */ /* 0x000fc6000bf25270 */
[----:B------:R-:W-:Y:S01]  /*2330*/  UIADD3 UR57, UR57, UR6, URZ ;  /* 0x0000000639397290 */ /* 0x000fe2000fffe03f */
[----:B0-----:R-:W0:Y:S04]  /*2340*/  LDS.128 R4, [UR30+0x380] ;  /* 0x0003801eff047984 */ /* 0x001e280008000c00 */
[----:B--2---:R-:W2:Y:S04]  /*2350*/  LDS.128 R12, [UR30+0x3a0] ;  /* 0x0003a01eff0c7984 */ /* 0x004ea80008000c00 */
[----:B------:R-:W-:Y:S04]  /*2360*/  LDS.128 R8, [UR30+0x390] ;  /* 0x0003901eff087984 */ /* 0x000fe80008000c00 */
[----:B------:R-:W5:Y:S04]  /*2370*/  LDS.128 R52, [UR30+0x370] ;  /* 0x0003701eff347984 */ /* 0x000f680008000c00 */
[----:B------:R-:W1:Y:S04]  /*2380*/  LDS.128 R20, [UR30+0x3b0] ;  /* 0x0003b01eff147984 */ /* 0x000e680008000c00 */
[----:B----4-:R-:W4:Y:S04]  /*2390*/  LDS.128 R24, [UR30+0x3c0] ;  /* 0x0003c01eff187984 */ /* 0x010f280008000c00 */
[----:B------:R-:W4:Y:S04]  /*23a0*/  LDS.128 R28, [UR30+0x3d0] ;  /* 0x0003d01eff1c7984 */ /* 0x000f280008000c00 */
[----:B---3--:R-:W-:Y:S04]  /*23b0*/  LDS.128 R32, [UR30+0x3e0] ;  /* 0x0003e01eff207984 */ /* 0x008fe80008000c00 */
[----:B------:R-:W-:Y:S04]  /*23c0*/  LDS.128 R36, [UR30+0x3f0] ;  /* 0x0003f01eff247984 */ /* 0x000fe80008000c00 */
[----:B------:R-:W-:Y:S01]  /*23d0*/  LDS.128 R40, [UR30+0x400] ;  /* 0x0004001eff287984 */ /* 0x000fe20008000c00 */
[----:B0-----:R-:W-:-:S03]  /*23e0*/  R2UR UR5, R7 ;  /* 0x00000000070572ca */ /* 0x001fc600000e0000 */
[----:B------:R-:W-:Y:S01]  /*23f0*/  LDS.128 R44, [UR30+0x410] ;  /* 0x0004101eff2c7984 */ /* 0x000fe20008000c00 */
[----:B------:R-:W-:Y:S02]  /*2400*/  R2UR UR4, R6 ;  /* 0x00000000060472ca */ /* 0x000fe400000e0000 */
[----:B------:R-:W-:Y:S01]  /*2410*/  R2UR UR58, R5 ;  /* 0x00000000053a72ca */ /* 0x000fe200000e0000 */
[----:B------:R-:W-:Y:S01]  /*2420*/  LDS.128 R48, [UR30+0x420] ;  /* 0x0004201eff307984 */ /* 0x000fe20008000c00 */
[----:B------:R-:W-:Y:S02]  /*2430*/  R2UR UR59, R4 ;  /* 0x00000000043b72ca */ /* 0x000fe400000e0000 */
[----:B--2---:R-:W-:Y:S01]  /*2440*/  R2UR UR11, R15 ;  /* 0x000000000f0b72ca */ /* 0x004fe200000e0000 */
[----:B------:R-:W0:Y:S01]  /*2450*/  LDS.128 R4, [UR30+0x430] ;  /* 0x0004301eff047984 */ /* 0x000e220008000c00 */
[----:B------:R-:W-:Y:S02]  /*2460*/  R2UR UR12, R14 ;  /* 0x000000000e0c72ca */ /* 0x000fe400000e0000 */
[----:B------:R-:W-:Y:S01]  /*2470*/  R2UR UR13, R13 ;  /* 0x000000000d0d72ca */ /* 0x000fe200000e0000 */
[----:B-----5:R-:W-:Y:S01]  /*2480*/  STL.64 [R1+0x790], R52 ;  /* 0x0007903401007387 */ /* 0x020fe20000100a00 */
[----:B------:R-:W-:-:S02]  /*2490*/  R2UR UR14, R12 ;  /* 0x000000000c0e72ca */ /* 0x000fc400000e0000 */
[----:B------:R-:W-:Y:S01]  /*24a0*/  R2UR UR7, R11 ;  /* 0x000000000b0772ca */ /* 0x000fe200000e0000 */
[----:B------:R-:W2:Y:S01]  /*24b0*/  LDS.128 R12, [UR30+0x40] ;  /* 0x0000401eff0c7984 */ /* 0x000ea20008000c00 */
[----:B------:R-:W-:Y:S02]  /*24c0*/  R2UR UR8, R10 ;  /* 0x000000000a0872ca */ /* 0x000fe400000e0000 */
[----:B------:R-:W-:Y:S02]  /*24d0*/  R2UR UR9, R9 ;  /* 0x00000000090972ca */ /* 0x000fe400000e0000 */
[----:B------:R-:W-:Y:S02]  /*24e0*/  R2UR UR10, R8 ;  /* 0x00000000080a72ca */ /* 0x000fe400000e0000 */
[----:B------:R-:W3:Y:S01]  /*24f0*/  LDS.128 R8, [UR30+0x50] ;  /* 0x0000501eff087984 */ /* 0x000ee20008000c00 */
[----:B-1----:R-:W-:Y:S02]  /*2500*/  MOV R0, R54 ;  /* 0x0000003600007202 */ /* 0x002fe40000000f00 */
[----:B------:R-:W-:-:S02]  /*2510*/  MOV R3, R55 ;  /* 0x0000003700037202 */ /* 0x000fc40000000f00 */
[----:B------:R-:W-:Y:S01]  /*2520*/  R2UR UR61, R0 ;  /* 0x00000000003d72ca */ /* 0x000fe200000e0000 */
[----:B------:R-:W-:Y:S01]  /*2530*/  VIADD R0, R17, UR6 ;  /* 0x0000000611007c36 */ /* 0x000fe20008000000 */
[----:B------:R-:W-:Y:S02]  /*2540*/  R2UR UR15, R23 ;  /* 0x00000000170f72ca */ /* 0x000fe400000e0000 */
[----:B------:R-:W-:Y:S02]  /*2550*/  R2UR UR16, R22 ;  /* 0x00000000161072ca */ /* 0x000fe400000e0000 */
[----:B------:R-:W-:Y:S02]  /*2560*/  R2UR UR17, R21 ;  /* 0x00000000151172ca */ /* 0x000fe400000e0000 */
[----:B------:R-:W-:Y:S02]  /*2570*/  R2UR UR18, R20 ;  /* 0x00000000141272ca */ /* 0x000fe400000e0000 */
[----:B----4-:R-:W-:-:S02]  /*2580*/  R2UR UR19, R27 ;  /* 0x000000001b1372ca */ /* 0x010fc400000e0000 */
[----:B------:R-:W-:Y:S02]  /*2590*/  R2UR UR20, R26 ;  /* 0x000000001a1472ca */ /* 0x000fe400000e0000 */
[----:B------:R-:W-:Y:S02]  /*25a0*/  R2UR UR21, R25 ;  /* 0x00000000191572ca */ /* 0x000fe400000e0000 */
[----:B------:R-:W-:Y:S02]  /*25b0*/  R2UR UR22, R24 ;  /* 0x00000000181672ca */ /* 0x000fe400000e0000 */
[----:B------:R-:W-:Y:S02]  /*25c0*/  R2UR UR23, R31 ;  /* 0x000000001f1772ca */ /* 0x000fe400000e0000 */
[----:B0-----:R-:W-:Y:S02]  /*25d0*/  R2UR UR53, R7 ;  /* 0x00000000073572ca */ /* 0x001fe400000e0000 */
[----:B------:R-:W-:-:S02]  /*25e0*/  R2UR UR54, R6 ;  /* 0x00000000063672ca */ /* 0x000fc400000e0000 */
[----:B------:R-:W-:Y:S02]  /*25f0*/  R2UR UR55, R5 ;  /* 0x00000000053772ca */ /* 0x000fe400000e0000 */
[----:B------:R-:W-:Y:S02]  /*2600*/  R2UR UR56, R4 ;  /* 0x00000000043872ca */ /* 0x000fe400000e0000 */
[----:B------:R-:W0:Y:S01]  /*2610*/  LDS.128 R4, [UR30+0x60] ;  /* 0x0000601eff047984 */ /* 0x000e220008000c00 */
[----:B------:R-:W-:Y:S02]  /*2620*/  R2UR UR24, R30 ;  /* 0x000000001e1872ca */ /* 0x000fe400000e0000 */
[----:B------:R-:W-:Y:S01]  /*2630*/  R2UR UR25, R29 ;  /* 0x000000001d1972ca */ /* 0x000fe200000e0000 */
[----:B--2---:R-:W-:Y:S01]  /*2640*/  STL.64 [R1+0x770], R12 ;  /* 0x0007700c01007387 */ /* 0x004fe20000100a00 */
[----:B------:R-:W-:Y:S02]  /*2650*/  R2UR UR26, R28 ;  /* 0x000000001c1a72ca */ /* 0x000fe400000e0000 */
[----:B------:R-:W-:Y:S01]  /*2660*/  R2UR UR27, R35 ;  /* 0x00000000231b72ca */ /* 0x000fe200000e0000 */
[----:B------:R-:W-:Y:S01]  /*2670*/  STL.64 [R1+0x778], R14 ;  /* 0x0007780e01007387 */ /* 0x000fe20000100a00 */
[----:B------:R-:W-:-:S02]  /*2680*/  R2UR UR28, R34 ;  /* 0x00000000221c72ca */ /* 0x000fc400000e0000 */
[----:B------:R-:W-:Y:S01]  /*2690*/  R2UR UR29, R33 ;  /* 0x00000000211d72ca */ /* 0x000fe200000e0000 */
[----:B------:R-:W1:Y:S01]  /*26a0*/  LDS.128 R12, [UR30+0x70] ;  /* 0x0000701eff0c7984 */ /* 0x000e620008000c00 */
[----:B------:R-:W-:Y:S02]  /*26b0*/  R2UR UR32, R32 ;  /* 0x00000000202072ca */ /* 0x000fe400000e0000 */
[----:B------:R-:W-:Y:S01]  /*26c0*/  R2UR UR33, R39 ;  /* 0x00000000272172ca */ /* 0x000fe200000e0000 */
[----:B---3--:R-:W-:Y:S01]  /*26d0*/  STL.64 [R1+0x760], R8 ;  /* 0x0007600801007387 */ /* 0x008fe20000100a00 */
[----:B------:R-:W-:Y:S02]  /*26e0*/  R2UR UR34, R38 ;  /* 0x00000000262272ca */ /* 0x000fe400000e0000 */
[----:B------:R-:W-:Y:S01]  /*26f0*/  R2UR UR35, R37 ;  /* 0x00000000252372ca */ /* 0x000fe200000e0000 */
[----:B------:R-:W-:Y:S01]  /*2700*/  STL.64 [R1+0x768], R10 ;  /* 0x0007680a01007387 */ /* 0x000fe20000100a00 */
[----:B------:R-:W-:-:S02]  /*2710*/  R2UR UR40, R36 ;  /* 0x00000000242872ca */ /* 0x000fc400000e0000 */
[----:B------:R-:W-:Y:S01]  /*2720*/  R2UR UR41, R43 ;  /* 0x000000002b2972ca */ /* 0x000fe200000e0000 */
[----:B------:R-:W2:Y:S01]  /*2730*/  LDS.128 R8, [UR30+0x80] ;  /* 0x0000801eff087984 */ /* 0x000ea20008000c00 */
[----:B------:R-:W-:Y:S02]  /*2740*/  R2UR UR42, R42 ;  /* 0x000000002a2a72ca */ /* 0x000fe400000e0000 */
[----:B------:R-:W-:Y:S02]  /*2750*/  R2UR UR43, R41 ;  /* 0x00000000292b72ca */ /* 0x000fe400000e0000 */
[----:B------:R-:W-:Y:S02]  /*2760*/  R2UR UR44, R40 ;  /* 0x00000000282c72ca */ /* 0x000fe400000e0000 */
[----:B------:R-:W-:Y:S02]  /*2770*/  R2UR UR45, R47 ;  /* 0x000000002f2d72ca */ /* 0x000fe400000e0000 */
[----:B------:R-:W-:-:S02]  /*2780*/  R2UR UR46, R46 ;  /* 0x000000002e2e72ca */ /* 0x000fc400000e0000 */
[----:B------:R-:W-:Y:S02]  /*2790*/  R2UR UR47, R45 ;  /* 0x000000002d2f72ca */ /* 0x000fe400000e0000 */
[----:B------:R-:W-:Y:S02]  /*27a0*/  R2UR UR48, R44 ;  /* 0x000000002c3072ca */ /* 0x000fe400000e0000 */
[----:B------:R-:W-:Y:S01]  /*27b0*/  R2UR UR49, R51 ;  /* 0x00000000333172ca */ /* 0x000fe200000e0000 */
[----:B0-----:R-:W-:Y:S01]  /*27c0*/  STL.64 [R1+0x750], R4 ;  /* 0x0007500401007387 */ /* 0x001fe20000100a00 */
[----:B------:R-:W-:Y:S02]  /*27d0*/  R2UR UR50, R50 ;  /* 0x00000000323272ca */ /* 0x000fe400000e0000 */
[----:B------:R-:W-:Y:S01]  /*27e0*/  R2UR UR51, R49 ;  /* 0x00000000313372ca */ /* 0x000fe200000e0000 */
[----:B------:R-:W-:Y:S01]  /*27f0*/  STL.64 [R1+0x758], R6 ;  /* 0x0007580601007387 */ /* 0x000fe20000100a00 */
[----:B------:R-:W-:-:S02]  /*2800*/  R2UR UR52, R48 ;  /* 0x00000000303472ca */ /* 0x000fc400000e0000 */
[----:B------:R-:W-:Y:S01]  /*2810*/  R2UR UR60, R3 ;  /* 0x00000000033c72ca */ /* 0x000fe200000e0000 */
[----:B------:R-:W0:Y:S01]  /*2820*/  LDS.128 R4, [UR30+0x90] ;  /* 0x0000901eff047984 */ /* 0x000e220008000c00 */
[----:B------:R-:W-:-:S03]  /*2830*/  ISETP.GE.AND P0, PT, R0, UR57, PT ;  /* 0x0000003900007c0c */ /* 0x000fc6000bf06270 */
        /* <DEDUP_REMOVED lines=135> */
[----:B-1----:R1:W-:Y:S04]  /*30b0*/  STL.64 [R1+0x470], R12 ;  /* 0x0004700c01007387 */ /* 0x0023e80000100a00 */
[----:B------:R1:W-:Y:S04]  /*30c0*/  STL.64 [R1+0x478], R14 ;  /* 0x0004780e01007387 */ /* 0x0003e80000100a00 */
[----:B--2---:R1:W-:Y:S04]  /*30d0*/  STL.64 [R1+0x460], R8 ;  /* 0x0004600801007387 */ /* 0x0043e80000100a00 */
[----:B------:R1:W-:Y:S04]  /*30e0*/  STL.64 [R1+0x468], R10 ;  /* 0x0004680a01007387 */ /* 0x0003e80000100a00 */
[----:B0-----:R1:W-:Y:S04]  /*30f0*/  STL.64 [R1+0x450], R4 ;  /* 0x0004500401007387 */ /* 0x0013e80000100a00 */
[----:B------:R1:W-:Y:S01]  /*3100*/  STL.64 [R1+0x458], R6 ;  /* 0x0004580601007387 */ /* 0x0003e20000100a00 */
[----:B------:R-:W-:Y:S05]  /*3110*/  @P1 BRA `(.L_x_1275) ;  /* 0x0000000c00001947 */ /* 0x000fea0003800000 */
[----:B-1----:R-:W0:Y:S04]  /*3120*/  LDS.128 R4, [UR30+0x440] ;  /* 0x0004401eff047984 */ /* 0x002e280008000c00 */
[----:B------:R-:W1:Y:S04]  /*3130*/  LDS.128 R12, [UR30+0x450] ;  /* 0x0004501eff0c7984 */ /* 0x000e680008000c00 */
        /* <DEDUP_REMOVED lines=180> */
[----:B------:R-:W-:Y:S04]  /*3c80*/  LDS.128 R8, [UR30+0x820] ;  /* 0x0008201eff087984 */ /* 0x000fe80008000c00 */
[----:B0-----:R-:W-:Y:S04]  /*3c90*/  STL.64 [R1+0x78], R4 ;  /* 0x0000780401007387 */ /* 0x001fe80000100a00 */
[----:B------:R-:W-:Y:S04]  /*3ca0*/  STL.64 [R1+0x80], R6 ;  /* 0x0000800601007387 */ /* 0x000fe80000100a00 */
[----:B------:R-:W0:Y:S04]  /*3cb0*/  LDS.128 R4, [UR30+0x830] ;  /* 0x0008301eff047984 */ /* 0x000e280008000c00 */
[----:B-1----:R2:W-:Y:S04]  /*3cc0*/  STL.64 [R1+0x68], R12 ;  /* 0x0000680c01007387 */ /* 0x0025e80000100a00 */
[----:B------:R2:W-:Y:S04]  /*3cd0*/  STL.64 [R1+0x70], R14 ;  /* 0x0000700e01007387 */ /* 0x0005e80000100a00 */
[----:B0-----:R2:W-:Y:S04]  /*3ce0*/  STL.64 [R1+0x48], R4 ;  /* 0x0000480401007387 */ /* 0x0015e80000100a00 */
[----:B------:R2:W-:Y:S04]  /*3cf0*/  STL.64 [R1+0x58], R8 ;  /* 0x0000580801007387 */ /* 0x0005e80000100a00 */
[----:B------:R2:W-:Y:S04]  /*3d00*/  STL.64 [R1+0x60], R10 ;  /* 0x0000600a01007387 */ /* 0x0005e80000100a00 */
[----:B------:R2:W-:Y:S02]  /*3d10*/  STL.64 [R1+0x50], R6 ;  /* 0x0000500601007387 */ /* 0x0005e40000100a00 */
.L_x_1275:
[----:B------:R-:W-:Y:S04]  /*3d20*/  BSSY B0, `(.L_x_1276) ;  /* 0x000178b000007945 */ /* 0x000fe80003800000 */
[----:B------:R-:W-:Y:S05]  /*3d30*/  @P0 BRA `(.L_x_1277) ;  /* 0x0000017800240947 */ /* 0x000fea0003800000 */
[-C--:B------:R-:W-:Y:S01]  /*3d40*/  IABS R3, R252.reuse ;  /* 0x000000fc00037213 */ /* 0x080fe20000000000 */
[----:B------:R-:W-:Y:S01]  /*3d50*/  IMAD R249, R249, 0x90, RZ ;  /* 0x00000090f9f97824 */ /* 0x000fe200078e02ff */
[----:B------:R-:W-:Y:S01]  /*3d60*/  ULDC UR30, c[0x0][0x298] ;  /* 0x0000a600001e7ab9 */ /* 0x000fe20000000800 */
[-C--:B------:R-:W-:Y:S01]  /*3d70*/  IMAD R250, R250, R252.reuse, RZ ;  /* 0x000000fcfafa7224 */ /* 0x080fe200078e02ff */
[----:B-12---:R-:W-:Y:S01]  /*3d80*/  MOV R6, R3 ;  /* 0x0000000300067202 */ /* 0x006fe20000000f00 */
[----:B------:R-:W-:-:S03]  /*3d90*/  IMAD R249, R249, R252, RZ ;  /* 0x000000fcf9f97224 */ /* 0x000fc600078e02ff */
[----:B------:R-:W0:Y:S01]  /*3da0*/  I2F.RP R4, R6 ;  /* 0x0000000600047306 */ /* 0x000e220000209400 */
[----:B------:R-:W-:Y:S01]  /*3db0*/  STL [R1+0x788], R6 ;  /* 0x0007880601007387 */ /* 0x000fe20000100800 */
[----:B------:R-:W-:Y:S02]  /*3dc0*/  SHF.R.S32.HI R248, RZ, 0x1f, R250 ;  /* 0x0000001ffff87819 */ /* 0x000fe400000114fa */
[----:B------:R-:W-:-:S04]  /*3dd0*/  SHF.R.S32.HI R17, RZ, 0x1f, R249 ;  /* 0x0000001fff117819 */ /* 0x000fc800000114f9 */
[----:B0-----:R-:W0:Y:S02]  /*3de0*/  MUFU.RCP R4, R4 ;  /* 0x0000000400047308 */ /* 0x001e240000001000 */
[----:B0-----:R-:W-:-:S06]  /*3df0*/  IADD3 R4, R4, 0xffffffe, RZ ;  /* 0x0ffffffe04047810 */ /* 0x001fcc0007ffe0ff */
[----:B------:R0:W1:Y:S02]  /*3e00*/  F2I.FTZ.U32.TRUNC.NTZ R5, R4 ;  /* 0x0000000400057305 */ /* 0x000064000021f000 */
[----:B0-----:R-:W-:Y:S01]  /*3e10*/  HFMA2.MMA R4, -RZ, RZ, 0, 0 ;  /* 0x00000000ff047435 */ /* 0x001fe200000001ff */
[----:B-1----:R-:W-:-:S04]  /*3e20*/  IMAD.MOV R3, RZ, RZ, -R5 ;  /* 0x000000ffff037224 */ /* 0x002fc800078e0a05 */
[----:B------:R-:W-:-:S05]  /*3e30*/  IMAD R3, R3, R6, RZ ;  /* 0x0000000603037224 */ /* 0x000fca00078e02ff */
[----:B------:R-:W-:Y:S02]  /*3e40*/  IMAD.HI.U32 R4, R5, R3, R4 ;  /* 0x0000000305047227 */ /* 0x000fe400078e0004 */
[----:B------:R-:W0:Y:S03]  /*3e50*/  LDC R3, c[0x0][0x2c0] ;  /* 0x0000b000ff037b82 */ /* 0x000e260000000800 */
[----:B------:R-:W-:Y:S04]  /*3e60*/  STL [R1+0x798], R4 ;  /* 0x0007980401007387 */ /* 0x000fe80000100800 */
[----:B------:R0:W-:Y:S02]  /*3e70*/  STL [R1+0x40], R0 ;  /* 0x0000400001007387 */ /* 0x0001e40000100800 */
[----:B0-----:R-:W-:-:S07]  /*3e80*/  IADD3 R0, R3, UR30, RZ ;  /* 0x0000001e03007c10 */ /* 0x001fce000fffe0ff */
.L_x_1408:
[----:B------:R-:W-:Y:S01]  /*3e90*/  STL [R1+0x7b0], R4 ;  /* 0x0007b00401007387 */ /* 0x000fe20000100800 */
[----:B------:R-:W-:-:S03]  /*3ea0*/  ULDC UR30, c[0x0][0x284] ;  /* 0x0000a100001e7ab9 */ /* 0x000fc60000000800 */
[----:B------:R0:W-:Y:S04]  /*3eb0*/  STL [R1+0x7ac], R2 ;  /* 0x0007ac0201007387 */ /* 0x0001e80000100800 */
[----:B0-----:R-:W2:Y:S01]  /*3ec0*/  LDL R2, [R1+0x40] ;  /* 0x0000400001027983 */ /* 0x001ea20000100800 */
[----:B------:R-:W-:Y:S01]  /*3ed0*/  IMAD.U32 R252, RZ, RZ, UR30 ;  /* 0x0000001efffc7e24 */ /* 0x000fe2000f8e00ff */
[----:B------:R-:W-:Y:S01]  /*3ee0*/  ULDC.64 UR30, c[0x0][0x2b0] ;  /* 0x0000ac00001e7ab9 */ /* 0x000fe20000000a00 */
[----:B------:R-:W0:Y:S01]  /*3ef0*/  S2R R251, SR_CTAID.Y ;  /* 0x0000000000fb7919 */ /* 0x000e220000002600 */
[----:B------:R-:W-:-:S04]  /*3f00*/  ISETP.NE.U32.AND P0, PT, RZ, UR30, PT ;  /* 0x0000001eff007c0c */ /* 0x000fc8000bf05070 */
[----:B------:R-:W-:-:S13]  /*3f10*/  ISETP.NE.AND.EX P0, PT, RZ, UR31, PT, P0 ;  /* 0x0000001fff007c0c */ /* 0x000fda000bf05300 */
[----:B0-----:R-:W-:-:S05]  /*3f20*/  @P0 IMAD R0, R251, R252, RZ ;  /* 0x000000fcfb000224 */ /* 0x001fca00078e02ff */
[--C-:B------:R-:W-:Y:S02]  /*3f30*/  @P0 SHF.R.S32.HI R3, RZ, 0x1f, R0.reuse ;  /* 0x0000001fff030819 */ /* 0x100fe40000011400 */
[----:B--2---:R-:W-:Y:S02]  /*3f40*/  @P0 IADD3 R18, P1, P2, R2, UR30, R0 ;  /* 0x0000001e02120c10 */ /* 0x004fe4000fa3e000 */
[----:B------:R-:W-:-:S04]  /*3f50*/  @P0 SHF.R.S32.HI R0, RZ, 0x1f, R2 ;  /* 0x0000001fff000819 */ /* 0x000fc80000011402 */
[----:B------:R-:W-:Y:S01]  /*3f60*/  @P0 IADD3.X R19, R0, UR31, R3, P1, P2 ;  /* 0x0000001f00130c10 */ /* 0x000fe20008fe4403 */
[----:B------:R-:W-:Y:S01]  /*3f70*/  ULDC.64 UR30, c[0x0][0x258] ;  /* 0x00009600001e7ab9 */ /* 0x000fe20000000a00 */
[----:B------:R-:W2:Y:S04]  /*3f80*/  LDL R0, [R1+0x798] ;  /* 0x0007980001007983 */ /* 0x000ea80000100800 */
[----:B---3--:R2:W3:Y:S04]  /*3f90*/  @P0 LDG.E.U8 R4, desc[UR36][R18.64] ;  /* 0x0000002412040981 */ /* 0x0084e8000c1e1100 */
[----:B----4-:R-:W4:Y:S01]  /*3fa0*/  LDL R19, [R1+0x788] ;  /* 0x0007880001137983 */ /* 0x010f220000100800 */
[----:B------:R-:W-:-:S02]  /*3fb0*/  IABS R3, R2 ;  /* 0x0000000200037213 */ /* 0x000fc40000000000 */
[----:B------:R-:W-:-:S03]  /*3fc0*/  ISETP.GE.AND P2, PT, R2, RZ, PT ;  /* 0x000000ff0200720c */ /* 0x000fc60003f46270 */
[----:B--2---:R-:W-:Y:S01]  /*3fd0*/  IMAD.HI.U32 R18, R0, R3, RZ ;  /* 0x0000000300127227 */ /* 0x004fe200078e00ff */
[----:B------:R-:W-:Y:S02]  /*3fe0*/  IABS R0, R252 ;  /* 0x000000fc00007213 */ /* 0x000fe40000000000 */
[----:B---3--:R-:W-:Y:S02]  /*3ff0*/  ISETP.NE.AND P0, PT, R4, RZ, P0 ;  /* 0x000000ff0400720c */ /* 0x008fe40000705270 */
[----:B------:R-:W-:Y:S01]  /*4000*/  IADD3 R18, -R18, RZ, RZ ;  /* 0x000000ff12127210 */ /* 0x000fe20007ffe1ff */
[----:B------:R0:W5:Y:S04]  /*4010*/  LDL.LU R4, [R1+0x7b0] ;  /* 0x0007b00001047983 */ /* 0x0001680000300800 */
[----:B------:R-:W-:-:S05]  /*4020*/  IMAD R3, R0, R18, R3 ;  /* 0x0000001200037224 */ /* 0x000fca00078e0203 */
[----:B----4-:R-:W-:-:S13]  /*4030*/  ISETP.GT.U32.AND P1, PT, R19, R3, PT ;  /* 0x000000031300720c */ /* 0x010fda0003f24070 */
[----:B------:R-:W-:-:S04]  /*4040*/  @!P1 IADD3 R3, R3, -R0, RZ ;  /* 0x8000000003039210 */ /* 0x000fc80007ffe0ff */
[----:B------:R-:W-:-:S13]  /*4050*/  ISETP.GT.U32.AND P1, PT, R19, R3, PT ;  /* 0x000000031300720c */ /* 0x000fda0003f24070 */
[----:B------:R-:W-:Y:S01]  /*4060*/  @!P1 IMAD.IADD R3, R3, 0x1, -R0 ;  /* 0x0000000103039824 */ /* 0x000fe200078e0a00 */
[----:B------:R-:W-:Y:S01]  /*4070*/  ISETP.NE.AND P1, PT, R252, RZ, PT ;  /* 0x000000fffc00720c */ /* 0x000fe20003f25270 */
[----:B------:R-:W-:-:S03]  /*4080*/  IMAD R0, R251, R252, RZ ;  /* 0x000000fcfb007224 */ /* 0x000fc600078e02ff */
[----:B------:R-:W-:-:S09]  /*4090*/  @!P2 IADD3 R3, -R3, RZ, RZ ;  /* 0x000000ff0303a210 */ /* 0x000fd20007ffe1ff */
[----:B------:R-:W-:-:S04]  /*40a0*/  @!P1 LOP3.LUT R3, RZ, R252, RZ, 0x33, !PT ;  /* 0x000000fcff039212 */ /* 0x000fc800078e33ff */
[----:B------:R-:W-:Y:S02]  /*40b0*/  IADD3 R19, P1, R3, R0, RZ ;  /* 0x0000000003137210 */ /* 0x000fe40007f3e0ff */
[----:B------:R-:W-:Y:S02]  /*40c0*/  SHF.R.S32.HI R251, RZ, 0x1f, R3 ;  /* 0x0000001ffffb7819 */ /* 0x000fe40000011403 */
[----:B------:R-:W-:Y:S01]  /*40d0*/  LEA R18, P2, R19, UR30, 0x2 ;  /* 0x0000001e13127c11 */ /* 0x000fe2000f8410ff */
[----:B------:R-:W-:Y:S01]  /*40e0*/  UIADD3 UR30, UR39, -0x1, URZ ;  /* 0xffffffff271e7890 */ /* 0x000fe2000fffe03f */
[----:B------:R-:W-:-:S05]  /*40f0*/  LEA.HI.X.SX32 R0, R0, R251, 0x1, P1 ;  /* 0x000000fb00007211 */ /* 0x000fca00008f0eff */
[----:B------:R-:W-:Y:S02]  /*4100*/  ISETP.GE.AND P1, PT, R2, UR30, PT ;  /* 0x0000001e02007c0c */ /* 0x000fe4000bf26270 */
[----:B------:R0:W5:Y:S01]  /*4110*/  LDL.LU R2, [R1+0x7ac] ;  /* 0x0007ac0001027983 */ /* 0x0001620000300800 */
[----:B------:R-:W-:Y:S01]  /*4120*/  LEA.HI.X R19, R19, UR31, R0, 0x2, P2 ;  /* 0x0000001f13137c11 */ /* 0x000fe200090f1400 */
[----:B------:R-:W-:Y:S01]  /*4130*/  BSSY B1, `(.L_x_1278) ;  /* 0x0000066000017945 */ /* 0x000fe20003800000 */
[----:B------:R-:W-:-:S08]  /*4140*/  IMAD R0, R252, 0x90, RZ ;  /* 0x00000090fc007824 */ /* 0x000fd000078e02ff */
[----:B01----:R-:W-:Y:S05]  /*4150*/  @P1 BRA `(.L_x_1279) ;  /* 0x00000004008c1947 */ /* 0x003fea0003800000 */
[----:B------:R0:W-:Y:S01]  /*4160*/  STL.64 [R1+0x7c0], R8 ;  /* 0x0007c00801007387 */ /* 0x0001e20000100a00 */
[----:B------:R-:W-:-:S03]  /*4170*/  ULDC UR30, c[0x0][0x29c] ;  /* 0x0000a700001e7ab9 */ /* 0x000fc60000000800 */
[----:B------:R-:W-:Y:S04]  /*4180*/  STL.64 [R1+0x7b8], R6 ;  /* 0x0007b80601007387 */ /* 0x000fe80000100a00 */
[----:B-----5:R1:W-:Y:S01]  /*4190*/  STL.64 [R1+0x7b0], R4 ;  /* 0x0007b00401007387 */ /* 0x0203e20000100a00 */
[----:B0-----:R-:W-:-:S04]  /*41a0*/  SHF.L.U32 R9, R3, 0x2, RZ ;  /* 0x0000000203097819 */ /* 0x001fc800000006ff */
[----:B------:R-:W-:-:S13]  /*41b0*/  ISETP.GE.AND P2, PT, R9, R0, PT ;  /* 0x000000000900720c */ /* 0x000fda0003f46270 */
[----:B------:R-:W2:Y:S01]  /*41c0*/  @!P2 LDG.E R251, desc[UR36][R18.64] ;  /* 0x0000002412fba981 */ /* 0x000ea2000c1e1900 */
[----:B------:R-:W2:Y:S08]  /*41d0*/  @!P2 LDC R8, c[0x0][0x288] ;  /* 0x0000a200ff08ab82 */ /* 0x000eb00000000800 */
[----:B-1----:R-:W0:Y:S02]  /*41e0*/  @!P2 LDC.64 R4, c[0x0][0x248] ;  /* 0x00009200ff04ab82 */ /* 0x002e240000000a00 */
[----:B0-----:R-:W-:-:S02]  /*41f0*/  IMAD.MOV.U32 R6, RZ, RZ, R4 ;  /* 0x000000ffff067224 */ /* 0x001fc400078e0004 */
[----:B--2---:R-:W-:-:S04]  /*4200*/  @!P2 IMAD R251, R251, R8, RZ ;  /* 0x00000008fbfba224 */ /* 0x004fc800078e02ff */
[----:B------:R-:W-:-:S04]  /*4210*/  @!P2 IMAD R251, R251, 0x90, RZ ;  /* 0x00000090fbfba824 */ /* 0x000fc800078e02ff */
[----:B------:R-:W-:-:S05]  /*4220*/  @!P2 IMAD R251, R251, R252, R9 ;  /* 0x000000fcfbfba224 */ /* 0x000fca00078e0209 */
[----:B------:R-:W-:-:S04]  /*4230*/  @!P2 IADD3 R4, P3, R249, R251, RZ ;  /* 0x000000fbf904a210 */ /* 0x000fc80007f7e0ff */
[----:B------:R-:W-:Y:S02]  /*4240*/  @!P2 LEA.HI.X.SX32 R251, R251, R17, 0x1, P3 ;  /* 0x00000011fbfba211 */ /* 0x000fe400018f0eff */
[C---:B------:R-:W-:Y:S02]  /*4250*/  @!P2 LEA R8, P3, R4.reuse, R6, 0x2 ;  /* 0x000000060408a211 */ /* 0x040fe400078610ff */
[----:B------:R-:W-:Y:S02]  /*4260*/  CS2R R6, SRZ ;  /* 0x0000000000067805 */ /* 0x000fe4000001ff00 */
[----:B------:R-:W-:Y:S02]  /*4270*/  @!P2 LEA.HI.X R9, R4, R5, R251, 0x2, P3 ;  /* 0x000000050409a211 */ /* 0x000fe400018f14fb */
[----:B------:R-:W-:-:S06]  /*4280*/  CS2R R4, SRZ ;  /* 0x0000000000047805 */ /* 0x000fcc000001ff00 */
[----:B------:R-:W2:Y:S04]  /*4290*/  @!P2 LDG.E.128 R4, desc[UR36][R8.64] ;  /* 0x000000240804a981 */ /* 0x000ea8000c1e1d00 */
[----:B------:R0:W5:Y:S01]  /*42a0*/  LDL.LU.64 R8, [R1+0x7c0] ;  /* 0x0007c00001087983 */ /* 0x0001620000300a00 */
[----:B------:R-:W-:-:S03]  /*42b0*/  ISETP.NE.AND P3, PT, RZ, UR30, PT ;  /* 0x0000001eff007c0c */ /* 0x000fc6000bf65270 */
[----:B--2---:R-:W-:Y:S01]  /*42c0*/  STL.64 [R1+0x30], R4 ;  /* 0x0000300401007387 */ /* 0x004fe20000100a00 */
[----:B------:R-:W-:-:S03]  /*42d0*/  MOV R251, R7 ;  /* 0x0000000700fb7202 */ /* 0x000fc60000000f00 */
[----:B------:R1:W-:Y:S04]  /*42e0*/  STL.64 [R1+0x38], R6 ;  /* 0x0000380601007387 */ /* 0x0003e80000100a00 */
[----:B-1----:R0:W5:Y:S04]  /*42f0*/  LDL.LU.64 R6, [R1+0x7b8] ;  /* 0x0007b80001067983 */ /* 0x0021680000300a00 */
[----:B------:R0:W5:Y:S01]  /*4300*/  LDL.LU.64 R4, [R1+0x7b0] ;  /* 0x0007b00001047983 */ /* 0x0001620000300a00 */
[----:B------:R-:W-:Y:S05]  /*4310*/  @P3 BRA `(.L_x_1279) ;  /* 0x00000004001c3947 */ /* 0x000fea0003800000 */
[----:B------:R1:W-:Y:S01]  /*4320*/  STL.64 [R1+0x800], R22 ;  /* 0x0008001601007387 */ /* 0x0003e20000100a00 */
[----:B------:R-:W-:-:S03]  /*4330*/  LOP3.LUT P4, RZ, R2, 0x10, RZ, 0xc0, !PT ;  /* 0x0000001002ff7812 */ /* 0x000fc6000788c0ff */
[----:B------:R-:W-:Y:S04]  /*4340*/  STL.64 [R1+0x7f8], R20 ;  /* 0x0007f81401007387 */ /* 0x000fe80000100a00 */
[----:B------:R2:W-:Y:S01]  /*4350*/  STL.64 [R1+0x7f0], R18 ;  /* 0x0007f01201007387 */ /* 0x0005e20000100a00 */
[----:B-1----:R-:W-:-:S03]  /*4360*/  SHF.L.U32 R23, R3, 0x2, RZ ;  /* 0x0000000203177819 */ /* 0x002fc600000006ff */
[----:B------:R1:W-:Y:S04]  /*4370*/  STL [R1+0x7e8], R17 ;  /* 0x0007e81101007387 */ /* 0x0003e80000100800 */
[----:B------:R3:W-:Y:S01]  /*4380*/  STL [R1+0x7e4], R15 ;  /* 0x0007e40f01007387 */ /* 0x0007e20000100800 */
[----:B--2---:R-:W3:Y:S03]  /*4390*/  @!P2 LDC.64 R18, c[0x0][0x248] ;  /* 0x00009200ff12ab82 */ /* 0x004ee60000000a00 */
[----:B------:R-:W-:Y:S01]  /*43a0*/  STL [R1+0x7e0], R14 ;  /* 0x0007e00e01007387 */ /* 0x000fe20000100800 */
[----:B-1----:R-:W-:-:S03]  /*43b0*/  IMAD.MOV.U32 R17, RZ, RZ, R23 ;  /* 0x000000ffff117224 */ /* 0x002fc600078e0017 */
[----:B------:R-:W-:Y:S04]  /*43c0*/  STL [R1+0x7dc], R13 ;  /* 0x0007dc0d01007387 */ /* 0x000fe80000100800 */
[----:B------:R-:W-:Y:S01]  /*43d0*/  STL [R1+0x7d8], R12 ;  /* 0x0007d80c01007387 */ /* 0x000fe20000100800 */
[----:B------:R-:W1:Y:S03]  /*43e0*/  S2R R23, SR_CTAID.X ;  /* 0x0000000000177919 */ /* 0x000e660000002500 */
[----:B------:R-:W-:Y:S04]  /*43f0*/  STL [R1+0x7d4], R11 ;  /* 0x0007d40b01007387 */ /* 0x000fe80000100800 */
[----:B------:R-:W-:Y:S04]  /*4400*/  STL [R1+0x7d0], R10 ;  /* 0x0007d00a01007387 */ /* 0x000fe80000100800 */
[----:B------:R-:W-:Y:S04]  /*4410*/  STL [R1+0x7cc], R3 ;  /* 0x0007cc0301007387 */ /* 0x000fe80000100800 */
[----:B------:R-:W-:Y:S04]  /*4420*/  STL [R1+0x7c8], R0 ;  /* 0x0007c80001007387 */ /* 0x000fe80000100800 */
[----:B-----5:R2:W-:Y:S04]  /*4430*/  STL.64 [R1+0x7c0], R8 ;  /* 0x0007c00801007387 */ /* 0x0205e80000100a00 */
[----:B------:R4:W-:Y:S01]  /*4440*/  STL.64 [R1+0x7b8], R6 ;  /* 0x0007b80601007387 */ /* 0x0009e20000100a00 */
[----:B---3--:R-:W-:-:S03]  /*4450*/  MOV R15, R19 ;  /* 0x00000013000f7202 */ /* 0x008fc60000000f00 */
[----:B------:R3:W-:Y:S01]  /*4460*/  STL.64 [R1+0x7b0], R4 ;  /* 0x0007b00401007387 */ /* 0x0007e20000100a00 */
[----:B--2---:R-:W2:Y:S01]  /*4470*/  @P4 LDC.64 R8, c[0x0][0x2e0] ;  /* 0x0000b800ff084b82 */ /* 0x004ea20000000a00 */
[----:B----4-:R-:W-:-:S07]  /*4480*/  MOV R7, R251 ;  /* 0x000000fb00077202 */ /* 0x010fce0000000f00 */
[----:B------:R-:W1:Y:S01]  /*4490*/  @P4 LDC R251, c[0x0][0x288] ;  /* 0x0000a200fffb4b82 */ /* 0x000e620000000800 */
[----:B---3--:R-:W3:Y:S04]  /*44a0*/  LDL.LU R4, [R1+0x30] ;  /* 0x0000300001047983 */ /* 0x008ee80000300800 */
[----:B------:R-:W4:Y:S04]  /*44b0*/  LDL.LU R5, [R1+0x34] ;  /* 0x0000340001057983 */ /* 0x000f280000300800 */
[----:B------:R-:W4:Y:S04]  /*44c0*/  LDL.LU R6, [R1+0x38] ;  /* 0x0000380001067983 */ /* 0x000f280000300800 */
[----:B------:R-:W3:Y:S04]  /*44d0*/  LDL R14, [R1+0x440] ;  /* 0x00044000010e7983 */ /* 0x000ee80000100800 */
[----:B------:R-:W4:Y:S04]  /*44e0*/  LDL R13, [R1+0x444] ;  /* 0x00044400010d7983 */ /* 0x000f280000100800 */
[----:B------:R-:W4:Y:S01]  /*44f0*/  LDL R10, [R1+0x448] ;  /* 0x00044800010a7983 */ /* 0x000f220000100800 */
[----:B-1----:R-:W-:-:S04]  /*4500*/  @P4 IMAD R251, R16, R251, R23 ;  /* 0x000000fb10fb4224 */ /* 0x002fc800078e0217 */
[----:B------:R-:W-:-:S04]  /*4510*/  @P4 IMAD R251, R251, 0x90, RZ ;  /* 0x00000090fbfb4824 */ /* 0x000fc800078e02ff */
[----:B--2---:R-:W-:-:S05]  /*4520*/  @P4 IMAD.WIDE R8, R251, 0x4, R8 ;  /* 0x00000004fb084825 */ /* 0x004fca00078e0208 */
[----:B------:R1:W2:Y:S01]  /*4530*/  @P4 LDG.E.128 R20, desc[UR36][R8.64] ;  /* 0x0000002408144981 */ /* 0x0002a2000c1e1d00 */
[----:B------:R-:W-:-:S04]  /*4540*/  @!P2 IADD3 R251, P3, R250, R17, RZ ;  /* 0x00000011fafba210 */ /* 0x000fc80007f7e0ff */
[----:B------:R-:W-:Y:S01]  /*4550*/  @!P2 LEA.HI.X.SX32 R17, R17, R248, 0x1, P3 ;  /* 0x000000f81111a211 */ /* 0x000fe200018f0eff */
[----:B-1----:R-:W-:-:S05]  /*4560*/  IMAD.MOV.U32 R8, RZ, RZ, R18 ;  /* 0x000000ffff087224 */ /* 0x002fca00078e0012 */
[----:B------:R-:W-:-:S04]  /*4570*/  @!P2 LEA R8, P3, R251, R8, 0x2 ;  /* 0x00000008fb08a211 */ /* 0x000fc800078610ff */
[----:B------:R-:W-:Y:S02]  /*4580*/  @!P2 LEA.HI.X R9, R251, R15, R17, 0x2, P3 ;  /* 0x0000000ffb09a211 */ /* 0x000fe400018f1411 */
[----:B--2---:R-:W-:Y:S01]  /*4590*/  MOV R3, R22 ;  /* 0x0000001600037202 */ /* 0x004fe20000000f00 */
[----:B------:R-:W-:Y:S01]  /*45a0*/  IMAD.MOV.U32 R11, RZ, RZ, R21 ;  /* 0x000000ffff0b7224 */ /* 0x000fe200078e0015 */
[----:B------:R-:W-:Y:S02]  /*45b0*/  MOV R0, R23 ;  /* 0x0000001700007202 */ /* 0x000fe40000000f00 */
[----:B------:R-:W-:Y:S01]  /*45c0*/  MOV R12, R20 ;  /* 0x00000014000c7202 */ /* 0x000fe20000000f00 */
[----:B------:R1:W5:Y:S04]  /*45d0*/  LDL.LU.64 R22, [R1+0x800] ;  /* 0x0008000001167983 */ /* 0x0003680000300a00 */
[----:B------:R1:W5:Y:S04]  /*45e0*/  LDL.LU.64 R20, [R1+0x7f8] ;  /* 0x0007f80001147983 */ /* 0x0003680000300a00 */
[----:B------:R1:W5:Y:S04]  /*45f0*/  LDL.LU.64 R18, [R1+0x7f0] ;  /* 0x0007f00001127983 */ /* 0x0003680000300a00 */
[----:B------:R1:W5:Y:S04]  /*4600*/  LDL.LU R17, [R1+0x7e8] ;  /* 0x0007e80001117983 */ /* 0x0003680000300800 */
[----:B------:R1:W5:Y:S04]  /*4610*/  LDL.LU R15, [R1+0x7e4] ;  /* 0x0007e400010f7983 */ /* 0x0003680000300800 */
[----:B------:R-:W2:Y:S01]  /*4620*/  LDL R251, [R1+0x44c] ;  /* 0x00044c0001fb7983 */ /* 0x000ea20000100800 */
[----:B---3--:R-:W-:Y:S01]  /*4630*/  FADD.FTZ R4, R14, R4 ;  /* 0x000000040e047221 */ /* 0x008fe20000010000 */
[----:B----4-:R-:W-:Y:S01]  /*4640*/  FADD.FTZ R5, R13, R5 ;  /* 0x000000050d057221 */ /* 0x010fe20000010000 */
[----:B------:R-:W-:Y:S01]  /*4650*/  FADD.FTZ R6, R10, R6 ;  /* 0x000000060a067221 */ /* 0x000fe20000010000 */
[----:B------:R1:W5:Y:S01]  /*4660*/  LDL.LU R14, [R1+0x7e0] ;  /* 0x0007e000010e7983 */ /* 0x0003620000300800 */
[----:B------:R-:W-:Y:S01]  /*4670*/  @P4 FMUL.FTZ R4, R4, R12 ;  /* 0x0000000c04044220 */ /* 0x000fe20000410000 */
[----:B------:R-:W-:-:S02]  /*4680*/  @P4 FMUL.FTZ R5, R5, R11 ;  /* 0x0000000b05054220 */ /* 0x000fc40000410000 */
[----:B------:R1:W5:Y:S01]  /*4690*/  LDL.LU R13, [R1+0x7dc] ;  /* 0x0007dc00010d7983 */ /* 0x0003620000300800 */
[----:B------:R-:W-:-:S03]  /*46a0*/  @P4 FMUL.FTZ R6, R6, R3 ;  /* 0x0000000306064220 */ /* 0x000fc60000410000 */
[----:B------:R1:W5:Y:S04]  /*46b0*/  LDL.LU R12, [R1+0x7d8] ;  /* 0x0007d800010c7983 */ /* 0x0003680000300800 */
[----:B------:R1:W5:Y:S04]  /*46c0*/  LDL.LU R11, [R1+0x7d4] ;  /* 0x0007d400010b7983 */ /* 0x0003680000300800 */
[----:B------:R1:W5:Y:S04]  /*46d0*/  LDL.LU R10, [R1+0x7d0] ;  /* 0x0007d000010a7983 */ /* 0x0003680000300800 */
[----:B------:R-:W-:Y:S04]  /*46e0*/  STL [R1+0x30], R4 ;  /* 0x0000300401007387 */ /* 0x000fe80000100800 */
[----:B------:R1:W5:Y:S04]  /*46f0*/  LDL.LU R3, [R1+0x7cc] ;  /* 0x0007cc0001037983 */ /* 0x0003680000300800 */
[----:B------:R-:W-:Y:S01]  /*4700*/  STL [R1+0x34], R5 ;  /* 0x0000340501007387 */ /* 0x000fe20000100800 */
[----:B--2---:R-:W-:-:S04]  /*4710*/  FADD.FTZ R7, R251, R7 ;  /* 0x00000007fb077221 */ /* 0x004fc80000010000 */
[----:B------:R-:W-:Y:S02]  /*4720*/  @P4 FMUL.FTZ R7, R7, R0 ;  /* 0x0000000007074220 */ /* 0x000fe40000410000 */
[----:B------:R1:W5:Y:S04]  /*4730*/  LDL.LU R0, [R1+0x7c8] ;  /* 0x0007c80001007983 */ /* 0x0003680000300800 */
[----:B------:R-:W-:Y:S04]  /*4740*/  STL.64 [R1+0x38], R6 ;  /* 0x0000380601007387 */ /* 0x000fe80000100a00 */
[----:B------:R2:W-:Y:S04]  /*4750*/  @!P2 STG.E.128 desc[UR36][R8.64], R4 ;  /* 0x000000040800a986 */ /* 0x0005e8000c101d24 */
[----:B--2---:R1:W5:Y:S04]  /*4760*/  LDL.LU.64 R8, [R1+0x7c0] ;  /* 0x0007c00001087983 */ /* 0x0043680000300a00 */
[----:B------:R1:W5:Y:S04]  /*4770*/  LDL.LU.64 R6, [R1+0x7b8] ;  /* 0x0007b80001067983 */ /* 0x0003680000300a00 */
[----:B------:R1:W5:Y:S02]  /*4780*/  LDL.LU.64 R4, [R1+0x7b0] ;  /* 0x0007b00001047983 */ /* 0x0003640000300a00 */
.L_x_1279:
[----:B------:R-:W-:Y:S05]  /*4790*/  BSYNC B1 ;  /* 0x0000000000017941 */ /* 0x000fea0003800000 */
.L_x_1278:
[----:B------:R-:W-:Y:S04]  /*47a0*/  BSSY B1, `(.L_x_1280) ;  /* 0x0000064000017945 */ /* 0x000fe80003800000 */
[----:B------:R-:W-:Y:S05]  /*47b0*/  @P1 BRA `(.L_x_1281) ;  /* 0x0000000400881947 */ /* 0x000fea0003800000 */
[----:B-----5:R-:W-:Y:S01]  /*47c0*/  IADD3 R251, R3, R252, RZ ;  /* 0x000000fc03fb7210 */ /* 0x020fe20007ffe0ff */
[----:B------:R2:W-:Y:S01]  /*47d0*/  STL.64 [R1+0x7c0], R8 ;  /* 0x0007c00801007387 */ /* 0x0005e20000100a00 */
[----:B------:R-:W-:-:S03]  /*47e0*/  ULDC UR30, c[0x0][0x29c] ;  /* 0x0000a700001e7ab9 */ /* 0x000fc60000000800 */
[----:B------:R-:W-:Y:S01]  /*47f0*/  IMAD.SHL.U32 R251, R251, 0x4, RZ ;  /* 0x00000004fbfb7824 */ /* 0x000fe200078e00ff */
[----:B------:R-:W-:Y:S04]  /*4800*/  STL.64 [R1+0x7b8], R6 ;  /* 0x0007b80601007387 */ /* 0x000fe80000100a00 */
[----:B------:R-:W-:Y:S01]  /*4810*/  ISETP.GE.AND P2, PT, R251, R0, PT ;  /* 0x00000000fb00720c */ /* 0x000fe20003f46270 */
[----:B------:R3:W-:-:S12]  /*4820*/  STL.64 [R1+0x7b0], R4 ;  /* 0x0007b00401007387 */ /* 0x0007d80000100a00 */
[----:B--2---:R-:W2:Y:S01]  /*4830*/  @!P2 LDG.E R9, desc[UR36][R18.64] ;  /* 0x000000241209a981 */ /* 0x004ea2000c1e1900 */
[----:B---3--:R-:W3:Y:S08]  /*4840*/  @!P2 LDC.64 R4, c[0x0][0x248] ;  /* 0x00009200ff04ab82 */ /* 0x008ef00000000a00 */
[----:B------:R-:W2:Y:S01]  /*4850*/  @!P2 LDC R8, c[0x0][0x288] ;  /* 0x0000a200ff08ab82 */ /* 0x000ea20000000800 */
[----:B---3--:R-:W-:Y:S01]  /*4860*/  MOV R7, R4 ;  /* 0x0000000400077202 */ /* 0x008fe20000000f00 */
[----:B--2---:R-:W-:-:S04]  /*4870*/  @!P2 IMAD R4, R9, R8, RZ ;  /* 0x000000080904a224 */ /* 0x004fc800078e02ff */
[----:B------:R-:W-:-:S04]  /*4880*/  @!P2 IMAD R4, R4, 0x90, RZ ;  /* 0x000000900404a824 */ /* 0x000fc800078e02ff */
[----:B------:R-:W-:-:S05]  /*4890*/  @!P2 IMAD R6, R4, R252, R251 ;  /* 0x000000fc0406a224 */ /* 0x000fca00078e02fb */
[----:B------:R-:W-:-:S04]  /*48a0*/  @!P2 IADD3 R4, P3, R249, R6, RZ ;  /* 0x00000006f904a210 */ /* 0x000fc80007f7e0ff */
[----:B------:R-:W-:Y:S02]  /*48b0*/  @!P2 LEA.HI.X.SX32 R6, R6, R17, 0x1, P3 ;  /* 0x000000110606a211 */ /* 0x000fe400018f0eff */
[----:B------:R-:W-:-:S04]  /*48c0*/  @!P2 LEA R8, P3, R4, R7, 0x2 ;  /* 0x000000070408a211 */ /* 0x000fc800078610ff */
[----:B------:R-:W-:Y:S02]  /*48d0*/  @!P2 LEA.HI.X R9, R4, R5, R6, 0x2, P3 ;  /* 0x000000050409a211 */ /* 0x000fe400018f1406 */
[----:B------:R-:W-:Y:S02]  /*48e0*/  CS2R R6, SRZ ;  /* 0x0000000000067805 */ /* 0x000fe4000001ff00 */
[----:B------:R-:W-:-:S06]  /*48f0*/  CS2R R4, SRZ ;  /* 0x0000000000047805 */ /* 0x000fcc000001ff00 */
[----:B------:R-:W2:Y:S04]  /*4900*/  @!P2 LDG.E.128 R4, desc[UR36][R8.64] ;  /* 0x000000240804a981 */ /* 0x000ea8000c1e1d00 */
[----:B------:R3:W5:Y:S01]  /*4910*/  LDL.LU.64 R8, [R1+0x7c0] ;  /* 0x0007c00001087983 */ /* 0x0007620000300a00 */
[----:B------:R-:W-:-:S03]  /*4920*/  ISETP.NE.AND P3, PT, RZ, UR30, PT ;  /* 0x0000001eff007c0c */ /* 0x000fc6000bf65270 */
[----:B--2---:R-:W-:Y:S04]  /*4930*/  STL.64 [R1+0x20], R4 ;  /* 0x0000200401007387 */ /* 0x004fe80000100a00 */
[----:B------:R2:W-:Y:S04]  /*4940*/  STL.64 [R1+0x28], R6 ;  /* 0x0000280601007387 */ /* 0x0005e80000100a00 */
[----:B--2---:R3:W5:Y:S04]  /*4950*/  LDL.LU.64 R6, [R1+0x7b8] ;  /* 0x0007b80001067983 */ /* 0x0047680000300a00 */
[----:B------:R3:W5:Y:S01]  /*4960*/  LDL.LU.64 R4, [R1+0x7b0] ;  /* 0x0007b00001047983 */ /* 0x0007620000300a00 */
[----:B------:R-:W-:Y:S05]  /*4970*/  @P3 BRA `(.L_x_1281) ;  /* 0x0000000400183947 */ /* 0x000fea0003800000 */
[----:B------:R-:W-:Y:S01]  /*4980*/  LOP3.LUT P4, RZ, R2, 0x10, RZ, 0xc0, !PT ;  /* 0x0000001002ff7812 */ /* 0x000fe2000788c0ff */
[----:B------:R2:W-:Y:S04]  /*4990*/  STL.64 [R1+0x800], R22 ;  /* 0x0008001601007387 */ /* 0x0005e80000100a00 */
[----:B------:R-:W-:Y:S04]  /*49a0*/  STL.64 [R1+0x7f8], R20 ;  /* 0x0007f81401007387 */ /* 0x000fe80000100a00 */
[----:B------:R4:W-:Y:S04]  /*49b0*/  STL.64 [R1+0x7f0], R18 ;  /* 0x0007f01201007387 */ /* 0x0009e80000100a00 */
[----:B------:R-:W-:Y:S04]  /*49c0*/  STL [R1+0x7e8], R17 ;  /* 0x0007e81101007387 */ /* 0x000fe80000100800 */
[----:B------:R-:W-:Y:S01]  /*49d0*/  STL [R1+0x7e4], R15 ;  /* 0x0007e40f01007387 */ /* 0x000fe20000100800 */
[----:B--2---:R-:W2:Y:S01]  /*49e0*/  S2R R23, SR_CTAID.X ;  /* 0x0000000000177919 */ /* 0x004ea20000002500 */
[----:B----4-:R-:W4:Y:S02]  /*49f0*/  @!P2 LDC.64 R18, c[0x0][0x248] ;  /* 0x00009200ff12ab82 */ /* 0x010f240000000a00 */
[----:B------:R-:W-:Y:S04]  /*4a00*/  STL [R1+0x7e0], R14 ;  /* 0x0007e00e01007387 */ /* 0x000fe80000100800 */
[----:B------:R-:W-:Y:S04]  /*4a10*/  STL [R1+0x7dc], R13 ;  /* 0x0007dc0d01007387 */ /* 0x000fe80000100800 */
[----:B------:R-:W-:Y:S04]  /*4a20*/  STL [R1+0x7d8], R12 ;  /* 0x0007d80c01007387 */ /* 0x000fe80000100800 */
[----:B------:R-:W-:Y:S04]  /*4a30*/  STL [R1+0x7d4], R11 ;  /* 0x0007d40b01007387 */ /* 0x000fe80000100800 */
[----:B------:R-:W-:Y:S04]  /*4a40*/  STL [R1+0x7d0], R10 ;  /* 0x0007d00a01007387 */ /* 0x000fe80000100800 */
[----:B------:R0:W-:Y:S04]  /*4a50*/  STL [R1+0x7cc], R3 ;  /* 0x0007cc0301007387 */ /* 0x0001e80000100800 */
[----:B------:R1:W-:Y:S04]  /*4a60*/  STL [R1+0x7c8], R0 ;  /* 0x0007c80001007387 */ /* 0x0003e80000100800 */
[----:B-----5:R3:W-:Y:S01]  /*4a70*/  STL.64 [R1+0x7c0], R8 ;  /* 0x0007c00801007387 */ /* 0x0207e20000100a00 */
[----:B0-----:R-:W-:Y:S01]  /*4a80*/  HFMA2.MMA R3, -RZ, RZ, 0, 8.58306884765625e-06 ;  /* 0x00000090ff037435 */ /* 0x001fe200000001ff */
[----:B------:R-:W-:-:S02]  /*4a90*/  @!P2 IADD3 R15, P3, R250, R251, RZ ;  /* 0x000000fbfa0fa210 */ /* 0x000fc40007f7e0ff */
[----:B------:R-:W-:Y:S01]  /*4aa0*/  STL.64 [R1+0x7b8], R6 ;  /* 0x0007b80601007387 */ /* 0x000fe20000100a00 */
[----:B-1----:R-:W2:Y:S03]  /*4ab0*/  @P4 LDC R0, c[0x0][0x288] ;  /* 0x0000a200ff004b82 */ /* 0x002ea60000000800 */
[----:B------:R0:W-:Y:S05]  /*4ac0*/  STL.64 [R1+0x7b0], R4 ;  /* 0x0007b00401007387 */ /* 0x0001ea0000100a00 */
[----:B---3--:R-:W1:Y:S01]  /*4ad0*/  @P4 LDC.64 R8, c[0x0][0x2e0] ;  /* 0x0000b800ff084b82 */ /* 0x008e620000000a00 */
[----:B----4-:R-:W-:-:S02]  /*4ae0*/  MOV R17, R19 ;  /* 0x0000001300117202 */ /* 0x010fc40000000f00 */
[----:B------:R-:W-:Y:S01]  /*4af0*/  @!P2 LEA.HI.X.SX32 R251, R251, R248, 0x1, P3 ;  /* 0x000000f8fbfba211 */ /* 0x000fe200018f0eff */
[----:B0-----:R-:W3:Y:S04]  /*4b00*/  LDL.LU R4, [R1+0x20] ;  /* 0x0000200001047983 */ /* 0x001ee80000300800 */
[----:B------:R-:W4:Y:S04]  /*4b10*/  LDL.LU R5, [R1+0x24] ;  /* 0x0000240001057983 */ /* 0x000f280000300800 */
[----:B------:R-:W4:Y:S01]  /*4b20*/  LDL.LU R6, [R1+0x28] ;  /* 0x0000280001067983 */ /* 0x000f220000300800 */
[----:B--2---:R-:W-:-:S03]  /*4b30*/  @P4 IMAD R0, R16, R0, R23 ;  /* 0x0000000010004224 */ /* 0x004fc600078e0217 */
[----:B------:R-:W2:Y:S01]  /*4b40*/  LDL.LU R7, [R1+0x2c] ;  /* 0x00002c0001077983 */ /* 0x000ea20000300800 */
[----:B------:R-:W-:-:S03]  /*4b50*/  @P4 IMAD R0, R0, R3, 0x4 ;  /* 0x0000000400004424 */ /* 0x000fc600078e0203 */
[----:B------:R-:W3:Y:S01]  /*4b60*/  LDL R14, [R1+0x430] ;  /* 0x00043000010e7983 */ /* 0x000ee20000100800 */
[----:B-1----:R-:W-:-:S03]  /*4b70*/  @P4 IMAD.WIDE R8, R0, 0x4, R8 ;  /* 0x0000000400084825 */ /* 0x002fc600078e0208 */
[----:B------:R-:W4:Y:S04]  /*4b80*/  LDL R13, [R1+0x434] ;  /* 0x00043400010d7983 */ /* 0x000f280000100800 */
[----:B------:R0:W2:Y:S04]  /*4b90*/  @P4 LDG.E.128 R20, desc[UR36][R8.64] ;  /* 0x0000002408144981 */ /* 0x0000a8000c1e1d00 */
[----:B------:R-:W4:Y:S01]  /*4ba0*/  LDL R10, [R1+0x438] ;  /* 0x00043800010a7983 */ /* 0x000f220000100800 */
[----:B0-----:R-:W-:-:S04]  /*4bb0*/  MOV R8, R18 ;  /* 0x0000001200087202 */ /* 0x001fc80000000f00 */
[----:B------:R-:W-:-:S04]  /*4bc0*/  @!P2 LEA R8, P3, R15, R8, 0x2 ;  /* 0x000000080f08a211 */ /* 0x000fc800078610ff */
[----:B------:R-:W-:Y:S02]  /*4bd0*/  @!P2 LEA.HI.X R9, R15, R17, R251, 0x2, P3 ;  /* 0x000000110f09a211 */ /* 0x000fe400018f14fb */
[----:B--2---:R-:W-:Y:S01]  /*4be0*/  MOV R3, R22 ;  /* 0x0000001600037202 */ /* 0x004fe20000000f00 */
[----:B------:R-:W-:Y:S01]  /*4bf0*/  IMAD.MOV.U32 R0, RZ, RZ, R23 ;  /* 0x000000ffff007224 */ /* 0x000fe200078e0017 */
[----:B------:R-:W-:Y:S01]  /*4c00*/  MOV R11, R21 ;  /* 0x00000015000b7202 */ /* 0x000fe20000000f00 */
[----:B------:R-:W-:Y:S01]  /*4c10*/  IMAD.MOV.U32 R12, RZ, RZ, R20 ;  /* 0x000000ffff0c7224 */ /* 0x000fe200078e0014 */
        /* <DEDUP_REMOVED lines=25> */
[----:B0-----:R4:W5:Y:S04]  /*4db0*/  LDL.LU.64 R8, [R1+0x7c0] ;  /* 0x0007c00001087983 */ /* 0x0019680000300a00 */
[----:B------:R4:W5:Y:S04]  /*4dc0*/  LDL.LU.64 R6, [R1+0x7b8] ;  /* 0x0007b80001067983 */ /* 0x0009680000300a00 */
[----:B------:R4:W5:Y:S02]  /*4dd0*/  LDL.LU.64 R4, [R1+0x7b0] ;  /* 0x0007b00001047983 */ /* 0x0009640000300a00 */
.L_x_1281:
[----:B------:R-:W-:Y:S05]  /*4de0*/  BSYNC B1 ;  /* 0x0000000000017941 */ /* 0x000fea0003800000 */
.L_x_1280:
[----:B------:R-:W-:Y:S04]  /*4df0*/  BSSY B1, `(.L_x_1282) ;  /* 0x0000064000017945 */ /* 0x000fe80003800000 */
[----:B------:R-:W-:Y:S05]  /*4e00*/  @P1 BRA `(.L_x_1283) ;  /* 0x0000000400881947 */ /* 0x000fea0003800000 */
[----:B-----5:R-:W-:Y:S01]  /*4e10*/  IMAD R251, R252, 0x2, R3 ;  /* 0x00000002fcfb7824 */ /* 0x020fe200078e0203 */
[----:B------:R2:W-:Y:S01]  /*4e20*/  STL.64 [R1+0x7c0], R8 ;  /* 0x0007c00801007387 */ /* 0x0005e20000100a00 */
[----:B------:R-:W-:-:S03]  /*4e30*/  ULDC UR30, c[0x0][0x29c] ;  /* 0x0000a700001e7ab9 */ /* 0x000fc60000000800 */
[----:B------:R-:W-:Y:S01]  /*4e40*/  SHF.L.U32 R251, R251, 0x2, RZ ;  /* 0x00000002fbfb7819 */ /* 0x000fe200000006ff */
[----:B------:R-:W-:Y:S03]  /*4e50*/  STL.64 [R1+0x7b8], R6 ;  /* 0x0007b80601007387 */ /* 0x000fe60000100a00 */
[----:B------:R-:W-:Y:S01]  /*4e60*/  ISETP.GE.AND P2, PT, R251, R0, PT ;  /* 0x00000000fb00720c */ /* 0x000fe20003f46270 */
[----:B------:R0:W-:-:S12]  /*4e70*/  STL.64 [R1+0x7b0], R4 ;  /* 0x0007b00401007387 */ /* 0x0001d80000100a00 */
[----:B--2---:R-:W2:Y:S01]  /*4e80*/  @!P2 LDG.E R9, desc[UR36][R18.64] ;  /* 0x000000241209a981 */ /* 0x004ea2000c1e1900 */
[----:B0-----:R-:W0:Y:S08]  /*4e90*/  @!P2 LDC.64 R4, c[0x0][0x248] ;  /* 0x00009200ff04ab82 */ /* 0x001e300000000a00 */
[----:B------:R-:W2:Y:S01]  /*4ea0*/  @!P2 LDC R8, c[0x0][0x288] ;  /* 0x0000a200ff08ab82 */ /* 0x000ea20000000800 */
[----:B0-----:R-:W-:Y:S01]  /*4eb0*/  MOV R7, R4 ;  /* 0x0000000400077202 */ /* 0x001fe20000000f00 */
        /* <DEDUP_REMOVED lines=24> */
[----:B-1----:R-:W1:Y:S02]  /*5040*/  @!P2 LDC.64 R18, c[0x0][0x248] ;  /* 0x00009200ff12ab82 */ /* 0x002e640000000a00 */
        /* <DEDUP_REMOVED lines=8> */
[----:B---3--:R-:W-:Y:S01]  /*50d0*/  IMAD.MOV.U32 R3, RZ, RZ, 0x90 ;  /* 0x00000090ff037424 */ /* 0x008fe200078e00ff */
[----:B------:R-:W-:-:S02]  /*50e0*/  @!P2 IADD3 R15, P3, R250, R251, RZ ;  /* 0x000000fbfa0fa210 */ /* 0x000fc40007f7e0ff */
[----:B------:R-:W-:Y:S01]  /*50f0*/  STL.64 [R1+0x7b8], R6 ;  /* 0x0007b80601007387 */ /* 0x000fe20000100a00 */
[----:B----4-:R-:W2:Y:S03]  /*5100*/  @P4 LDC R0, c[0x0][0x288] ;  /* 0x0000a200ff004b82 */ /* 0x010ea60000000800 */
[----:B------:R3:W-:Y:S05]  /*5110*/  STL.64 [R1+0x7b0], R4 ;  /* 0x0007b00401007387 */ /* 0x0007ea0000100a00 */
[----:B0-----:R-:W0:Y:S01]  /*5120*/  @P4 LDC.64 R8, c[0x0][0x2e0] ;  /* 0x0000b800ff084b82 */ /* 0x001e220000000a00 */
[----:B-1----:R-:W-:Y:S01]  /*5130*/  IMAD.MOV.U32 R17, RZ, RZ, R19 ;  /* 0x000000ffff117224 */ /* 0x002fe200078e0013 */
[----:B------:R-:W-:Y:S01]  /*5140*/  @!P2 LEA.HI.X.SX32 R251, R251, R248, 0x1, P3 ;  /* 0x000000f8fbfba211 */ /* 0x000fe200018f0eff */
[----:B---3--:R-:W3:Y:S04]  /*5150*/  LDL.LU R4, [R1+0x10] ;  /* 0x0000100001047983 */ /* 0x008ee80000300800 */
[----:B------:R-:W4:Y:S04]  /*5160*/  LDL.LU R5, [R1+0x14] ;  /* 0x0000140001057983 */ /* 0x000f280000300800 */
[----:B------:R-:W4:Y:S01]  /*5170*/  LDL.LU R6, [R1+0x18] ;  /* 0x0000180001067983 */ /* 0x000f220000300800 */
[----:B--2---:R-:W-:-:S03]  /*5180*/  @P4 IMAD R0, R16, R0, R23 ;  /* 0x0000000010004224 */ /* 0x004fc600078e0217 */
[----:B------:R-:W2:Y:S01]  /*5190*/  LDL.LU R7, [R1+0x1c] ;  /* 0x00001c0001077983 */ /* 0x000ea20000300800 */
[----:B------:R-:W-:-:S03]  /*51a0*/  @P4 IMAD R0, R0, R3, 0x8 ;  /* 0x0000000800004424 */ /* 0x000fc600078e0203 */
[----:B------:R-:W3:Y:S01]  /*51b0*/  LDL R14, [R1+0x420] ;  /* 0x00042000010e7983 */ /* 0x000ee20000100800 */
[----:B0-----:R-:W-:-:S03]  /*51c0*/  @P4 IMAD.WIDE R8, R0, 0x4, R8 ;  /* 0x0000000400084825 */ /* 0x001fc600078e0208 */
[----:B------:R-:W4:Y:S04]  /*51d0*/  LDL R13, [R1+0x424] ;  /* 0x00042400010d7983 */ /* 0x000f280000100800 */
[----:B------:R0:W2:Y:S04]  /*51e0*/  @P4 LDG.E.128 R20, desc[UR36][R8.64] ;  /* 0x0000002408144981 */ /* 0x0000a8000c1e1d00 */
[----:B------:R-:W4:Y:S01]  /*51f0*/  LDL R10, [R1+0x428] ;  /* 0x00042800010a7983 */ /* 0x000f220000100800 */
[----:B0-----:R-:W-:-:S04]  /*5200*/  MOV R8, R18 ;  /* 0x0000001200087202 */ /* 0x001fc80000000f00 */
[----:B------:R-:W-:-:S04]  /*5210*/  @!P2 LEA R8, P3, R15, R8, 0x2 ;  /* 0x000000080f08a211 */ /* 0x000fc800078610ff */
[----:B------:R-:W-:Y:S01]  /*5220*/  @!P2 LEA.HI.X R9, R15, R17, R251, 0x2, P3 ;  /* 0x000000110f09a211 */ /* 0x000fe200018f14fb */
[----:B--2---:R-:W-:Y:S01]  /*5230*/  IMAD.MOV.U32 R3, RZ, RZ, R22 ;  /* 0x000000ffff037224 */ /* 0x004fe200078e0016 */
[----:B------:R-:W-:Y:S02]  /*5240*/  MOV R0, R23 ;  /* 0x0000001700007202 */ /* 0x000fe40000000f00 */
[----:B------:R-:W-:Y:S01]  /*5250*/  MOV R12, R20 ;  /* 0x00000014000c7202 */ /* 0x000fe20000000f00 */
[----:B------:R2:W5:Y:S01]  /*5260*/  LDL.LU.64 R22, [R1+0x800] ;  /* 0x0008000001167983 */ /* 0x0005620000300a00 */
[----:B------:R-:W-:-:S03]  /*5270*/  MOV R11, R21 ;  /* 0x00000015000b7202 */ /* 0x000fc60000000f00 */
        /* <DEDUP_REMOVED lines=24> */
[----:B-1----:R0:W5:Y:S04]  /*5400*/  LDL.LU.64 R8, [R1+0x7c0] ;  /* 0x0007c00001087983 */ /* 0x0021680000300a00 */
[----:B------:R0:W5:Y:S04]  /*5410*/  LDL.LU.64 R6, [R1+0x7b8] ;  /* 0x0007b80001067983 */ /* 0x0001680000300a00 */
[----:B------:R0:W5:Y:S02]  /*5420*/  LDL.LU.64 R4, [R1+0x7b0] ;  /* 0x0007b00001047983 */ /* 0x0001640000300a00 */
.L_x_1283:
[----:B------:R-:W-:Y:S05]  /*5430*/  BSYNC B1 ;  /* 0x0000000000017941 */ /* 0x000fea0003800000 */
.L_x_1282:
        /* <DEDUP_REMOVED lines=25> */
[----:B--2---:R-:W-:Y:S04]  /*55d0*/  STL.64 [R1], R4 ;  /* 0x0000000401007387 */ /* 0x004fe80000100a00 */
        /* <DEDUP_REMOVED lines=28> */
[----:B---3--:R-:W3:Y:S04]  /*57a0*/  LDL.LU R4, [R1] ;  /* 0x0000000001047983 */ /* 0x008ee80000300800 */
        /* <DEDUP_REMOVED lines=34> */
[----:B------:R-:W-:Y:S04]  /*59d0*/  STL [R1], R4 ;  /* 0x0000000401007387 */ /* 0x000fe80000100800 */
        /* <DEDUP_REMOVED lines=10> */
.L_x_1285:
[----:B------:R-:W-:Y:S05]  /*5a80*/  BSYNC B1 ;  /* 0x0000000000017941 */ /* 0x000fea0003800000 */
.L_x_1284:
[----:B------:R-:W-:Y:S04]  /*5a90*/  BSSY B1, `(.L_x_1286) ;  /* 0x0000052000017945 */ /* 0x000fe80003800000 */
[----:B------:R-:W-:Y:S05]  /*5aa0*/  @P1 BRA `(.L_x_1287) ;  /* 0x0000000400401947 */ /* 0x000fea0003800000 */
[----:B-----5:R-:W-:Y:S01]  /*5ab0*/  LEA R4, R252, R3, 0x2 ;  /* 0x00000003fc047211 */ /* 0x020fe200078e10ff */
[----:B------:R2:W-:Y:S01]  /*5ac0*/  STL.64 [R1+0x7b0], R8 ;  /* 0x0007b00801007387 */ /* 0x0005e20000100a00 */
[----:B------:R-:W-:Y:S02]  /*5ad0*/  ULDC UR30, c[0x0][0x29c] ;  /* 0x0000a700001e7ab9 */ /* 0x000fe40000000800 */
[----:B------:R-:W-:-:S04]  /*5ae0*/  SHF.L.U32 R251, R4, 0x2, RZ ;  /* 0x0000000204fb7819 */ /* 0x000fc800000006ff */
[----:B------:R-:W-:-:S13]  /*5af0*/  ISETP.GE.AND P2, PT, R251, R0, PT ;  /* 0x00000000fb00720c */ /* 0x000fda0003f46270 */
[----:B------:R-:W3:Y:S01]  /*5b00*/  @!P2 LDG.E R7, desc[UR36][R18.64] ;  /* 0x000000241207a981 */ /* 0x000ee2000c1e1900 */
[----:B------:R-:W3:Y:S08]  /*5b10*/  @!P2 LDC R6, c[0x0][0x288] ;  /* 0x0000a200ff06ab82 */ /* 0x000ef00000000800 */
[----:B------:R-:W2:Y:S01]  /*5b20*/  @!P2 LDC.64 R4, c[0x0][0x248] ;  /* 0x00009200ff04ab82 */ /* 0x000ea20000000a00 */
[----:B---3--:R-:W-:-:S04]  /*5b30*/  @!P2 IMAD R6, R7, R6, RZ ;  /* 0x000000060706a224 */ /* 0x008fc800078e02ff */
[----:B------:R-:W-:-:S04]  /*5b40*/  @!P2 IMAD R6, R6, 0x90, RZ ;  /* 0x000000900606a824 */ /* 0x000fc800078e02ff */
[----:B------:R-:W-:-:S05]  /*5b50*/  @!P2 IMAD R6, R6, R252, R251 ;  /* 0x000000fc0606a224 */ /* 0x000fca00078e02fb */
[----:B------:R-:W-:-:S04]  /*5b60*/  @!P2 IADD3 R7, P3, R249, R6, RZ ;  /* 0x00000006f907a210 */ /* 0x000fc80007f7e0ff */
[----:B------:R-:W-:Y:S02]  /*5b70*/  @!P2 LEA.HI.X.SX32 R6, R6, R17, 0x1, P3 ;  /* 0x000000110606a211 */ /* 0x000fe400018f0eff */
[----:B--2---:R-:W-:-:S04]  /*5b80*/  @!P2 LEA R8, P3, R7, R4, 0x2 ;  /* 0x000000040708a211 */ /* 0x004fc800078610ff */
[----:B------:R-:W-:Y:S02]  /*5b90*/  @!P2 LEA.HI.X R9, R7, R5, R6, 0x2, P3 ;  /* 0x000000050709a211 */ /* 0x000fe400018f1406 */
[----:B------:R-:W-:Y:S02]  /*5ba0*/  CS2R R6, SRZ ;  /* 0x0000000000067805 */ /* 0x000fe4000001ff00 */
[----:B------:R-:W-:-:S06]  /*5bb0*/  CS2R R4, SRZ ;  /* 0x0000000000047805 */ /* 0x000fcc000001ff00 */
[----:B------:R2:W5:Y:S04]  /*5bc0*/  @!P2 LDG.E.128 R4, desc[UR36][R8.64] ;  /* 0x000000240804a981 */ /* 0x000568000c1e1d00 */
[----:B------:R2:W5:Y:S01]  /*5bd0*/  LDL.LU.64 R8, [R1+0x7b0] ;  /* 0x0007b00001087983 */ /* 0x0005620000300a00 */
[----:B------:R-:W-:-:S13]  /*5be0*/  ISETP.NE.AND P3, PT, RZ, UR30, PT ;  /* 0x0000001eff007c0c */ /* 0x000fda000bf65270 */
[----:B--2---:R-:W-:Y:S05]  /*5bf0*/  @P3 BRA `(.L_x_1287) ;  /* 0x0000000000ec3947 */ /* 0x004fea0003800000 */
[----:B------:R-:W-:Y:S01]  /*5c00*/  LOP3.LUT P4, RZ, R2, 0x10, RZ, 0xc0, !PT ;  /* 0x0000001002ff7812 */ /* 0x000fe2000788c0ff */
[----:B------:R2:W-:Y:S04]  /*5c10*/  STL.64 [R1+0x7f0], R22 ;  /* 0x0007f01601007387 */ /* 0x0005e80000100a00 */
[----:B------:R3:W-:Y:S04]  /*5c20*/  STL.64 [R1+0x7e8], R20 ;  /* 0x0007e81401007387 */ /* 0x0007e80000100a00 */
[----:B------:R0:W-:Y:S04]  /*5c30*/  STL.64 [R1+0x7e0], R18 ;  /* 0x0007e01201007387 */ /* 0x0001e80000100a00 */
[----:B--2---:R-:W2:Y:S01]  /*5c40*/  @P4 LDC.64 R22, c[0x0][0x2e0] ;  /* 0x0000b800ff164b82 */ /* 0x004ea20000000a00 */
[----:B------:R-:W-:Y:S01]  /*5c50*/  STL [R1+0x7d8], R17 ;  /* 0x0007d81101007387 */ /* 0x000fe20000100800 */
[----:B---3--:R-:W3:Y:S06]  /*5c60*/  S2R R20, SR_CTAID.X ;  /* 0x0000000000147919 */ /* 0x008eec0000002500 */
[----:B------:R-:W3:Y:S01]  /*5c70*/  @P4 LDC R21, c[0x0][0x288] ;  /* 0x0000a200ff154b82 */ /* 0x000ee20000000800 */
[----:B------:R-:W-:Y:S04]  /*5c80*/  STL [R1+0x7d4], R15 ;  /* 0x0007d40f01007387 */ /* 0x000fe80000100800 */
[----:B------:R-:W-:Y:S03]  /*5c90*/  STL [R1+0x7d0], R14 ;  /* 0x0007d00e01007387 */ /* 0x000fe60000100800 */
[----:B0-----:R-:W0:Y:S01]  /*5ca0*/  @!P2 LDC.64 R18, c[0x0][0x248] ;  /* 0x00009200ff12ab82 */ /* 0x001e220000000a00 */
[----:B------:R-:W-:Y:S04]  /*5cb0*/  STL [R1+0x7cc], R13 ;  /* 0x0007cc0d01007387 */ /* 0x000fe80000100800 */
[----:B------:R-:W-:Y:S04]  /*5cc0*/  STL [R1+0x7c8], R12 ;  /* 0x0007c80c01007387 */ /* 0x000fe80000100800 */
[----:B------:R-:W-:Y:S04]  /*5cd0*/  STL [R1+0x7c4], R11 ;  /* 0x0007c40b01007387 */ /* 0x000fe80000100800 */
[----:B------:R-:W-:Y:S04]  /*5ce0*/  STL [R1+0x7c0], R10 ;  /* 0x0007c00a01007387 */ /* 0x000fe80000100800 */
[----:B------:R1:W-:Y:S04]  /*5cf0*/  STL [R1+0x7bc], R3 ;  /* 0x0007bc0301007387 */ /* 0x0003e80000100800 */
[----:B------:R3:W-:Y:S04]  /*5d00*/  STL [R1+0x7b8], R0 ;  /* 0x0007b80001007387 */ /* 0x0007e80000100800 */
[----:B-----5:R2:W-:Y:S01]  /*5d10*/  STL.64 [R1+0x7b0], R8 ;  /* 0x0007b00801007387 */ /* 0x0205e20000100a00 */
[----:B-1----:R-:W-:Y:S01]  /*5d20*/  @P4 IMAD.MOV.U32 R3, RZ, RZ, 0x90 ;  /* 0x00000090ff034424 */ /* 0x002fe200078e00ff */
[----:B------:R-:W-:Y:S01]  /*5d30*/  @!P2 IADD3 R15, P3, R250, R251, RZ ;  /* 0x000000fbfa0fa210 */ /* 0x000fe20007f7e0ff */
[----:B0-----:R-:W-:Y:S01]  /*5d40*/  IMAD.MOV.U32 R17, RZ, RZ, R19 ;  /* 0x000000ffff117224 */ /* 0x001fe200078e0013 */
[----:B------:R-:W4:Y:S01]  /*5d50*/  LDL R14, [R1+0x400] ;  /* 0x00040000010e7983 */ /* 0x000f220000100800 */
[----:B---3--:R-:W-:-:S03]  /*5d60*/  @P4 IMAD R0, R16, R21, R20 ;  /* 0x0000001510004224 */ /* 0x008fc600078e0214 */
[----:B------:R-:W3:Y:S01]  /*5d70*/  LDL R13, [R1+0x404] ;  /* 0x00040400010d7983 */ /* 0x000ee20000100800 */
[----:B------:R-:W-:-:S03]  /*5d80*/  @P4 IMAD R0, R0, R3, 0x10 ;  /* 0x0000001000004424 */ /* 0x000fc600078e0203 */
[----:B------:R-:W3:Y:S01]  /*5d90*/  LDL R10, [R1+0x408] ;  /* 0x00040800010a7983 */ /* 0x000ee20000100800 */
[----:B--2---:R-:W-:-:S05]  /*5da0*/  @P4 IMAD.WIDE R8, R0, 0x4, R22 ;  /* 0x0000000400084825 */ /* 0x004fca00078e0216 */
[----:B------:R0:W2:Y:S01]  /*5db0*/  @P4 LDG.E.128 R20, desc[UR36][R8.64] ;  /* 0x0000002408144981 */ /* 0x0000a2000c1e1d00 */
[----:B------:R-:W-:Y:S02]  /*5dc0*/  @!P2 LEA.HI.X.SX32 R251, R251, R248, 0x1, P3 ;  /* 0x000000f8fbfba211 */ /* 0x000fe400018f0eff */
        /* <DEDUP_REMOVED lines=13> */
[----:B----4-:R-:W-:Y:S01]  /*5ea0*/  FADD.FTZ R4, R14, R4 ;  /* 0x000000040e047221 */ /* 0x010fe20000010000 */
[----:B---3--:R-:W-:Y:S01]  /*5eb0*/  FADD.FTZ R5, R13, R5 ;  /* 0x000000050d057221 */ /* 0x008fe20000010000 */
[----:B------:R-:W-:Y:S01]  /*5ec0*/  FADD.FTZ R6, R10, R6 ;  /* 0x000000060a067221 */ /* 0x000fe20000010000 */
[----:B------:R0:W5:Y:S01]  /*5ed0*/  LDL.LU R14, [R1+0x7d0] ;  /* 0x0007d000010e7983 */ /* 0x0001620000300800 */
[----:B------:R-:W-:Y:S01]  /*5ee0*/  @P4 FMUL.FTZ R4, R4, R12 ;  /* 0x0000000c04044220 */ /* 0x000fe20000410000 */
[----:B------:R-:W-:Y:S01]  /*5ef0*/  @P4 FMUL.FTZ R5, R5, R11 ;  /* 0x0000000b05054220 */ /* 0x000fe20000410000 */
[----:B------:R-:W-:Y:S01]  /*5f00*/  @P4 FMUL.FTZ R6, R6, R3 ;  /* 0x0000000306064220 */ /* 0x000fe20000410000 */
[----:B------:R0:W5:Y:S04]  /*5f10*/  LDL.LU R13, [R1+0x7cc] ;  /* 0x0007cc00010d7983 */ /* 0x0001680000300800 */
[----:B------:R0:W5:Y:S04]  /*5f20*/  LDL.LU R12, [R1+0x7c8] ;  /* 0x0007c800010c7983 */ /* 0x0001680000300800 */
[----:B------:R0:W5:Y:S04]  /*5f30*/  LDL.LU R11, [R1+0x7c4] ;  /* 0x0007c400010b7983 */ /* 0x0001680000300800 */
[----:B------:R0:W5:Y:S04]  /*5f40*/  LDL.LU R10, [R1+0x7c0] ;  /* 0x0007c000010a7983 */ /* 0x0001680000300800 */
[----:B------:R0:W5:Y:S01]  /*5f50*/  LDL.LU R3, [R1+0x7bc] ;  /* 0x0007bc0001037983 */ /* 0x0001620000300800 */
[----:B--2---:R-:W-:-:S04]  /*5f60*/  FADD.FTZ R7, R251, R7 ;  /* 0x00000007fb077221 */ /* 0x004fc80000010000 */
[----:B------:R-:W-:Y:S02]  /*5f70*/  @P4 FMUL.FTZ R7, R7, R0 ;  /* 0x0000000007074220 */ /* 0x000fe40000410000 */
[----:B------:R0:W5:Y:S04]  /*5f80*/  LDL.LU R0, [R1+0x7b8] ;  /* 0x0007b80001007983 */ /* 0x0001680000300800 */
[----:B------:R1:W-:Y:S04]  /*5f90*/  @!P2 STG.E.128 desc[UR36][R8.64], R4 ;  /* 0x000000040800a986 */ /* 0x0003e8000c101d24 */
[----:B-1----:R0:W5:Y:S02]  /*5fa0*/  LDL.LU.64 R8, [R1+0x7b0] ;  /* 0x0007b00001087983 */ /* 0x0021640000300a00 */
.L_x_1287:
[----:B------:R-:W-:Y:S05]  /*5fb0*/  BSYNC B1 ;  /* 0x0000000000017941 */ /* 0x000fea0003800000 */
.L_x_1286:
[----:B------:R-:W-:Y:S04]  /*5fc0*/  BSSY B1, `(.L_x_1288) ;  /* 0x0000052000017945 */ /* 0x000fe80003800000 */
[----:B------:R-:W-:Y:S05]  /*5fd0*/  @P1 BRA `(.L_x_1289) ;  /* 0x0000000400401947 */ /* 0x000fea0003800000 */
[----:B-----5:R-:W-:Y:S01]  /*5fe0*/  IMAD R8, R252, 0x5, R3 ;  /* 0x00000005fc087824 */ /* 0x020fe200078e0203 */
[----:B------:R2:W-:Y:S01]  /*5ff0*/  STL.64 [R1+0x7b0], R4 ;  /* 0x0007b00401007387 */ /* 0x0005e20000100a00 */
[----:B------:R-:W-:-:S03]  /*6000*/  ULDC UR30, c[0x0][0x29c] ;  /* 0x0000a700001e7ab9 */ /* 0x000fc60000000800 */
        /* <DEDUP_REMOVED lines=36> */
[----:B-1----:R-:W-:-:S02]  /*6250*/  @P4 MOV R3, 0x90 ;  /* 0x0000009000034802 */ /* 0x002fc40000000f00 */
[----:B------:R-:W-:Y:S01]  /*6260*/  @!P2 IADD3 R15, P3, R250, R251, RZ ;  /* 0x000000fbfa0fa210 */ /* 0x000fe20007f7e0ff */
[----:B------:R-:W4:Y:S01]  /*6270*/  LDL R14, [R1+0x3f0] ;  /* 0x0003f000010e7983 */ /* 0x000f220000100800 */
[----:B---3--:R-:W-:Y:S01]  /*6280*/  @P4 IMAD R0, R16, R21, R20 ;  /* 0x0000001510004224 */ /* 0x008fe200078e0214 */
[----:B0-----:R-:W-:Y:S02]  /*6290*/  MOV R17, R19 ;  /* 0x0000001300117202 */ /* 0x001fe40000000f00 */
        /* <DEDUP_REMOVED lines=36> */
.L_x_1289:
[----:B------:R-:W-:Y:S05]  /*64e0*/  BSYNC B1 ;  /* 0x0000000000017941 */ /* 0x000fea0003800000 */
.L_x_1288:
[----:B------:R-:W-:Y:S04]  /*64f0*/  BSSY B1, `(.L_x_1290) ;  /* 0x0000052000017945 */ /* 0x000fe80003800000 */
[----:B------:R-:W-:Y:S05]  /*6500*/  @P1 BRA `(.L_x_1291) ;  /* 0x0000000400401947 */ /* 0x000fea0003800000 */
[----:B-----5:R-:W-:Y:S01]  /*6510*/  IMAD R12, R252, 0x6, R3 ;  /* 0x00000006fc0c7824 */ /* 0x020fe200078e0203 */
[----:B------:R2:W-:Y:S01]  /*6520*/  STL.64 [R1+0x7b0], R4 ;  /* 0x0007b00401007387 */ /* 0x0005e20000100a00 */
[----:B------:R-:W-:Y:S02]  /*6530*/  ULDC UR30, c[0x0][0x29c] ;  /* 0x0000a700001e7ab9 */ /* 0x000fe40000000800 */
[----:B------:R-:W-:-:S05]  /*6540*/  IMAD.SHL.U32 R251, R12, 0x4, RZ ;  /* 0x000000040cfb7824 */ /* 0x000fca00078e00ff */
        /* <DEDUP_REMOVED lines=45> */
[----:B------:R-:W-:Y:S01]  /*6820*/  @!P2 LEA.HI.X.SX32 R251, R251, R248, 0x1, P3 ;  /* 0x000000f8fbfba211 */ /* 0x000fe200018f0eff */
[----:B0-----:R-:W-:-:S05]  /*6830*/  IMAD.MOV.U32 R4, RZ, RZ, R18 ;  /* 0x000000ffff047224 */ /* 0x001fca00078e0012 */
        /* <DEDUP_REMOVED lines=29> */
.L_x_1291:
[----:B------:R-:W-:Y:S05]  /*6a10*/  BSYNC B1 ;  /* 0x0000000000017941 */ /* 0x000fea0003800000 */
.L_x_1290:
        /* <DEDUP_REMOVED lines=82> */
.L_x_1293:
[----:B------:R-:W-:Y:S05]  /*6f40*/  BSYNC B1 ;  /* 0x0000000000017941 */ /* 0x000fea0003800000 */
.L_x_1292:
        /* <DEDUP_REMOVED lines=82> */
.L_x_1295:
[----:B------:R-:W-:Y:S05]  /*7470*/  BSYNC B1 ;  /* 0x0000000000017941 */ /* 0x000fea0003800000 */
.L_x_1294:
        /* <DEDUP_REMOVED lines=82> */
.L_x_1297:
[----:B------:R-:W-:Y:S05]  /*79a0*/  BSYNC B1 ;  /* 0x0000000000017941 */ /* 0x000fea0003800000 */
.L_x_1296:
        /* <DEDUP_REMOVED lines=82> */
.L_x_1299:
[----:B------:R-:W-:Y:S05]  /*7ed0*/  BSYNC B1 ;  /* 0x0000000000017941 */ /* 0x000fea0003800000 */
.L_x_1298:
        /* <DEDUP_REMOVED lines=82> */
.L_x_1301:
[----:B------:R-:W-:Y:S05]  /*8400*/  BSYNC B1 ;  /* 0x0000000000017941 */ /* 0x000fea0003800000 */
.L_x_1300:
        /* <DEDUP_REMOVED lines=82> */
.L_x_1303:
[----:B------:R-:W-:Y:S05]  /*8930*/  BSYNC B1 ;  /* 0x0000000000017941 */ /* 0x000fea0003800000 */
.L_x_1302:
        /* <DEDUP_REMOVED lines=82> */
.L_x_1305:
[----:B------:R-:W-:Y:S05]  /*8e60*/  BSYNC B1 ;  /* 0x0000000000017941 */ /* 0x000fea0003800000 */
.L_x_1304:
        /* <DEDUP_REMOVED lines=82> */
.L_x_1307:
[----:B------:R-:W-:Y:S05]  /*9390*/  BSYNC B1 ;  /* 0x0000000000017941 */ /* 0x000fea0003800000 */
.L_x_1306:
        /* <DEDUP_REMOVED lines=82> */
.L_x_1309:
[----:B------:R-:W-:Y:S05]  /*98c0*/  BSYNC B1 ;  /* 0x0000000000017941 */ /* 0x000fea0003800000 */
.L_x_1308:
        /* <DEDUP_REMOVED lines=82> */
.L_x_1311:
[----:B------:R-:W-:Y:S05]  /*9df0*/  BSYNC B1 ;  /* 0x0000000000017941 */ /* 0x000fea0003800000 */
.L_x_1310:
        /* <DEDUP_REMOVED lines=82> */
.L_x_1313:
[----:B------:R-:W-:Y:S05]  /*a320*/  BSYNC B1 ;  /* 0x0000000000017941 */ /* 0x000fea0003800000 */
.L_x_1312:
        /* <DEDUP_REMOVED lines=82> */
.L_x_1315:
[----:B------:R-:W-:Y:S05]  /*a850*/  BSYNC B1 ;  /* 0x0000000000017941 */ /* 0x000fea0003800000 */
.L_x_1314:
        /* <DEDUP_REMOVED lines=82> */
.L_x_1317:
[----:B------:R-:W-:Y:S05]  /*ad80*/  BSYNC B1 ;  /* 0x0000000000017941 */ /* 0x000fea0003800000 */
.L_x_1316:
        /* <DEDUP_REMOVED lines=82> */
.L_x_1319:
[----:B------:R-:W-:Y:S05]  /*b2b0*/  BSYNC B1 ;  /* 0x0000000000017941 */ /* 0x000fea0003800000 */
.L_x_1318:
        /* <DEDUP_REMOVED lines=82> */
.L_x_1321:
[----:B------:R-:W-:Y:S05]  /*b7e0*/  BSYNC B1 ;  /* 0x0000000000017941 */ /* 0x000fea0003800000 */
.L_x_1320:
        /* <DEDUP_REMOVED lines=82> */
.L_x_1323:
[----:B------:R-:W-:Y:S05]  /*bd10*/  BSYNC B1 ;  /* 0x0000000000017941 */ /* 0x000fea0003800000 */
.L_x_1322:
        /* <DEDUP_REMOVED lines=82> */
.L_x_1325:
[----:B------:R-:W-:Y:S05]  /*c240*/  BSYNC B1 ;  /* 0x0000000000017941 */ /* 0x000fea0003800000 */
.L_x_1324:
        /* <DEDUP_REMOVED lines=82> */
.L_x_1327:
[----:B------:R-:W-:Y:S05]  /*c770*/  BSYNC B1 ;  /* 0x0000000000017941 */ /* 0x000fea0003800000 */
.L_x_1326:
        /* <DEDUP_REMOVED lines=82> */
.L_x_1329:
[----:B------:R-:W-:Y:S05]  /*cca0*/  BSYNC B1 ;  /* 0x0000000000017941 */ /* 0x000fea0003800000 */
.L_x_1328:
        /* <DEDUP_REMOVED lines=82> */
.L_x_1331:
[----:B------:R-:W-:Y:S05]  /*d1d0*/  BSYNC B1 ;  /* 0x0000000000017941 */ /* 0x000fea0003800000 */
.L_x_1330:
        /* <DEDUP_REMOVED lines=82> */
.L_x_1333:
[----:B------:R-:W-:Y:S05]  /*d700*/  BSYNC B1 ;  /* 0x0000000000017941 */ /* 0x000fea0003800000 */
.L_x_1332:
        /* <DEDUP_REMOVED lines=82> */
.L_x_1335:
[----:B------:R-:W-:Y:S05]  /*dc30*/  BSYNC B1 ;  /* 0x0000000000017941 */ /* 0x000fea0003800000 */
.L_x_1334:
        /* <DEDUP_REMOVED lines=82> */
.L_x_1337:
[----:B------:R-:W-:Y:S05]  /*e160*/  BSYNC B1 ;  /* 0x0000000000017941 */ /* 0x000fea0003800000 */
.L_x_1336:
        /* <DEDUP_REMOVED lines=82> */
.L_x_1339:
[----:B------:R-:W-:Y:S05]  /*e690*/  BSYNC B1 ;  /* 0x0000000000017941 */ /* 0x000fea0003800000 */
.L_x_1338:
        /* <DEDUP_REMOVED lines=82> */
.L_x_1341:
[----:B------:R-:W-:Y:S05]  /*ebc0*/  BSYNC B1 ;  /* 0x0000000000017941 */ /* 0x000fea0003800000 */
.L_x_1340:
        /* <DEDUP_REMOVED lines=82> */
.L_x_1343:
[----:B------:R-:W-:Y:S05]  /*f0f0*/  BSYNC B1 ;  /* 0x0000000000017941 */ /* 0x000fea0003800000 */
.L_x_1342:
        /* <DEDUP_REMOVED lines=82> */
.L_x_1345:
[----:B------:R-:W-:Y:S05]  /*f620*/  BSYNC B1 ;  /* 0x0000000000017941 */ /* 0x000fea0003800000 */
.L_x_1344:
        /* <DEDUP_REMOVED lines=82> */
.L_x_1347:
[----:B------:R-:W-:Y:S05]  /*fb50*/  BSYNC B1 ;  /* 0x0000000000017941 */ /* 0x000fea0003800000 */
.L_x_1346:
        /* <DEDUP_REMOVED lines=82> */
.L_x_1349:
[----:B------:R-:W-:Y:S05]  /*10080*/  BSYNC B1 ;  /* 0x0000000000017941 */ /* 0x000fea0003800000 */
.L_x_1348:
        /* <DEDUP_REMOVED lines=82> */
.L_x_1351:
[----:B------:R-:W-:Y:S05]  /*105b0*/  BSYNC B1 ;  /* 0x0000000000017941 */ /* 0x000fea0003800000 */
.L_x_1350:
        /* <DEDUP_REMOVED lines=82> */
.L_x_1353:
[----:B------:R-:W-:Y:S05]  /*10ae0*/  BSYNC B1 ;  /* 0x0000000000017941 */ /* 0x000fea0003800000 */
.L_x_1352:
        /* <DEDUP_REMOVED lines=82> */
.L_x_1355:
[----:B------:R-:W-:Y:S05]  /*11010*/  BSYNC B1 ;  /* 0x0000000000017941 */ /* 0x000fea0003800000 */
.L_x_1354:
        /* <DEDUP_REMOVED lines=82> */
.L_x_1357:
[----:B------:R-:W-:Y:S05]  /*11540*/  BSYNC B1 ;  /* 0x0000000000017941 */ /* 0x000fea0003800000 */
.L_x_1356:
        /* <DEDUP_REMOVED lines=82> */
.L_x_1359:
[----:B------:R-:W-:Y:S05]  /*11a70*/  BSYNC B1 ;  /* 0x0000000000017941 */ /* 0x000fea0003800000 */
.L_x_1358:
        /* <DEDUP_REMOVED lines=82> */
.L_x_1361:
[----:B------:R-:W-:Y:S05]  /*11fa0*/  BSYNC B1 ;  /* 0x0000000000017941 */ /* 0x000fea0003800000 */
.L_x_1360:
        /* <DEDUP_REMOVED lines=82> */
.L_x_1363:
[----:B------:R-:W-:Y:S05]  /*124d0*/  BSYNC B1 ;  /* 0x0000000000017941 */ /* 0x000fea0003800000 */
.L_x_1362:
        /* <DEDUP_REMOVED lines=82> */
.L_x_1365:
[----:B------:R-:W-:Y:S05]  /*12a00*/  BSYNC B1 ;  /* 0x0000000000017941 */ /* 0x000fea0003800000 */
.L_x_1364:
        /* <DEDUP_REMOVED lines=82> */
.L_x_1367:
[----:B------:R-:W-:Y:S05]  /*12f30*/  BSYNC B1 ;  /* 0x0000000000017941 */ /* 0x000fea0003800000 */
.L_x_1366:
        /* <DEDUP_REMOVED lines=82> */
.L_x_1369:
[----:B------:R-:W-:Y:S05]  /*13460*/  BSYNC B1 ;  /* 0x0000000000017941 */ /* 0x000fea0003800000 */
.L_x_1368:
        /* <DEDUP_REMOVED lines=82> */
.L_x_1371:
[----:B------:R-:W-:Y:S05]  /*13990*/  BSYNC B1 ;  /* 0x0000000000017941 */ /* 0x000fea0003800000 */
.L_x_1370:
        /* <DEDUP_REMOVED lines=82> */
.L_x_1373:
[----:B------:R-:W-:Y:S05]  /*13ec0*/  BSYNC B1 ;  /* 0x0000000000017941 */ /* 0x000fea0003800000 */
.L_x_1372:
        /* <DEDUP_REMOVED lines=82> */
.L_x_1375:
[----:B------:R-:W-:Y:S05]  /*143f0*/  BSYNC B1 ;  /* 0x0000000000017941 */ /* 0x000fea0003800000 */
.L_x_1374:
        /* <DEDUP_REMOVED lines=82> */
.L_x_1377:
[----:B------:R-:W-:Y:S05]  /*14920*/  BSYNC B1 ;  /* 0x0000000000017941 */ /* 0x000fea0003800000 */
.L_x_1376:
        /* <DEDUP_REMOVED lines=82> */
.L_x_1379:
[----:B------:R-:W-:Y:S05]  /*14e50*/  BSYNC B1 ;  /* 0x0000000000017941 */ /* 0x000fea0003800000 */
.L_x_1378:
        /* <DEDUP_REMOVED lines=82> */
.L_x_1381:
[----:B------:R-:W-:Y:S05]  /*15380*/  BSYNC B1 ;  /* 0x0000000000017941 */ /* 0x000fea0003800000 */
.L_x_1380:
        /* <DEDUP_REMOVED lines=82> */
.L_x_1383:
[----:B------:R-:W-:Y:S05]  /*158b0*/  BSYNC B1 ;  /* 0x0000000000017941 */ /* 0x000fea0003800000 */
.L_x_1382:
        /* <DEDUP_REMOVED lines=82> */
.L_x_1385:
[----:B------:R-:W-:Y:S05]  /*15de0*/  BSYNC B1 ;  /* 0x0000000000017941 */ /* 0x000fea0003800000 */
.L_x_1384:
        /* <DEDUP_REMOVED lines=82> */
.L_x_1387:
[----:B------:R-:W-:Y:S05]  /*16310*/  BSYNC B1 ;  /* 0x0000000000017941 */ /* 0x000fea0003800000 */
.L_x_1386:
        /* <DEDUP_REMOVED lines=82> */
.L_x_1389:
[----:B------:R-:W-:Y:S05]  /*16840*/  BSYNC B1 ;  /* 0x0000000000017941 */ /* 0x000fea0003800000 */
.L_x_1388:
        /* <DEDUP_REMOVED lines=82> */
.L_x_1391:
[----:B------:R-:W-:Y:S05]  /*16d70*/  BSYNC B1 ;  /* 0x0000000000017941 */ /* 0x000fea0003800000 */
.L_x_1390:
        /* <DEDUP_REMOVED lines=82> */
.L_x_1393:
[----:B------:R-:W-:Y:S05]  /*172a0*/  BSYNC B1 ;  /* 0x0000000000017941 */ /* 0x000fea0003800000 */
.L_x_1392:
        /* <DEDUP_REMOVED lines=82> */
.L_x_1395:
[----:B------:R-:W-:Y:S05]  /*177d0*/  BSYNC B1 ;  /* 0x0000000000017941 */ /* 0x000fea0003800000 */
.L_x_1394:
        /* <DEDUP_REMOVED lines=82> */
.L_x_1397:
[----:B------:R-:W-:Y:S05]  /*17d00*/  BSYNC B1 ;  /* 0x0000000000017941 */ /* 0x000fea0003800000 */
.L_x_1396:
        /* <DEDUP_REMOVED lines=82> */
.L_x_1399:
[----:B------:R-:W-:Y:S05]  /*18230*/  BSYNC B1 ;  /* 0x0000000000017941 */ /* 0x000fea0003800000 */
.L_x_1398:
        /* <DEDUP_REMOVED lines=82> */
.L_x_1401:
[----:B------:R-:W-:Y:S05]  /*18760*/  BSYNC B1 ;  /* 0x0000000000017941 */ /* 0x000fea0003800000 */
.L_x_1400:
        /* <DEDUP_REMOVED lines=82> */
.L_x_1403:
[----:B------:R-:W-:Y:S05]  /*18c90*/  BSYNC B1 ;  /* 0x0000000000017941 */ /* 0x000fea0003800000 */
.L_x_1402:
[----:B------:R-:W-:Y:S04]  /*18ca0*/  BSSY B1, `(.L_x_1404) ;  /* 0x0000042000017945 */ /* 0x000fe80003800000 */
[----:B------:R-:W-:Y:S05]  /*18cb0*/  @P1 BRA `(.L_x_1405) ;  /* 0x0000000400001947 */ /* 0x000fea0003800000 */
[----:B-----5:R-:W-:Y:S01]  /*18cc0*/  IMAD R3, R252, 0x3f, R3 ;  /* 0x0000003ffc037824 */ /* 0x020fe200078e0203 */
[----:B------:R-:W-:Y:S02]  /*18cd0*/  CS2R R246, SRZ ;  /* 0x0000000000f67805 */ /* 0x000fe4000001ff00 */
[----:B------:R-:W-:Y:S01]  /*18ce0*/  CS2R R244, SRZ ;  /* 0x0000000000f47805 */ /* 0x000fe2000001ff00 */
[----:B------:R-:W-:Y:S01]  /*18cf0*/  ULDC UR30, c[0x0][0x29c] ;  /* 0x0000a700001e7ab9 */ /* 0x000fe20000000800 */
[----:B------:R-:W-:-:S04]  /*18d00*/  SHF.L.U32 R251, R3, 0x2, RZ ;  /* 0x0000000203fb7819 */ /* 0x000fc800000006ff */
[----:B------:R-:W-:-:S13]  /*18d10*/  ISETP.GE.AND P2, PT, R251, R0, PT ;  /* 0x00000000fb00720c */ /* 0x000fda0003f46270 */
[----:B------:R2:W3:Y:S01]  /*18d20*/  @!P2 LDG.E R0, desc[UR36][R18.64] ;  /* 0x000000241200a981 */ /* 0x0004e2000c1e1900 */
[----:B------:R-:W3:Y:S08]  /*18d30*/  @!P2 LDC R3, c[0x0][0x288] ;  /* 0x0000a200ff03ab82 */ /* 0x000ef00000000800 */
[----:B--2---:R-:W2:Y:S01]  /*18d40*/  @!P2 LDC.64 R18, c[0x0][0x248] ;  /* 0x00009200ff12ab82 */ /* 0x004ea20000000a00 */
[----:B---3--:R-:W-:-:S04]  /*18d50*/  @!P2 IMAD R0, R0, R3, RZ ;  /* 0x000000030000a224 */ /* 0x008fc800078e02ff */
[----:B------:R-:W-:-:S04]  /*18d60*/  @!P2 IMAD R0, R0, 0x90, RZ ;  /* 0x000000900000a824 */ /* 0x000fc800078e02ff */
[----:B------:R-:W-:-:S05]  /*18d70*/  @!P2 IMAD R0, R0, R252, R251 ;  /* 0x000000fc0000a224 */ /* 0x000fca00078e02fb */
[----:B------:R-:W-:-:S04]  /*18d80*/  @!P2 IADD3 R3, P3, R249, R0, RZ ;  /* 0x00000000f903a210 */ /* 0x000fc80007f7e0ff */
[----:B------:R-:W-:Y:S02]  /*18d90*/  @!P2 LEA.HI.X.SX32 R0, R0, R17, 0x1, P3 ;  /* 0x000000110000a211 */ /* 0x000fe400018f0eff */
[----:B--2---:R-:W-:-:S04]  /*18da0*/  @!P2 LEA R18, P3, R3, R18, 0x2 ;  /* 0x000000120312a211 */ /* 0x004fc800078610ff */
[----:B------:R-:W-:-:S05]  /*18db0*/  @!P2 LEA.HI.X R19, R3, R19, R0, 0x2, P3 ;  /* 0x000000130313a211 */ /* 0x000fca00018f1400 */
[----:B------:R2:W5:Y:S01]  /*18dc0*/  @!P2 LDG.E.128 R244, desc[UR36][R18.64] ;  /* 0x0000002412f4a981 */ /* 0x000562000c1e1d00 */
[----:B------:R-:W-:-:S13]  /*18dd0*/  ISETP.NE.AND P3, PT, RZ, UR30, PT ;  /* 0x0000001eff007c0c */ /* 0x000fda000bf65270 */
[----:B--2---:R-:W-:Y:S05]  /*18de0*/  @P3 BRA `(.L_x_1405) ;  /* 0x0000000000b43947 */ /* 0x004fea0003800000 */
[----:B------:R-:W-:Y:S01]  /*18df0*/  LOP3.LUT P4, RZ, R2, 0x10, RZ, 0xc0, !PT ;  /* 0x0000001002ff7812 */ /* 0x000fe2000788c0ff */
[----:B------:R-:W2:Y:S01]  /*18e00*/  S2R R3, SR_CTAID.X ;  /* 0x0000000000037919 */ /* 0x000ea20000002500 */
[----:B------:R-:W-:Y:S04]  /*18e10*/  STL.64 [R1+0x7c8], R14 ;  /* 0x0007c80e01007387 */ /* 0x000fe80000100a00 */
[----:B------:R-:W-:Y:S07]  /*18e20*/  STL.64 [R1+0x7c0], R12 ;  /* 0x0007c00c01007387 */ /* 0x000fee0000100a00 */
[----:B------:R-:W2:Y:S01]  /*18e30*/  @P4 LDC R0, c[0x0][0x288] ;  /* 0x0000a200ff004b82 */ /* 0x000ea20000000800 */
[----:B------:R3:W-:Y:S04]  /*18e40*/  STL [R1+0x7bc], R8 ;  /* 0x0007bc0801007387 */ /* 0x0007e80000100800 */
[----:B------:R-:W-:Y:S03]  /*18e50*/  STL [R1+0x7b8], R7 ;  /* 0x0007b80701007387 */ /* 0x000fe60000100800 */
[----:B------:R-:W0:Y:S01]  /*18e60*/  @P4 LDC.64 R18, c[0x0][0x2e0] ;  /* 0x0000b800ff124b82 */ /* 0x000e220000000a00 */
[----:B------:R-:W-:Y:S04]  /*18e70*/  STL [R1+0x7b4], R6 ;  /* 0x0007b40601007387 */ /* 0x000fe80000100800 */
[----:B------:R1:W-:Y:S04]  /*18e80*/  STL [R1+0x7b0], R5 ;  /* 0x0007b00501007387 */ /* 0x0003e80000100800 */
[----:B------:R4:W-:Y:S04]  /*18e90*/  STL [R1+0x7ac], R4 ;  /* 0x0007ac0401007387 */ /* 0x0009e80000100800 */
[----:B---3--:R-:W3:Y:S01]  /*18ea0*/  LDL R8, [R1+0x48] ;  /* 0x0000480001087983 */ /* 0x008ee20000100800 */
[----:B--2---:R-:W-:Y:S01]  /*18eb0*/  @P4 IMAD R3, R16, R0, R3 ;  /* 0x0000000010034224 */ /* 0x004fe200078e0203 */
[----:B------:R-:W-:-:S05]  /*18ec0*/  @P4 MOV R0, 0x90 ;  /* 0x0000009000004802 */ /* 0x000fca0000000f00 */
[----:B------:R-:W-:-:S04]  /*18ed0*/  @P4 IMAD R0, R3, R0, 0xfc ;  /* 0x000000fc03004424 */ /* 0x000fc800078e0200 */
[----:B0-----:R-:W-:-:S05]  /*18ee0*/  @P4 IMAD.WIDE R18, R0, 0x4, R18 ;  /* 0x0000000400124825 */ /* 0x001fca00078e0212 */
[----:B------:R0:W1:Y:S02]  /*18ef0*/  @P4 LDG.E.128 R12, desc[UR36][R18.64] ;  /* 0x00000024120c4981 */ /* 0x000064000c1e1d00 */
[----:B0-----:R-:W0:Y:S01]  /*18f00*/  @!P2 LDC.64 R18, c[0x0][0x248] ;  /* 0x00009200ff12ab82 */ /* 0x001e220000000a00 */
[----:B------:R-:W-:-:S04]  /*18f10*/  @!P2 IADD3 R0, P3, R250, R251, RZ ;  /* 0x000000fbfa00a210 */ /* 0x000fc80007f7e0ff */
[----:B------:R-:W-:Y:S02]  /*18f20*/  @!P2 LEA.HI.X.SX32 R3, R251, R248, 0x1, P3 ;  /* 0x000000f8fb03a211 */ /* 0x000fe400018f0eff */
[----:B0-----:R-:W-:-:S04]  /*18f30*/  @!P2 LEA R18, P3, R0, R18, 0x2 ;  /* 0x000000120012a211 */ /* 0x001fc800078610ff */
[----:B------:R-:W-:Y:S02]  /*18f40*/  @!P2 LEA.HI.X R19, R0, R19, R3, 0x2, P3 ;  /* 0x000000130013a211 */ /* 0x000fe400018f1403 */
[----:B-1----:R-:W-:Y:S01]  /*18f50*/  MOV R5, R14 ;  /* 0x0000000e00057202 */ /* 0x002fe20000000f00 */
[----:B------:R-:W-:Y:S01]  /*18f60*/  IMAD.MOV.U32 R6, RZ, RZ, R13 ;  /* 0x000000ffff067224 */ /* 0x000fe200078e000d */
[----:B----4-:R-:W-:Y:S02]  /*18f70*/  MOV R4, R15 ;  /* 0x0000000f00047202 */ /* 0x010fe40000000f00 */
[----:B------:R-:W-:Y:S01]  /*18f80*/  MOV R7, R12 ;  /* 0x0000000c00077202 */ /* 0x000fe20000000f00 */
[----:B------:R2:W5:Y:S04]  /*18f90*/  LDL.LU.64 R14, [R1+0x7c8] ;  /* 0x0007c800010e7983 */ /* 0x0005680000300a00 */
[----:B------:R2:W5:Y:S04]  /*18fa0*/  LDL.LU.64 R12, [R1+0x7c0] ;  /* 0x0007c000010c7983 */ /* 0x0005680000300a00 */
[----:B------:R-:W4:Y:S04]  /*18fb0*/  LDL R0, [R1+0x4c] ;  /* 0x00004c0001007983 */ /* 0x000f280000100800 */
[----:B------:R-:W2:Y:S04]  /*18fc0*/  LDL R3, [R1+0x50] ;  /* 0x0000500001037983 */ /* 0x000ea80000100800 */
[----:B------:R-:W2:Y:S01]  /*18fd0*/  LDL R251, [R1+0x54] ;  /* 0x0000540001fb7983 */ /* 0x000ea20000100800 */
[----:B---3-5:R-:W-:-:S03]  /*18fe0*/  FADD.FTZ R244, R8, R244 ;  /* 0x000000f408f47221 */ /* 0x028fc60000010000 */
[----:B------:R0:W5:Y:S01]  /*18ff0*/  LDL.LU R8, [R1+0x7bc] ;  /* 0x0007bc0001087983 */ /* 0x0001620000300800 */
[----:B------:R-:W-:-:S03]  /*19000*/  @P4 FMUL.FTZ R244, R244, R7 ;  /* 0x00000007f4f44220 */ /* 0x000fc60000410000 */
[----:B------:R0:W5:Y:S01]  /*19010*/  LDL.LU R7, [R1+0x7b8] ;  /* 0x0007b80001077983 */ /* 0x0001620000300800 */
[----:B----4-:R-:W-:Y:S01]  /*19020*/  FADD.FTZ R245, R0, R245 ;  /* 0x000000f500f57221 */ /* 0x010fe20000010000 */
[----:B--2---:R-:W-:-:S03]  /*19030*/  FADD.FTZ R246, R3, R246 ;  /* 0x000000f603f67221 */ /* 0x004fc60000010000 */
[----:B------:R-:W-:Y:S02]  /*19040*/  @P4 FMUL.FTZ R245, R245, R6 ;  /* 0x00000006f5f54220 */ /* 0x000fe40000410000 */
[----:B------:R0:W5:Y:S01]  /*19050*/  LDL.LU R6, [R1+0x7b4] ;  /* 0x0007b40001067983 */ /* 0x0001620000300800 */
[----:B------:R-:W-:Y:S01]  /*19060*/  FADD.FTZ R247, R251, R247 ;  /* 0x000000f7fbf77221 */ /* 0x000fe20000010000 */
[----:B------:R-:W-:Y:S02]  /*19070*/  @P4 FMUL.FTZ R246, R246, R5 ;  /* 0x00000005f6f64220 */ /* 0x000fe40000410000 */
[----:B------:R0:W5:Y:S01]  /*19080*/  LDL.LU R5, [R1+0x7b0] ;  /* 0x0007b00001057983 */ /* 0x0001620000300800 */
[----:B------:R-:W-:-:S03]  /*19090*/  @P4 FMUL.FTZ R247, R247, R4 ;  /* 0x00000004f7f74220 */ /* 0x000fc60000410000 */
[----:B------:R0:W5:Y:S04]  /*190a0*/  LDL.LU R4, [R1+0x7ac] ;  /* 0x0007ac0001047983 */ /* 0x0001680000300800 */
[----:B------:R0:W-:Y:S02]  /*190b0*/  @!P2 STG.E.128 desc[UR36][R18.64], R244 ;  /* 0x000000f41200a986 */ /* 0x0001e4000c101d24 */
.L_x_1405:
[----:B------:R-:W-:Y:S05]  /*190c0*/  BSYNC B1 ;  /* 0x0000000000017941 */ /* 0x000fea0003800000 */
.L_x_1404:
[----:B------:R-:W-:Y:S04]  /*190d0*/  BSSY B1, `(.L_x_1406) ;  /* 0x000024a000017945 */ /* 0x000fe80003800000 */
[----:B------:R-:W-:Y:S05]  /*190e0*/  @P1 BRA `(.L_x_1407) ;  /* 0x0000002400201947 */ /* 0x000fea0003800000 */
[----:B-----5:R2:W-:Y:S01]  /*190f0*/  STL [R1+0x828], R202 ;  /* 0x000828ca01007387 */ /* 0x0205e20000100800 */
[----:B0-----:R-:W0:Y:S01]  /*19100*/  LDC.64 R18, c[0x0][0x2d8] ;  /* 0x0000b600ff127b82 */ /* 0x001e220000000a00 */
[----:B------:R-:W-:Y:S02]  /*19110*/  ULDC.64 UR30, c[0x0][0x2c8] ;  /* 0x0000b200001e7ab9 */ /* 0x000fe40000000a00 */
[----:B--2---:R-:W2:Y:S04]  /*19120*/  LDL R202, [R1+0x744] ;  /* 0x0007440001ca7983 */ /* 0x004ea80000100800 */
[----:B------:R1:W-:Y:S04]  /*19130*/  STL [R1+0x824], R199 ;  /* 0x000824c701007387 */ /* 0x0003e80000100800 */
[----:B-1----:R-:W2:Y:S04]  /*19140*/  LDL R199, [R1+0x4] ;  /* 0x0000040001c77983 */ /* 0x002ea80000100800 */
[----:B------:R1:W-:Y:S04]  /*19150*/  STL [R1+0x820], R206 ;  /* 0x000820ce01007387 */ /* 0x0003e80000100800 */
[----:B-1----:R-:W3:Y:S04]  /*19160*/  LDL R206, [R1+0x740] ;  /* 0x0007400001ce7983 */ /* 0x002ee80000100800 */
[----:B------:R1:W-:Y:S04]  /*19170*/  STL [R1+0x81c], R203 ;  /* 0x00081ccb01007387 */ /* 0x0003e80000100800 */
[----:B-1----:R-:W3:Y:S04]  /*19180*/  LDL R203, [R1] ;  /* 0x0000000001cb7983 */ /* 0x002ee80000100800 */
[----:B------:R1:W-:Y:S04]  /*19190*/  STL [R1+0x818], R210 ;  /* 0x000818d201007387 */ /* 0x0003e80000100800 */
[----:B-1----:R-:W4:Y:S04]  /*191a0*/  LDL R210, [R1+0x754] ;  /* 0x0007540001d27983 */ /* 0x002f280000100800 */
[----:B------:R1:W-:Y:S04]  /*191b0*/  STL [R1+0x814], R207 ;  /* 0x000814cf01007387 */ /* 0x0003e80000100800 */
[----:B-1----:R-:W4:Y:S04]  /*191c0*/  LDL R207, [R1+0x14] ;  /* 0x0000140001cf7983 */ /* 0x002f280000100800 */
[----:B------:R1:W-:Y:S04]  /*191d0*/  STL [R1+0x810], R214 ;  /* 0x000810d601007387 */ /* 0x0003e80000100800 */
[----:B-1----:R-:W2:Y:S04]  /*191e0*/  LDL R214, [R1+0x750] ;  /* 0x0007500001d67983 */ /* 0x002ea80000100800 */
[----:B------:R1:W-:Y:S04]  /*191f0*/  STL [R1+0x80c], R211 ;  /* 0x00080cd301007387 */ /* 0x0003e80000100800 */
[----:B-1----:R-:W2:Y:S04]  /*19200*/  LDL R211, [R1+0x10] ;  /* 0x0000100001d37983 */ /* 0x002ea80000100800 */
[----:B------:R1:W-:Y:S04]  /*19210*/  STL [R1+0x808], R218 ;  /* 0x000808da01007387 */ /* 0x0003e80000100800 */
[----:B-1----:R-:W3:Y:S04]  /*19220*/  LDL R218, [R1+0x774] ;  /* 0x0007740001da7983 */ /* 0x002ee80000100800 */
[----:B------:R1:W-:Y:S04]  /*19230*/  STL [R1+0x804], R215 ;  /* 0x000804d701007387 */ /* 0x0003e80000100800 */
[----:B-1----:R-:W3:Y:S04]  /*19240*/  LDL R215, [R1+0x34] ;  /* 0x0000340001d77983 */ /* 0x002ee80000100800 */
        /* <DEDUP_REMOVED lines=12> */
[----:B------:R-:W-:Y:S04]  /*19310*/  STL [R1+0x7e8], R234 ;  /* 0x0007e8ea01007387 */ /* 0x000fe80000100800 */
        /* <DEDUP_REMOVED lines=9> */
[----:B------:R1:W-:Y:S04]  /*193b0*/  STL [R1+0x7c0], R250 ;  /* 0x0007c0fa01007387 */ /* 0x0003e80000100800 */
[----:B------:R-:W-:Y:S04]  /*193c0*/  STL [R1+0x7bc], R249 ;  /* 0x0007bcf901007387 */ /* 0x000fe80000100800 */
[----:B------:R-:W-:Y:S04]  /*193d0*/  STL [R1+0x7b8], R248 ;  /* 0x0007b8f801007387 */ /* 0x000fe80000100800 */
[----:B------:R-:W-:Y:S04]  /*193e0*/  STL [R1+0x7b4], R17 ;  /* 0x0007b41101007387 */ /* 0x000fe80000100800 */
[----:B------:R-:W-:Y:S04]  /*193f0*/  STL [R1+0x7b0], R16 ;  /* 0x0007b01001007387 */ /* 0x000fe80000100800 */
[----:B------:R0:W-:Y:S01]  /*19400*/  STL [R1+0x7ac], R2 ;  /* 0x0007ac0201007387 */ /* 0x0001e20000100800 */
[----:B------:R-:W-:Y:S01]  /*19410*/  ISETP.NE.U32.AND P1, PT, RZ, UR30, PT ;  /* 0x0000001eff007c0c */ /* 0x000fe2000bf25070 */
[----:B------:R-:W-:Y:S01]  /*19420*/  ULDC UR30, c[0x0][0x298] ;  /* 0x0000a600001e7ab9 */ /* 0x000fe20000000800 */
[----:B------:R-:W0:Y:S01]  /*19430*/  S2R R251, SR_CTAID.X ;  /* 0x0000000000fb7919 */ /* 0x000e220000002500 */
[----:B-1----:R-:W4:Y:S04]  /*19440*/  LDL R250, [R1+0x734] ;  /* 0x0007340001fa7983 */ /* 0x002f280000100800 */
[----:B0-----:R-:W2:Y:S01]  /*19450*/  LDL R2, [R1+0x40] ;  /* 0x0000400001027983 */ /* 0x001ea20000100800 */
[----:B------:R-:W-:-:S02]  /*19460*/  ISETP.NE.AND.EX P2, PT, RZ, UR31, PT, P1 ;  /* 0x0000001fff007c0c */ /* 0x000fc4000bf45310 */
[----:B------:R-:W-:Y:S01]  /*19470*/  ISETP.NE.U32.AND P1, PT, R18, RZ, PT ;  /* 0x000000ff1200720c */ /* 0x000fe20003f25070 */
[----:B------:R-:W4:Y:S03]  /*19480*/  LDL R252, [R1+0x730] ;  /* 0x0007300001fc7983 */ /* 0x000f260000100800 */
[----:B------:R-:W-:Y:S01]  /*19490*/  ISETP.NE.AND.EX P1, PT, R19, RZ, PT, P1 ;  /* 0x000000ff1300720c */ /* 0x000fe20003f25310 */
[----:B------:R-:W4:Y:S04]  /*194a0*/  LDL R248, [R1+0x724] ;  /* 0x0007240001f87983 */ /* 0x000f280000100800 */
[----:B------:R-:W4:Y:S02]  /*194b0*/  LDL R249, [R1+0x720] ;  /* 0x0007200001f97983 */ /* 0x000f240000100800 */
[----:B------:R-:W0:Y:S02]  /*194c0*/  @P2 LDC R3, c[0x0][0x2d0] ;  /* 0x0000b400ff032b82 */ /* 0x000e240000000800 */
[----:B------:R-:W4:Y:S04]  /*194d0*/  LDL R246, [R1+0x714] ;  /* 0x0007140001f67983 */ /* 0x000f280000100800 */
[----:B------:R-:W4:Y:S02]  /*194e0*/  LDL R247, [R1+0x710] ;  /* 0x0007100001f77983 */ /* 0x000f240000100800 */
[----:B------:R-:W1:Y:S02]  /*194f0*/  @P2 LDC.64 R18, c[0x0][0x2c8] ;  /* 0x0000b200ff122b82 */ /* 0x000e640000000a00 */
[----:B------:R-:W4:Y:S04]  /*19500*/  LDL R242, [R1+0x704] ;  /* 0x0007040001f27983 */ /* 0x000f280000100800 */
[----:B------:R-:W4:Y:S02]  /*19510*/  LDL R243, [R1+0x700] ;  /* 0x0007000001f37983 */ /* 0x000f240000100800 */
[----:B------:R-:W1:Y:S02]  /*19520*/  @P1 LDC.64 R238, c[0x0][0x2d8] ;  /* 0x0000b600ffee1b82 */ /* 0x000e640000000a00 */
[----:B------:R-:W4:Y:S04]  /*19530*/  LDL R231, [R1+0x6d0] ;  /* 0x0006d00001e77983 */ /* 0x000f280000100800 */
[----:B------:R-:W4:Y:S01]  /*19540*/  LDL R17, [R1+0x640] ;  /* 0x0006400001117983 */ /* 0x000f220000100800 */
[----:B0-----:R-:W-:-:S03]  /*19550*/  @P2 IMAD R0, R251, R3, UR39 ;  /* 0x00000027fb002e24 */ /* 0x001fc6000f8e0203 */
[----:B------:R-:W4:Y:S02]  /*19560*/  LDL R16, [R1+0x644] ;  /* 0x0006440001107983 */ /* 0x000f240000100800 */
[----:B------:R-:W-:-:S05]  /*19570*/  @P2 IADD3 R0, R0, -0x1, RZ ;  /* 0xffffffff00002810 */ /* 0x000fca0007ffe0ff */
[----:B--2---:R-:W-:-:S04]  /*19580*/  @P2 IMAD R0, R0, R3, R2 ;  /* 0x0000000300002224 */ /* 0x004fc800078e0202 */
[----:B-1----:R-:W-:-:S04]  /*19590*/  @P2 IMAD.WIDE R234, R0, 0x4, R18 ;  /* 0x0000000400ea2825 */ /* 0x002fc800078e0212 */
[----:B------:R-:W-:Y:S02]  /*195a0*/  @P1 IMAD.WIDE R18, R251, 0x4, R238 ;  /* 0x00000004fb121825 */ /* 0x000fe400078e02ee */
[----:B------:R-:W2:Y:S04]  /*195b0*/  LDL R238, [R1+0x6f4] ;  /* 0x0006f40001ee7983 */ /* 0x000ea80000100800 */
[----:B------:R0:W2:Y:S01]  /*195c0*/  @P1 LDG.E R251, desc[UR36][R18.64] ;  /* 0x0000002412fb1981 */ /* 0x0000a2000c1e1900 */
[----:B---3--:R-:W-:-:S03]  /*195d0*/  FMUL.FTZ R3, R230, R227 ;  /* 0x000000e3e6037220 */ /* 0x008fc60000410000 */
[----:B------:R-:W3:Y:S01]  /*195e0*/  LDL R239, [R1+0x6f0] ;  /* 0x0006f00001ef7983 */ /* 0x000ee20000100800 */
[----:B------:R-:W-:-:S03]  /*195f0*/  FMUL.FTZ R0, R226, R223 ;  /* 0x000000dfe2007220 */ /* 0x000fc60000410000 */
[----:B------:R-:W3:Y:S04]  /*19600*/  LDL R230, [R1+0x6d4] ;  /* 0x0006d40001e67983 */ /* 0x000ee80000100800 */
[----:B------:R-:W3:Y:S01]  /*19610*/  @P2 LDG.E R19, desc[UR36][R234.64] ;  /* 0x00000024ea132981 */ /* 0x000ee2000c1e1900 */
[----:B----4-:R-:W-:Y:S01]  /*19620*/  FFMA.FTZ R3, R222, R219, R3 ;  /* 0x000000dbde037223 */ /* 0x010fe20000010003 */
[----:B------:R-:W-:Y:S02]  /*19630*/  FFMA.FTZ R0, R218, R215, R0 ;  /* 0x000000d7da007223 */ /* 0x000fe40000010000 */
[----:B------:R-:W4:Y:S01]  /*19640*/  LDL R226, [R1+0x6c4] ;  /* 0x0006c40001e27983 */ /* 0x000f220000100800 */
[----:B------:R-:W-:Y:S01]  /*19650*/  FFMA.FTZ R3, R214, R211, R3 ;  /* 0x000000d3d6037223 */ /* 0x000fe20000010003 */
[----:B------:R-:W-:-:S02]  /*19660*/  FFMA.FTZ R0, R210, R207, R0 ;  /* 0x000000cfd2007223 */ /* 0x000fc40000010000 */
[----:B------:R-:W4:Y:S01]  /*19670*/  LDL R227, [R1+0x6c0] ;  /* 0x0006c00001e37983 */ /* 0x000f220000100800 */
[----:B------:R-:W-:Y:S01]  /*19680*/  FFMA.FTZ R3, R206, R203, R3 ;  /* 0x000000cbce037223 */ /* 0x000fe20000010003 */
[----:B------:R-:W-:Y:S02]  /*19690*/  FFMA.FTZ R0, R202, R199, R0 ;  /* 0x000000c7ca007223 */ /* 0x000fe40000010000 */
[----:B------:R-:W4:Y:S04]  /*196a0*/  LDL R234, [R1+0x6e4] ;  /* 0x0006e40001ea7983 */ /* 0x000f280000100800 */
        /* <DEDUP_REMOVED lines=14> */
[----:B------:R-:W4:Y:S01]  /*19790*/  LDL R18, [R1+0x654] ;  /* 0x0006540001127983 */ /* 0x000f220000100800 */
[----:B------:R-:W-:-:S03]  /*197a0*/  FFMA.FTZ R0, R250, R5, R0 ;  /* 0x00000005fa007223 */ /* 0x000fc60000010000 */
[----:B------:R-:W4:Y:S01]  /*197b0*/  LDL R250, [R1+0x634] ;  /* 0x0006340001fa7983 */ /* 0x000f220000100800 */
[----:B------:R-:W-:Y:S01]  /*197c0*/  FFMA.FTZ R3, R252, R4, R3 ;  /* 0x00000004fc037223 */ /* 0x000fe20000010003 */
[----:B------:R-:W-:Y:S02]  /*197d0*/  FFMA.FTZ R0, R248, R9, R0 ;  /* 0x00000009f8007223 */ /* 0x000fe40000010000 */
[----:B------:R-:W4:Y:S01]  /*197e0*/  LDL R252, [R1+0x630] ;  /* 0x0006300001fc7983 */ /* 0x000f220000100800 */
[----:B------:R-:W-:-:S03]  /*197f0*/  FFMA.FTZ R3, R249, R8, R3 ;  /* 0x00000008f9037223 */ /* 0x000fc60000010003 */
        /* <DEDUP_REMOVED lines=8> */
[----:B------:R-:W4:Y:S04]  /*19880*/  LDL R242, [R1+0x604] ;  /* 0x0006040001f27983 */ /* 0x000f280000100800 */
[----:B------:R-:W4:Y:S01]  /*19890*/  LDL R243, [R1+0x600] ;  /* 0x0006000001f37983 */ /* 0x000f220000100800 */
[----:B--2---:R-:W-:-:S03]  /*198a0*/  FFMA.FTZ R0, R238, R25, R0 ;  /* 0x00000019ee007223 */ /* 0x004fc60000010000 */
[----:B------:R-:W2:Y:S01]  /*198b0*/  LDL R238, [R1+0x5f4] ;  /* 0x0005f40001ee7983 */ /* 0x000ea20000100800 */
[----:B---3--:R-:W-:-:S03]  /*198c0*/  FFMA.FTZ R3, R239, R24, R3 ;  /* 0x00000018ef037223 */ /* 0x008fc60000010003 */
[----:B------:R-:W3:Y:S01]  /*198d0*/  LDL R239, [R1+0x5f0] ;  /* 0x0005f00001ef7983 */ /* 0x000ee20000100800 */
[----:B----4-:R-:W-:-:S03]  /*198e0*/  FFMA.FTZ R0, R234, R29, R0 ;  /* 0x0000001dea007223 */ /* 0x010fc60000010000 */
[----:B------:R-:W4:Y:S01]  /*198f0*/  LDL R234, [R1+0x5e4] ;  /* 0x0005e40001ea7983 */ /* 0x000f220000100800 */
[----:B------:R-:W-:Y:S01]  /*19900*/  FFMA.FTZ R3, R235, R28, R3 ;  /* 0x0000001ceb037223 */ /* 0x000fe20000010003 */
[----:B------:R-:W-:Y:S02]  /*19910*/  FFMA.FTZ R0, R230, R33, R0 ;  /* 0x00000021e6007223 */ /* 0x000fe40000010000 */
[----:B------:R-:W4:Y:S04]  /*19920*/  LDL R235, [R1+0x5e0] ;  /* 0x0005e00001eb7983 */ /* 0x000f280000100800 */
[----:B------:R-:W4:Y:S01]  /*19930*/  LDL R230, [R1+0x5d4] ;  /* 0x0005d40001e67983 */ /* 0x000f220000100800 */
[----:B------:R-:W-:Y:S01]  /*19940*/  FFMA.FTZ R3, R231, R32, R3 ;  /* 0x00000020e7037223 */ /* 0x000fe20000010003 */
[----:B------:R-:W-:-:S02]  /*19950*/  FFMA.FTZ R0, R226, R37, R0 ;  /* 0x00000025e2007223 */ /* 0x000fc40000010000 */
        /* <DEDUP_REMOVED lines=30> */
[----:B------:R-:W-:-:S03]  /*19b40*/  FFMA.FTZ R3, R17, R68, R3 ;  /* 0x0000004411037223 */ /* 0x000fc60000010003 */
[----:B------:R-:W4:Y:S01]  /*19b50*/  LDL R17, [R1+0x540] ;  /* 0x0005400001117983 */ /* 0x000f220000100800 */
[----:B------:R-:W-:Y:S01]  /*19b60*/  FFMA.FTZ R0, R18, R65, R0 ;  /* 0x0000004112007223 */ /* 0x000fe20000010000 */
[----:B------:R-:W-:Y:S02]  /*19b70*/  FFMA.FTZ R3, R252, R72, R3 ;  /* 0x00000048fc037223 */ /* 0x000fe40000010003 */
[----:B------:R-:W4:Y:S01]  /*19b80*/  LDL R18, [R1+0x554] ;  /* 0x0005540001127983 */ /* 0x000f220000100800 */
[----:B------:R-:W-:Y:S01]  /*19b90*/  FFMA.FTZ R0, R16, R69, R0 ;  /* 0x0000004510007223 */ /* 0x000fe20000010000 */
[----:B------:R-:W-:Y:S02]  /*19ba0*/  FFMA.FTZ R3, R249, R76, R3 ;  /* 0x0000004cf9037223 */ /* 0x000fe40000010003 */
[----:B------:R-:W4:Y:S01]  /*19bb0*/  LDL R16, [R1+0x544] ;  /* 0x0005440001107983 */ /* 0x000f220000100800 */
[----:B------:R-:W-:Y:S01]  /*19bc0*/  FFMA.FTZ R0, R250, R73, R0 ;  /* 0x00000049fa007223 */ /* 0x000fe20000010000 */
[----:B------:R-:W-:-:S02]  /*19bd0*/  FFMA.FTZ R3, R247, R80, R3 ;  /* 0x00000050f7037223 */ /* 0x000fc40000010003 */
[----:B------:R-:W4:Y:S01]  /*19be0*/  LDL R250, [R1+0x500] ;  /* 0x0005000001fa7983 */ /* 0x000f220000100800 */
[----:B------:R-:W-:Y:S01]  /*19bf0*/  FFMA.FTZ R0, R248, R77, R0 ;  /* 0x0000004df8007223 */ /* 0x000fe20000010000 */
[----:B------:R-:W-:Y:S02]  /*19c00*/  FFMA.FTZ R3, R243, R84, R3 ;  /* 0x00000054f3037223 */ /* 0x000fe40000010003 */
[----:B------:R-:W4:Y:S01]  /*19c10*/  LDL R252, [R1+0x514] ;  /* 0x0005140001fc7983 */ /* 0x000f220000100800 */
[----:B------:R-:W-:-:S03]  /*19c20*/  FFMA.FTZ R0, R246, R81, R0 ;  /* 0x00000051f6007223 */ /* 0x000fc60000010000 */
[----:B------:R-:W4:Y:S01]  /*19c30*/  LDL R248, [R1+0x4f0] ;  /* 0x0004f00001f87983 */ /* 0x000f220000100800 */
[----:B------:R-:W-:-:S03]  /*19c40*/  FFMA.FTZ R0, R242, R85, R0 ;  /* 0x00000055f2007223 */ /* 0x000fc60000010000 */
[----:B------:R-:W4:Y:S04]  /*19c50*/  LDL R249, [R1+0x504] ;  /* 0x0005040001f97983 */ /* 0x000f280000100800 */
[----:B------:R-:W4:Y:S04]  /*19c60*/  LDL R246, [R1+0x4e0] ;  /* 0x0004e00001f67983 */ /* 0x000f280000100800 */
[----:B------:R-:W4:Y:S04]  /*19c70*/  LDL R247, [R1+0x4f4] ;  /* 0x0004f40001f77983 */ /* 0x000f280000100800 */
        /* <DEDUP_REMOVED lines=31> */
[----:B------:R-:W2:Y:S01]  /*19e70*/  LDL R210, [R1+0x510] ;  /* 0x0005100001d27983 */ /* 0x000ea20000100800 */
[----:B------:R-:W-:-:S03]  /*19e80*/  FFMA.FTZ R3, R211, R116, R3 ;  /* 0x00000074d3037223 */ /* 0x000fc60000010003 */
[----:B------:R-:W4:Y:S01]  /*19e90*/  LDL R211, [R1+0x464] ;  /* 0x0004640001d37983 */ /* 0x000f220000100800 */
[----:B------:R-:W-:-:S03]  /*19ea0*/  FFMA.FTZ R0, R206, R121, R0 ;  /* 0x00000079ce007223 */ /* 0x000fc60000010000 */
[----:B------:R-:W3:Y:S01]  /*19eb0*/  LDL R206, [R1+0x520] ;  /* 0x0005200001ce7983 */ /* 0x000ee20000100800 */
[----:B------:R-:W-:-:S03]  /*19ec0*/  FFMA.FTZ R3, R207, R120, R3 ;  /* 0x00000078cf037223 */ /* 0x000fc60000010003 */
[----:B------:R-:W4:Y:S01]  /*19ed0*/  LDL R207, [R1+0x450] ;  /* 0x0004500001cf7983 */ /* 0x000f220000100800 */
[----:B------:R-:W-:-:S03]  /*19ee0*/  FFMA.FTZ R0, R202, R125, R0 ;  /* 0x0000007dca007223 */ /* 0x000fc60000010000 */
[----:B------:R-:W2:Y:S01]  /*19ef0*/  LDL R202, [R1+0x530] ;  /* 0x0005300001ca7983 */ /* 0x000ea20000100800 */
        /* <DEDUP_REMOVED lines=10> */
[----:B--2---:R-:W-:-:S03]  /*19fa0*/  FFMA.FTZ R3, R202, R136, R3 ;  /* 0x00000088ca037223 */ /* 0x004fc60000010003 */
[----:B------:R-:W2:Y:S01]  /*19fb0*/  LDL.LU R202, [R1+0x828] ;  /* 0x0008280001ca7983 */ /* 0x000ea20000300800 */
[----:B---3--:R-:W-:Y:S01]  /*19fc0*/  FFMA.FTZ R3, R206, R140, R3 ;  /* 0x0000008cce037223 */ /* 0x008fe20000010003 */
[----:B----4-:R-:W-:-:S03]  /*19fd0*/  FFMA.FTZ R0, R199, R137, R0 ;  /* 0x00000089c7007223 */ /* 0x010fc60000010000 */
[----:B------:R-:W-:Y:S01]  /*19fe0*/  FFMA.FTZ R3, R210, R144, R3 ;  /* 0x00000090d2037223 */ /* 0x000fe20000010003 */
[----:B------:R-:W3:Y:S01]  /*19ff0*/  LDL.LU R199, [R1+0x824] ;  /* 0x0008240001c77983 */ /* 0x000ee20000300800 */
[----:B------:R-:W-:Y:S02]  /*1a000*/  FFMA.FTZ R0, R203, R141, R0 ;  /* 0x0000008dcb007223 */ /* 0x000fe40000010000 */
[----:B------:R-:W-:Y:S01]  /*1a010*/  FFMA.FTZ R3, R250, R148, R3 ;  /* 0x00000094fa037223 */ /* 0x000fe20000010003 */
[----:B------:R-:W4:Y:S01]  /*1a020*/  LDL.LU R206, [R1+0x820] ;  /* 0x0008200001ce7983 */ /* 0x000f220000300800 */
[----:B------:R-:W-:Y:S02]  /*1a030*/  FFMA.FTZ R0, R252, R145, R0 ;  /* 0x00000091fc007223 */ /* 0x000fe40000010000 */
[----:B------:R-:W-:Y:S01]  /*1a040*/  FFMA.FTZ R3, R248, R152, R3 ;  /* 0x00000098f8037223 */ /* 0x000fe20000010003 */
[----:B------:R-:W4:Y:S01]  /*1a050*/  LDL.LU R203, [R1+0x81c] ;  /* 0x00081c0001cb7983 */ /* 0x000f220000300800 */
[----:B------:R-:W-:-:S02]  /*1a060*/  FFMA.FTZ R0, R249, R149, R0 ;  /* 0x00000095f9007223 */ /* 0x000fc40000010000 */
[----:B------:R-:W-:Y:S01]  /*1a070*/  FFMA.FTZ R3, R246, R156, R3 ;  /* 0x0000009cf6037223 */ /* 0x000fe20000010003 */
[----:B------:R-:W4:Y:S01]  /*1a080*/  LDL.LU R210, [R1+0x818] ;  /* 0x0008180001d27983 */ /* 0x000f220000300800 */
[----:B------:R-:W-:Y:S02]  /*1a090*/  FFMA.FTZ R0, R247, R153, R0 ;  /* 0x00000099f7007223 */ /* 0x000fe40000010000 */
[----:B------:R-:W-:Y:S01]  /*1a0a0*/  FFMA.FTZ R3, R242, R160, R3 ;  /* 0x000000a0f2037223 */ /* 0x000fe20000010003 */
[----:B------:R-:W2:Y:S01]  /*1a0b0*/  LDL R247, [R1+0x728] ;  /* 0x0007280001f77983 */ /* 0x000ea20000100800 */
[----:B------:R-:W-:Y:S02]  /*1a0c0*/  FFMA.FTZ R0, R243, R157, R0 ;  /* 0x0000009df3007223 */ /* 0x000fe40000010000 */
[----:B------:R-:W-:Y:S01]  /*1a0d0*/  FFMA.FTZ R3, R238, R164, R3 ;  /* 0x000000a4ee037223 */ /* 0x000fe20000010003 */
[----:B------:R-:W3:Y:S01]  /*1a0e0*/  LDL R243, [R1+0x718] ;  /* 0x0007180001f37983 */ /* 0x000ee20000100800 */
[----:B------:R-:W-:-:S02]  /*1a0f0*/  FFMA.FTZ R0, R239, R161, R0 ;  /* 0x000000a1ef007223 */ /* 0x000fc40000010000 */
[----:B------:R-:W-:Y:S01]  /*1a100*/  FFMA.FTZ R3, R234, R168, R3 ;  /* 0x000000a8ea037223 */ /* 0x000fe20000010003 */
[----:B------:R-:W4:Y:S01]  /*1a110*/  LDL R238, [R1+0x28] ;  /* 0x0000280001ee7983 */ /* 0x000f220000100800 */
[----:B------:R-:W-:Y:S02]  /*1a120*/  FFMA.FTZ R0, R235, R165, R0 ;  /* 0x000000a5eb007223 */ /* 0x000fe40000010000 */
[----:B------:R-:W-:Y:S01]  /*1a130*/  FFMA.FTZ R3, R230, R172, R3 ;  /* 0x000000ace6037223 */ /* 0x000fe20000010003 */
[----:B------:R-:W4:Y:S01]  /*1a140*/  LDL R235, [R1+0x768] ;  /* 0x0007680001eb7983 */ /* 0x000f220000100800 */
[----:B------:R-:W-:Y:S02]  /*1a150*/  FFMA.FTZ R0, R231, R169, R0 ;  /* 0x000000a9e7007223 */ /* 0x000fe40000010000 */
[----:B------:R-:W-:Y:S01]  /*1a160*/  FFMA.FTZ R3, R226, R176, R3 ;  /* 0x000000b0e2037223 */ /* 0x000fe20000010003 */
[----:B------:R-:W2:Y:S04]  /*1a170*/  LDL R234, [R1+0x38] ;  /* 0x0000380001ea7983 */ /* 0x000ea80000100800 */
[----:B------:R-:W2:Y:S01]  /*1a180*/  LDL R231, [R1+0x778] ;  /* 0x0007780001e77983 */ /* 0x000ea20000100800 */
[----:B------:R-:W-:Y:S01]  /*1a190*/  FFMA.FTZ R0, R227, R173, R0 ;  /* 0x000000ade3007223 */ /* 0x000fe20000010000 */
[----:B------:R-:W-:-:S02]  /*1a1a0*/  FFMA.FTZ R3, R222, R180, R3 ;  /* 0x000000b4de037223 */ /* 0x000fc40000010003 */
[----:B------:R-:W3:Y:S01]  /*1a1b0*/  LDL R230, [R1+0x2c] ;  /* 0x00002c0001e67983 */ /* 0x000ee20000100800 */
[----:B------:R-:W-:-:S03]  /*1a1c0*/  FFMA.FTZ R0, R223, R177, R0 ;  /* 0x000000b1df007223 */ /* 0x000fc60000010000 */
        /* <DEDUP_REMOVED lines=14> */
[----:B------:R-:W3:Y:S04]  /*1a2b0*/  LDL R17, [R1+0x738] ;  /* 0x0007380001117983 */ /* 0x000ee80000100800 */
[----:B------:R-:W3:Y:S04]  /*1a2c0*/  LDL R214, [R1+0x1c] ;  /* 0x00001c0001d67983 */ /* 0x000ee80000100800 */
[----:B------:R-:W3:Y:S01]  /*1a2d0*/  LDL R211, [R1+0x75c] ;  /* 0x00075c0001d37983 */ /* 0x000ee20000100800 */
[----:B------:R-:W-:-:S03]  /*1a2e0*/  FFMA.FTZ R0, R18, R193, R0 ;  /* 0x000000c112007223 */ /* 0x000fc60000010000 */
[----:B------:R-:W3:Y:S01]  /*1a2f0*/  LDL R207, [R1+0xc] ;  /* 0x00000c0001cf7983 */ /* 0x000ee20000100800 */
[----:B------:R-:W-:Y:S01]  /*1a300*/  FFMA.FTZ R0, R16, R197, R0 ;  /* 0x000000c510007223 */ /* 0x000fe20000010000 */
[----:B------:R-:W-:Y:S02]  /*1a310*/  FFMA.FTZ R3, R200, UR59, R3 ;  /* 0x0000003bc8037c23 */ /* 0x000fe40008010003 */
[----:B------:R-:W3:Y:S01]  /*1a320*/  LDL R16, [R1+0x74c] ;  /* 0x00074c0001107983 */ /* 0x000ee20000100800 */
[----:B------:R-:W-:Y:S01]  /*1a330*/  FFMA.FTZ R0, R201, UR58, R0 ;  /* 0x0000003ac9007c23 */ /* 0x000fe20008010000 */
[----:B------:R-:W-:Y:S02]  /*1a340*/  FFMA.FTZ R3, R204, UR10, R3 ;  /* 0x0000000acc037c23 */ /* 0x000fe40008010003 */
[----:B------:R-:W3:Y:S01]  /*1a350*/  LDL R246, [R1+0x73c] ;  /* 0x00073c0001f67983 */ /* 0x000ee20000100800 */
[----:B------:R-:W-:Y:S01]  /*1a360*/  FFMA.FTZ R0, R205, UR9, R0 ;  /* 0x00000009cd007c23 */ /* 0x000fe20008010000 */
[----:B------:R-:W-:-:S02]  /*1a370*/  FFMA.FTZ R3, R208, UR14, R3 ;  /* 0x0000000ed0037c23 */ /* 0x000fc40008010003 */
[----:B------:R-:W3:Y:S01]  /*1a380*/  LDL R239, [R1+0x708] ;  /* 0x0007080001ef7983 */ /* 0x000ee20000100800 */
[----:B------:R-:W-:Y:S01]  /*1a390*/  FFMA.FTZ R0, R209, UR13, R0 ;  /* 0x0000000dd1007c23 */ /* 0x000fe20008010000 */
        /* <DEDUP_REMOVED lines=15> */
[----:B------:R-:W-:-:S03]  /*1a490*/  FFMA.FTZ R3, R232, UR44, R3 ;  /* 0x0000002ce8037c23 */ /* 0x000fc60008010003 */
[----:B------:R-:W-:Y:S01]  /*1a4a0*/  FFMA.FTZ R0, R233, UR43, R0 ;  /* 0x0000002be9007c23 */ /* 0x000fe20008010000 */
[----:B------:R-:W-:-:S03]  /*1a4b0*/  FFMA.FTZ R3, R236, UR48, R3 ;  /* 0x00000030ec037c23 */ /* 0x000fc60008010003 */
[----:B------:R-:W-:Y:S01]  /*1a4c0*/  FFMA.FTZ R0, R237, UR47, R0 ;  /* 0x0000002fed007c23 */ /* 0x000fe20008010000 */
[----:B------:R-:W-:-:S03]  /*1a4d0*/  FFMA.FTZ R3, R240, UR52, R3 ;  /* 0x00000034f0037c23 */ /* 0x000fc60008010003 */
[----:B------:R-:W-:Y:S01]  /*1a4e0*/  FFMA.FTZ R0, R241, UR51, R0 ;  /* 0x00000033f1007c23 */ /* 0x000fe20008010000 */
[----:B------:R-:W-:-:S03]  /*1a4f0*/  FFMA.FTZ R3, R244, UR56, R3 ;  /* 0x00000038f4037c23 */ /* 0x000fc60008010003 */
[----:B------:R-:W-:-:S04]  /*1a500*/  FFMA.FTZ R0, R245, UR55, R0 ;  /* 0x00000037f5007c23 */ /* 0x000fc80008010000 */
[----:B0-----:R-:W-:Y:S01]  /*1a510*/  FADD.FTZ R18, R3, R0 ;  /* 0x0000000003127221 */ /* 0x001fe20000010000 */
[----:B----4-:R-:W-:Y:S02]  /*1a520*/  FMUL.FTZ R0, R235, R238 ;  /* 0x000000eeeb007220 */ /* 0x010fe40000410000 */
[----:B------:R-:W4:Y:S04]  /*1a530*/  LDL R235, [R1+0x6f8] ;  /* 0x0006f80001eb7983 */ /* 0x000f280000100800 */
[----:B------:R-:W4:Y:S01]  /*1a540*/  LDL R238, [R1+0x71c] ;  /* 0x00071c0001ee7983 */ /* 0x000f220000100800 */
[----:B--2---:R-:W-:-:S03]  /*1a550*/  FFMA.FTZ R0, R231, R234, R0 ;  /* 0x000000eae7007223 */ /* 0x004fc60000010000 */
[----:B------:R-:W2:Y:S04]  /*1a560*/  LDL R231, [R1+0x6e8] ;  /* 0x0006e80001e77983 */ /* 0x000ea80000100800 */
[----:B------:R-:W2:Y:S01]  /*1a570*/  LDL R234, [R1+0x70c] ;  /* 0x00070c0001ea7983 */ /* 0x000ea20000100800 */
[----:B---3--:R-:W-:-:S03]  /*1a580*/  FMUL.FTZ R3, R227, R230 ;  /* 0x000000e6e3037220 */ /* 0x008fc60000410000 */
[----:B------:R-:W3:Y:S04]  /*1a590*/  LDL R227, [R1+0x6d8] ;  /* 0x0006d80001e37983 */ /* 0x000ee80000100800 */
[----:B------:R-:W3:Y:S01]  /*1a5a0*/  LDL R230, [R1+0x6fc] ;  /* 0x0006fc0001e67983 */ /* 0x000ee20000100800 */
[----:B------:R-:W-:-:S03]  /*1a5b0*/  FFMA.FTZ R0, R223, R226, R0 ;  /* 0x000000e2df007223 */ /* 0x000fc60000010000 */
[----:B------:R-:W3:Y:S04]  /*1a5c0*/  LDL R223, [R1+0x6c8] ;  /* 0x0006c80001df7983 */ /* 0x000ee80000100800 */
[----:B------:R-:W3:Y:S01]  /*1a5d0*/  LDL R226, [R1+0x6ec] ;  /* 0x0006ec0001e27983 */ /* 0x000ee20000100800 */
[----:B------:R-:W-:-:S03]  /*1a5e0*/  FFMA.FTZ R3, R219, R222, R3 ;  /* 0x000000dedb037223 */ /* 0x000fc60000010003 */
[----:B------:R-:W3:Y:S04]  /*1a5f0*/  LDL R219, [R1+0x6b8] ;  /* 0x0006b80001db7983 */ /* 0x000ee80000100800 */
[----:B------:R-:W3:Y:S01]  /*1a600*/  LDL R222, [R1+0x6dc] ;  /* 0x0006dc0001de7983 */ /* 0x000ee20000100800 */
[----:B------:R-:W-:-:S03]  /*1a610*/  FFMA.FTZ R0, R215, R218, R0 ;  /* 0x000000dad7007223 */ /* 0x000fc60000010000 */
        /* <DEDUP_REMOVED lines=10> */
[----:B------:R-:W3:Y:S01]  /*1a6c0*/  LDL R207, [R1+0x69c] ;  /* 0x00069c0001cf7983 */ /* 0x000ee20000100800 */
[----:B------:R-:W-:Y:S01]  /*1a6d0*/  FFMA.FTZ R0, R243, R14, R0 ;  /* 0x0000000ef3007223 */ /* 0x000fe20000010000 */
[----:B------:R-:W-:Y:S02]  /*1a6e0*/  FFMA.FTZ R3, R246, R7, R3 ;  /* 0x00000007f6037223 */ /* 0x000fe40000010003 */
[----:B------:R-:W3:Y:S01]  /*1a6f0*/  LDL R246, [R1+0x63c] ;  /* 0x00063c0001f67983 */ /* 0x000ee20000100800 */
[----:B------:R-:W-:Y:S01]  /*1a700*/  FFMA.FTZ R0, R239, R22, R0 ;  /* 0x00000016ef007223 */ /* 0x000fe20000010000 */
[----:B------:R-:W-:Y:S02]  /*1a710*/  FFMA.FTZ R3, R242, R11, R3 ;  /* 0x0000000bf2037223 */ /* 0x000fe40000010003 */
[----:B------:R-:W3:Y:S04]  /*1a720*/  LDL R247, [R1+0x628] ;  /* 0x0006280001f77983 */ /* 0x000ee80000100800 */
[----:B------:R-:W3:Y:S04]  /*1a730*/  LDL R242, [R1+0x62c] ;  /* 0x00062c0001f27983 */ /* 0x000ee80000100800 */
[----:B------:R-:W3:Y:S04]  /*1a740*/  LDL R243, [R1+0x618] ;  /* 0x0006180001f37983 */ /* 0x000ee80000100800 */
[----:B------:R-:W3:Y:S01]  /*1a750*/  LDL R239, [R1+0x608] ;  /* 0x0006080001ef7983 */ /* 0x000ee20000100800 */
[----:B----4-:R-:W-:-:S03]  /*1a760*/  FFMA.FTZ R0, R235, R26, R0 ;  /* 0x0000001aeb007223 */ /* 0x010fc60000010000 */
[----:B------:R-:W4:Y:S01]  /*1a770*/  LDL R235, [R1+0x5f8] ;  /* 0x0005f80001eb7983 */ /* 0x000f220000100800 */
[----:B------:R-:W-:-:S03]  /*1a780*/  FFMA.FTZ R3, R238, R15, R3 ;  /* 0x0000000fee037223 */ /* 0x000fc60000010003 */
[----:B------:R-:W4:Y:S01]  /*1a790*/  LDL R238, [R1+0x61c] ;  /* 0x00061c0001ee7983 */ /* 0x000f220000100800 */
[----:B--2---:R-:W-:-:S03]  /*1a7a0*/  FFMA.FTZ R0, R231, R30, R0 ;  /* 0x0000001ee7007223 */ /* 0x004fc60000010000 */
[----:B------:R-:W2:Y:S01]  /*1a7b0*/  LDL R231, [R1+0x5e8] ;  /* 0x0005e80001e77983 */ /* 0x000ea20000100800 */
[----:B------:R-:W-:-:S03]  /*1a7c0*/  FFMA.FTZ R3, R234, R23, R3 ;  /* 0x00000017ea037223 */ /* 0x000fc60000010003 */
[----:B------:R-:W2:Y:S01]  /*1a7d0*/  LDL R234, [R1+0x60c] ;  /* 0x00060c0001ea7983 */ /* 0x000ea20000100800 */
[----:B---3--:R-:W-:-:S03]  /*1a7e0*/  FFMA.FTZ R0, R227, R34, R0 ;  /* 0x00000022e3007223 */ /* 0x008fc60000010000 */
        /* <DEDUP_REMOVED lines=8> */
[----:B------:R-:W4:Y:S01]  /*1a870*/  LDL R219, [R1+0x678] ;  /* 0x0006780001db7983 */ /* 0x000f220000100800 */
[----:B------:R-:W-:-:S03]  /*1a880*/  FFMA.FTZ R3, R222, R35, R3 ;  /* 0x00000023de037223 */ /* 0x000fc60000010003 */
[----:B------:R-:W3:Y:S01]  /*1a890*/  LDL R222, [R1+0x5cc] ;  /* 0x0005cc0001de7983 */ /* 0x000ee20000100800 */
[----:B------:R-:W-:-:S03]  /*1a8a0*/  FFMA.FTZ R0, R215, R46, R0 ;  /* 0x0000002ed7007223 */ /* 0x000fc60000010000 */
[----:B------:R-:W2:Y:S01]  /*1a8b0*/  LDL R215, [R1+0x668] ;  /* 0x0006680001d77983 */ /* 0x000ea20000100800 */
[----:B------:R-:W-:-:S03]  /*1a8c0*/  FFMA.FTZ R3, R218, R39, R3 ;  /* 0x00000027da037223 */ /* 0x000fc60000010003 */
[----:B------:R-:W3:Y:S01]  /*1a8d0*/  LDL R218, [R1+0x68c] ;  /* 0x00068c0001da7983 */ /* 0x000ee20000100800 */
[----:B------:R-:W-:-:S03]  /*1a8e0*/  FFMA.FTZ R0, R17, R50, R0 ;  /* 0x0000003211007223 */ /* 0x000fc60000010000 */
[----:B------:R-:W2:Y:S01]  /*1a8f0*/  LDL R17, [R1+0x5c8] ;  /* 0x0005c80001117983 */ /* 0x000ea20000100800 */
        /* <DEDUP_REMOVED lines=8> */
[----:B----4-:R-:W-:-:S03]  /*1a980*/  FFMA.FTZ R0, R219, R58, R0 ;  /* 0x0000003adb007223 */ /* 0x010fc60000010000 */
[----:B------:R-:W4:Y:S01]  /*1a990*/  LDL R219, [R1+0x5a8] ;  /* 0x0005a80001db7983 */ /* 0x000f220000100800 */
[----:B---3--:R-:W-:-:S03]  /*1a9a0*/  FFMA.FTZ R3, R218, R55, R3 ;  /* 0x00000037da037223 */ /* 0x008fc60000010003 */
[----:B------:R-:W3:Y:S01]  /*1a9b0*/  LDL R218, [R1+0x5bc] ;  /* 0x0005bc0001da7983 */ /* 0x000ee20000100800 */
[----:B--2---:R-:W-:-:S03]  /*1a9c0*/  FFMA.FTZ R0, R215, R62, R0 ;  /* 0x0000003ed7007223 */ /* 0x004fc60000010000 */
[----:B------:R-:W2:Y:S01]  /*1a9d0*/  LDL R215, [R1+0x598] ;  /* 0x0005980001d77983 */ /* 0x000ea20000100800 */
[----:B------:R-:W-:-:S03]  /*1a9e0*/  FFMA.FTZ R3, R211, R59, R3 ;  /* 0x0000003bd3037223 */ /* 0x000fc60000010003 */
[----:B------:R-:W2:Y:S01]  /*1a9f0*/  LDL R211, [R1+0x5ac] ;  /* 0x0005ac0001d37983 */ /* 0x000ea20000100800 */
[----:B------:R-:W-:-:S04]  /*1aa00*/  FFMA.FTZ R3, R214, R63, R3 ;  /* 0x0000003fd6037223 */ /* 0x000fc80000010003 */
[----:B------:R-:W-:Y:S01]  /*1aa10*/  FFMA.FTZ R3, R250, R67, R3 ;  /* 0x00000043fa037223 */ /* 0x000fe20000010003 */
[----:B------:R-:W-:-:S03]  /*1aa20*/  FFMA.FTZ R0, R207, R66, R0 ;  /* 0x00000042cf007223 */ /* 0x000fc60000010000 */
[----:B------:R-:W-:Y:S01]  /*1aa30*/  FFMA.FTZ R3, R248, R71, R3 ;  /* 0x00000047f8037223 */ /* 0x000fe20000010003 */
[----:B------:R-:W2:Y:S01]  /*1aa40*/  LDL.LU R207, [R1+0x814] ;  /* 0x0008140001cf7983 */ /* 0x000ea20000300800 */
[----:B------:R-:W-:Y:S02]  /*1aa50*/  FFMA.FTZ R0, R252, R70, R0 ;  /* 0x00000046fc007223 */ /* 0x000fe40000010000 */
[----:B------:R-:W-:Y:S01]  /*1aa60*/  FFMA.FTZ R3, R246, R75, R3 ;  /* 0x0000004bf6037223 */ /* 0x000fe20000010003 */
[----:B------:R-:W2:Y:S01]  /*1aa70*/  LDL.LU R214, [R1+0x810] ;  /* 0x0008100001d67983 */ /* 0x000ea20000300800 */
[----:B------:R-:W-:Y:S02]  /*1aa80*/  FFMA.FTZ R0, R249, R74, R0 ;  /* 0x0000004af9007223 */ /* 0x000fe40000010000 */
[----:B------:R-:W-:Y:S01]  /*1aa90*/  FFMA.FTZ R3, R242, R79, R3 ;  /* 0x0000004ff2037223 */ /* 0x000fe20000010003 */
[----:B------:R-:W2:Y:S01]  /*1aaa0*/  LDL R252, [R1+0x56c] ;  /* 0x00056c0001fc7983 */ /* 0x000ea20000100800 */
[----:B------:R-:W-:-:S02]  /*1aab0*/  FFMA.FTZ R0, R247, R78, R0 ;  /* 0x0000004ef7007223 */ /* 0x000fc40000010000 */
[----:B------:R-:W-:Y:S01]  /*1aac0*/  FFMA.FTZ R3, R238, R83, R3 ;  /* 0x00000053ee037223 */ /* 0x000fe20000010003 */
[----:B------:R-:W2:Y:S01]  /*1aad0*/  LDL R250, [R1+0x548] ;  /* 0x0005480001fa7983 */ /* 0x000ea20000100800 */
[----:B------:R-:W-:Y:S02]  /*1aae0*/  FFMA.FTZ R0, R243, R82, R0 ;  /* 0x00000052f3007223 */ /* 0x000fe40000010000 */
[----:B------:R-:W-:Y:S01]  /*1aaf0*/  FFMA.FTZ R3, R234, R87, R3 ;  /* 0x00000057ea037223 */ /* 0x000fe20000010003 */
[----:B------:R-:W2:Y:S01]  /*1ab00*/  LDL R249, [R1+0x55c] ;  /* 0x00055c0001f97983 */ /* 0x000ea20000100800 */
        /* <DEDUP_REMOVED lines=12> */
[----:B------:R-:W-:-:S03]  /*1abd0*/  FFMA.FTZ R0, R17, R102, R0 ;  /* 0x0000006611007223 */ /* 0x000fc60000010000 */
[----:B------:R-:W2:Y:S01]  /*1abe0*/  LDL R222, [R1+0x58c] ;  /* 0x00058c0001de7983 */ /* 0x000ea20000100800 */
[----:B------:R-:W-:-:S03]  /*1abf0*/  FFMA.FTZ R0, R223, R106, R0 ;  /* 0x0000006adf007223 */ /* 0x000fc60000010000 */
[----:B------:R-:W2:Y:S04]  /*1ac00*/  LDL R223, [R1+0x558] ;  /* 0x0005580001df7983 */ /* 0x000ea80000100800 */
        /* <DEDUP_REMOVED lines=18> */
[----:B------:R-:W4:Y:S01]  /*1ad30*/  LDL R211, [R1+0x588] ;  /* 0x0005880001d37983 */ /* 0x000f220000100800 */
[----:B---3--:R-:W-:Y:S01]  /*1ad40*/  FFMA.FTZ R3, R218, R115, R3 ;  /* 0x00000073da037223 */ /* 0x008fe20000010003 */
[----:B----4-:R-:W-:-:S03]  /*1ad50*/  FFMA.FTZ R0, R211, R118, R0 ;  /* 0x00000076d3007223 */ /* 0x010fc60000010000 */
[----:B------:R-:W-:Y:S01]  /*1ad60*/  FFMA.FTZ R3, R222, R119, R3 ;  /* 0x00000077de037223 */ /* 0x000fe20000010003 */
[----:B------:R-:W3:Y:S01]  /*1ad70*/  LDL.LU R211, [R1+0x80c] ;  /* 0x00080c0001d37983 */ /* 0x000ee20000300800 */
[----:B--2---:R-:W-:Y:S02]  /*1ad80*/  FFMA.FTZ R0, R215, R122, R0 ;  /* 0x0000007ad7007223 */ /* 0x004fe40000010000 */
[----:B------:R-:W-:Y:S01]  /*1ad90*/  FFMA.FTZ R3, R226, R123, R3 ;  /* 0x0000007be2037223 */ /* 0x000fe20000010003 */
[----:B------:R-:W2:Y:S01]  /*1ada0*/  LDL.LU R218, [R1+0x808] ;  /* 0x0008080001da7983 */ /* 0x000ea20000300800 */
        /* <DEDUP_REMOVED lines=17> */
[----:B------:R-:W3:Y:S01]  /*1aec0*/  LDL R242, [R1+0x498] ;  /* 0x0004980001f27983 */ /* 0x000ee20000100800 */
[----:B------:R-:W-:Y:S02]  /*1aed0*/  FFMA.FTZ R0, R238, R150, R0 ;  /* 0x00000096ee007223 */ /* 0x000fe40000010000 */
[----:B------:R-:W-:Y:S01]  /*1aee0*/  FFMA.FTZ R3, R231, R151, R3 ;  /* 0x00000097e7037223 */ /* 0x000fe20000010003 */
[----:B------:R-:W2:Y:S01]  /*1aef0*/  LDL R238, [R1+0x4a8] ;  /* 0x0004a80001ee7983 */ /* 0x000ea20000100800 */
[----:B------:R-:W-:-:S02]  /*1af00*/  FFMA.FTZ R0, R234, R154, R0 ;  /* 0x0000009aea007223 */ /* 0x000fc40000010000 */
[----:B------:R-:W-:Y:S01]  /*1af10*/  FFMA.FTZ R3, R227, R155, R3 ;  /* 0x0000009be3037223 */ /* 0x000fe20000010003 */
[----:B------:R-:W4:Y:S01]  /*1af20*/  LDL R234, [R1+0x4b8] ;  /* 0x0004b80001ea7983 */ /* 0x000f220000100800 */
[----:B------:R-:W-:-:S03]  /*1af30*/  FFMA.FTZ R0, R230, R158, R0 ;  /* 0x0000009ee6007223 */ /* 0x000fc60000010000 */
[----:B------:R-:W3:Y:S04]  /*1af40*/  LDL R230, [R1+0x4c8] ;  /* 0x0004c80001e67983 */ /* 0x000ee80000100800 */
[----:B------:R-:W2:Y:S04]  /*1af50*/  LDL R227, [R1+0x4dc] ;  /* 0x0004dc0001e37983 */ /* 0x000ea80000100800 */
        /* <DEDUP_REMOVED lines=8> */
[----:B------:R-:W4:Y:S04]  /*1afe0*/  LDL R250, [R1+0x468] ;  /* 0x0004680001fa7983 */ /* 0x000f280000100800 */
[----:B------:R-:W4:Y:S01]  /*1aff0*/  LDL R249, [R1+0x47c] ;  /* 0x00047c0001f97983 */ /* 0x000f220000100800 */
[----:B------:R-:W-:-:S03]  /*1b000*/  FFMA.FTZ R3, R16, R159, R3 ;  /* 0x0000009f10037223 */ /* 0x000fc60000010003 */
[----:B------:R-:W4:Y:S04]  /*1b010*/  LDL R248, [R1+0x458] ;  /* 0x0004580001f87983 */ /* 0x000f280000100800 */
[----:B------:R-:W4:Y:S04]  /*1b020*/  LDL R17, [R1+0x46c] ;  /* 0x00046c0001117983 */ /* 0x000f280000100800 */
[----:B------:R-:W4:Y:S01]  /*1b030*/  LDL R16, [R1+0x45c] ;  /* 0x00045c0001107983 */ /* 0x000f220000100800 */
[----:B---3--:R-:W-:-:S03]  /*1b040*/  FFMA.FTZ R0, R230, R166, R0 ;  /* 0x000000a6e6007223 */ /* 0x008fc60000010000 */
[----:B------:R-:W3:Y:S01]  /*1b050*/  LDL.LU R230, [R1+0x7f0] ;  /* 0x0007f00001e67983 */ /* 0x000ee20000300800 */
[----:B--2---:R-:W-:-:S03]  /*1b060*/  FFMA.FTZ R3, R227, R163, R3 ;  /* 0x000000a3e3037223 */ /* 0x004fc60000010003 */
[----:B------:R-:W2:Y:S01]  /*1b070*/  LDL.LU R227, [R1+0x7ec] ;  /* 0x0007ec0001e37983 */ /* 0x000ea20000300800 */
[----:B----4-:R-:W-:Y:S01]  /*1b080*/  FFMA.FTZ R0, R234, R170, R0 ;  /* 0x000000aaea007223 */ /* 0x010fe20000010000 */
[----:B------:R-:W-:Y:S02]  /*1b090*/  FFMA.FTZ R3, R231, R167, R3 ;  /* 0x000000a7e7037223 */ /* 0x000fe40000010003 */
[----:B------:R-:W4:Y:S01]  /*1b0a0*/  LDL.LU R234, [R1+0x7e8] ;  /* 0x0007e80001ea7983 */ /* 0x000f220000300800 */
[----:B------:R-:W-:-:S03]  /*1b0b0*/  FFMA.FTZ R0, R238, R174, R0 ;  /* 0x000000aeee007223 */ /* 0x000fc60000010000 */
        /* <DEDUP_REMOVED lines=10> */
[----:B------:R-:W4:Y:S04]  /*1b160*/  LDL.LU R246, [R1+0x7d0] ;  /* 0x0007d00001f67983 */ /* 0x000f280000300800 */
[----:B------:R-:W4:Y:S01]  /*1b170*/  LDL.LU R243, [R1+0x7cc] ;  /* 0x0007cc0001f37983 */ /* 0x000f220000300800 */
[----:B------:R-:W-:-:S03]  /*1b180*/  FFMA.FTZ R0, R247, R186, R0 ;  /* 0x000000baf7007223 */ /* 0x000fc60000010000 */
[----:B------:R-:W4:Y:S01]  /*1b190*/  LDL.LU R247, [R1+0x7c8] ;  /* 0x0007c80001f77983 */ /* 0x000f220000300800 */
[----:B------:R-:W-:Y:S01]  /*1b1a0*/  FFMA.FTZ R3, R252, R183, R3 ;  /* 0x000000b7fc037223 */ /* 0x000fe20000010003 */
[----:B------:R-:W-:Y:S02]  /*1b1b0*/  FFMA.FTZ R0, R250, R190, R0 ;  /* 0x000000befa007223 */ /* 0x000fe40000010000 */
[----:B------:R0:W5:Y:S01]  /*1b1c0*/  LDL.LU R252, [R1+0x7c4] ;  /* 0x0007c40001fc7983 */ /* 0x0001620000300800 */
[----:B------:R-:W-:Y:S01]  /*1b1d0*/  FFMA.FTZ R3, R249, R187, R3 ;  /* 0x000000bbf9037223 */ /* 0x000fe20000010003 */
[----:B------:R-:W-:Y:S02]  /*1b1e0*/  FFMA.FTZ R0, R248, R194, R0 ;  /* 0x000000c2f8007223 */ /* 0x000fe40000010000 */
[----:B------:R0:W5:Y:S01]  /*1b1f0*/  LDL.LU R250, [R1+0x7c0] ;  /* 0x0007c00001fa7983 */ /* 0x0001620000300800 */
[----:B------:R-:W-:Y:S01]  /*1b200*/  FFMA.FTZ R3, R17, R191, R3 ;  /* 0x000000bf11037223 */ /* 0x000fe20000010003 */
[----:B------:R-:W-:-:S02]  /*1b210*/  FFMA.FTZ R0, R198, UR61, R0 ;  /* 0x0000003dc6007c23 */ /* 0x000fc40008010000 */
[----:B------:R0:W5:Y:S01]  /*1b220*/  LDL.LU R249, [R1+0x7bc] ;  /* 0x0007bc0001f97983 */ /* 0x0001620000300800 */
[----:B------:R-:W-:Y:S01]  /*1b230*/  FFMA.FTZ R3, R16, R195, R3 ;  /* 0x000000c310037223 */ /* 0x000fe20000010003 */
[----:B------:R-:W-:Y:S02]  /*1b240*/  FFMA.FTZ R0, R202, UR4, R0 ;  /* 0x00000004ca007c23 */ /* 0x000fe40008010000 */
[----:B------:R0:W5:Y:S01]  /*1b250*/  LDL.LU R248, [R1+0x7b8] ;  /* 0x0007b80001f87983 */ /* 0x0001620000300800 */
[----:B------:R-:W-:Y:S01]  /*1b260*/  FFMA.FTZ R3, R199, UR60, R3 ;  /* 0x0000003cc7037c23 */ /* 0x000fe20008010003 */
[----:B------:R-:W-:Y:S02]  /*1b270*/  FFMA.FTZ R0, R206, UR8, R0 ;  /* 0x00000008ce007c23 */ /* 0x000fe40008010000 */
[----:B------:R0:W5:Y:S01]  /*1b280*/  LDL.LU R17, [R1+0x7b4] ;  /* 0x0007b40001117983 */ /* 0x0001620000300800 */
[----:B------:R-:W-:Y:S01]  /*1b290*/  FFMA.FTZ R3, R203, UR5, R3 ;  /* 0x00000005cb037c23 */ /* 0x000fe20008010003 */
[----:B------:R-:W-:-:S02]  /*1b2a0*/  FFMA.FTZ R0, R210, UR12, R0 ;  /* 0x0000000cd2007c23 */ /* 0x000fc40008010000 */
[----:B------:R0:W5:Y:S01]  /*1b2b0*/  LDL.LU R16, [R1+0x7b0] ;  /* 0x0007b00001107983 */ /* 0x0001620000300800 */
        /* <DEDUP_REMOVED lines=8> */
[----:B------:R-:W-:Y:S01]  /*1b340*/  FFMA.FTZ R3, R223, UR23, R3 ;  /* 0x00000017df037c23 */ /* 0x000fe20008010003 */
[----:B---3--:R-:W-:-:S03]  /*1b350*/  FFMA.FTZ R0, R230, UR34, R0 ;  /* 0x00000022e6007c23 */ /* 0x008fc60008010000 */
[----:B--2---:R-:W-:Y:S01]  /*1b360*/  FFMA.FTZ R3, R227, UR27, R3 ;  /* 0x0000001be3037c23 */ /* 0x004fe20008010003 */
[----:B----4-:R-:W-:-:S03]  /*1b370*/  FFMA.FTZ R0, R234, UR42, R0 ;  /* 0x0000002aea007c23 */ /* 0x010fc60008010000 */
[----:B------:R-:W-:Y:S01]  /*1b380*/  FFMA.FTZ R3, R231, UR33, R3 ;  /* 0x00000021e7037c23 */ /* 0x000fe20008010003 */
[----:B------:R-:W-:-:S03]  /*1b390*/  FFMA.FTZ R0, R238, UR46, R0 ;  /* 0x0000002eee007c23 */ /* 0x000fc60008010000 */
[----:B------:R-:W-:Y:S01]  /*1b3a0*/  FFMA.FTZ R3, R235, UR41, R3 ;  /* 0x00000029eb037c23 */ /* 0x000fe20008010003 */
[----:B------:R-:W-:-:S03]  /*1b3b0*/  FFMA.FTZ R0, R242, UR50, R0 ;  /* 0x00000032f2007c23 */ /* 0x000fc60008010000 */
[----:B------:R-:W-:Y:S01]  /*1b3c0*/  FFMA.FTZ R3, R239, UR45, R3 ;  /* 0x0000002def037c23 */ /* 0x000fe20008010003 */
[----:B------:R-:W-:-:S03]  /*1b3d0*/  FFMA.FTZ R0, R246, UR54, R0 ;  /* 0x00000036f6007c23 */ /* 0x000fc60008010000 */
[----:B------:R-:W-:Y:S01]  /*1b3e0*/  FFMA.FTZ R3, R243, UR49, R3 ;  /* 0x00000031f3037c23 */ /* 0x000fe20008010003 */
[----:B------:R-:W-:-:S03]  /*1b3f0*/  FADD.FTZ R18, R0, R18 ;  /* 0x0000001200127221 */ /* 0x000fc60000010000 */
[----:B------:R-:W-:Y:S02]  /*1b400*/  FFMA.FTZ R0, R247, UR53, R3 ;  /* 0x00000035f7007c23 */ /* 0x000fe40008010003 */
[----:B------:R-:W2:Y:S02]  /*1b410*/  LDL R3, [R1+0x7a0] ;  /* 0x0007a00001037983 */ /* 0x000ea40000100800 */
[----:B------:R-:W-:Y:S02]  /*1b420*/  FADD.FTZ R18, R0, R18 ;  /* 0x0000001200127221 */ /* 0x000fe40000010000 */
[----:B------:R-:W1:Y:S02]  /*1b430*/  LDC R0, c[0x0][0x2c0] ;  /* 0x0000b000ff007b82 */ /* 0x000e640000000800 */
[----:B-1----:R-:W-:Y:S01]  /*1b440*/  VIADD R0, R0, UR30 ;  /* 0x0000001e00007c36 */ /* 0x002fe20008000000 */
[----:B------:R-:W-:-:S04]  /*1b450*/  ULDC UR30, c[0x0][0x2a0] ;  /* 0x0000a800001e7ab9 */ /* 0x000fc80000000800 */
[----:B------:R-:W-:Y:S02]  /*1b460*/  @P1 ISETP.GE.AND P3, PT, R2, R0, PT ;  /* 0x000000000200120c */ /* 0x000fe40003f66270 */
[----:B------:R-:W-:-:S04]  /*1b470*/  MOV R0, UR39 ;  /* 0x0000002700007c02 */ /* 0x000fc80008000f00 */
[----:B------:R-:W-:Y:S02]  /*1b480*/  @P1 IADD3 R0, R2, 0x1, -R0 ;  /* 0x0000000102001810 */ /* 0x000fe40007ffe800 */
[----:B--2---:R-:W-:-:S04]  /*1b490*/  @P1 SEL R3, R3, RZ, !P3 ;  /* 0x000000ff03031207 */ /* 0x004fc80005800000 */
[----:B------:R-:W-:Y:S01]  /*1b4a0*/  @P1 IADD3 R3, R3, R0, RZ ;  /* 0x0000000003031210 */ /* 0x000fe20007ffe0ff */
[----:B------:R-:W-:Y:S02]  /*1b4b0*/  FMUL.FTZ R0, R18, UR30 ;  /* 0x0000001e12007c20 */ /* 0x000fe40008410000 */
[----:B------:R-:W2:Y:S02]  /*1b4c0*/  LDL R18, [R1+0x784] ;  /* 0x0007840001127983 */ /* 0x000ea40000100800 */
[----:B------:R-:W-:Y:S02]  /*1b4d0*/  @P2 FADD.FTZ R0, R0, R19 ;  /* 0x0000001300002221 */ /* 0x000fe40000010000 */
[----:B------:R-:W3:Y:S01]  /*1b4e0*/  LDL R19, [R1+0x78c] ;  /* 0x00078c0001137983 */ /* 0x000ee20000100800 */
[----:B------:R-:W-:-:S05]  /*1b4f0*/  @P1 I2FP.F32.S32 R3, R3 ;  /* 0x0000000300031245 */ /* 0x000fca0000201400 */
[----:B------:R-:W-:Y:S01]  /*1b500*/  @P1 FFMA.FTZ R0, R3, R251, R0 ;  /* 0x000000fb03001223 */ /* 0x000fe20000010000 */
[----:B------:R-:W-:Y:S02]  /*1b510*/  IADD3 R3, R2, -UR6, RZ ;  /* 0x8000000602037c10 */ /* 0x000fe4000fffe0ff */
[----:B------:R0:W5:Y:S02]  /*1b520*/  LDL.LU R2, [R1+0x7ac] ;  /* 0x0007ac0001027983 */ /* 0x0001640000300800 */
[----:B--2---:R-:W-:Y:S01]  /*1b530*/  @!P0 FMNMX.FTZ R18, R18, R0, !PT ;  /* 0x0000000012128209 */ /* 0x004fe20007810000 */
[----:B---3--:R-:W-:-:S04]  /*1b540*/  IMAD R3, R3, 0x4, R19 ;  /* 0x0000000403037824 */ /* 0x008fc800078e0213 */
[----:B------:R0:W-:Y:S04]  /*1b550*/  @!P0 STL [R1+0x784], R18 ;  /* 0x0007841201008387 */ /* 0x0001e80000100800 */
[----:B------:R0:W-:Y:S02]  /*1b560*/  STS [R3], R0 ;  /* 0x0000000003007388 */ /* 0x0001e40000000800 */
.L_x_1407:
[----:B------:R-:W-:Y:S05]  /*1b570*/  BSYNC B1 ;  /* 0x0000000000017941 */ /* 0x000fea0003800000 */
.L_x_1406:
[----:B0----5:R-:W2:Y:S02]  /*1b580*/  LDL.LU R0, [R1+0x40] ;  /* 0x0000400001007983 */ /* 0x021ea40000300800 */
[----:B--2---:R-:W-:-:S04]  /*1b590*/  IADD3 R0, R0, 0x100, RZ ;  /* 0x0000010000007810 */ /* 0x004fc80007ffe0ff */
[----:B------:R-:W-:Y:S01]  /*1b5a0*/  ISETP.GE.AND P0, PT, R0, UR57, PT ;  /* 0x0000003900007c0c */ /* 0x000fe2000bf06270 */
[----:B------:R0:W-:-:S12]  /*1b5b0*/  STL [R1+0x40], R0 ;  /* 0x0000400001007387 */ /* 0x0001d80000100800 */
[----:B0-----:R-:W-:Y:S05]  /*1b5c0*/  @!P0 BRA `(.L_x_1408) ;  /* 0xfffffe8800308947 */ /* 0x001fea000383ffff */
.L_x_1277:
[----:B------:R-:W-:Y:S05]  /*1b5d0*/  BSYNC B0 ;  /* 0x0000000000007941 */ /* 0x000fea0003800000 */
.L_x_1276:
[----:B------:R-:W5:Y:S01]  /*1b5e0*/  LDL.LU R3, [R1+0x784] ;  /* 0x0007840001037983 */ /* 0x000f620000300800 */
[----:B------:R-:W-:Y:S03]  /*1b5f0*/  BSSY B0, `(.L_x_1409) ;  /* 0x00000a0000007945 */ /* 0x000fe60003800000 */
[----:B-----5:R-:W0:Y:S02]  /*1b600*/  SHFL.BFLY PT, R0, R3, 0x10, 0x1f ;  /* 0x0e001f0003007f89 */ /* 0x020e2400000e0000 */
[----:B0-----:R-:W-:Y:S02]  /*1b610*/  FMNMX.FTZ R0, R0, R3, !PT ;  /* 0x0000000300007209 */ /* 0x001fe40007810000 */
[----:B------:R-:W0:Y:S03]  /*1b620*/  S2R R3, SR_TID.X ;  /* 0x0000000000037919 */ /* 0x000e260000002100 */
[----:B-12---:R-:W1:Y:S02]  /*1b630*/  SHFL.BFLY PT, R5, R0, 0x8, 0x1f ;  /* 0x0d001f0000057f89 */ /* 0x006e6400000e0000 */
[----:B-1----:R-:W-:-:S02]  /*1b640*/  FMNMX.FTZ R5, R0, R5, !PT ;  /* 0x0000000500057209 */ /* 0x002fc40007810000 */
[----:B0-----:R-:W-:-:S03]  /*1b650*/  SHF.R.S32.HI R8, RZ, 0x1f, R3 ;  /* 0x0000001fff087819 */ /* 0x001fc60000011403 */
[----:B------:R-:W0:Y:S01]  /*1b660*/  SHFL.BFLY PT, R4, R5, 0x4, 0x1f ;  /* 0x0c801f0005047f89 */ /* 0x000e2200000e0000 */
[----:B------:R-:W-:-:S04]  /*1b670*/  LEA.HI R6, R8, R3, RZ, 0x5 ;  /* 0x0000000308067211 */ /* 0x000fc800078f28ff */
[----:B------:R-:W-:-:S04]  /*1b680*/  LOP3.LUT R10, R6, 0xffffffe0, RZ, 0xc0, !PT ;  /* 0xffffffe0060a7812 */ /* 0x000fc800078ec0ff */
[----:B------:R-:W-:-:S04]  /*1b690*/  IADD3 R10, -R10, R3, RZ ;  /* 0x000000030a0a7210 */ /* 0x000fc80007ffe1ff */
[C---:B------:R-:W-:Y:S02]  /*1b6a0*/  ISETP.NE.AND P0, PT, R10.reuse, RZ, PT ;  /* 0x000000ff0a00720c */ /* 0x040fe40003f05270 */
[----:B------:R-:W-:Y:S02]  /*1b6b0*/  ISETP.GT.AND P1, PT, R10, 0x7, PT ;  /* 0x000000070a00780c */ /* 0x000fe40003f24270 */
[----:B0-----:R-:W-:-:S09]  /*1b6c0*/  FMNMX.FTZ R4, R5, R4, !PT ;  /* 0x0000000405047209 */ /* 0x001fd20007810000 */
[----:B------:R-:W0:Y:S01]  /*1b6d0*/  @!P0 S2R R12, SR_CgaCtaId ;  /* 0x00000000000c8919 */ /* 0x000e220000008800 */
[----:B------:R-:W-:Y:S02]  /*1b6e0*/  @!P0 MOV R5, 0x400 ;  /* 0x0000040000058802 */ /* 0x000fe40000000f00 */
[----:B------:R-:W-:Y:S01]  /*1b6f0*/  @!P1 MOV R9, 0x400 ;  /* 0x0000040000099802 */ /* 0x000fe20000000f00 */
[----:B------:R-:W1:Y:S01]  /*1b700*/  SHFL.BFLY PT, R7, R4, 0x2, 0x1f ;  /* 0x0c401f0004077f89 */ /* 0x000e6200000e0000 */
[----:B------:R-:W-:Y:S01]  /*1b710*/  @!P0 SHF.R.S32.HI R6, RZ, 0x5, R6 ;  /* 0x00000005ff068819 */ /* 0x000fe20000011406 */
[----:B------:R-:W2:Y:S01]  /*1b720*/  @!P1 S2R R14, SR_CgaCtaId ;  /* 0x00000000000e9919 */ /* 0x000ea20000008800 */
[----:B-1----:R-:W-:Y:S02]  /*1b730*/  FMNMX.FTZ R7, R4, R7, !PT ;  /* 0x0000000704077209 */ /* 0x002fe40007810000 */
[----:B0-----:R-:W-:-:S03]  /*1b740*/  @!P0 LEA R5, R12, R5, 0x18 ;  /* 0x000000050c058211 */ /* 0x001fc600078ec0ff */
[----:B------:R-:W0:Y:S01]  /*1b750*/  SHFL.BFLY PT, R0, R7, 0x1, 0x1f ;  /* 0x0c201f0007007f89 */ /* 0x000e2200000e0000 */
[----:B------:R-:W-:Y:S02]  /*1b760*/  @!P0 LEA R6, R6, R5, 0x2 ;  /* 0x0000000506068211 */ /* 0x000fe400078e10ff */
[----:B--2---:R-:W-:-:S05]  /*1b770*/  @!P1 LEA R11, R14, R9, 0x18 ;  /* 0x000000090e0b9211 */ /* 0x004fca00078ec0ff */
[----:B------:R-:W-:Y:S01]  /*1b780*/  @!P1 IMAD R10, R10, 0x4, R11 ;  /* 0x000000040a0a9824 */ /* 0x000fe200078e020b */
[----:B0-----:R-:W-:Y:S02]  /*1b790*/  FMNMX.FTZ R9, R7, R0, !PT ;  /* 0x0000000007097209 */ /* 0x001fe40007810000 */
[----:B------:R-:W-:-:S03]  /*1b7a0*/  MOV R0, 0xff7fffff ;  /* 0xff7fffff00007802 */ /* 0x000fc60000000f00 */
[----:B------:R0:W-:Y:S01]  /*1b7b0*/  @!P0 STS [R6], R9 ;  /* 0x0000000906008388 */ /* 0x0001e20000000800 */
[----:B------:R-:W-:Y:S01]  /*1b7c0*/  BAR.SYNC.DEFER_BLOCKING 0x0 ;  /* 0x0000000000007b1d */ /* 0x000fe20000010000 */
[----:B0-----:R-:W-:Y:S01]  /*1b7d0*/  IADD3 R9, R3, UR6, RZ ;  /* 0x0000000603097c10 */ /* 0x001fe2000fffe0ff */
[----:B------:R-:W-:-:S04]  /*1b7e0*/  HFMA2.MMA R6, -RZ, RZ, 0, 0 ;  /* 0x00000000ff067435 */ /* 0x000fc800000001ff */
[----:B------:R-:W0:Y:S01]  /*1b7f0*/  @!P1 LDS R0, [R10] ;  /* 0x000000000a009984 */ /* 0x000e220000000800 */
[----:B------:R-:W-:-:S03]  /*1b800*/  ISETP.GE.AND P1, PT, R9, UR39, PT ;  /* 0x0000002709007c0c */ /* 0x000fc6000bf26270 */
        /* <DEDUP_REMOVED lines=8> */
[----:B------:R-:W-:Y:S01]  /*1b890*/  LOP3.LUT R0, RZ, UR6, RZ, 0x33, !PT ;  /* 0x00000006ff007c12 */ /* 0x000fe2000f8e33ff */
[----:B------:R-:W-:Y:S01]  /*1b8a0*/  BSSY B1, `(.L_x_1411) ;  /* 0x0000028000017945 */ /* 0x000fe20003800000 */
[----:B------:R-:W-:Y:S02]  /*1b8b0*/  IMAD.MOV.U32 R6, RZ, RZ, RZ ;  /* 0x000000ffff067224 */ /* 0x000fe400078e00ff */
[----:B------:R-:W-:-:S04]  /*1b8c0*/  IADD3 R0, -R3, UR39, R0 ;  /* 0x0000002703007c10 */ /* 0x000fc8000fffe100 */
[----:B------:R-:W-:-:S04]  /*1b8d0*/  LEA.HI R4, R0, 0x1, RZ, 0x18 ;  /* 0x0000000100047811 */ /* 0x000fc800078fc0ff */
[----:B------:R-:W-:-:S13]  /*1b8e0*/  LOP3.LUT P0, R4, R4, 0x3, RZ, 0xc0, !PT ;  /* 0x0000000304047812 */ /* 0x000fda000780c0ff */
[----:B------:R-:W-:Y:S05]  /*1b8f0*/  @!P0 BRA `(.L_x_1412) ;  /* 0x0000000000888947 */ /* 0x000fea0003800000 */
[----:B------:R-:W2:Y:S01]  /*1b900*/  LDL R18, [R1+0x78c] ;  /* 0x00078c0001127983 */ /* 0x000ea20000100800 */
[----:B------:R-:W-:Y:S01]  /*1b910*/  ULDC.64 UR4, c[0x0][0x2b0] ;  /* 0x0000ac0000047ab9 */ /* 0x000fe20000000a00 */
[----:B------:R-:W-:Y:S01]  /*1b920*/  SHF.R.S32.HI R5, RZ, 0x1f, R9 ;  /* 0x0000001fff057819 */ /* 0x000fe20000011409 */
[----:B------:R-:W5:Y:S01]  /*1b930*/  S2R R19, SR_CTAID.Y ;  /* 0x0000000000137919 */ /* 0x000f620000002600 */
[----:B------:R-:W-:Y:S02]  /*1b940*/  ISETP.NE.U32.AND P0, PT, RZ, UR4, PT ;  /* 0x00000004ff007c0c */ /* 0x000fe4000bf05070 */
[----:B0-----:R-:W-:Y:S02]  /*1b950*/  MOV R7, R4 ;  /* 0x0000000400077202 */ /* 0x001fe40000000f00 */
[----:B------:R-:W-:Y:S01]  /*1b960*/  ISETP.NE.AND.EX P0, PT, RZ, UR5, PT, P0 ;  /* 0x00000005ff007c0c */ /* 0x000fe2000bf05300 */
[----:B-----5:R-:W-:-:S05]  /*1b970*/  IMAD R12, R19, R252, RZ ;  /* 0x000000fc130c7224 */ /* 0x020fca00078e02ff */
[----:B------:R-:W-:Y:S02]  /*1b980*/  SHF.R.S32.HI R6, RZ, 0x1f, R12 ;  /* 0x0000001fff067819 */ /* 0x000fe4000001140c */
[----:B------:R-:W-:-:S04]  /*1b990*/  IADD3 R12, P2, P3, R12, UR4, R9 ;  /* 0x000000040c0c7c10 */ /* 0x000fc8000fb5e009 */
[----:B------:R-:W-:Y:S01]  /*1b9a0*/  IADD3.X R5, R6, UR5, R5, P2, P3 ;  /* 0x0000000506057c10 */ /* 0x000fe200097e6405 */
[----:B------:R-:W-:Y:S01]  /*1b9b0*/  HFMA2.MMA R6, -RZ, RZ, 0, 0 ;  /* 0x00000000ff067435 */ /* 0x000fe200000001ff */
[----:B--2---:R-:W-:-:S10]  /*1b9c0*/  LEA R10, R3, R18, 0x2 ;  /* 0x00000012030a7211 */ /* 0x004fd400078e10ff */
.L_x_1416:
[----:B------:R-:W-:Y:S04]  /*1b9d0*/  BSSY B2, `(.L_x_1413) ;  /* 0x000000b000027945 */ /* 0x000fe80003800000 */
[----:B0-----:R-:W-:Y:S05]  /*1b9e0*/  @!P0 BRA `(.L_x_1414) ;  /* 0x0000000000148947 */ /* 0x001fea0003800000 */
[----:B------:R-:W-:-:S06]  /*1b9f0*/  IMAD.MOV.U32 R4, RZ, RZ, R12 ;  /* 0x000000ffff047224 */ /* 0x000fcc00078e000c */
[----:B------:R-:W2:Y:S01]  /*1ba00*/  LDG.E.U8 R4, desc[UR36][R4.64] ;  /* 0x0000002404047981 */ /* 0x000ea2000c1e1100 */
[----:B------:R-:W-:Y:S02]  /*1ba10*/  MOV R11, RZ ;  /* 0x000000ff000b7202 */ /* 0x000fe40000000f00 */
[----:B--2---:R-:W-:-:S13]  /*1ba20*/  ISETP.NE.AND P2, PT, R4, RZ, PT ;  /* 0x000000ff0400720c */ /* 0x004fda0003f45270 */
[----:B------:R-:W-:Y:S05]  /*1ba30*/  @P2 BRA `(.L_x_1415) ;  /* 0x0000000000102947 */ /* 0x000fea0003800000 */
.L_x_1414:
[----:B------:R-:W1:Y:S02]  /*1ba40*/  LDS R4, [R10] ;  /* 0x000000000a047984 */ /* 0x000e640000000800 */
[----:B-1----:R-:W-:-:S04]  /*1ba50*/  FADD.FTZ R4, -R13, R4 ;  /* 0x000000040d047221 */ /* 0x002fc80000010100 */
[----:B------:R-:W-:-:S04]  /*1ba60*/  FMUL.FTZ R4, R4, 1.4426950216293334961 ;  /* 0x3fb8aa3b04047820 */ /* 0x000fc80000410000 */
[----:B------:R0:W2:Y:S03]  /*1ba70*/  MUFU.EX2 R11, R4 ;  /* 0x00000004000b7308 */ /* 0x0000a60000000800 */
.L_x_1415:
[----:B------:R-:W-:Y:S05]  /*1ba80*/  BSYNC B2 ;  /* 0x0000000000027941 */ /* 0x000fea0003800000 */
.L_x_1413:
[----:B------:R-:W-:Y:S01]  /*1ba90*/  IADD3 R7, R7, -0x1, RZ ;  /* 0xffffffff07077810 */ /* 0x000fe20007ffe0ff */
[----:B--2---:R2:W-:Y:S01]  /*1baa0*/  STS [R10], R11 ;  /* 0x0000000b0a007388 */ /* 0x0045e20000000800 */
[----:B------:R-:W-:Y:S01]  /*1bab0*/  IADD3 R12, P3, R12, 0x100, RZ ;  /* 0x000001000c0c7810 */ /* 0x000fe20007f7e0ff */
[----:B------:R-:W-:Y:S01]  /*1bac0*/  FADD.FTZ R6, R11, R6 ;  /* 0x000000060b067221 */ /* 0x000fe20000010000 */
[----:B------:R-:W-:Y:S02]  /*1bad0*/  ISETP.NE.AND P2, PT, R7, RZ, PT ;  /* 0x000000ff0700720c */ /* 0x000fe40003f45270 */
[----:B------:R-:W-:Y:S02]  /*1bae0*/  IADD3 R9, R9, 0x100, RZ ;  /* 0x0000010009097810 */ /* 0x000fe40007ffe0ff */
[----:B------:R-:W-:Y:S01]  /*1baf0*/  IADD3.X R5, RZ, R5, RZ, P3, !PT ;  /* 0x00000005ff057210 */ /* 0x000fe20001ffe4ff */
[----:B--2---:R-:W-:-:S08]  /*1bb00*/  VIADD R10, R10, 0x400 ;  /* 0x000004000a0a7836 */ /* 0x004fd00000000000 */
[----:B------:R-:W-:Y:S05]  /*1bb10*/  @P2 BRA `(.L_x_1416) ;  /* 0xfffffffc00ac2947 */ /* 0x000fea000383ffff */
.L_x_1412:
[----:B------:R-:W-:Y:S05]  /*1bb20*/  BSYNC B1 ;  /* 0x0000000000017941 */ /* 0x000fea0003800000 */
.L_x_1411:
[----:B------:R-:W-:-:S13]  /*1bb30*/  ISETP.GE.U32.AND P0, PT, R0, 0x300, PT ;  /* 0x000003000000780c */ /* 0x000fda0003f06070 */
[----:B------:R-:W-:Y:S05]  /*1bb40*/  @!P0 BRA `(.L_x_1410) ;  /* 0x0000000400288947 */ /* 0x000fea0003800000 */
[----:B------:R-:W2:Y:S01]  /*1bb50*/  LDL R11, [R1+0x78c] ;  /* 0x00078c00010b7983 */ /* 0x000ea20000100800 */
[----:B------:R-:W-:Y:S01]  /*1bb60*/  ULDC UR4, c[0x0][0x284] ;  /* 0x0000a10000047ab9 */ /* 0x000fe20000000800 */
[----:B------:R-:W-:Y:S01]  /*1bb70*/  LEA R0, R9, 0x800, 0x2 ;  /* 0x0000080009007811 */ /* 0x000fe200078e10ff */
[----:B------:R-:W-:Y:S01]  /*1bb80*/  ULDC.64 UR8, c[0x0][0x2b0] ;  /* 0x0000ac0000087ab9 */ /* 0x000fe20000000a00 */
[----:B0-----:R-:W0:Y:S01]  /*1bb90*/  S2R R4, SR_CTAID.Y ;  /* 0x0000000000047919 */ /* 0x001e220000002600 */
[----:B------:R-:W-:Y:S02]  /*1bba0*/  MOV R5, UR6 ;  /* 0x0000000600057c02 */ /* 0x000fe40008000f00 */
[----:B------:R-:W-:-:S03]  /*1bbb0*/  ISETP.NE.U32.AND P0, PT, RZ, UR8, PT ;  /* 0x00000008ff007c0c */ /* 0x000fc6000bf05070 */
[----:B------:R-:W-:Y:S01]  /*1bbc0*/  IMAD R0, R5, -0x4, R0 ;  /* 0xfffffffc05007824 */ /* 0x000fe200078e0200 */
[----:B------:R-:W-:Y:S01]  /*1bbd0*/  ISETP.NE.AND.EX P0, PT, RZ, UR9, PT, P0 ;  /* 0x00000009ff007c0c */ /* 0x000fe2000bf05300 */
[----:B0-----:R-:W-:Y:S01]  /*1bbe0*/  IMAD R12, R4, UR4, RZ ;  /* 0x00000004040c7c24 */ /* 0x001fe2000f8e02ff */
[----:B------:R-:W-:-:S04]  /*1bbf0*/  SHF.R.S32.HI R4, RZ, 0x1f, R9 ;  /* 0x0000001fff047819 */ /* 0x000fc80000011409 */
[--C-:B------:R-:W-:Y:S02]  /*1bc00*/  IADD3 R10, P2, P3, R9, UR8, R12.reuse ;  /* 0x00000008090a7c10 */ /* 0x100fe4000fb5e00c */
[----:B------:R-:W-:-:S04]  /*1bc10*/  SHF.R.S32.HI R5, RZ, 0x1f, R12 ;  /* 0x0000001fff057819 */ /* 0x000fc8000001140c */
[----:B------:R-:W-:Y:S02]  /*1bc20*/  IADD3.X R5, R4, UR9, R5, P2, P3 ;  /* 0x0000000904057c10 */ /* 0x000fe400097e6405 */
[----:B--2---:R-:W-:-:S07]  /*1bc30*/  IADD3 R0, R11, R0, RZ ;  /* 0x000000000b007210 */ /* 0x004fce0007ffe0ff */
.L_x_1429:
[----:B------:R-:W-:Y:S01]  /*1bc40*/  BSSY B1, `(.L_x_1417) ;  /* 0x000000b000017945 */ /* 0x000fe20003800000 */
[----:B------:R-:W-:-:S03]  /*1bc50*/  IMAD.MOV.U32 R4, RZ, RZ, R10 ;  /* 0x000000ffff047224 */ /* 0x000fc600078e000a */
[----:B------:R-:W-:Y:S05]  /*1bc60*/  @!P0 BRA `(.L_x_1418) ;  /* 0x0000000000108947 */ /* 0x000fea0003800000 */
[----:B------:R-:W2:Y:S02]  /*1bc70*/  LDG.E.U8 R7, desc[UR36][R4.64] ;  /* 0x0000002404077981 */ /* 0x000ea4000c1e1100 */
[----:B--2---:R-:W-:-:S13]  /*1bc80*/  ISETP.NE.AND P2, PT, R7, RZ, PT ;  /* 0x000000ff0700720c */ /* 0x004fda0003f45270 */
[----:B------:R-:W-:Y:S01]  /*1bc90*/  @P2 MOV R7, RZ ;  /* 0x000000ff00072202 */ /* 0x000fe20000000f00 */
[----:B------:R-:W-:Y:S06]  /*1bca0*/  @P2 BRA `(.L_x_1419) ;  /* 0x0000000000102947 */ /* 0x000fec0003800000 */
.L_x_1418:
[----:B------:R-:W1:Y:S02]  /*1bcb0*/  LDS R7, [R0+-0x800] ;  /* 0xfff8000000077984 */ /* 0x000e640000000800 */
[----:B-1----:R-:W-:-:S04]  /*1bcc0*/  FADD.FTZ R7, -R13, R7 ;  /* 0x000000070d077221 */ /* 0x002fc80000010100 */
[----:B------:R-:W-:-:S06]  /*1bcd0*/  FMUL.FTZ R7, R7, 1.4426950216293334961 ;  /* 0x3fb8aa3b07077820 */ /* 0x000fcc0000410000 */
[----:B------:R-:W0:Y:S02]  /*1bce0*/  MUFU.EX2 R7, R7 ;  /* 0x0000000700077308 */ /* 0x000e240000000800 */
.L_x_1419:
[----:B------:R-:W-:Y:S05]  /*1bcf0*/  BSYNC B1 ;  /* 0x0000000000017941 */ /* 0x000fea0003800000 */
.L_x_1417:
[----:B0-----:R0:W-:Y:S01]  /*1bd00*/  STS [R0+-0x800], R7 ;  /* 0xfff8000700007388 */ /* 0x0011e20000000800 */
[----:B------:R-:W-:Y:S01]  /*1bd10*/  BSSY B1, `(.L_x_1420) ;  /* 0x000000b000017945 */ /* 0x000fe20003800000 */
[----:B------:R-:W-:-:S03]  /*1bd20*/  FADD.FTZ R10, R7, R6 ;  /* 0x00000006070a7221 */ /* 0x000fc60000010000 */
[----:B------:R-:W-:Y:S05]  /*1bd30*/  @!P0 BRA `(.L_x_1421) ;  /* 0x0000000000108947 */ /* 0x000fea0003800000 */
[----:B------:R-:W2:Y:S02]  /*1bd40*/  LDG.E.U8 R6, desc[UR36][R4.64+0x100] ;  /* 0x0001002404067981 */ /* 0x000ea4000c1e1100 */
[----:B--2---:R-:W-:-:S13]  /*1bd50*/  ISETP.NE.AND P2, PT, R6, RZ, PT ;  /* 0x000000ff0600720c */ /* 0x004fda0003f45270 */
[----:B0-----:R-:W-:Y:S01]  /*1bd60*/  @P2 MOV R7, RZ ;  /* 0x000000ff00072202 */ /* 0x001fe20000000f00 */
[----:B------:R-:W-:Y:S06]  /*1bd70*/  @P2 BRA `(.L_x_1422) ;  /* 0x0000000000102947 */ /* 0x000fec0003800000 */
.L_x_1421:
[----:B------:R-:W1:Y:S02]  /*1bd80*/  LDS R6, [R0+-0x400] ;  /* 0xfffc000000067984 */ /* 0x000e640000000800 */
[----:B-1----:R-:W-:-:S04]  /*1bd90*/  FADD.FTZ R6, -R13, R6 ;  /* 0x000000060d067221 */ /* 0x002fc80000010100 */
[----:B------:R-:W-:-:S04]  /*1bda0*/  FMUL.FTZ R6, R6, 1.4426950216293334961 ;  /* 0x3fb8aa3b06067820 */ /* 0x000fc80000410000 */
[----:B0-----:R0:W2:Y:S03]  /*1bdb0*/  MUFU.EX2 R7, R6 ;  /* 0x0000000600077308 */ /* 0x0010a60000000800 */
.L_x_1422:
[----:B------:R-:W-:Y:S05]  /*1bdc0*/  BSYNC B1 ;  /* 0x0000000000017941 */ /* 0x000fea0003800000 */
.L_x_1420:
[----:B--2---:R2:W-:Y:S01]  /*1bdd0*/  STS [R0+-0x400], R7 ;  /* 0xfffc000700007388 */ /* 0x0045e20000000800 */
[----:B------:R-:W-:Y:S01]  /*1bde0*/  BSSY B1, `(.L_x_1423) ;  /* 0x000000b000017945 */ /* 0x000fe20003800000 */
[----:B------:R-:W-:-:S03]  /*1bdf0*/  FADD.FTZ R10, R10, R7 ;  /* 0x000000070a0a7221 */ /* 0x000fc60000010000 */
[----:B------:R-:W-:Y:S05]  /*1be00*/  @!P0 BRA `(.L_x_1424) ;  /* 0x0000000000108947 */ /* 0x000fea0003800000 */
[----:B0-----:R-:W5:Y:S01]  /*1be10*/  LDG.E.U8 R6, desc[UR36][R4.64+0x200] ;  /* 0x0002002404067981 */ /* 0x001f62000c1e1100 */
[----:B--2---:R-:W-:Y:S01]  /*1be20*/  HFMA2.MMA R7, -RZ, RZ, 0, 0 ;  /* 0x00000000ff077435 */ /* 0x004fe200000001ff */
[----:B-----5:R-:W-:-:S13]  /*1be30*/  ISETP.NE.AND P2, PT, R6, RZ, PT ;  /* 0x000000ff0600720c */ /* 0x020fda0003f45270 */
[----:B------:R-:W-:Y:S05]  /*1be40*/  @P2 BRA `(.L_x_1425) ;  /* 0x0000000000102947 */ /* 0x000fea0003800000 */
.L_x_1424:
[----:B0-----:R-:W1:Y:S02]  /*1be50*/  LDS R6, [R0] ;  /* 0x0000000000067984 */ /* 0x001e640000000800 */
[----:B-1----:R-:W-:-:S04]  /*1be60*/  FADD.FTZ R6, -R13, R6 ;  /* 0x000000060d067221 */ /* 0x002fc80000010100 */
[----:B------:R-:W-:-:S04]  /*1be70*/  FMUL.FTZ R6, R6, 1.4426950216293334961 ;  /* 0x3fb8aa3b06067820 */ /* 0x000fc80000410000 */
[----:B--2---:R0:W2:Y:S03]  /*1be80*/  MUFU.EX2 R7, R6 ;  /* 0x0000000600077308 */ /* 0x0040a60000000800 */
.L_x_1425:
[----:B------:R-:W-:Y:S05]  /*1be90*/  BSYNC B1 ;  /* 0x0000000000017941 */ /* 0x000fea0003800000 */
.L_x_1423:
[----:B--2---:R2:W-:Y:S01]  /*1bea0*/  STS [R0], R7 ;  /* 0x0000000700007388 */ /* 0x0045e20000000800 */
[----:B------:R-:W-:Y:S01]  /*1beb0*/  BSSY B1, `(.L_x_1426) ;  /* 0x000000b000017945 */ /* 0x000fe20003800000 */
[----:B------:R-:W-:-:S03]  /*1bec0*/  FADD.FTZ R12, R10, R7 ;  /* 0x000000070a0c7221 */ /* 0x000fc60000010000 */
[----:B------:R-:W-:Y:S05]  /*1bed0*/  @!P0 BRA `(.L_x_1427) ;  /* 0x0000000000108947 */ /* 0x000fea0003800000 */
[----:B0-----:R-:W5:Y:S02]  /*1bee0*/  LDG.E.U8 R6, desc[UR36][R4.64+0x300] ;  /* 0x0003002404067981 */ /* 0x001f64000c1e1100 */
[----:B-----5:R-:W-:-:S13]  /*1bef0*/  ISETP.NE.AND P2, PT, R6, RZ, PT ;  /* 0x000000ff0600720c */ /* 0x020fda0003f45270 */
[----:B--2---:R-:W-:Y:S01]  /*1bf00*/  @P2 IMAD.MOV.U32 R7, RZ, RZ, RZ ;  /* 0x000000ffff072224 */ /* 0x004fe200078e00ff */
[----:B------:R-:W-:Y:S06]  /*1bf10*/  @P2 BRA `(.L_x_1428) ;  /* 0x0000000000102947 */ /* 0x000fec0003800000 */
.L_x_1427:
[----:B0-----:R-:W1:Y:S02]  /*1bf20*/  LDS R6, [R0+0x400] ;  /* 0x0004000000067984 */ /* 0x001e640000000800 */
[----:B-1----:R-:W-:-:S04]  /*1bf30*/  FADD.FTZ R6, -R13, R6 ;  /* 0x000000060d067221 */ /* 0x002fc80000010100 */
[----:B------:R-:W-:-:S04]  /*1bf40*/  FMUL.FTZ R6, R6, 1.4426950216293334961 ;  /* 0x3fb8aa3b06067820 */ /* 0x000fc80000410000 */
[----:B--2---:R0:W2:Y:S03]  /*1bf50*/  MUFU.EX2 R7, R6 ;  /* 0x0000000600077308 */ /* 0x0040a60000000800 */
.L_x_1428:
[----:B------:R-:W-:Y:S05]  /*1bf60*/  BSYNC B1 ;  /* 0x0000000000017941 */ /* 0x000fea0003800000 */
.L_x_1426:
[----:B------:R-:W-:Y:S01]  /*1bf70*/  IADD3 R9, R9, 0x400, RZ ;  /* 0x0000040009097810 */ /* 0x000fe20007ffe0ff */
[----:B--2---:R2:W-:Y:S01]  /*1bf80*/  STS [R0+0x400], R7 ;  /* 0x0004000700007388 */ /* 0x0045e20000000800 */
[----:B------:R-:W-:Y:S01]  /*1bf90*/  IADD3 R10, P3, R4, 0x400, RZ ;  /* 0x00000400040a7810 */ /* 0x000fe20007f7e0ff */
[----:B0-----:R-:W-:Y:S01]  /*1bfa0*/  FADD.FTZ R6, R12, R7 ;  /* 0x000000070c067221 */ /* 0x001fe20000010000 */
[----:B------:R-:W-:Y:S02]  /*1bfb0*/  ISETP.GE.AND P2, PT, R9, UR39, PT ;  /* 0x0000002709007c0c */ /* 0x000fe4000bf46270 */
[----:B------:R-:W-:Y:S02]  /*1bfc0*/  IADD3.X R5, RZ, R5, RZ, P3, !PT ;  /* 0x00000005ff057210 */ /* 0x000fe40001ffe4ff */
[----:B--2---:R-:W-:-:S09]  /*1bfd0*/  IADD3 R0, R0, 0x1000, RZ ;  /* 0x0000100000007810 */ /* 0x004fd20007ffe0ff */
[----:B------:R-:W-:Y:S05]  /*1bfe0*/  @!P2 BRA `(.L_x_1429) ;  /* 0xfffffffc0014a947 */ /* 0x000fea000383ffff */
.L_x_1410:
[----:B------:R-:W-:Y:S05]  /*1bff0*/  BSYNC B0 ;  /* 0x0000000000007941 */ /* 0x000fea0003800000 */
.L_x_1409:
[----:B------:R-:W2:Y:S01]  /*1c000*/  SHFL.BFLY PT, R5, R6, 0x10, 0x1f ;  /* 0x0e001f0006057f89 */ /* 0x000ea200000e0000 */
[C---:B------:R-:W-:Y:S01]  /*1c010*/  LOP3.LUT P0, RZ, R3.reuse, 0x1f, RZ, 0xc0, !PT ;  /* 0x0000001f03ff7812 */ /* 0x040fe2000780c0ff */
[----:B------:R-:W-:Y:S01]  /*1c020*/  ULDC.U8 UR4, c[0x0][0x31c] ;  /* 0x0000c70000047ab9 */ /* 0x000fe20000000000 */
[----:B------:R-:W-:-:S04]  /*1c030*/  LOP3.LUT R9, R3, 0x1f, RZ, 0xc0, !PT ;  /* 0x0000001f03097812 */ /* 0x000fc800078ec0ff */
[----:B------:R-:W-:-:S07]  /*1c040*/  ISETP.GT.U32.AND P2, PT, R9, 0x7, PT ;  /* 0x000000070900780c */ /* 0x000fce0003f44070 */
[----:B------:R-:W5:Y:S06]  /*1c050*/  @!P0 S2R R9, SR_CgaCtaId ;  /* 0x0000000000098919 */ /* 0x000f6c0000008800 */
[----:B------:R-:W0:Y:S01]  /*1c060*/  @!P2 S2R R11, SR_CgaCtaId ;  /* 0x00000000000ba919 */ /* 0x000e220000008800 */
[----:B------:R-:W-:Y:S01]  /*1c070*/  @!P2 MOV R10, 0x400 ;  /* 0x00000400000aa802 */ /* 0x000fe20000000f00 */
[----:B--2---:R-:W-:Y:S01]  /*1c080*/  FADD.FTZ R5, R5, R6 ;  /* 0x0000000605057221 */ /* 0x004fe20000010000 */
[----:B------:R-:W-:-:S04]  /*1c090*/  @!P0 MOV R6, 0x400 ;  /* 0x0000040000068802 */ /* 0x000fc80000000f00 */
[----:B------:R-:W2:Y:S01]  /*1c0a0*/  SHFL.BFLY PT, R0, R5, 0x8, 0x1f ;  /* 0x0d001f0005007f89 */ /* 0x000ea200000e0000 */
[----:B-----5:R-:W-:Y:S02]  /*1c0b0*/  @!P0 LEA R9, R9, R6, 0x18 ;  /* 0x0000000609098211 */ /* 0x020fe400078ec0ff */
[----:B0-----:R-:W-:Y:S01]  /*1c0c0*/  @!P2 LEA R11, R11, R10, 0x18 ;  /* 0x0000000a0b0ba211 */ /* 0x001fe200078ec0ff */
[----:B--2---:R-:W-:-:S05]  /*1c0d0*/  FADD.FTZ R0, R5, R0 ;  /* 0x0000000005007221 */ /* 0x004fca0000010000 */
[----:B------:R-:W0:Y:S02]  /*1c0e0*/  SHFL.BFLY PT, R7, R0, 0x4, 0x1f ;  /* 0x0c801f0000077f89 */ /* 0x000e2400000e0000 */
[----:B0-----:R-:W-:Y:S01]  /*1c0f0*/  FADD.FTZ R7, R0, R7 ;  /* 0x0000000700077221 */ /* 0x001fe20000010000 */
[----:B------:R-:W-:-:S04]  /*1c100*/  @!P0 SHF.R.U32.HI R0, RZ, 0x3, R3 ;  /* 0x00000003ff008819 */ /* 0x000fc80000011603 */
[----:B------:R-:W0:Y:S01]  /*1c110*/  SHFL.BFLY PT, R4, R7, 0x2, 0x1f ;  /* 0x0c401f0007047f89 */ /* 0x000e2200000e0000 */
[----:B------:R-:W-:-:S04]  /*1c120*/  @!P0 LOP3.LUT R6, R0, 0x1ffffffc, RZ, 0xc0, !PT ;  /* 0x1ffffffc00068812 */ /* 0x000fc800078ec0ff */
[----:B------:R-:W-:Y:S01]  /*1c130*/  @!P0 IADD3 R12, R6, R9, RZ ;  /* 0x00000009060c8210 */ /* 0x000fe20007ffe0ff */
[----:B0-----:R-:W-:Y:S01]  /*1c140*/  FADD.FTZ R4, R7, R4 ;  /* 0x0000000407047221 */ /* 0x001fe20000010000 */
[----:B------:R-:W-:-:S04]  /*1c150*/  @!P2 IMAD.SHL.U32 R7, R3, 0x4, RZ ;  /* 0x000000040307a824 */ /* 0x000fc800078e00ff */
[----:B------:R-:W0:Y:S01]  /*1c160*/  SHFL.BFLY PT, R5, R4, 0x1, 0x1f ;  /* 0x0c201f0004057f89 */ /* 0x000e2200000e0000 */
[----:B------:R-:W-:-:S04]  /*1c170*/  @!P2 LOP3.LUT R0, R7, 0x7c, RZ, 0xc0, !PT ;  /* 0x0000007c0700a812 */ /* 0x000fc800078ec0ff */
[----:B------:R-:W-:Y:S01]  /*1c180*/  @!P2 IADD3 R0, R11, R0, RZ ;  /* 0x000000000b00a210 */ /* 0x000fe20007ffe0ff */
        /* <DEDUP_REMOVED lines=8> */
[----:B0-----:R-:W-:-:S05]  /*1c210*/  FADD.FTZ R7, R6, R7 ;  /* 0x0000000706077221 */ /* 0x001fca0000010000 */
[----:B------:R-:W0:Y:S02]  /*1c220*/  SHFL.BFLY PT, R4, R7, 0x1, 0x1f ;  /* 0x0c201f0007047f89 */ /* 0x000e2400000e0000 */
[----:B0-----:R-:W-:Y:S01]  /*1c230*/  FADD.FTZ R9, R7, R4 ;  /* 0x0000000407097221 */ /* 0x001fe20000010000 */
[----:B------:R-:W-:-:S05]  /*1c240*/  CS2R R4, SRZ ;  /* 0x0000000000047805 */ /* 0x000fca000001ff00 */
[----:B------:R-:W0:Y:S02]  /*1c250*/  SHFL.IDX PT, R9, R9, RZ, 0x1f ;  /* 0x00001fff09097589 */ /* 0x000e2400000e0000 */
[----:B0-----:R-:W-:-:S04]  /*1c260*/  FADD.FTZ R10, R9, 9.9999999747524270788e-07 ;  /* 0x358637bd090a7421 */ /* 0x001fc80000010000 */
[----:B-1----:R0:W1:Y:S01]  /*1c270*/  MUFU.RCP R13, R10 ;  /* 0x0000000a000d7308 */ /* 0x0020620000001000 */
[----:B------:R-:W-:Y:S05]  /*1c280*/  @!P0 BRA `(.L_x_1430) ;  /* 0x0000000000288947 */ /* 0x000fea0003800000 */
[----:B------:R-:W2:Y:S01]  /*1c290*/  S2R R14, SR_CTAID.Y ;  /* 0x00000000000e7919 */ /* 0x000ea20000002600 */
[----:B------:R-:W5:Y:S01]  /*1c2a0*/  LDC R0, c[0x0][0x318] ;  /* 0x0000c600ff007b82 */ /* 0x000f620000000800 */
[----:B------:R-:W-:Y:S01]  /*1c2b0*/  ULDC UR5, c[0x0][0x288] ;  /* 0x0000a20000057ab9 */ /* 0x000fe20000000800 */
[----:B------:R-:W2:Y:S06]  /*1c2c0*/  S2R R15, SR_CTAID.X ;  /* 0x00000000000f7919 */ /* 0x000eac0000002500 */
[----:B------:R-:W5:Y:S08]  /*1c2d0*/  LDC R5, c[0x0][0x29c] ;  /* 0x0000a700ff057b82 */ /* 0x000f700000000800 */
[----:B------:R-:W3:Y:S01]  /*1c2e0*/  LDC R7, c[0x0][0x284] ;  /* 0x0000a100ff077b82 */ /* 0x000ee20000000800 */
[----:B--2---:R-:W-:-:S04]  /*1c2f0*/  IMAD R4, R14, UR5, R15 ;  /* 0x000000050e047c24 */ /* 0x004fc8000f8e020f */
[----:B-----5:R-:W-:-:S04]  /*1c300*/  IMAD R0, R4, R0, R5 ;  /* 0x0000000004007224 */ /* 0x020fc800078e0205 */
[----:B---3--:R-:W-:-:S05]  /*1c310*/  IMAD R4, R0, R7, RZ ;  /* 0x0000000700047224 */ /* 0x008fca00078e02ff */
[----:B------:R-:W-:-:S07]  /*1c320*/  SHF.R.S32.HI R5, RZ, 0x1f, R4 ;  /* 0x0000001fff057819 */ /* 0x000fce0000011404 */
.L_x_1430:
[----:B------:R-:W-:Y:S04]  /*1c330*/  BSSY B0, `(.L_x_1431) ;  /* 0x0000044000007945 */ /* 0x000fe80003800000 */
[----:B------:R-:W-:Y:S05]  /*1c340*/  @P1 BRA `(.L_x_1432) ;  /* 0x0000000400081947 */ /* 0x000fea0003800000 */
[----:B------:R-:W-:Y:S01]  /*1c350*/  LOP3.LUT R0, RZ, UR6, RZ, 0x33, !PT ;  /* 0x00000006ff007c12 */ /* 0x000fe2000f8e33ff */
[----:B------:R-:W-:Y:S01]  /*1c360*/  BSSY B1, `(.L_x_1433) ;  /* 0x000001c000017945 */ /* 0x000fe20003800000 */
[C---:B------:R-:W-:Y:S02]  /*1c370*/  IADD3 R9, R3.reuse, UR6, RZ ;  /* 0x0000000603097c10 */ /* 0x040fe4000fffe0ff */
[----:B------:R-:W-:-:S04]  /*1c380*/  IADD3 R0, -R3, UR39, R0 ;  /* 0x0000002703007c10 */ /* 0x000fc8000fffe100 */
[C---:B------:R-:W-:Y:S02]  /*1c390*/  LEA.HI R6, R0.reuse, 0x1, RZ, 0x18 ;  /* 0x0000000100067811 */ /* 0x040fe400078fc0ff */
[----:B------:R-:W-:Y:S02]  /*1c3a0*/  ISETP.GE.U32.AND P1, PT, R0, 0x300, PT ;  /* 0x000003000000780c */ /* 0x000fe40003f26070 */
[----:B------:R-:W-:-:S13]  /*1c3b0*/  LOP3.LUT P2, R6, R6, 0x3, RZ, 0xc0, !PT ;  /* 0x0000000306067812 */ /* 0x000fda000784c0ff */
[----:B------:R-:W-:Y:S05]  /*1c3c0*/  @!P2 BRA `(.L_x_1434) ;  /* 0x000000000054a947 */ /* 0x000fea0003800000 */
[----:B0-----:R-:W2:Y:S01]  /*1c3d0*/  LDL R10, [R1+0x78c] ;  /* 0x00078c00010a7983 */ /* 0x001ea20000100800 */
[C---:B------:R-:W-:Y:S01]  /*1c3e0*/  IADD3 R12, P2, R9.reuse, R4, RZ ;  /* 0x00000004090c7210 */ /* 0x040fe20007f5e0ff */
[----:B------:R-:W-:Y:S01]  /*1c3f0*/  ULDC.64 UR8, c[0x0][0x310] ;  /* 0x0000c40000087ab9 */ /* 0x000fe20000000a00 */
[----:B------:R-:W-:Y:S02]  /*1c400*/  IMAD.MOV.U32 R0, RZ, RZ, R6 ;  /* 0x000000ffff007224 */ /* 0x000fe400078e0006 */
[----:B------:R-:W-:Y:S02]  /*1c410*/  LEA R11, P3, R12, UR8, 0x2 ;  /* 0x000000080c0b7c11 */ /* 0x000fe4000f8610ff */
[----:B------:R-:W-:-:S04]  /*1c420*/  LEA.HI.X.SX32 R7, R9, R5, 0x1, P2 ;  /* 0x0000000509077211 */ /* 0x000fc800010f0eff */
[----:B------:R-:W-:Y:S02]  /*1c430*/  LEA.HI.X R12, R12, UR9, R7, 0x2, P3 ;  /* 0x000000090c0c7c11 */ /* 0x000fe400098f1407 */
[----:B--2---:R-:W-:-:S07]  /*1c440*/  LEA R10, R3, R10, 0x2 ;  /* 0x0000000a030a7211 */ /* 0x004fce00078e10ff */
.L_x_1435:
[----:B--2---:R-:W1:Y:S01]  /*1c450*/  LDS R6, [R10] ;  /* 0x000000000a067984 */ /* 0x004e620000000800 */
[----:B------:R-:W-:Y:S01]  /*1c460*/  @P0 MOV R7, R12 ;  /* 0x0000000c00070202 */ /* 0x000fe20000000f00 */
[----:B------:R-:W-:Y:S01]  /*1c470*/  VIADD R0, R0, 0xffffffff ;  /* 0xffffffff00007836 */ /* 0x000fe20000000000 */
[----:B------:R-:W-:-:S04]  /*1c480*/  IADD3 R9, R9, 0x100, RZ ;  /* 0x0000010009097810 */ /* 0x000fc80007ffe0ff */
[----:B------:R-:W-:Y:S01]  /*1c490*/  ISETP.NE.AND P3, PT, R0, RZ, PT ;  /* 0x000000ff0000720c */ /* 0x000fe20003f65270 */
[----:B-1----:R-:W-:Y:S01]  /*1c4a0*/  FMUL.FTZ R15, R6, R13 ;  /* 0x0000000d060f7220 */ /* 0x002fe20000410000 */
[----:B------:R-:W-:Y:S02]  /*1c4b0*/  @P0 MOV R6, R11 ;  /* 0x0000000b00060202 */ /* 0x000fe40000000f00 */
[----:B------:R-:W-:Y:S02]  /*1c4c0*/  IADD3 R11, P2, R11, 0x400, RZ ;  /* 0x000004000b0b7810 */ /* 0x000fe40007f5e0ff */
[----:B------:R0:W-:Y:S02]  /*1c4d0*/  STS [R10], R15 ;  /* 0x0000000f0a007388 */ /* 0x0001e40000000800 */
[----:B------:R-:W-:Y:S02]  /*1c4e0*/  IADD3.X R12, RZ, R12, RZ, P2, !PT ;  /* 0x0000000cff0c7210 */ /* 0x000fe400017fe4ff */
[----:B------:R2:W-:Y:S01]  /*1c4f0*/  @P0 STG.E desc[UR36][R6.64], R15 ;  /* 0x0000000f06000986 */ /* 0x0005e2000c101924 */
[----:B0-----:R-:W-:-:S02]  /*1c500*/  IADD3 R10, R10, 0x400, RZ ;  /* 0x000004000a0a7810 */ /* 0x001fc40007ffe0ff */
[----:B------:R-:W-:Y:S05]  /*1c510*/  @P3 BRA `(.L_x_1435) ;  /* 0xfffffffc00cc3947 */ /* 0x000fea000383ffff */
.L_x_1434:
[----:B------:R-:W-:Y:S05]  /*1c520*/  BSYNC B1 ;  /* 0x0000000000017941 */ /* 0x000fea0003800000 */
.L_x_1433:
[----:B------:R-:W-:Y:S05]  /*1c530*/  @!P1 BRA `(.L_x_1432) ;  /* 0x00000000008c9947 */ /* 0x000fea0003800000 */
[----:B--2---:R-:W2:Y:S01]  /*1c540*/  LDL R6, [R1+0x78c] ;  /* 0x00078c0001067983 */ /* 0x004ea20000100800 */
[C---:B------:R-:W-:Y:S01]  /*1c550*/  LEA R0, R9.reuse, 0x800, 0x2 ;  /* 0x0000080009007811 */ /* 0x040fe200078e10ff */
[----:B------:R-:W-:Y:S01]  /*1c560*/  IMAD.U32 R7, RZ, RZ, UR6 ;  /* 0x00000006ff077e24 */ /* 0x000fe2000f8e00ff */
[----:B------:R-:W-:Y:S01]  /*1c570*/  IADD3 R12, P0, R9, R4, RZ ;  /* 0x00000004090c7210 */ /* 0x000fe20007f1e0ff */
[----:B------:R-:W-:Y:S01]  /*1c580*/  ULDC.64 UR8, c[0x0][0x310] ;  /* 0x0000c40000087ab9 */ /* 0x000fe20000000a00 */
[----:B------:R-:W-:Y:S01]  /*1c590*/  ISETP.NE.AND P2, PT, RZ, UR4, PT ;  /* 0x00000004ff007c0c */ /* 0x000fe2000bf45270 */
[----:B------:R-:W-:Y:S01]  /*1c5a0*/  IMAD R0, R7, -0x4, R0 ;  /* 0xfffffffc07007824 */ /* 0x000fe200078e0200 */
[----:B------:R-:W-:Y:S02]  /*1c5b0*/  LEA.HI.X.SX32 R5, R9, R5, 0x1, P0 ;  /* 0x0000000509057211 */ /* 0x000fe400000f0eff */
[----:B------:R-:W-:-:S04]  /*1c5c0*/  LEA R11, P0, R12, UR8, 0x2 ;  /* 0x000000080c0b7c11 */ /* 0x000fc8000f8010ff */
[----:B------:R-:W-:Y:S02]  /*1c5d0*/  LEA.HI.X R12, R12, UR9, R5, 0x2, P0 ;  /* 0x000000090c0c7c11 */ /* 0x000fe400080f1405 */
[----:B--2---:R-:W-:-:S07]  /*1c5e0*/  IADD3 R0, R6, R0, RZ ;  /* 0x0000000006007210 */ /* 0x004fce0007ffe0ff */
.L_x_1436:
[----:B------:R-:W1:Y:S01]  /*1c5f0*/  LDS R4, [R0+-0x800] ;  /* 0xfff8000000047984 */ /* 0x000e620000000800 */
[----:B------:R-:W-:Y:S01]  /*1c600*/  MOV R5, R12 ;  /* 0x0000000c00057202 */ /* 0x000fe20000000f00 */
[----:B------:R-:W-:Y:S02]  /*1c610*/  VIADD R9, R9, 0x400 ;  /* 0x0000040009097836 */ /* 0x000fe40000000000 */
[----:B------:R-:W2:Y:S03]  /*1c620*/  LDS R6, [R0+-0x400] ;  /* 0xfffc000000067984 */ /* 0x000ea60000000800 */
[----:B------:R-:W-:Y:S01]  /*1c630*/  ISETP.GE.AND P0, PT, R9, UR39, PT ;  /* 0x0000002709007c0c */ /* 0x000fe2000bf06270 */
[----:B------:R-:W5:Y:S04]  /*1c640*/  LDS R7, [R0] ;  /* 0x0000000000077984 */ /* 0x000f680000000800 */
[----:B0-----:R-:W0:Y:S01]  /*1c650*/  LDS R10, [R0+0x400] ;  /* 0x00040000000a7984 */ /* 0x001e220000000800 */
[----:B-1----:R-:W-:Y:S01]  /*1c660*/  FMUL.FTZ R15, R4, R13 ;  /* 0x0000000d040f7220 */ /* 0x002fe20000410000 */
[----:B------:R-:W-:Y:S01]  /*1c670*/  MOV R4, R11 ;  /* 0x0000000b00047202 */ /* 0x000fe20000000f00 */
[----:B--2---:R-:W-:-:S03]  /*1c680*/  FMUL.FTZ R17, R6, R13 ;  /* 0x0000000d06117220 */ /* 0x004fc60000410000 */
[----:B------:R-:W-:Y:S01]  /*1c690*/  IADD3 R11, P1, R4, 0x1000, RZ ;  /* 0x00001000040b7810 */ /* 0x000fe20007f3e0ff */
[----:B------:R-:W-:Y:S01]  /*1c6a0*/  @P2 STG.E desc[UR36][R4.64], R15 ;  /* 0x0000000f04002986 */ /* 0x000fe2000c101924 */
[----:B-----5:R-:W-:Y:S02]  /*1c6b0*/  FMUL.FTZ R7, R7, R13 ;  /* 0x0000000d07077220 */ /* 0x020fe40000410000 */
[----:B------:R-:W-:Y:S01]  /*1c6c0*/  IADD3.X R12, RZ, R5, RZ, P1, !PT ;  /* 0x00000005ff0c7210 */ /* 0x000fe20000ffe4ff */
[----:B------:R-:W-:Y:S01]  /*1c6d0*/  @P2 STG.E desc[UR36][R4.64+0x400], R17 ;  /* 0x0004001104002986 */ /* 0x000fe2000c101924 */
[----:B0-----:R-:W-:-:S03]  /*1c6e0*/  FMUL.FTZ R19, R10, R13 ;  /* 0x0000000d0a137220 */ /* 0x001fc60000410000 */
[----:B------:R-:W-:Y:S04]  /*1c6f0*/  @P2 STG.E desc[UR36][R4.64+0x800], R7 ;  /* 0x0008000704002986 */ /* 0x000fe8000c101924 */
[----:B------:R-:W-:Y:S04]  /*1c700*/  @P2 STG.E desc[UR36][R4.64+0xc00], R19 ;  /* 0x000c001304002986 */ /* 0x000fe8000c101924 */
[----:B------:R-:W-:Y:S04]  /*1c710*/  STS [R0+-0x800], R15 ;  /* 0xfff8000f00007388 */ /* 0x000fe80000000800 */
[----:B------:R-:W-:Y:S04]  /*1c720*/  STS [R0+-0x400], R17 ;  /* 0xfffc001100007388 */ /* 0x000fe80000000800 */
[----:B------:R-:W-:Y:S04]  /*1c730*/  STS [R0], R7 ;  /* 0x0000000700007388 */ /* 0x000fe80000000800 */
[----:B------:R0:W-:Y:S02]  /*1c740*/  STS [R0+0x400], R19 ;  /* 0x0004001300007388 */ /* 0x0001e40000000800 */
[----:B0-----:R-:W-:Y:S01]  /*1c750*/  IADD3 R0, R0, 0x1000, RZ ;  /* 0x0000100000007810 */ /* 0x001fe20007ffe0ff */
[----:B------:R-:W-:Y:S06]  /*1c760*/  @!P0 BRA `(.L_x_1436) ;  /* 0xfffffffc00a08947 */ /* 0x000fec000383ffff */
.L_x_1432:
[----:B------:R-:W-:Y:S05]  /*1c770*/  BSYNC B0 ;  /* 0x0000000000007941 */ /* 0x000fea0003800000 */
.L_x_1431:
[----:B------:R-:W5:Y:S01]  /*1c780*/  LDL.LU R4, [R1+0x7a8] ;  /* 0x0007a80001047983 */ /* 0x000f620000300800 */
[----:B------:R-:W-:Y:S01]  /*1c790*/  UIADD3 UR10, UR39, -0x1, URZ ;  /* 0xffffffff270a7890 */ /* 0x000fe2000fffe03f */
[----:B------:R-:W-:Y:S01]  /*1c7a0*/  LEA.HI R8, R8, R3, RZ, 0x6 ;  /* 0x0000000308087211 */ /* 0x000fe200078f30ff */
[----:B------:R-:W0:Y:S01]  /*1c7b0*/  LDC.64 R34, c[0x0][0x280] ;  /* 0x0000a000ff227b82 */ /* 0x000e220000000a00 */
[----:B------:R-:W1:Y:S01]  /*1c7c0*/  S2R R19, SR_CTAID.X ;  /* 0x0000000000137919 */ /* 0x000e620000002500 */
[----:B------:R-:W-:Y:S01]  /*1c7d0*/  USHF.R.S32.HI UR4, URZ, 0x1f, UR10 ;  /* 0x0000001f3f047899 */ /* 0x000fe2000801140a */
[----:B------:R-:W-:Y:S01]  /*1c7e0*/  LOP3.LUT R18, R8, 0xffffffc0, RZ, 0xc0, !PT ;  /* 0xffffffc008127812 */ /* 0x000fe200078ec0ff */
[----:B------:R-:W-:Y:S01]  /*1c7f0*/  ULDC UR9, c[0x0][0x29c] ;  /* 0x0000a70000097ab9 */ /* 0x000fe20000000800 */
[----:B------:R-:W1:Y:S01]  /*1c800*/  S2R R29, SR_CTAID.Y ;  /* 0x00000000001d7919 */ /* 0x000e620000002600 */
[----:B------:R-:W-:Y:S01]  /*1c810*/  ULEA.HI UR4, UR4, UR10, URZ, 0x2 ;  /* 0x0000000a04047291 */ /* 0x000fe2000f8f103f */
[----:B--2---:R-:W-:Y:S01]  /*1c820*/  SHF.R.S32.HI R15, RZ, 0x6, R8 ;  /* 0x00000006ff0f7819 */ /* 0x004fe20000011408 */
[----:B------:R-:W2:Y:S01]  /*1c830*/  S2UR UR7, SR_CgaCtaId ;  /* 0x00000000000779c3 */ /* 0x000ea20000008800 */
[----:B------:R-:W-:Y:S01]  /*1c840*/  IMAD.IADD R18, R3, 0x1, -R18 ;  /* 0x0000000103127824 */ /* 0x000fe200078e0a12 */
[----:B------:R-:W-:Y:S01]  /*1c850*/  ULOP3.LUT UR4, UR4, 0xfffffffc, URZ, 0xc0, !UPT ;  /* 0xfffffffc04047892 */ /* 0x000fe2000f8ec03f */
[----:B------:R-:W-:Y:S01]  /*1c860*/  BSSY B0, `(.L_x_1437) ;  /* 0x0000023000007945 */ /* 0x000fe20003800000 */
[----:B------:R-:W-:Y:S01]  /*1c870*/  ULDC UR8, c[0x0][0x288] ;  /* 0x0000a20000087ab9 */ /* 0x000fe20000000800 */
[----:B------:R-:W-:Y:S01]  /*1c880*/  UMOV UR5, 0x400 ;  /* 0x0000040000057882 */ /* 0x000fe20000000000 */
[C---:B------:R-:W-:Y:S01]  /*1c890*/  ISETP.GT.AND P2, PT, R18.reuse, 0x23, PT ;  /* 0x000000231200780c */ /* 0x040fe20003f44270 */
[----:B------:R-:W-:Y:S01]  /*1c8a0*/  UIADD3 UR4, UR10, -UR4, URZ ;  /* 0x800000040a047290 */ /* 0x000fe2000fffe03f */
[----:B------:R-:W-:Y:S01]  /*1c8b0*/  SHF.L.U32 R12, R18, 0x2, RZ ;  /* 0x00000002120c7819 */ /* 0x000fe200000006ff */
[----:B------:R-:W-:Y:S01]  /*1c8c0*/  UIADD3 UR5, UR5, 0x440, URZ ;  /* 0x0000044005057890 */ /* 0x000fe2000fffe03f */
[----:B------:R-:W-:Y:S01]  /*1c8d0*/  ISETP.NE.OR P1, PT, RZ, UR9, P2 ;  /* 0x00000009ff007c0c */ /* 0x000fe20009725670 */
[----:B------:R-:W-:Y:S01]  /*1c8e0*/  HFMA2.MMA R11, -RZ, RZ, 0, 0 ;  /* 0x00000000ff0b7435 */ /* 0x000fe200000001ff */
[----:B------:R-:W-:-:S02]  /*1c8f0*/  CS2R R6, SRZ ;  /* 0x0000000000067805 */ /* 0x000fc4000001ff00 */
[C---:B------:R-:W-:Y:S02]  /*1c900*/  ISETP.NE.AND P0, PT, R15.reuse, UR4, PT ;  /* 0x000000040f007c0c */ /* 0x040fe4000bf05270 */
[----:B------:R-:W-:Y:S01]  /*1c910*/  ISETP.NE.OR P1, PT, R15, UR4, P1 ;  /* 0x000000040f007c0c */ /* 0x000fe20008f25670 */
[----:B0-----:R-:W-:Y:S01]  /*1c920*/  IMAD R17, R35, 0x90, RZ ;  /* 0x0000009023117824 */ /* 0x001fe200078e02ff */
[----:B--2---:R-:W-:Y:S01]  /*1c930*/  ULEA UR5, UR7, UR5, 0x18 ;  /* 0x0000000507057291 */ /* 0x004fe2000f8ec03f */
[----:B-1----:R-:W-:-:S05]  /*1c940*/  IMAD R13, R29, UR8, R19 ;  /* 0x000000081d0d7c24 */ /* 0x002fca000f8e0213 */
[----:B------:R-:W-:Y:S01]  /*1c950*/  LEA R23, R18, UR5, 0x4 ;  /* 0x0000000512177c11 */ /* 0x000fe2000f8e20ff */
[----:B-----5:R-:W-:-:S04]  /*1c960*/  IMAD R0, R4, UR8, RZ ;  /* 0x0000000804007c24 */ /* 0x020fc8000f8e02ff */
[----:B------:R-:W-:-:S04]  /*1c970*/  IMAD R5, R0, R34, R19 ;  /* 0x0000002200057224 */ /* 0x000fc800078e0213 */
[-CC-:B------:R-:W-:Y:S01]  /*1c980*/  IMAD R22, R5, R17.reuse, R12.reuse ;  /* 0x0000001105167224 */ /* 0x180fe200078e020c */
[----:B------:R-:W-:Y:S01]  /*1c990*/  CS2R R4, SRZ ;  /* 0x0000000000047805 */ /* 0x000fe2000001ff00 */
[----:B------:R-:W-:-:S03]  /*1c9a0*/  IMAD R17, R13, R17, R12 ;  /* 0x000000110d117224 */ /* 0x000fc600078e020c */
[----:B------:R-:W-:Y:S02]  /*1c9b0*/  SHF.R.S32.HI R24, RZ, 0x1f, R22 ;  /* 0x0000001fff187819 */ /* 0x000fe40000011416 */
[----:B------:R-:W-:Y:S01]  /*1c9c0*/  SHF.R.S32.HI R14, RZ, 0x1f, R17 ;  /* 0x0000001fff0e7819 */ /* 0x000fe20000011411 */
[----:B------:R-:W-:Y:S06]  /*1c9d0*/  @P1 BRA `(.L_x_1438) ;  /* 0x00000000002c1947 */ /* 0x000fec0003800000 */
[----:B------:R-:W-:Y:S01]  /*1c9e0*/  ULDC.64 UR4, c[0x0][0x240] ;  /* 0x0000900000047ab9 */ /* 0x000fe20000000a00 */
[----:B------:R-:W-:Y:S02]  /*1c9f0*/  CS2R R6, SRZ ;  /* 0x0000000000067805 */ /* 0x000fe4000001ff00 */
[----:B------:R-:W-:Y:S02]  /*1ca00*/  ISETP.NE.U32.AND P1, PT, RZ, UR4, PT ;  /* 0x00000004ff007c0c */ /* 0x000fe4000bf25070 */
[----:B------:R-:W-:Y:S02]  /*1ca10*/  CS2R R4, SRZ ;  /* 0x0000000000047805 */ /* 0x000fe4000001ff00 */
[----:B------:R-:W-:-:S13]  /*1ca20*/  ISETP.NE.AND.EX P1, PT, RZ, UR5, PT, P1 ;  /* 0x00000005ff007c0c */ /* 0x000fda000bf25310 */
[----:B------:R-:W-:Y:S05]  /*1ca30*/  @!P1 BRA `(.L_x_1439) ;  /* 0x0000000000109947 */ /* 0x000fea0003800000 */
[----:B------:R-:W0:Y:S01]  /*1ca40*/  LDC.64 R4, c[0x0][0x240] ;  /* 0x00009000ff047b82 */ /* 0x000e220000000a00 */
[----:B------:R-:W-:-:S04]  /*1ca50*/  IMAD R7, R19, 0x90, R12 ;  /* 0x0000009013077824 */ /* 0x000fc800078e020c */
[----:B0-----:R-:W-:-:S06]  /*1ca60*/  IMAD.WIDE R4, R7, 0x4, R4 ;  /* 0x0000000407047825 */ /* 0x001fcc00078e0204 */
[----:B------:R-:W5:Y:S02]  /*1ca70*/  LDG.E.128 R4, desc[UR36][R4.64] ;  /* 0x0000002404047981 */ /* 0x000f64000c1e1d00 */
.L_x_1439:
[----:B-----5:R0:W-:Y:S02]  /*1ca80*/  STS.128 [R23], R4 ;  /* 0x0000000417007388 */ /* 0x0201e40000000c00 */
.L_x_1438:
[----:B------:R-:W-:Y:S05]  /*1ca90*/  BSYNC B0 ;  /* 0x0000000000007941 */ /* 0x000fea0003800000 */
.L_x_1437:
[----:B------:R-:W-:Y:S01]  /*1caa0*/  BAR.SYNC.DEFER_BLOCKING 0x0 ;  /* 0x0000000000007b1d */ /* 0x000fe20000010000 */
[----:B------:R-:W-:Y:S02]  /*1cab0*/  MOV R10, RZ ;  /* 0x000000ff000a7202 */ /* 0x000fe40000000f00 */
[----:B------:R-:W-:-:S03]  /*1cac0*/  CS2R R8, SRZ ;  /* 0x0000000000087805 */ /* 0x000fc6000001ff00 */
[----:B------:R-:W-:Y:S04]  /*1cad0*/  BSSY B0, `(.L_x_1440) ;  /* 0x0000180000007945 */ /* 0x000fe80003800000 */
[----:B------:R-:W-:Y:S05]  /*1cae0*/  @P2 BRA `(.L_x_1441) ;  /* 0x0000001400f82947 */ /* 0x000fea0003800000 */
[----:B------:R-:W2:Y:S01]  /*1caf0*/  LDL R44, [R1+0x78c] ;  /* 0x00078c00012c7983 */ /* 0x000ea20000100800 */
[----:B------:R-:W-:Y:S01]  /*1cb00*/  IADD3 R26, R15, UR6, RZ ;  /* 0x000000060f1a7c10 */ /* 0x000fe2000fffe0ff */
[----:B------:R-:W-:Y:S01]  /*1cb10*/  ULDC.64 UR4, c[0x0][0x250] ;  /* 0x0000940000047ab9 */ /* 0x000fe20000000a00 */
[----:B------:R-:W-:Y:S01]  /*1cb20*/  VIMNMX R25, R35, UR10, PT ;  /* 0x0000000a23197c48 */ /* 0x000fe2000bfe0100 */
[----:B------:R-:W-:Y:S01]  /*1cb30*/  IMAD.U32 R52, RZ, RZ, UR4 ;  /* 0x00000004ff347e24 */ /* 0x000fe2000f8e00ff */
[----:B------:R-:W-:Y:S01]  /*1cb40*/  MOV R53, UR5 ;  /* 0x0000000500357c02 */ /* 0x000fe20008000f00 */
[----:B------:R-:W-:Y:S01]  /*1cb50*/  IMAD R0, R26, 0x90, RZ ;  /* 0x000000901a007824 */ /* 0x000fe200078e02ff */
[----:B------:R-:W-:Y:S01]  /*1cb60*/  BSSY B1, `(.L_x_1442) ;  /* 0x0000090000017945 */ /* 0x000fe20003800000 */
[----:B------:R-:W-:-:S03]  /*1cb70*/  CS2R R10, SRZ ;  /* 0x00000000000a7805 */ /* 0x000fc6000001ff00 */
[----:B------:R-:W-:-:S04]  /*1cb80*/  IADD3 R8, P1, R17, R0, RZ ;  /* 0x0000000011087210 */ /* 0x000fc80007f3e0ff */
[----:B------:R-:W-:Y:S02]  /*1cb90*/  LEA.HI.X.SX32 R9, R0, R14, 0x1, P1 ;  /* 0x0000000e00097211 */ /* 0x000fe400008f0eff */
[----:B------:R-:W-:Y:S02]  /*1cba0*/  ISETP.GE.AND P1, PT, R26, R25, PT ;  /* 0x000000191a00720c */ /* 0x000fe40003f26270 */
[----:B------:R-:W-:-:S04]  /*1cbb0*/  LEA R20, P3, R8, R52, 0x2 ;  /* 0x0000003408147211 */ /* 0x000fc800078610ff */
[----:B------:R-:W-:Y:S02]  /*1cbc0*/  LEA.HI.X R21, R8, R53, R9, 0x2, P3 ;  /* 0x0000003508157211 */ /* 0x000fe400018f1409 */
[----:B------:R-:W-:Y:S02]  /*1cbd0*/  CS2R R8, SRZ ;  /* 0x0000000000087805 */ /* 0x000fe4000001ff00 */
[----:B--2---:R-:W-:-:S03]  /*1cbe0*/  LEA R27, R15, R44, 0x2 ;  /* 0x0000002c0f1b7211 */ /* 0x004fc600078e10ff */
[----:B------:R-:W-:Y:S05]  /*1cbf0*/  @P1 BRA `(.L_x_1443) ;  /* 0x0000000800181947 */ /* 0x000fea0003800000 */
[----:B------:R-:W-:Y:S01]  /*1cc00*/  LOP3.LUT R0, RZ, R35, RZ, 0x33, !PT ;  /* 0x00000023ff007212 */ /* 0x000fe200078e33ff */
[----:B------:R-:W-:Y:S01]  /*1cc10*/  IMAD.U32 R10, RZ, RZ, UR6 ;  /* 0x00000006ff0a7e24 */ /* 0x000fe2000f8e00ff */
[----:B------:R-:W-:Y:S01]  /*1cc20*/  IADD3 R11, RZ, -UR39, RZ ;  /* 0x80000027ff0b7c10 */ /* 0x000fe2000fffe0ff */
[----:B------:R-:W1:Y:S01]  /*1cc30*/  LDC.64 R8, c[0x0][0x2e8] ;  /* 0x0000ba00ff087b82 */ /* 0x000e620000000a00 */
[----:B------:R-:W-:Y:S01]  /*1cc40*/  IMAD R33, R16, UR8, R19 ;  /* 0x0000000810217c24 */ /* 0x000fe2000f8e0213 */
[----:B------:R-:W-:Y:S01]  /*1cc50*/  BSSY B2, `(.L_x_1444) ;  /* 0x000002f000027945 */ /* 0x000fe20003800000 */
[----:B------:R-:W-:Y:S02]  /*1cc60*/  VIMNMX R11, R0, R11, !PT ;  /* 0x0000000b000b7248 */ /* 0x000fe40007fe0100 */
[----:B------:R-:W-:Y:S01]  /*1cc70*/  IADD3 R0, -R10, -0x2, -R15 ;  /* 0xfffffffe0a007810 */ /* 0x000fe20007ffe90f */
[----:B------:R-:W-:-:S03]  /*1cc80*/  IMAD R33, R33, 0x90, R12 ;  /* 0x0000009021217824 */ /* 0x000fc600078e020c */
[----:B------:R-:W-:Y:S02]  /*1cc90*/  IADD3 R28, R0, -R11, RZ ;  /* 0x8000000b001c7210 */ /* 0x000fe40007ffe0ff */
[----:B------:R-:W-:Y:S02]  /*1cca0*/  CS2R R10, SRZ ;  /* 0x00000000000a7805 */ /* 0x000fe4000001ff00 */
[----:B------:R-:W-:Y:S02]  /*1ccb0*/  MOV R0, R26 ;  /* 0x0000001a00007202 */ /* 0x000fe40000000f00 */
[----:B------:R-:W-:Y:S01]  /*1ccc0*/  LOP3.LUT P1, RZ, R28, 0x4, RZ, 0xc0, !PT ;  /* 0x000000041cff7812 */ /* 0x000fe2000782c0ff */
[----:B-1----:R-:W-:Y:S01]  /*1ccd0*/  IMAD.WIDE R32, R33, 0x4, R8 ;  /* 0x0000000421207825 */ /* 0x002fe200078e0208 */
[----:B------:R-:W-:-:S11]  /*1cce0*/  CS2R R8, SRZ ;  /* 0x0000000000087805 */ /* 0x000fd6000001ff00 */
[----:B------:R-:W-:Y:S05]  /*1ccf0*/  @P1 BRA `(.L_x_1445) ;  /* 0x0000000000901947 */ /* 0x000fea0003800000 */
[----:B------:R-:W-:Y:S01]  /*1cd00*/  IMAD R11, R29, R35, RZ ;  /* 0x000000231d0b7224 */ /* 0x000fe200078e02ff */
[----:B------:R-:W-:Y:S01]  /*1cd10*/  SHF.R.S32.HI R0, RZ, 0x1f, R26 ;  /* 0x0000001fff007819 */ /* 0x000fe2000001141a */
[----:B------:R-:W-:-:S03]  /*1cd20*/  ULDC.64 UR4, c[0x0][0x258] ;  /* 0x0000960000047ab9 */ /* 0x000fc60000000a00 */
[----:B------:R-:W-:-:S04]  /*1cd30*/  IADD3 R9, P1, R11, R26, RZ ;  /* 0x0000001a0b097210 */ /* 0x000fc80007f3e0ff */
[----:B------:R-:W-:Y:S02]  /*1cd40*/  LEA.HI.X.SX32 R0, R11, R0, 0x1, P1 ;  /* 0x000000000b007211 */ /* 0x000fe400008f0eff */
[----:B------:R-:W-:-:S04]  /*1cd50*/  LEA R8, P1, R9, UR4, 0x2 ;  /* 0x0000000409087c11 */ /* 0x000fc8000f8210ff */
[----:B------:R-:W-:-:S05]  /*1cd60*/  LEA.HI.X R9, R9, UR5, R0, 0x2, P1 ;  /* 0x0000000509097c11 */ /* 0x000fca00088f1400 */
[----:B------:R-:W2:Y:S02]  /*1cd70*/  LDG.E R8, desc[UR36][R8.64] ;  /* 0x0000002408087981 */ /* 0x000ea4000c1e1900 */
[----:B--2---:R-:W-:-:S04]  /*1cd80*/  IMAD R0, R8, UR8, RZ ;  /* 0x0000000808007c24 */ /* 0x004fc8000f8e02ff */
[----:B------:R-:W-:-:S04]  /*1cd90*/  IMAD R0, R0, R35, R26 ;  /* 0x0000002300007224 */ /* 0x000fc800078e021a */
[----:B------:R-:W-:-:S05]  /*1cda0*/  IMAD R11, R0, 0x90, RZ ;  /* 0x00000090000b7824 */ /* 0x000fca00078e02ff */
[----:B------:R-:W-:-:S04]  /*1cdb0*/  IADD3 R0, P1, R22, R11, RZ ;  /* 0x0000000b16007210 */ /* 0x000fc80007f3e0ff */
[----:B------:R-:W-:Y:S02]  /*1cdc0*/  LEA.HI.X.SX32 R11, R11, R24, 0x1, P1 ;  /* 0x000000180b0b7211 */ /* 0x000fe400008f0eff */
[----:B------:R-:W-:-:S04]  /*1cdd0*/  LEA R10, P1, R0, R52, 0x2 ;  /* 0x00000034000a7211 */ /* 0x000fc800078210ff */
[----:B------:R-:W-:Y:S02]  /*1cde0*/  LEA.HI.X R11, R0, R53, R11, 0x2, P1 ;  /* 0x00000035000b7211 */ /* 0x000fe400008f140b */
[----:B------:R1:W2:Y:S04]  /*1cdf0*/  LDS R0, [R27] ;  /* 0x000000001b007984 */ /* 0x0002a80000000800 */
[----:B------:R1:W5:Y:S01]  /*1ce00*/  LDG.E.128 R36, desc[UR36][R10.64] ;  /* 0x000000240a247981 */ /* 0x000362000c1e1d00 */
[----:B------:R-:W-:-:S13]  /*1ce10*/  ISETP.NE.AND P1, PT, RZ, UR9, PT ;  /* 0x00000009ff007c0c */ /* 0x000fda000bf25270 */
[----:B-1----:R-:W-:Y:S05]  /*1ce20*/  @P1 BRA `(.L_x_1446) ;  /* 0x0000000000301947 */ /* 0x002fea0003800000 */
[----:B------:R-:W-:Y:S01]  /*1ce30*/  LOP3.LUT P4, RZ, R2, 0x10, RZ, 0xc0, !PT ;  /* 0x0000001002ff7812 */ /* 0x000fe2000788c0ff */
[----:B------:R-:W1:-:S12]  /*1ce40*/  LDS.128 R8, [R23] ;  /* 0x0000000017087984 */ /* 0x000e580000000c00 */
[----:B------:R-:W3:Y:S01]  /*1ce50*/  @P4 LDG.E.128 R40, desc[UR36][R32.64] ;  /* 0x0000002420284981 */ /* 0x000ee2000c1e1d00 */
[----:B-1---5:R-:W-:Y:S01]  /*1ce60*/  FADD.FTZ R36, R36, R8 ;  /* 0x0000000824247221 */ /* 0x022fe20000010000 */
[----:B------:R-:W-:Y:S01]  /*1ce70*/  FADD.FTZ R37, R37, R9 ;  /* 0x0000000925257221 */ /* 0x000fe20000010000 */
[----:B------:R-:W-:Y:S01]  /*1ce80*/  FADD.FTZ R38, R38, R10 ;  /* 0x0000000a26267221 */ /* 0x000fe20000010000 */
[----:B------:R-:W-:Y:S01]  /*1ce90*/  FADD.FTZ R39, R39, R11 ;  /* 0x0000000b27277221 */ /* 0x000fe20000010000 */
[----:B---3--:R-:W-:Y:S01]  /*1cea0*/  @P4 FMUL.FTZ R36, R36, R40 ;  /* 0x0000002824244220 */ /* 0x008fe20000410000 */
[----:B------:R-:W-:Y:S01]  /*1ceb0*/  @P4 FMUL.FTZ R37, R37, R41 ;  /* 0x0000002925254220 */ /* 0x000fe20000410000 */
[----:B------:R-:W-:Y:S01]  /*1cec0*/  @P4 FMUL.FTZ R38, R38, R42 ;  /* 0x0000002a26264220 */ /* 0x000fe20000410000 */
[----:B------:R-:W-:-:S05]  /*1ced0*/  @P4 FMUL.FTZ R39, R39, R43 ;  /* 0x0000002b27274220 */ /* 0x000fca0000410000 */
[----:B------:R1:W-:Y:S02]  /*1cee0*/  STG.E.128 desc[UR36][R20.64], R36 ;  /* 0x0000002414007986 */ /* 0x0003e4000c101d24 */
.L_x_1446:
[C---:B--2--5:R-:W-:Y:S01]  /*1cef0*/  FFMA.FTZ R8, R0.reuse, R36, RZ ;  /* 0x0000002400087223 */ /* 0x064fe200000100ff */
[C---:B------:R-:W-:Y:S01]  /*1cf00*/  FFMA.FTZ R9, R0.reuse, R37, RZ ;  /* 0x0000002500097223 */ /* 0x040fe200000100ff */
[C---:B------:R-:W-:Y:S01]  /*1cf10*/  FFMA.FTZ R10, R0.reuse, R38, RZ ;  /* 0x00000026000a7223 */ /* 0x040fe200000100ff */
[----:B------:R-:W-:Y:S01]  /*1cf20*/  FFMA.FTZ R11, R0, R39, RZ ;  /* 0x00000027000b7223 */ /* 0x000fe200000100ff */
[----:B------:R-:W-:-:S07]  /*1cf30*/  IADD3 R0, R26, 0x4, RZ ;  /* 0x000000041a007810 */ /* 0x000fce0007ffe0ff */
.L_x_1445:
[----:B------:R-:W-:Y:S05]  /*1cf40*/  BSYNC B2 ;  /* 0x0000000000027941 */ /* 0x000fea0003800000 */
.L_x_1444:
[----:B------:R-:W-:-:S13]  /*1cf50*/  LOP3.LUT P1, RZ, R28, 0xfffffffc, RZ, 0xc0, !PT ;  /* 0xfffffffc1cff7812 */ /* 0x000fda000782c0ff */
[----:B------:R-:W-:Y:S05]  /*1cf60*/  @!P1 BRA `(.L_x_1443) ;  /* 0x00000004003c9947 */ /* 0x000fea0003800000 */
[----:B------:R-:W2:Y:S01]  /*1cf70*/  LDC.64 R52, c[0x0][0x250] ;  /* 0x00009400ff347b82 */ /* 0x000ea20000000a00 */
[----:B-1----:R-:W-:Y:S01]  /*1cf80*/  IMAD R37, R29, R35, RZ ;  /* 0x000000231d257224 */ /* 0x002fe200078e02ff */
[C---:B------:R-:W-:Y:S01]  /*1cf90*/  LEA R28, R0.reuse, 0x10, 0x2 ;  /* 0x00000010001c7811 */ /* 0x040fe200078e10ff */
[----:B------:R-:W-:Y:S01]  /*1cfa0*/  IMAD.U32 R29, RZ, RZ, UR6 ;  /* 0x00000006ff1d7e24 */ /* 0x000fe2000f8e00ff */
[----:B------:R-:W-:Y:S01]  /*1cfb0*/  SHF.R.S32.HI R30, RZ, 0x1f, R0 ;  /* 0x0000001fff1e7819 */ /* 0x000fe20000011400 */
[----:B------:R-:W-:Y:S01]  /*1cfc0*/  ULDC.64 UR4, c[0x0][0x258] ;  /* 0x0000960000047ab9 */ /* 0x000fe20000000a00 */
[----:B------:R-:W-:Y:S01]  /*1cfd0*/  IADD3 R31, P1, R37, R0, RZ ;  /* 0x00000000251f7210 */ /* 0x000fe20007f3e0ff */
[----:B------:R-:W-:Y:S02]  /*1cfe0*/  IMAD R29, R29, -0x4, R28 ;  /* 0xfffffffc1d1d7824 */ /* 0x000fe400078e021c */
[----:B------:R-:W-:Y:S01]  /*1cff0*/  IMAD R28, R35, UR8, RZ ;  /* 0x00000008231c7c24 */ /* 0x000fe2000f8e02ff */
[----:B------:R-:W-:Y:S01]  /*1d000*/  LEA.HI.X.SX32 R34, R37, R30, 0x1, P1 ;  /* 0x0000001e25227211 */ /* 0x000fe200008f0eff */
[----:B------:R-:W-:Y:S01]  /*1d010*/  IMAD R37, R0, 0x90, RZ ;  /* 0x0000009000257824 */ /* 0x000fe200078e02ff */
[----:B------:R-:W-:Y:S01]  /*1d020*/  LEA R30, P3, R31, UR4, 0x2 ;  /* 0x000000041f1e7c11 */ /* 0x000fe2000f8610ff */
[----:B------:R-:W-:Y:S01]  /*1d030*/  IMAD R36, R28, 0x90, RZ ;  /* 0x000000901c247824 */ /* 0x000fe200078e02ff */
[----:B------:R-:W-:-:S02]  /*1d040*/  ISETP.NE.AND P1, PT, RZ, UR9, PT ;  /* 0x00000009ff007c0c */ /* 0x000fc4000bf25270 */
[----:B------:R-:W-:Y:S02]  /*1d050*/  LEA.HI.X R31, R31, UR5, R34, 0x2, P3 ;  /* 0x000000051f1f7c11 */ /* 0x000fe400098f1422 */
[----:B------:R-:W-:-:S09]  /*1d060*/  IADD3 R38, R44, R29, RZ ;  /* 0x0000001d2c267210 */ /* 0x000fd20007ffe0ff */
.L_x_1449:
[----:B------:R-:W-:Y:S02]  /*1d070*/  MOV R28, R30 ;  /* 0x0000001e001c7202 */ /* 0x000fe40000000f00 */
[----:B------:R-:W-:Y:S02]  /*1d080*/  MOV R29, R31 ;  /* 0x0000001f001d7202 */ /* 0x000fe40000000f00 */
[----:B------:R-:W-:-:S03]  /*1d090*/  LOP3.LUT P5, RZ, R2, 0x10, RZ, 0xc0, !PT ;  /* 0x0000001002ff7812 */ /* 0x000fc600078ac0ff */
[----:B------:R-:W3:Y:S01]  /*1d0a0*/  LDG.E R30, desc[UR36][R28.64] ;  /* 0x000000241c1e7981 */ /* 0x000ee2000c1e1900 */
[----:B-1----:R-:W-:-:S04]  /*1d0b0*/  IADD3 R35, P4, R17, R37, RZ ;  /* 0x0000002511237210 */ /* 0x002fc80007f9e0ff */
[----:B------:R-:W-:Y:S02]  /*1d0c0*/  LEA.HI.X.SX32 R40, R37, R14, 0x1, P4 ;  /* 0x0000000e25287211 */ /* 0x000fe400020f0eff */
[----:B--2---:R-:W-:-:S04]  /*1d0d0*/  LEA R34, P4, R35, R52, 0x2 ;  /* 0x0000003423227211 */ /* 0x004fc800078810ff */
[----:B------:R-:W-:Y:S01]  /*1d0e0*/  LEA.HI.X R35, R35, R53, R40, 0x2, P4 ;  /* 0x0000003523237211 */ /* 0x000fe200020f1428 */
[----:B---3--:R-:W-:-:S05]  /*1d0f0*/  IMAD R31, R36, R30, R37 ;  /* 0x0000001e241f7224 */ /* 0x008fca00078e0225 */
[----:B------:R-:W-:-:S04]  /*1d100*/  IADD3 R39, P3, R22, R31, RZ ;  /* 0x0000001f16277210 */ /* 0x000fc80007f7e0ff */
[----:B------:R-:W-:Y:S02]  /*1d110*/  LEA.HI.X.SX32 R42, R31, R24, 0x1, P3 ;  /* 0x000000181f2a7211 */ /* 0x000fe400018f0eff */
[----:B------:R-:W-:-:S04]  /*1d120*/  LEA R30, P3, R39, R52, 0x2 ;  /* 0x00000034271e7211 */ /* 0x000fc800078610ff */
[----:B------:R-:W-:-:S05]  /*1d130*/  LEA.HI.X R31, R39, R53, R42, 0x2, P3 ;  /* 0x00000035271f7211 */ /* 0x000fca00018f142a */
[----:B------:R1:W5:Y:S01]  /*1d140*/  LDG.E.128 R40, desc[UR36][R30.64] ;  /* 0x000000241e287981 */ /* 0x000362000c1e1d00 */
[----:B------:R-:W-:Y:S05]  /*1d150*/  @P1 BRA `(.L_x_1447) ;  /* 0x00000000002c1947 */ /* 0x000fea0003800000 */
[----:B------:R-:W2:Y:S04]  /*1d160*/  @P5 LDG.E.128 R48, desc[UR36][R32.64] ;  /* 0x0000002420305981 */ /* 0x000ea8000c1e1d00 */
[----:B------:R-:W3:Y:S02]  /*1d170*/  LDS.128 R44, [R23] ;  /* 0x00000000172c7984 */ /* 0x000ee40000000c00 */
[----:B---3-5:R-:W-:Y:S01]  /*1d180*/  FADD.FTZ R40, R40, R44 ;  /* 0x0000002c28287221 */ /* 0x028fe20000010000 */
[----:B------:R-:W-:Y:S01]  /*1d190*/  FADD.FTZ R41, R41, R45 ;  /* 0x0000002d29297221 */ /* 0x000fe20000010000 */
[----:B------:R-:W-:Y:S01]  /*1d1a0*/  FADD.FTZ R42, R42, R46 ;  /* 0x0000002e2a2a7221 */ /* 0x000fe20000010000 */
[----:B------:R-:W-:Y:S01]  /*1d1b0*/  FADD.FTZ R43, R43, R47 ;  /* 0x0000002f2b2b7221 */ /* 0x000fe20000010000 */
[----:B--2---:R-:W-:Y:S01]  /*1d1c0*/  @P5 FMUL.FTZ R40, R40, R48 ;  /* 0x0000003028285220 */ /* 0x004fe20000410000 */
[----:B------:R-:W-:Y:S01]  /*1d1d0*/  @P5 FMUL.FTZ R41, R41, R49 ;  /* 0x0000003129295220 */ /* 0x000fe20000410000 */
[----:B------:R-:W-:Y:S01]  /*1d1e0*/  @P5 FMUL.FTZ R42, R42, R50 ;  /* 0x000000322a2a5220 */ /* 0x000fe20000410000 */
[----:B------:R-:W-:-:S05]  /*1d1f0*/  @P5 FMUL.FTZ R43, R43, R51 ;  /* 0x000000332b2b5220 */ /* 0x000fca0000410000 */
[----:B------:R2:W-:Y:S02]  /*1d200*/  STG.E.128 desc[UR36][R34.64], R40 ;  /* 0x0000002822007986 */ /* 0x0005e4000c101d24 */
.L_x_1447:
[----:B-1----:R-:W3:Y:S02]  /*1d210*/  LDG.E R30, desc[UR36][R28.64+0x10] ;  /* 0x000010241c1e7981 */ /* 0x002ee4000c1e1900 */
[----:B---3--:R-:W-:-:S04]  /*1d220*/  IMAD R30, R36, R30, R37 ;  /* 0x0000001e241e7224 */ /* 0x008fc800078e0225 */
[----:B------:R-:W-:-:S05]  /*1d230*/  VIADD R31, R30, 0x240 ;  /* 0x000002401e1f7836 */ /* 0x000fca0000000000 */
[----:B------:R-:W-:-:S04]  /*1d240*/  IADD3 R39, P3, R22, R31, RZ ;  /* 0x0000001f16277210 */ /* 0x000fc80007f7e0ff */
[----:B------:R-:W-:Y:S02]  /*1d250*/  LEA.HI.X.SX32 R44, R31, R24, 0x1, P3 ;  /* 0x000000181f2c7211 */ /* 0x000fe400018f0eff */
[----:B------:R-:W-:-:S04]  /*1d260*/  LEA R30, P3, R39, R52, 0x2 ;  /* 0x00000034271e7211 */ /* 0x000fc800078610ff */
[----:B------:R-:W-:Y:S02]  /*1d270*/  LEA.HI.X R31, R39, R53, R44, 0x2, P3 ;  /* 0x00000035271f7211 */ /* 0x000fe400018f142c */
[----:B------:R-:W1:Y:S04]  /*1d280*/  LDS R39, [R38+-0x10] ;  /* 0xfffff00026277984 */ /* 0x000e680000000800 */
[----:B------:R3:W5:Y:S02]  /*1d290*/  LDG.E.128 R44, desc[UR36][R30.64] ;  /* 0x000000241e2c7981 */ /* 0x000764000c1e1d00 */
[C---:B-1---5:R-:W-:Y:S01]  /*1d2a0*/  FFMA.FTZ R48, R39.reuse, R41, R9 ;  /* 0x0000002927307223 */ /* 0x062fe20000010009 */
[C---:B--2---:R-:W-:Y:S01]  /*1d2b0*/  FFMA.FTZ R41, R39.reuse, R42, R10 ;  /* 0x0000002a27297223 */ /* 0x044fe2000001000a */
[C---:B------:R-:W-:Y:S01]  /*1d2c0*/  FFMA.FTZ R40, R39.reuse, R40, R8 ;  /* 0x0000002827287223 */ /* 0x040fe20000010008 */
[----:B------:R-:W-:Y:S01]  /*1d2d0*/  FFMA.FTZ R42, R39, R43, R11 ;  /* 0x0000002b272a7223 */ /* 0x000fe2000001000b */
[----:B---3--:R-:W-:Y:S06]  /*1d2e0*/  @P1 BRA `(.L_x_1448) ;  /* 0x00000000002c1947 */ /* 0x008fec0003800000 */
[----:B------:R-:W2:Y:S04]  /*1d2f0*/  @P5 LDG.E.128 R8, desc[UR36][R32.64] ;  /* 0x0000002420085981 */ /* 0x000ea8000c1e1d00 */
[----:B------:R-:W1:Y:S02]  /*1d300*/  LDS.128 R56, [R23] ;  /* 0x0000000017387984 */ /* 0x000e640000000c00 */
[----:B-1----:R-:W-:Y:S01]  /*1d310*/  FADD.FTZ R44, R56, R44 ;  /* 0x0000002c382c7221 */ /* 0x002fe20000010000 */
        /* <DEDUP_REMOVED lines=8> */
.L_x_1448:
[----:B------:R2:W3:Y:S01]  /*1d3a0*/  LDS R11, [R38] ;  /* 0x00000000260b7984 */ /* 0x0004e20000000800 */
[----:B------:R-:W-:Y:S02]  /*1d3b0*/  IADD3 R30, P3, R28, 0x20, RZ ;  /* 0x000000201c1e7810 */ /* 0x000fe40007f7e0ff */
[----:B------:R-:W-:Y:S02]  /*1d3c0*/  IADD3 R0, R0, 0x8, RZ ;  /* 0x0000000800007810 */ /* 0x000fe40007ffe0ff */
[----:B------:R-:W-:Y:S02]  /*1d3d0*/  IADD3.X R31, RZ, R29, RZ, P3, !PT ;  /* 0x0000001dff1f7210 */ /* 0x000fe40001ffe4ff */
[----:B------:R-:W-:Y:S01]  /*1d3e0*/  ISETP.GE.AND P3, PT, R0, R25, PT ;  /* 0x000000190000720c */ /* 0x000fe20003f66270 */
[----:B--2---:R-:W-:Y:S01]  /*1d3f0*/  VIADD R38, R38, 0x20 ;  /* 0x0000002026267836 */ /* 0x004fe20000000000 */
[----:B------:R-:W-:Y:S01]  /*1d400*/  IADD3 R37, R37, 0x480, RZ ;  /* 0x0000048025257810 */ /* 0x000fe20007ffe0ff */
[C---:B---3--:R-:W-:Y:S01]  /*1d410*/  FFMA.FTZ R8, R11.reuse, R44, R40 ;  /* 0x0000002c0b087223 */ /* 0x048fe20000010028 */
[C---:B------:R-:W-:Y:S01]  /*1d420*/  FFMA.FTZ R9, R11.reuse, R45, R48 ;  /* 0x0000002d0b097223 */ /* 0x040fe20000010030 */
[C---:B------:R-:W-:Y:S01]  /*1d430*/  FFMA.FTZ R10, R11.reuse, R46, R41 ;  /* 0x0000002e0b0a7223 */ /* 0x040fe20000010029 */
[----:B------:R-:W-:-:S07]  /*1d440*/  FFMA.FTZ R11, R11, R47, R42 ;  /* 0x0000002f0b0b7223 */ /* 0x000fce000001002a */
[----:B------:R-:W-:Y:S05]  /*1d450*/  @!P3 BRA `(.L_x_1449) ;  /* 0xfffffffc0004b947 */ /* 0x000fea000383ffff */
.L_x_1443:
[----:B------:R-:W-:Y:S05]  /*1d460*/  BSYNC B1 ;  /* 0x0000000000017941 */ /* 0x000fea0003800000 */
.L_x_1442:
[----:B------:R-:W-:-:S13]  /*1d470*/  ISETP.GE.AND P1, PT, R26, UR10, PT ;  /* 0x0000000a1a007c0c */ /* 0x000fda000bf26270 */
[----:B------:R-:W-:Y:S05]  /*1d480*/  @P1 BRA `(.L_x_1441) ;  /* 0x0000000c00901947 */ /* 0x000fea0003800000 */
[----:B------:R-:W2:Y:S01]  /*1d490*/  LDC R33, c[0x0][0x288] ;  /* 0x0000a200ff217b82 */ /* 0x000ea20000000800 */
[----:B------:R-:W-:Y:S01]  /*1d4a0*/  MOV R0, UR39 ;  /* 0x0000002700007c02 */ /* 0x000fe20008000f00 */
[----:B------:R-:W-:Y:S03]  /*1d4b0*/  BSSY B1, `(.L_x_1450) ;  /* 0x000004a000017945 */ /* 0x000fe60003800000 */
[----:B------:R-:W-:-:S03]  /*1d4c0*/  IADD3 R0, -R15, -0x2, R0 ;  /* 0xfffffffe0f007810 */ /* 0x000fc60007ffe100 */
[----:B------:R-:W5:Y:S01]  /*1d4d0*/  LDC.64 R28, c[0x0][0x2e8] ;  /* 0x0000ba00ff1c7b82 */ /* 0x000f620000000a00 */
[----:B------:R-:W-:-:S04]  /*1d4e0*/  IADD3 R0, R0, -UR6, RZ ;  /* 0x8000000600007c10 */ /* 0x000fc8000fffe0ff */
[----:B------:R-:W-:Y:S01]  /*1d4f0*/  LOP3.LUT P1, RZ, R0, 0x4, RZ, 0xc0, !PT ;  /* 0x0000000400ff7812 */ /* 0x000fe2000782c0ff */
[----:B--2---:R-:W-:-:S04]  /*1d500*/  IMAD R25, R16, R33, R19 ;  /* 0x0000002110197224 */ /* 0x004fc800078e0213 */
[----:B------:R-:W-:-:S04]  /*1d510*/  IMAD R25, R25, 0x90, R12 ;  /* 0x0000009019197824 */ /* 0x000fc800078e020c */
[----:B-----5:R-:W-:-:S04]  /*1d520*/  IMAD.WIDE R28, R25, 0x4, R28 ;  /* 0x00000004191c7825 */ /* 0x020fc800078e021c */
[----:B------:R-:W-:Y:S05]  /*1d530*/  @P1 BRA `(.L_x_1451) ;  /* 0x0000000400041947 */ /* 0x000fea0003800000 */
[----:B-1----:R-:W1:Y:S01]  /*1d540*/  LDC R35, c[0x0][0x284] ;  /* 0x0000a100ff237b82 */ /* 0x002e620000000800 */
[----:B------:R-:W-:Y:S01]  /*1d550*/  BSSY B2, `(.L_x_1452) ;  /* 0x000003e000027945 */ /* 0x000fe20003800000 */
[----:B-1----:R-:W-:-:S13]  /*1d560*/  ISETP.GE.AND P1, PT, R26, R35, PT ;  /* 0x000000231a00720c */ /* 0x002fda0003f26270 */
[----:B------:R-:W-:Y:S05]  /*1d570*/  @!P1 BRA `(.L_x_1453) ;  /* 0x0000000000ec9947 */ /* 0x000fea0003800000 */
[----:B------:R-:W-:Y:S01]  /*1d580*/  IABS R32, R35 ;  /* 0x0000002300207213 */ /* 0x000fe20000000000 */
[----:B------:R-:W-:Y:S01]  /*1d590*/  HFMA2.MMA R30, -RZ, RZ, 0, 0 ;  /* 0x00000000ff1e7435 */ /* 0x000fe200000001ff */
[----:B------:R-:W-:Y:S01]  /*1d5a0*/  IABS R36, R26 ;  /* 0x0000001a00247213 */ /* 0x000fe20000000000 */
[----:B------:R-:W1:Y:S01]  /*1d5b0*/  S2R R39, SR_CTAID.Y ;  /* 0x0000000000277919 */ /* 0x000e620000002600 */
[----:B------:R-:W2:Y:S01]  /*1d5c0*/  I2F.RP R34, R32 ;  /* 0x0000002000227306 */ /* 0x000ea20000209400 */
[----:B------:R-:W-:Y:S01]  /*1d5d0*/  ISETP.GE.AND P3, PT, R26, RZ, PT ;  /* 0x000000ff1a00720c */ /* 0x000fe20003f66270 */
[----:B------:R-:W-:Y:S01]  /*1d5e0*/  ULDC.64 UR4, c[0x0][0x258] ;  /* 0x0000960000047ab9 */ /* 0x000fe20000000a00 */
[----:B------:R-:W-:Y:S01]  /*1d5f0*/  ISETP.NE.AND P4, PT, R35, RZ, PT ;  /* 0x000000ff2300720c */ /* 0x000fe20003f85270 */
[----:B------:R-:W0:Y:S04]  /*1d600*/  LDS R27, [R27] ;  /* 0x000000001b1b7984 */ /* 0x000e280000000800 */
        /* <DEDUP_REMOVED lines=32> */
[----:B------:R-:W-:-:S13]  /*1d810*/  ISETP.NE.AND P1, PT, RZ, UR4, PT ;  /* 0x00000004ff007c0c */ /* 0x000fda000bf25270 */
[----:B0-----:R-:W-:Y:S05]  /*1d820*/  @P1 BRA `(.L_x_1454) ;  /* 0x0000000000301947 */ /* 0x001fea0003800000 */
[----:B------:R-:W-:Y:S01]  /*1d830*/  LOP3.LUT P5, RZ, R2, 0x10, RZ, 0xc0, !PT ;  /* 0x0000001002ff7812 */ /* 0x000fe200078ac0ff */
[----:B------:R-:W0:-:S12]  /*1d840*/  LDS.128 R40, [R23] ;  /* 0x0000000017287984 */ /* 0x000e180000000c00 */
[----:B------:R-:W2:Y:S01]  /*1d850*/  @P5 LDG.E.128 R36, desc[UR36][R28.64] ;  /* 0x000000241c245981 */ /* 0x000ea2000c1e1d00 */
[----:B0----5:R-:W-:Y:S01]  /*1d860*/  FADD.FTZ R32, R40, R32 ;  /* 0x0000002028207221 */ /* 0x021fe20000010000 */
        /* <DEDUP_REMOVED lines=8> */
.L_x_1454:
[C---:B-----5:R-:W-:Y:S01]  /*1d8f0*/  FFMA.FTZ R8, R27.reuse, R32, R8 ;  /* 0x000000201b087223 */ /* 0x060fe20000010008 */
[C---:B------:R-:W-:Y:S01]  /*1d900*/  FFMA.FTZ R9, R27.reuse, R33, R9 ;  /* 0x000000211b097223 */ /* 0x040fe20000010009 */
[C---:B------:R-:W-:Y:S01]  /*1d910*/  FFMA.FTZ R10, R27.reuse, R34, R10 ;  /* 0x000000221b0a7223 */ /* 0x040fe2000001000a */
[----:B------:R-:W-:-:S07]  /*1d920*/  FFMA.FTZ R11, R27, R35, R11 ;  /* 0x000000231b0b7223 */ /* 0x000fce000001000b */
.L_x_1453:
[----:B------:R-:W-:Y:S05]  /*1d930*/  BSYNC B2 ;  /* 0x0000000000027941 */ /* 0x000fea0003800000 */
.L_x_1452:
[----:B------:R-:W-:-:S07]  /*1d940*/  IADD3 R26, R26, 0x4, RZ ;  /* 0x000000041a1a7810 */ /* 0x000fce0007ffe0ff */
.L_x_1451:
[----:B------:R-:W-:Y:S05]  /*1d950*/  BSYNC B1 ;  /* 0x0000000000017941 */ /* 0x000fea0003800000 */
.L_x_1450:
[----:B------:R-:W-:-:S13]  /*1d960*/  LOP3.LUT P1, RZ, R0, 0xfffffffc, RZ, 0xc0, !PT ;  /* 0xfffffffc00ff7812 */ /* 0x000fda000782c0ff */
[----:B------:R-:W-:Y:S05]  /*1d970*/  @!P1 BRA `(.L_x_1441) ;  /* 0x0000000800549947 */ /* 0x000fea0003800000 */
[----:B01----:R-:W2:Y:S01]  /*1d980*/  LDL R20, [R1+0x78c] ;  /* 0x00078c0001147983 */ /* 0x003ea20000100800 */
[----:B------:R-:W-:Y:S01]  /*1d990*/  USHF.L.U32 UR4, UR6, 0x2, URZ ;  /* 0x0000000206047899 */ /* 0x000fe2000800063f */
[----:B------:R-:W-:Y:S01]  /*1d9a0*/  IMAD.MOV.U32 R25, RZ, RZ, 0x90 ;  /* 0x00000090ff197424 */ /* 0x000fe200078e00ff */
[----:B------:R-:W-:-:S03]  /*1d9b0*/  HFMA2.MMA R27, -RZ, RZ, 0, 0 ;  /* 0x00000000ff1b7435 */ /* 0x000fc600000001ff */
[C---:B------:R-:W-:Y:S01]  /*1d9c0*/  IMAD R25, R26.reuse, R25, 0x240 ;  /* 0x000002401a197424 */ /* 0x040fe200078e0219 */
[----:B------:R-:W-:-:S04]  /*1d9d0*/  LEA R0, R26, -UR4, 0x2 ;  /* 0x800000041a007c11 */ /* 0x000fc8000f8e10ff */
[----:B--2---:R-:W-:-:S07]  /*1d9e0*/  IADD3 R34, R20, R0, RZ ;  /* 0x0000000014227210 */ /* 0x004fce0007ffe0ff */
.L_x_1461:
[----:B0-----:R-:W0:Y:S01]  /*1d9f0*/  LDC R49, c[0x0][0x284] ;  /* 0x0000a100ff317b82 */ /* 0x001e220000000800 */
[----:B------:R-:W-:Y:S01]  /*1da00*/  IADD3 R0, R25, -0x240, RZ ;  /* 0xfffffdc019007810 */ /* 0x000fe20007ffe0ff */
[----:B------:R-:W-:Y:S01]  /*1da10*/  BSSY B1, `(.L_x_1455) ;  /* 0x0000045000017945 */ /* 0x000fe20003800000 */
[----:B------:R-:W-:Y:S02]  /*1da20*/  IMAD.IADD R48, R34, 0x1, R27 ;  /* 0x0000000122307824 */ /* 0x000fe400078e021b */
[----:B------:R-:W-:-:S03]  /*1da30*/  IADD3 R20, P1, R17, R0, RZ ;  /* 0x0000000011147210 */ /* 0x000fc60007f3e0ff */
[----:B------:R-:W1:Y:S01]  /*1da40*/  LDC.64 R50, c[0x0][0x250] ;  /* 0x00009400ff327b82 */ /* 0x000e620000000a00 */
[----:B------:R-:W-:Y:S02]  /*1da50*/  LEA.HI.X.SX32 R0, R0, R14, 0x1, P1 ;  /* 0x0000000e00007211 */ /* 0x000fe400008f0eff */
[----:B0-----:R-:W-:Y:S02]  /*1da60*/  ISETP.GE.AND P1, PT, R26, R49, PT ;  /* 0x000000311a00720c */ /* 0x001fe40003f26270 */
[----:B-1----:R-:W-:-:S04]  /*1da70*/  LEA R32, P3, R20, R50, 0x2 ;  /* 0x0000003214207211 */ /* 0x002fc800078610ff */
[----:B------:R-:W-:-:S07]  /*1da80*/  LEA.HI.X R33, R20, R51, R0, 0x2, P3 ;  /* 0x0000003314217211 */ /* 0x000fce00018f1400 */
[----:B------:R-:W-:Y:S05]  /*1da90*/  @!P1 BRA `(.L_x_1456) ;  /* 0x0000000000f09947 */ /* 0x000fea0003800000 */
[----:B------:R-:W-:Y:S01]  /*1daa0*/  IABS R31, R49 ;  /* 0x00000031001f7213 */ /* 0x000fe20000000000 */
[----:B------:R-:W0:Y:S01]  /*1dab0*/  S2R R36, SR_CTAID.Y ;  /* 0x0000000000247919 */ /* 0x000e220000002600 */
[----:B------:R-:W-:Y:S01]  /*1dac0*/  MOV R20, RZ ;  /* 0x000000ff00147202 */ /* 0x000fe20000000f00 */
[----:B------:R-:W-:Y:S01]  /*1dad0*/  ULDC.64 UR4, c[0x0][0x258] ;  /* 0x0000960000047ab9 */ /* 0x000fe20000000a00 */
[----:B------:R-:W1:Y:S01]  /*1dae0*/  I2F.RP R30, R31 ;  /* 0x0000001f001e7306 */ /* 0x000e620000209400 */
[----:B------:R-:W-:Y:S02]  /*1daf0*/  ISETP.GE.AND P3, PT, R26, RZ, PT ;  /* 0x000000ff1a00720c */ /* 0x000fe40003f66270 */
[----:B------:R-:W-:-:S05]  /*1db00*/  ISETP.NE.AND P4, PT, R49, RZ, PT ;  /* 0x000000ff3100720c */ /* 0x000fca0003f85270 */
[----:B-1----:R-:W1:Y:S02]  /*1db10*/  MUFU.RCP R30, R30 ;  /* 0x0000001e001e7308 */ /* 0x002e640000001000 */
[----:B-1----:R-:W-:-:S06]  /*1db20*/  IADD3 R35, R30, 0xffffffe, RZ ;  /* 0x0ffffffe1e237810 */ /* 0x002fcc0007ffe0ff */
[----:B------:R1:W2:Y:S02]  /*1db30*/  F2I.FTZ.U32.TRUNC.NTZ R21, R35 ;  /* 0x0000002300157305 */ /* 0x0002a4000021f000 */
[----:B-1----:R1:W0:Y:S01]  /*1db40*/  LDS R35, [R48] ;  /* 0x0000000030237984 */ /* 0x0022220000000800 */
[----:B--2---:R-:W-:-:S05]  /*1db50*/  IADD3 R0, RZ, -R21, RZ ;  /* 0x80000015ff007210 */ /* 0x004fca0007ffe0ff */
[----:B------:R-:W-:Y:S01]  /*1db60*/  IMAD R37, R0, R31, RZ ;  /* 0x0000001f00257224 */ /* 0x000fe200078e02ff */
[----:B------:R-:W-:-:S03]  /*1db70*/  IABS R0, R26 ;  /* 0x0000001a00007213 */ /* 0x000fc60000000000 */
[----:B------:R-:W-:-:S04]  /*1db80*/  IMAD.HI.U32 R37, R21, R37, R20 ;  /* 0x0000002515257227 */ /* 0x000fc800078e0014 */
[----:B------:R-:W-:-:S04]  /*1db90*/  IMAD.MOV.U32 R20, RZ, RZ, R0 ;  /* 0x000000ffff147224 */ /* 0x000fc800078e0000 */
[----:B------:R-:W-:-:S05]  /*1dba0*/  IMAD.HI.U32 R0, R37, R20, RZ ;  /* 0x0000001425007227 */ /* 0x000fca00078e00ff */
[----:B------:R-:W-:-:S05]  /*1dbb0*/  IADD3 R21, -R0, RZ, RZ ;  /* 0x000000ff00157210 */ /* 0x000fca0007ffe1ff */
[----:B------:R-:W-:-:S05]  /*1dbc0*/  IMAD R0, R31, R21, R20 ;  /* 0x000000151f007224 */ /* 0x000fca00078e0214 */
[----:B------:R-:W-:-:S13]  /*1dbd0*/  ISETP.GT.U32.AND P1, PT, R31, R0, PT ;  /* 0x000000001f00720c */ /* 0x000fda0003f24070 */
[----:B------:R-:W-:-:S04]  /*1dbe0*/  @!P1 IADD3 R0, R0, -R31, RZ ;  /* 0x8000001f00009210 */ /* 0x000fc80007ffe0ff */
[----:B------:R-:W-:-:S13]  /*1dbf0*/  ISETP.GT.U32.AND P1, PT, R31, R0, PT ;  /* 0x000000001f00720c */ /* 0x000fda0003f24070 */
[----:B------:R-:W-:Y:S01]  /*1dc00*/  @!P1 IADD3 R0, R0, -R31, RZ ;  /* 0x8000001f00009210 */ /* 0x000fe20007ffe0ff */
[----:B0-----:R-:W-:-:S04]  /*1dc10*/  IMAD R31, R36, R49, RZ ;  /* 0x00000031241f7224 */ /* 0x001fc800078e02ff */
        /* <DEDUP_REMOVED lines=16> */
[----:B------:R-:W-:-:S05]  /*1dd20*/  LEA.HI.X R31, R0, R51, R31, 0x2, P1 ;  /* 0x00000033001f7211 */ /* 0x000fca00008f141f */
[----:B------:R1:W5:Y:S01]  /*1dd30*/  LDG.E.128 R36, desc[UR36][R30.64] ;  /* 0x000000241e247981 */ /* 0x000362000c1e1d00 */
[----:B------:R-:W-:-:S13]  /*1dd40*/  ISETP.NE.AND P1, PT, RZ, UR4, PT ;  /* 0x00000004ff007c0c */ /* 0x000fda000bf25270 */
[----:B-1----:R-:W-:Y:S05]  /*1dd50*/  @P1 BRA `(.L_x_1457) ;  /* 0x0000000000301947 */ /* 0x002fea0003800000 */
        /* <DEDUP_REMOVED lines=12> */
.L_x_1457:
[C---:B-----5:R-:W-:Y:S01]  /*1de20*/  FFMA.FTZ R8, R35.reuse, R36, R8 ;  /* 0x0000002423087223 */ /* 0x060fe20000010008 */
[C---:B------:R-:W-:Y:S01]  /*1de30*/  FFMA.FTZ R9, R35.reuse, R37, R9 ;  /* 0x0000002523097223 */ /* 0x040fe20000010009 */
[C---:B------:R-:W-:Y:S01]  /*1de40*/  FFMA.FTZ R10, R35.reuse, R38, R10 ;  /* 0x00000026230a7223 */ /* 0x040fe2000001000a */
[----:B------:R-:W-:-:S07]  /*1de50*/  FFMA.FTZ R11, R35, R39, R11 ;  /* 0x00000027230b7223 */ /* 0x000fce000001000b */
.L_x_1456:
[----:B------:R-:W-:Y:S05]  /*1de60*/  BSYNC B1 ;  /* 0x0000000000017941 */ /* 0x000fea0003800000 */
.L_x_1455:
[----:B------:R-:W-:Y:S01]  /*1de70*/  IADD3 R30, R26, 0x4, RZ ;  /* 0x000000041a1e7810 */ /* 0x000fe20007ffe0ff */
[----:B------:R-:W-:Y:S03]  /*1de80*/  BSSY B1, `(.L_x_1458) ;  /* 0x000003f000017945 */ /* 0x000fe60003800000 */
[----:B------:R-:W-:-:S13]  /*1de90*/  ISETP.GE.AND P1, PT, R30, R49, PT ;  /* 0x000000311e00720c */ /* 0x000fda0003f26270 */
[----:B------:R-:W-:Y:S05]  /*1dea0*/  @!P1 BRA `(.L_x_1459) ;  /* 0x0000000000f09947 */ /* 0x000fea0003800000 */
[----:B------:R-:W-:Y:S01]  /*1deb0*/  IABS R31, R49 ;  /* 0x00000031001f7213 */ /* 0x000fe20000000000 */
[----:B------:R-:W-:Y:S01]  /*1dec0*/  IMAD.MOV.U32 R20, RZ, RZ, RZ ;  /* 0x000000ffff147224 */ /* 0x000fe200078e00ff */
[----:B0-----:R-:W0:Y:S01]  /*1ded0*/  S2R R38, SR_CTAID.Y ;  /* 0x0000000000267919 */ /* 0x001e220000002600 */
[----:B------:R-:W-:Y:S01]  /*1dee0*/  ISETP.GE.AND P3, PT, R30, RZ, PT ;  /* 0x000000ff1e00720c */ /* 0x000fe20003f66270 */
[----:B------:R-:W1:Y:S01]  /*1def0*/  I2F.RP R35, R31 ;  /* 0x0000001f00237306 */ /* 0x000e620000209400 */
[----:B------:R-:W-:Y:S01]  /*1df00*/  ISETP.NE.AND P4, PT, R49, RZ, PT ;  /* 0x000000ff3100720c */ /* 0x000fe20003f85270 */
[----:B------:R-:W-:-:S06]  /*1df10*/  ULDC.64 UR4, c[0x0][0x258] ;  /* 0x0000960000047ab9 */ /* 0x000fcc0000000a00 */
[----:B-1----:R-:W1:Y:S02]  /*1df20*/  MUFU.RCP R35, R35 ;  /* 0x0000002300237308 */ /* 0x002e640000001000 */
[----:B-1----:R-:W-:Y:S02]  /*1df30*/  IADD3 R36, R35, 0xffffffe, RZ ;  /* 0x0ffffffe23247810 */ /* 0x002fe40007ffe0ff */
[----:B------:R1:W2:Y:S04]  /*1df40*/  LDS R35, [R48+0x10] ;  /* 0x0000100030237984 */ /* 0x0002a80000000800 */
[----:B------:R-:W3:Y:S02]  /*1df50*/  F2I.FTZ.U32.TRUNC.NTZ R21, R36 ;  /* 0x0000002400157305 */ /* 0x000ee4000021f000 */
[----:B---3--:R-:W-:-:S05]  /*1df60*/  IADD3 R0, RZ, -R21, RZ ;  /* 0x80000015ff007210 */ /* 0x008fca0007ffe0ff */
[----:B------:R-:W-:Y:S01]  /*1df70*/  IMAD R37, R0, R31, RZ ;  /* 0x0000001f00257224 */ /* 0x000fe200078e02ff */
[----:B------:R-:W-:-:S03]  /*1df80*/  IABS R0, R30 ;  /* 0x0000001e00007213 */ /* 0x000fc60000000000 */
        /* <DEDUP_REMOVED lines=8> */
[----:B------:R-:W-:Y:S02]  /*1e010*/  @!P1 IMAD.IADD R0, R0, 0x1, -R31 ;  /* 0x0000000100009824 */ /* 0x000fe400078e0a1f */
[----:B0-----:R-:W-:-:S03]  /*1e020*/  IMAD R31, R38, R49, RZ ;  /* 0x00000031261f7224 */ /* 0x001fc600078e02ff */
        /* <DEDUP_REMOVED lines=19> */
[----:B-12---:R-:W-:Y:S05]  /*1e160*/  @P1 BRA `(.L_x_1460) ;  /* 0x0000000000301947 */ /* 0x006fea0003800000 */
        /* <DEDUP_REMOVED lines=12> */
.L_x_1460:
[C---:B-----5:R-:W-:Y:S01]  /*1e230*/  FFMA.FTZ R8, R35.reuse, R36, R8 ;  /* 0x0000002423087223 */ /* 0x060fe20000010008 */
[C---:B------:R-:W-:Y:S01]  /*1e240*/  FFMA.FTZ R9, R35.reuse, R37, R9 ;  /* 0x0000002523097223 */ /* 0x040fe20000010009 */
[C---:B------:R-:W-:Y:S01]  /*1e250*/  FFMA.FTZ R10, R35.reuse, R38, R10 ;  /* 0x00000026230a7223 */ /* 0x040fe2000001000a */
[----:B------:R-:W-:-:S07]  /*1e260*/  FFMA.FTZ R11, R35, R39, R11 ;  /* 0x00000027230b7223 */ /* 0x000fce000001000b */
.L_x_1459:
[----:B------:R-:W-:Y:S05]  /*1e270*/  BSYNC B1 ;  /* 0x0000000000017941 */ /* 0x000fea0003800000 */
.L_x_1458:
[----:B------:R-:W-:Y:S01]  /*1e280*/  IADD3 R26, R26, 0x8, RZ ;  /* 0x000000081a1a7810 */ /* 0x000fe20007ffe0ff */
[----:B------:R-:W-:Y:S01]  /*1e290*/  VIADD R25, R25, 0x480 ;  /* 0x0000048019197836 */ /* 0x000fe20000000000 */
[----:B------:R-:W-:Y:S02]  /*1e2a0*/  IADD3 R27, R27, 0x20, RZ ;  /* 0x000000201b1b7810 */ /* 0x000fe40007ffe0ff */
[----:B------:R-:W-:-:S13]  /*1e2b0*/  ISETP.GE.AND P1, PT, R26, UR10, PT ;  /* 0x0000000a1a007c0c */ /* 0x000fda000bf26270 */
[----:B------:R-:W-:Y:S05]  /*1e2c0*/  @!P1 BRA `(.L_x_1461) ;  /* 0xfffffff400c89947 */ /* 0x000fea000383ffff */
.L_x_1441:
[----:B------:R-:W-:Y:S05]  /*1e2d0*/  BSYNC B0 ;  /* 0x0000000000007941 */ /* 0x000fea0003800000 */
.L_x_1440:
[----:B------:R-:W-:Y:S01]  /*1e2e0*/  ISETP.GT.OR P0, PT, R18, 0x23, P0 ;  /* 0x000000231200780c */ /* 0x000fe20000704670 */
[----:B------:R-:W-:-:S12]  /*1e2f0*/  BSSY B0, `(.L_x_1462) ;  /* 0x0000032000007945 */ /* 0x000fd80003800000 */
[----:B------:R-:W-:Y:S05]  /*1e300*/  @P0 BRA `(.L_x_1463) ;  /* 0x0000000000c00947 */ /* 0x000fea0003800000 */
[----:B------:R-:W-:Y:S01]  /*1e310*/  UMOV UR4, 0x90 ;  /* 0x0000009000047882 */ /* 0x000fe20000000000 */
[----:B------:R-:W-:Y:S01]  /*1e320*/  ULDC.64 UR8, c[0x0][0x250] ;  /* 0x0000940000087ab9 */ /* 0x000fe20000000a00 */
[----:B------:R-:W-:-:S06]  /*1e330*/  UIMAD UR4, UR39, UR4, -0x90 ;  /* 0xffffff70270474a4 */ /* 0x000fcc000f8e0204 */
[----:B------:R-:W-:Y:S02]  /*1e340*/  IADD3 R0, P0, R17, UR4, RZ ;  /* 0x0000000411007c10 */ /* 0x000fe4000ff1e0ff */
[----:B01----:R-:W-:-:S04]  /*1e350*/  MOV R21, UR4 ;  /* 0x0000000400157c02 */ /* 0x003fc80008000f00 */
[----:B------:R-:W-:Y:S02]  /*1e360*/  LEA.HI.X.SX32 R21, R21, R14, 0x1, P0 ;  /* 0x0000000e15157211 */ /* 0x000fe400000f0eff */
[----:B------:R-:W-:-:S04]  /*1e370*/  LEA R20, P0, R0, UR8, 0x2 ;  /* 0x0000000800147c11 */ /* 0x000fc8000f8010ff */
[----:B------:R-:W-:-:S05]  /*1e380*/  LEA.HI.X R21, R0, UR9, R21, 0x2, P0 ;  /* 0x0000000900157c11 */ /* 0x000fca00080f1415 */
[----:B------:R0:W5:Y:S01]  /*1e390*/  LDG.E.128 R24, desc[UR36][R20.64] ;  /* 0x0000002414187981 */ /* 0x000162000c1e1d00 */
[----:B------:R-:W1:Y:S01]  /*1e3a0*/  S2UR UR5, SR_CgaCtaId ;  /* 0x00000000000579c3 */ /* 0x000e620000008800 */
[----:B------:R-:W-:Y:S01]  /*1e3b0*/  UMOV UR4, 0x400 ;  /* 0x0000040000047882 */ /* 0x000fe20000000000 */
[----:B------:R-:W-:Y:S02]  /*1e3c0*/  UIADD3 UR7, UR10, -UR6, URZ ;  /* 0x800000060a077290 */ /* 0x000fe4000fffe03f */
[----:B------:R-:W-:-:S04]  /*1e3d0*/  UIADD3 UR4, UR4, 0x840, URZ ;  /* 0x0000084004047890 */ /* 0x000fc8000fffe03f */
[----:B------:R-:W-:Y:S01]  /*1e3e0*/  MOV R29, UR7 ;  /* 0x00000007001d7c02 */ /* 0x000fe20008000f00 */
[----:B-1----:R-:W-:-:S06]  /*1e3f0*/  ULEA UR4, UR5, UR4, 0x18 ;  /* 0x0000000405047291 */ /* 0x002fcc000f8ec03f */
[----:B------:R-:W-:Y:S01]  /*1e400*/  MOV R18, UR4 ;  /* 0x0000000400127c02 */ /* 0x000fe20008000f00 */
[----:B------:R-:W-:Y:S02]  /*1e410*/  ULDC UR4, c[0x0][0x29c] ;  /* 0x0000a70000047ab9 */ /* 0x000fe40000000800 */
[----:B------:R-:W-:Y:S02]  /*1e420*/  ISETP.NE.AND P0, PT, RZ, UR4, PT ;  /* 0x00000004ff007c0c */ /* 0x000fe4000bf05270 */
[----:B------:R-:W-:Y:S01]  /*1e430*/  IMAD R29, R29, 0x4, R18 ;  /* 0x000000041d1d7824 */ /* 0x000fe200078e0212 */
[----:B------:R0:W-:Y:S05]  /*1e440*/  STL [R1+0x78c], R18 ;  /* 0x00078c1201007387 */ /* 0x0001ea0000100800 */
[----:B------:R-:W1:Y:S05]  /*1e450*/  LDS R29, [R29] ;  /* 0x000000001d1d7984 */ /* 0x000e6a0000000800 */
[----:B0-----:R-:W-:Y:S05]  /*1e460*/  @P0 BRA `(.L_x_1464) ;  /* 0x0000000000580947 */ /* 0x001fea0003800000 */
[----:B------:R-:W-:-:S13]  /*1e470*/  LOP3.LUT P1, RZ, R2, 0x10, RZ, 0xc0, !PT ;  /* 0x0000001002ff7812 */ /* 0x000fda000782c0ff */
[----:B------:R-:W0:Y:S08]  /*1e480*/  @P1 LDC R0, c[0x0][0x288] ;  /* 0x0000a200ff001b82 */ /* 0x000e300000000800 */
[----:B------:R-:W2:Y:S01]  /*1e490*/  @P1 LDC.64 R20, c[0x0][0x2e8] ;  /* 0x0000ba00ff141b82 */ /* 0x000ea20000000a00 */
[----:B0-----:R-:W-:-:S04]  /*1e4a0*/  @P1 IMAD R19, R16, R0, R19 ;  /* 0x0000000010131224 */ /* 0x001fc800078e0213 */
[----:B------:R-:W-:-:S04]  /*1e4b0*/  @P1 IMAD R19, R19, 0x90, R12 ;  /* 0x0000009013131824 */ /* 0x000fc800078e020c */
[----:B--2---:R-:W-:-:S06]  /*1e4c0*/  @P1 IMAD.WIDE R20, R19, 0x4, R20 ;  /* 0x0000000413141825 */ /* 0x004fcc00078e0214 */
[----:B------:R-:W2:Y:S01]  /*1e4d0*/  @P1 LDG.E.128 R20, desc[UR36][R20.64] ;  /* 0x0000002414141981 */ /* 0x000ea2000c1e1d00 */
[----:B------:R-:W-:Y:S01]  /*1e4e0*/  UIMAD UR4, UR38, 0x90, URZ ;  /* 0x00000090260478a4 */ /* 0x000fe2000f8e023f */
[----:B-----5:R-:W-:Y:S01]  /*1e4f0*/  FADD.FTZ R24, R24, R4 ;  /* 0x0000000418187221 */ /* 0x020fe20000010000 */
[----:B------:R-:W-:Y:S01]  /*1e500*/  FADD.FTZ R25, R25, R5 ;  /* 0x0000000519197221 */ /* 0x000fe20000010000 */
[----:B------:R-:W-:Y:S01]  /*1e510*/  FADD.FTZ R26, R26, R6 ;  /* 0x000000061a1a7221 */ /* 0x000fe20000010000 */
[----:B------:R-:W-:Y:S02]  /*1e520*/  FADD.FTZ R27, R27, R7 ;  /* 0x000000071b1b7221 */ /* 0x000fe40000010000 */
[----:B------:R-:W-:Y:S02]  /*1e530*/  IADD3 R17, P0, R17, UR4, RZ ;  /* 0x0000000411117c10 */ /* 0x000fe4000ff1e0ff */
[----:B------:R-:W-:-:S04]  /*1e540*/  MOV R19, UR4 ;  /* 0x0000000400137c02 */ /* 0x000fc80008000f00 */
[----:B------:R-:W-:Y:S02]  /*1e550*/  LEA.HI.X.SX32 R14, R19, R14, 0x1, P0 ;  /* 0x0000000e130e7211 */ /* 0x000fe400000f0eff */
[----:B------:R-:W-:-:S04]  /*1e560*/  LEA R4, P0, R17, UR8, 0x2 ;  /* 0x0000000811047c11 */ /* 0x000fc8000f8010ff */
[----:B------:R-:W-:Y:S01]  /*1e570*/  LEA.HI.X R5, R17, UR9, R14, 0x2, P0 ;  /* 0x0000000911057c11 */ /* 0x000fe200080f140e */
[----:B--2---:R-:W-:Y:S01]  /*1e580*/  @P1 FMUL.FTZ R24, R24, R20 ;  /* 0x0000001418181220 */ /* 0x004fe20000410000 */
[----:B------:R-:W-:Y:S01]  /*1e590*/  @P1 FMUL.FTZ R25, R25, R21 ;  /* 0x0000001519191220 */ /* 0x000fe20000410000 */
[----:B------:R-:W-:Y:S01]  /*1e5a0*/  @P1 FMUL.FTZ R26, R26, R22 ;  /* 0x000000161a1a1220 */ /* 0x000fe20000410000 */
[----:B------:R-:W-:-:S05]  /*1e5b0*/  @P1 FMUL.FTZ R27, R27, R23 ;  /* 0x000000171b1b1220 */ /* 0x000fca0000410000 */
[----:B------:R0:W-:Y:S02]  /*1e5c0*/  STG.E.128 desc[UR36][R4.64], R24 ;  /* 0x0000001804007986 */ /* 0x0001e4000c101d24 */
.L_x_1464:
[C---:B-1---5:R-:W-:Y:S01]  /*1e5d0*/  FFMA.FTZ R8, R29.reuse, R24, R8 ;  /* 0x000000181d087223 */ /* 0x062fe20000010008 */
[C---:B------:R-:W-:Y:S01]  /*1e5e0*/  FFMA.FTZ R9, R29.reuse, R25, R9 ;  /* 0x000000191d097223 */ /* 0x040fe20000010009 */
[C---:B------:R-:W-:Y:S01]  /*1e5f0*/  FFMA.FTZ R10, R29.reuse, R26, R10 ;  /* 0x0000001a1d0a7223 */ /* 0x040fe2000001000a */
[----:B------:R-:W-:-:S07]  /*1e600*/  FFMA.FTZ R11, R29, R27, R11 ;  /* 0x0000001b1d0b7223 */ /* 0x000fce000001000b */
.L_x_1463:
[----:B------:R-:W-:Y:S05]  /*1e610*/  BSYNC B0 ;  /* 0x0000000000007941 */ /* 0x000fea0003800000 */
.L_x_1462:
[----:B------:R-:W-:Y:S01]  /*1e620*/  IADD3 R0, R3, 0x3f, RZ ;  /* 0x0000003f03007810 */ /* 0x000fe20007ffe0ff */
[----:B------:R-:W-:Y:S03]  /*1e630*/  BAR.SYNC.DEFER_BLOCKING 0x0 ;  /* 0x0000000000007b1d */ /* 0x000fe60000010000 */
[----:B------:R-:W-:-:S03]  /*1e640*/  ISETP.GT.U32.OR P0, PT, R0, 0x7e, P2 ;  /* 0x0000007e0000780c */ /* 0x000fc60001704470 */
[----:B------:R-:W-:Y:S10]  /*1e650*/  @P2 BRA `(.L_x_1465) ;  /* 0x0000000000682947 */ /* 0x000ff40003800000 */
[----:B------:R-:W2:Y:S01]  /*1e660*/  LDL.LU R2, [R1+0x78c] ;  /* 0x00078c0001027983 */ /* 0x000ea20000300800 */
[----:B------:R-:W-:Y:S01]  /*1e670*/  LOP3.LUT R0, R3, 0xffffff80, RZ, 0xc0, !PT ;  /* 0xffffff8003007812 */ /* 0x000fe200078ec0ff */
[----:B------:R-:W-:Y:S01]  /*1e680*/  IMAD R15, R15, 0x90, R12 ;  /* 0x000000900f0f7824 */ /* 0x000fe200078e020c */
[----:B------:R-:W-:Y:S05]  /*1e690*/  WARPSYNC.ALL ;  /* 0x0000000000007948 */ /* 0x000fea0003800000 */
[----:B------:R-:W-:Y:S02]  /*1e6a0*/  ISETP.NE.AND P1, PT, R0, 0x80, PT ;  /* 0x000000800000780c */ /* 0x000fe40003f25270 */
[----:B------:R-:W-:-:S02]  /*1e6b0*/  ISETP.GT.AND P2, PT, R3, 0x7f, PT ;  /* 0x0000007f0300780c */ /* 0x000fc40003f44270 */
[C---:B------:R-:W-:Y:S02]  /*1e6c0*/  LOP3.LUT R0, R3.reuse, 0xffffffc0, RZ, 0xc0, !PT ;  /* 0xffffffc003007812 */ /* 0x040fe400078ec0ff */
[----:B------:R-:W-:Y:S02]  /*1e6d0*/  ISETP.GT.AND P3, PT, R3, 0x3f, PT ;  /* 0x0000003f0300780c */ /* 0x000fe40003f64270 */
[----:B--2---:R-:W-:-:S05]  /*1e6e0*/  LEA R15, R15, R2, 0x2 ;  /* 0x000000020f0f7211 */ /* 0x004fca00078e10ff */
[----:B------:R-:W-:Y:S01]  /*1e6f0*/  @!P1 STS.128 [R15+-0x480], R8 ;  /* 0xfffb80080f009388 */ /* 0x000fe20000000c00 */
[----:B------:R-:W-:Y:S01]  /*1e700*/  BAR.SYNC.DEFER_BLOCKING 0x0 ;  /* 0x0000000000007b1d */ /* 0x000fe20000010000 */
[----:B------:R-:W-:-:S05]  /*1e710*/  ISETP.NE.AND P1, PT, R0, 0x40, PT ;  /* 0x000000400000780c */ /* 0x000fca0003f25270 */
[----:B0-----:R-:W0:Y:S02]  /*1e720*/  @!P2 LDS.128 R4, [R15] ;  /* 0x000000000f04a984 */ /* 0x001e240000000c00 */
[----:B0-----:R-:W-:Y:S01]  /*1e730*/  @!P2 FADD.FTZ R8, R8, R4 ;  /* 0x000000040808a221 */ /* 0x001fe20000010000 */
[----:B------:R-:W-:Y:S01]  /*1e740*/  @!P2 FADD.FTZ R9, R9, R5 ;  /* 0x000000050909a221 */ /* 0x000fe20000010000 */
[----:B------:R-:W-:Y:S01]  /*1e750*/  @!P2 FADD.FTZ R10, R10, R6 ;  /* 0x000000060a0aa221 */ /* 0x000fe20000010000 */
[----:B------:R-:W-:Y:S01]  /*1e760*/  @!P2 FADD.FTZ R11, R11, R7 ;  /* 0x000000070b0ba221 */ /* 0x000fe20000010000 */
[----:B------:R-:W-:Y:S06]  /*1e770*/  BAR.SYNC.DEFER_BLOCKING 0x0 ;  /* 0x0000000000007b1d */ /* 0x000fec0000010000 */
[----:B------:R-:W-:Y:S02]  /*1e780*/  @!P1 STS.128 [R15+-0x240], R8 ;  /* 0xfffdc0080f009388 */ /* 0x000fe40000000c00 */
[----:B------:R-:W-:Y:S06]  /*1e790*/  BAR.SYNC.DEFER_BLOCKING 0x0 ;  /* 0x0000000000007b1d */ /* 0x000fec0000010000 */
[----:B------:R-:W0:Y:S02]  /*1e7a0*/  @!P3 LDS.128 R4, [R15] ;  /* 0x000000000f04b984 */ /* 0x000e240000000c00 */
[----:B0-----:R-:W-:Y:S01]  /*1e7b0*/  @!P3 FADD.FTZ R8, R8, R4 ;  /* 0x000000040808b221 */ /* 0x001fe20000010000 */
[----:B------:R-:W-:Y:S01]  /*1e7c0*/  @!P3 FADD.FTZ R9, R9, R5 ;  /* 0x000000050909b221 */ /* 0x000fe20000010000 */
[----:B------:R-:W-:Y:S01]  /*1e7d0*/  @!P3 FADD.FTZ R10, R10, R6 ;  /* 0x000000060a0ab221 */ /* 0x000fe20000010000 */
[----:B------:R-:W-:Y:S01]  /*1e7e0*/  @!P3 FADD.FTZ R11, R11, R7 ;  /* 0x000000070b0bb221 */ /* 0x000fe20000010000 */
[----:B------:R-:W-:Y:S06]  /*1e7f0*/  BAR.SYNC.DEFER_BLOCKING 0x0 ;  /* 0x0000000000007b1d */ /* 0x000fec0000010000 */
.L_x_1465:
[----:B------:R-:W-:Y:S05]  /*1e800*/  @P0 EXIT ;  /* 0x000000000000094d */ /* 0x000fea0003800000 */
[----:B------:R-:W2:Y:S02]  /*1e810*/  LDC R0, c[0x0][0x308] ;  /* 0x0000c200ff007b82 */ /* 0x000ea40000000800 */
[----:B--2---:R-:W-:-:S13]  /*1e820*/  ISETP.NE.AND P0, PT, R0, 0x2, PT ;  /* 0x000000020000780c */ /* 0x004fda0003f05270 */
[----:B------:R-:W2:Y:S01]  /*1e830*/  @P0 LDC.64 R2, c[0x0][0x210] ;  /* 0x00008400ff020b82 */ /* 0x000ea20000000a00 */
[----:B0-----:R-:W-:-:S04]  /*1e840*/  @P0 IMAD R5, R13, 0x90, R12 ;  /* 0x000000900d050824 */ /* 0x001fc800078e020c */
[----:B--2---:R-:W-:-:S05]  /*1e850*/  @P0 IMAD.WIDE R2, R5, 0x4, R2 ;  /* 0x0000000405020825 */ /* 0x004fca00078e0202 */
[----:B------:R0:W-:Y:S01]  /*1e860*/  @P0 STG.E.128 desc[UR36][R2.64], R8 ;  /* 0x0000000802000986 */ /* 0x0001e2000c101d24 */
[----:B------:R-:W-:Y:S05]  /*1e870*/  @P0 EXIT ;  /* 0x000000000000094d */ /* 0x000fea0003800000 */
[----:B0-----:R-:W0:Y:S01]  /*1e880*/  LDC.64 R2, c[0x0][0x300] ;  /* 0x0000c000ff027b82 */ /* 0x001e220000000a00 */
[----:B------:R-:W-:Y:S01]  /*1e890*/  IMAD R12, R13, 0x90, R12 ;  /* 0x000000900d0c7824 */ /* 0x000fe200078e020c */
[----:B------:R-:W-:Y:S01]  /*1e8a0*/  ULDC.64 UR4, c[0x0][0x210] ;  /* 0x0000840000047ab9 */ /* 0x000fe20000000a00 */
[----:B0-----:R-:W2:Y:S02]  /*1e8b0*/  LDG.E R2, desc[UR36][R2.64] ;  /* 0x0000002402027981 */ /* 0x001ea4000c1e1900 */
[C---:B--2---:R-:W-:Y:S01]  /*1e8c0*/  FMUL.FTZ R8, R2.reuse, R8 ;  /* 0x0000000802087220 */ /* 0x044fe20000410000 */
[C---:B------:R-:W-:Y:S01]  /*1e8d0*/  FMUL.FTZ R9, R2.reuse, R9 ;  /* 0x0000000902097220 */ /* 0x040fe20000410000 */
[C---:B------:R-:W-:Y:S01]  /*1e8e0*/  FMUL.FTZ R10, R2.reuse, R10 ;  /* 0x0000000a020a7220 */ /* 0x040fe20000410000 */
[----:B------:R-:W-:-:S03]  /*1e8f0*/  FMUL.FTZ R11, R2, R11 ;  /* 0x0000000b020b7220 */ /* 0x000fc60000410000 */
[----:B------:R-:W0:Y:S08]  /*1e900*/  F2I.S8.NTZ R8, R8 ;  /* 0x0000000800087305 */ /* 0x000e300000202100 */
[----:B------:R-:W2:Y:S01]  /*1e910*/  F2I.S8.NTZ R9, R9 ;  /* 0x0000000900097305 */ /* 0x000ea20000202100 */
[----:B0-----:R-:W-:-:S07]  /*1e920*/  PRMT R0, R8, 0x8880, RZ ;  /* 0x0000888008007816 */ /* 0x001fce00000000ff */
[----:B------:R-:W0:Y:S01]  /*1e930*/  F2I.S8.NTZ R10, R10 ;  /* 0x0000000a000a7305 */ /* 0x000e220000202100 */
[----:B------:R-:W-:Y:S02]  /*1e940*/  PRMT R0, R0, 0x7710, RZ ;  /* 0x0000771000007816 */ /* 0x000fe400000000ff */
[----:B--2---:R-:W-:-:S05]  /*1e950*/  PRMT R4, R9, 0x8880, RZ ;  /* 0x0000888009047816 */ /* 0x004fca00000000ff */
[----:B------:R-:W2:Y:S01]  /*1e960*/  F2I.S8.NTZ R11, R11 ;  /* 0x0000000b000b7305 */ /* 0x000ea20000202100 */
[----:B------:R-:W-:Y:S02]  /*1e970*/  LOP3.LUT R3, R0, 0xff, RZ, 0xc0, !PT ;  /* 0x000000ff00037812 */ /* 0x000fe400078ec0ff */
[----:B------:R-:W-:Y:S02]  /*1e980*/  PRMT R2, R4, 0x7710, RZ ;  /* 0x0000771004027816 */ /* 0x000fe400000000ff */
[----:B0-----:R-:W-:Y:S02]  /*1e990*/  PRMT R0, R10, 0x8880, RZ ;  /* 0x000088800a007816 */ /* 0x001fe400000000ff */
[----:B------:R-:W-:Y:S02]  /*1e9a0*/  PRMT R3, R2, 0x7604, R3 ;  /* 0x0000760402037816 */ /* 0x000fe40000000003 */
[----:B------:R-:W-:Y:S02]  /*1e9b0*/  PRMT R0, R0, 0x7710, RZ ;  /* 0x0000771000007816 */ /* 0x000fe400000000ff */
[----:B------:R-:W-:-:S02]  /*1e9c0*/  IADD3 R2, P0, R12, UR4, RZ ;  /* 0x000000040c027c10 */ /* 0x000fc4000ff1e0ff */
[----:B--2---:R-:W-:Y:S02]  /*1e9d0*/  PRMT R4, R11, 0x8880, RZ ;  /* 0x000088800b047816 */ /* 0x004fe400000000ff */
[----:B------:R-:W-:Y:S02]  /*1e9e0*/  PRMT R5, R0, 0x7054, R3 ;  /* 0x0000705400057816 */ /* 0x000fe40000000003 */
[----:B------:R-:W-:Y:S02]  /*1e9f0*/  PRMT R4, R4, 0x7710, RZ ;  /* 0x0000771004047816 */ /* 0x000fe400000000ff */
[----:B------:R-:W-:Y:S02]  /*1ea00*/  LEA.HI.X.SX32 R3, R12, UR5, 0x1, P0 ;  /* 0x000000050c037c11 */ /* 0x000fe400080f0eff */
[----:B------:R-:W-:-:S05]  /*1ea10*/  PRMT R5, R4, 0x654, R5 ;  /* 0x0000065404057816 */ /* 0x000fca0000000005 */
[----:B------:R-:W-:Y:S01]  /*1ea20*/  STG.E desc[UR36][R2.64], R5 ;  /* 0x0000000502007986 */ /* 0x000fe2000c101924 */
[----:B------:R-:W-:Y:S05]  /*1ea30*/  EXIT ;  /* 0x000000000000794d */ /* 0x000fea0003800000 */
.L_x_1466:
        /* <DEDUP_REMOVED lines=12> */
.L_x_4244:


//--------------------- .text._ZN4mmha33masked_multihead_attention_kernelIfLi144ELi256ELi2ELi64ELi128ELb1ELb1EEEv26Multihead_attention_paramsIT_XT5_EE --------------------------
	.section	.text._ZN4mmha33masked_multihead_attention_kernelIfLi144ELi256ELi2ELi64ELi128ELb1ELb1EEEv26Multihead_attention_paramsIT_XT5_EE,"ax",@progbits
	.align	128
        .global         _ZN4mmha33masked_multihead_attention_kernelIfLi144ELi256ELi2ELi64ELi128ELb1ELb1EEEv26Multihead_attention_paramsIT_XT5_EE
        .type           _ZN4mmha33masked_multihead_attention_kernelIfLi144ELi256ELi2ELi64ELi128ELb1ELb1EEEv26Multihead_attention_paramsIT_XT5_EE,@function
        .size           _ZN4mmha33masked_multihead_attention_kernelIfLi144ELi256ELi2ELi64ELi128ELb1ELb1EEEv26Multihead_attention_paramsIT_XT5_EE,(.L_x_4245 - _ZN4mmha33masked_multihead_attention_kernelIfLi144ELi256ELi2ELi64ELi128ELb1ELb1EEEv26Multihead_attention_paramsIT_XT5_EE)
        .other          _ZN4mmha33masked_multihead_attention_kernelIfLi144ELi256ELi2ELi64ELi128ELb1ELb1EEEv26Multihead_attention_paramsIT_XT5_EE,@"STO_CUDA_ENTRY STV_DEFAULT"
_ZN4mmha33masked_multihead_attention_kernelIfLi144ELi256ELi2ELi64ELi128ELb1ELb1EEEv26Multihead_attention_paramsIT_XT5_EE:
.text._ZN4mmha33masked_multihead_attention_kernelIfLi144ELi256ELi2ELi64ELi128ELb1ELb1EEEv26Multihead_attention_paramsIT_XT5_EE:
[----:B------:R-:W0:Y:S08]  /*0000*/  LDC R1, c[0x0][0x28] ;  /* 0x00000a00ff017b82 */ /* 0x000e300000000800 */
[----:B------:R-:W1:Y:S01]  /*0010*/  LDC.64 R2, c[0x0][0x320] ;  /* 0x0000c800ff027b82 */ /* 0x000e620000000a00 */
[----:B------:R-:W2:Y:S01]  /*0020*/  S2R R21, SR_CTAID.Y ;  /* 0x0000000000157919 */ /* 0x000ea20000002600 */
[----:B------:R-:W-:Y:S01]  /*0030*/  ULDC.64 UR36, c[0x0][0x208] ;  /* 0x0000820000247ab9 */ /* 0x000fe20000000a00 */
[----:B0-----:R-:W-:Y:S01]  /*0040*/  VIADD R1, R1, 0xfffffd20 ;  /* 0xfffffd2001017836 */ /* 0x001fe20000000000 */
        /* <DEDUP_REMOVED lines=8> */
.L_x_1467:
[----:B------:R-:W0:Y:S08]  /*00d0*/  LDC R111, c[0x0][0x280] ;  /* 0x0000a000ff6f7b82 */ /* 0x000e300000000800 */
[----:B------:R-:W1:Y:S08]  /*00e0*/  LDC.64 R8, c[0x0][0x2f0] ;  /* 0x0000bc00ff087b82 */ /* 0x000e700000000a00 */
[----:B------:R-:W2:Y:S01]  /*00f0*/  LDC R23, c[0x0][0x29c] ;  /* 0x0000a700ff177b82 */ /* 0x000ea20000000800 */
[----:B------:R-:W3:Y:S01]  /*0100*/  S2R R18, SR_TID.X ;  /* 0x0000000000127919 */ /* 0x000ee20000002100 */
[----:B------:R-:W-:Y:S01]  /*0110*/  ULDC UR4, c[0x0][0x288] ;  /* 0x0000a20000047ab9 */ /* 0x000fe20000000800 */
[----:B------:R-:W-:-:S02]  /*0120*/  LOP3.LUT R17, R17, 0xffffffef, RZ, 0xc0, !PT ;  /* 0xffffffef11117812 */ /* 0x000fc400078ec0ff */
[----:B0-----:R-:W-:Y:S01]  /*0130*/  IABS R5, R111 ;  /* 0x0000006f00057213 */ /* 0x001fe20000000000 */
[----:B------:R-:W0:Y:S02]  /*0140*/  S2R R251, SR_CTAID.X ;  /* 0x0000000000fb7919 */ /* 0x000e240000002500 */
[----:B------:R-:W4:Y:S01]  /*0150*/  LDC.64 R12, c[0x0][0x2a8] ;  /* 0x0000aa00ff0c7b82 */ /* 0x000f220000000a00 */
[----:B------:R-:W3:Y:S01]  /*0160*/  I2F.RP R0, R5 ;  /* 0x0000000500007306 */ /* 0x000ee20000209400 */
[----:B-1----:R-:W-:-:S04]  /*0170*/  ISETP.NE.U32.AND P0, PT, R8, RZ, PT ;  /* 0x000000ff0800720c */ /* 0x002fc80003f05070 */
[----:B------:R-:W-:-:S04]  /*0180*/  ISETP.NE.AND.EX P0, PT, R9, RZ, PT, P0 ;  /* 0x000000ff0900720c */ /* 0x000fc80003f05300 */
[----:B--2---:R-:W-:Y:S01]  /*0190*/  ISETP.EQ.AND P3, PT, R23, RZ, P0 ;  /* 0x000000ff1700720c */ /* 0x004fe20000762270 */
[----:B---3--:R-:W1:Y:S01]  /*01a0*/  MUFU.RCP R0, R0 ;  /* 0x0000000000007308 */ /* 0x008e620000001000 */
[----:B------:R-:W-:Y:S01]  /*01b0*/  ISETP.GT.AND P5, PT, R18, 0x23, PT ;  /* 0x000000231200780c */ /* 0x000fe20003fa4270 */
[----:B------:R-:W-:Y:S01]  /*01c0*/  BSSY B0, `(.L_x_1468) ;  /* 0x0000041000007945 */ /* 0x000fe20003800000 */
[----:B------:R-:W-:Y:S02]  /*01d0*/  CS2R R32, SRZ ;  /* 0x0000000000207805 */ /* 0x000fe4000001ff00 */
[----:B------:R-:W-:-:S07]  /*01e0*/  CS2R R34, SRZ ;  /* 0x0000000000227805 */ /* 0x000fce000001ff00 */
[----:B------:R-:W-:Y:S01]  /*01f0*/  @P3 LOP3.LUT R17, R17, 0x10, RZ, 0xfc, !PT ;  /* 0x0000001011113812 */ /* 0x000fe200078efcff */
[----:B-1----:R-:W-:-:S04]  /*0200*/  VIADD R2, R0, 0xffffffe ;  /* 0x0ffffffe00027836 */ /* 0x002fc80000000000 */
[----:B------:R1:W2:Y:S02]  /*0210*/  F2I.FTZ.U32.TRUNC.NTZ R3, R2 ;  /* 0x0000000200037305 */ /* 0x0002a4000021f000 */
[----:B-1----:R-:W-:Y:S01]  /*0220*/  IMAD.MOV.U32 R2, RZ, RZ, RZ ;  /* 0x000000ffff027224 */ /* 0x002fe200078e00ff */
[----:B--2---:R-:W-:-:S05]  /*0230*/  IADD3 R4, RZ, -R3, RZ ;  /* 0x80000003ff047210 */ /* 0x004fca0007ffe0ff */
[----:B------:R-:W-:Y:S01]  /*0240*/  IMAD R7, R4, R5, RZ ;  /* 0x0000000504077224 */ /* 0x000fe200078e02ff */
[----:B------:R-:W-:-:S03]  /*0250*/  IABS R4, R21 ;  /* 0x0000001500047213 */ /* 0x000fc60000000000 */
[----:B------:R-:W-:Y:S02]  /*0260*/  IMAD.HI.U32 R3, R3, R7, R2 ;  /* 0x0000000703037227 */ /* 0x000fe400078e0002 */
[----:B------:R-:W1:Y:S04]  /*0270*/  @P3 LDC.64 R6, c[0x0][0x2f0] ;  /* 0x0000bc00ff063b82 */ /* 0x000e680000000a00 */
[----:B------:R-:W-:-:S04]  /*0280*/  IMAD.HI.U32 R3, R3, R4, RZ ;  /* 0x0000000403037227 */ /* 0x000fc800078e00ff */
[----:B------:R-:W-:-:S04]  /*0290*/  IMAD.MOV R0, RZ, RZ, -R3 ;  /* 0x000000ffff007224 */ /* 0x000fc800078e0a03 */
[----:B------:R-:W-:-:S05]  /*02a0*/  IMAD R0, R5, R0, R4 ;  /* 0x0000000005007224 */ /* 0x000fca00078e0204 */
[----:B------:R-:W-:-:S13]  /*02b0*/  ISETP.GT.U32.AND P1, PT, R5, R0, PT ;  /* 0x000000000500720c */ /* 0x000fda0003f24070 */
[-C--:B------:R-:W-:Y:S01]  /*02c0*/  @!P1 IADD3 R0, R0, -R5.reuse, RZ ;  /* 0x8000000500009210 */ /* 0x080fe20007ffe0ff */
[----:B------:R-:W-:Y:S01]  /*02d0*/  @!P1 VIADD R3, R3, 0x1 ;  /* 0x0000000103039836 */ /* 0x000fe20000000000 */
[----:B------:R-:W-:Y:S02]  /*02e0*/  ISETP.NE.AND P1, PT, R111, RZ, PT ;  /* 0x000000ff6f00720c */ /* 0x000fe40003f25270 */
[----:B------:R-:W-:Y:S02]  /*02f0*/  ISETP.GE.U32.AND P0, PT, R0, R5, PT ;  /* 0x000000050000720c */ /* 0x000fe40003f06070 */
[----:B------:R-:W2:Y:S01]  /*0300*/  LDC.64 R4, c[0x0][0x328] ;  /* 0x0000ca00ff047b82 */ /* 0x000ea20000000a00 */
[----:B------:R-:W-:-:S04]  /*0310*/  LOP3.LUT R0, R21, R111, RZ, 0x3c, !PT ;  /* 0x0000006f15007212 */ /* 0x000fc800078e3cff */
[----:B------:R-:W-:-:S06]  /*0320*/  ISETP.GE.AND P2, PT, R0, RZ, PT ;  /* 0x000000ff0000720c */ /* 0x000fcc0003f46270 */
[----:B------:R-:W-:-:S05]  /*0330*/  @P0 VIADD R3, R3, 0x1 ;  /* 0x0000000103030836 */ /* 0x000fca0000000000 */
[----:B------:R-:W-:Y:S02]  /*0340*/  MOV R46, R3 ;  /* 0x00000003002e7202 */ /* 0x000fe40000000f00 */
[----:B------:R-:W3:Y:S03]  /*0350*/  LDC R3, c[0x0][0x278] ;  /* 0x00009e00ff037b82 */ /* 0x000ee60000000800 */
[----:B------:R-:W-:Y:S01]  /*0360*/  @!P2 IMAD.MOV R46, RZ, RZ, -R46 ;  /* 0x000000ffff2ea224 */ /* 0x000fe200078e0a2e */
[----:B------:R-:W-:Y:S01]  /*0370*/  @!P1 LOP3.LUT R46, RZ, R111, RZ, 0x33, !PT ;  /* 0x0000006fff2e9212 */ /* 0x000fe200078e33ff */
[----:B--2---:R-:W-:-:S04]  /*0380*/  IMAD.WIDE R4, R21, 0x4, R4 ;  /* 0x0000000415047825 */ /* 0x004fc800078e0204 */
[----:B------:R2:W-:Y:S01]  /*0390*/  STL [R1+0x278], R46 ;  /* 0x0002782e01007387 */ /* 0x0005e20000100800 */
[----:B-1----:R-:W-:-:S03]  /*03a0*/  @P3 IMAD.WIDE R6, R46, 0x4, R6 ;  /* 0x000000042e063825 */ /* 0x002fc600078e0206 */
[----:B------:R2:W5:Y:S04]  /*03b0*/  LDG.E R16, desc[UR36][R4.64] ;  /* 0x0000002404107981 */ /* 0x000568000c1e1900 */
[----:B------:R2:W5:Y:S01]  /*03c0*/  @P3 LDG.E R2, desc[UR36][R6.64] ;  /* 0x0000002406023981 */ /* 0x000562000c1e1900 */
[----:B0-----:R-:W-:Y:S02]  /*03d0*/  IMAD R110, R21, UR4, R251 ;  /* 0x00000004156e7c24 */ /* 0x001fe4000f8e02fb */
[----:B------:R-:W-:Y:S02]  /*03e0*/  IMAD R0, R251, 0x90, RZ ;  /* 0x00000090fb007824 */ /* 0x000fe400078e02ff */
[----:B------:R-:W-:Y:S01]  /*03f0*/  IMAD R110, R110, 0x90, RZ ;  /* 0x000000906e6e7824 */ /* 0x000fe200078e02ff */
[----:B---3--:R-:W-:Y:S01]  /*0400*/  ISETP.NE.AND P0, PT, R3, RZ, PT ;  /* 0x000000ff0300720c */ /* 0x008fe20003f05270 */
[----:B------:R-:W-:-:S02]  /*0410*/  IMAD R3, R21, R3, R0 ;  /* 0x0000000315037224 */ /* 0x000fc400078e0200 */
[----:B------:R-:W-:-:S03]  /*0420*/  IMAD.SHL.U32 R15, R18, 0x4, RZ ;  /* 0x00000004120f7824 */ /* 0x000fc600078e00ff */
[----:B------:R-:W-:Y:S01]  /*0430*/  SEL R3, R110, R3, !P0 ;  /* 0x000000036e037207 */ /* 0x000fe20004000000 */
[----:B--2-4-:R-:W-:Y:S06]  /*0440*/  @P5 BRA `(.L_x_1469) ;  /* 0x0000000000605947 */ /* 0x014fec0003800000 */
        /* <DEDUP_REMOVED lines=9> */
[----:B-1----:R-:W-:-:S06]  /*04e0*/  @P0 IMAD.WIDE R34, R3, 0x4, R34 ;  /* 0x0000000403220825 */ /* 0x002fcc00078e0222 */
[----:B------:R-:W5:Y:S04]  /*04f0*/  @P0 LDG.E.128 R32, desc[UR36][R34.64] ;  /* 0x0000002422200981 */ /* 0x000f68000c1e1d00 */
[----:B0-----:R-:W3:Y:S01]  /*0500*/  @!P0 LDG.E R4, desc[UR36][R4.64] ;  /* 0x0000002404048981 */ /* 0x001ee2000c1e1900 */
[----:B--2---:R-:W-:Y:S02]  /*0510*/  @!P0 PRMT R3, R6, 0x9910, RZ ;  /* 0x0000991006038816 */ /* 0x004fe400000000ff */
[--C-:B------:R-:W-:Y:S02]  /*0520*/  @!P0 SHF.R.U32.HI R8, RZ, 0x10, R6.reuse ;  /* 0x00000010ff088819 */ /* 0x100fe40000011606 */
[----:B------:R-:W-:Y:S02]  /*0530*/  @!P0 SHF.R.U32.HI R9, RZ, 0x18, R6 ;  /* 0x00000018ff098819 */ /* 0x000fe40000011606 */
[----:B------:R-:W-:Y:S01]  /*0540*/  @!P0 SHF.R.S32.HI R3, RZ, 0x8, R3 ;  /* 0x00000008ff038819 */ /* 0x000fe20000011403 */
[----:B------:R-:W3:Y:S08]  /*0550*/  @!P0 I2F.S8 R10, R6 ;  /* 0x00000006000a8306 */ /* 0x000ef00000001400 */
[----:B------:R-:W0:Y:S08]  /*0560*/  @!P0 I2F.S8 R8, R8 ;  /* 0x0000000800088306 */ /* 0x000e300000001400 */
[----:B------:R-:W1:Y:S08]  /*0570*/  @!P0 I2F.S8 R9, R9 ;  /* 0x0000000900098306 */ /* 0x000e700000001400 */
[----:B------:R-:W2:Y:S01]  /*0580*/  @!P0 I2F.S16 R3, R3 ;  /* 0x0000000300038306 */ /* 0x000ea20000101400 */
[-C--:B---3--:R-:W-:Y:S01]  /*0590*/  @!P0 FMUL.FTZ R32, R10, R4.reuse ;  /* 0x000000040a208220 */ /* 0x088fe20000410000 */
[-C--:B0-----:R-:W-:Y:S01]  /*05a0*/  @!P0 FMUL.FTZ R34, R8, R4.reuse ;  /* 0x0000000408228220 */ /* 0x081fe20000410000 */
[-C--:B-1----:R-:W-:Y:S01]  /*05b0*/  @!P0 FMUL.FTZ R35, R9, R4.reuse ;  /* 0x0000000409238220 */ /* 0x082fe20000410000 */
[----:B--2---:R-:W-:-:S07]  /*05c0*/  @!P0 FMUL.FTZ R33, R3, R4 ;  /* 0x0000000403218220 */ /* 0x004fce0000410000 */
.L_x_1469:
[----:B------:R-:W-:Y:S05]  /*05d0*/  BSYNC B0 ;  /* 0x0000000000007941 */ /* 0x000fea0003800000 */
.L_x_1468:
[----:B------:R-:W-:Y:S01]  /*05e0*/  ISETP.NE.U32.AND P1, PT, R12, RZ, PT ;  /* 0x000000ff0c00720c */ /* 0x000fe20003f25070 */
[----:B------:R-:W-:Y:S01]  /*05f0*/  IMAD.MOV.U32 R44, RZ, RZ, RZ ;  /* 0x000000ffff2c7224 */ /* 0x000fe200078e00ff */
[----:B------:R-:W-:Y:S01]  /*0600*/  ISETP.LT.AND P2, PT, R18, 0x40, P3 ;  /* 0x000000401200780c */ /* 0x000fe20001f41270 */
[----:B------:R-:W0:Y:S01]  /*0610*/  LDC R14, c[0x0][0x284] ;  /* 0x0000a100ff0e7b82 */ /* 0x000e220000000800 */
[----:B------:R-:W-:Y:S01]  /*0620*/  ISETP.NE.AND.EX P1, PT, R13, RZ, PT, P1 ;  /* 0x000000ff0d00720c */ /* 0x000fe20003f25310 */
[----:B-----5:R-:W-:Y:S01]  /*0630*/  VIADD R19, R16, 0xffffffff ;  /* 0xffffffff10137836 */ /* 0x020fe20000000000 */
[----:B------:R-:W-:Y:S01]  /*0640*/  SHF.R.S32.HI R20, RZ, 0x1f, R21 ;  /* 0x0000001fff147819 */ /* 0x000fe20000011415 */
[----:B------:R-:W-:Y:S01]  /*0650*/  IMAD.IADD R22, R110, 0x1, R15 ;  /* 0x000000016e167824 */ /* 0x000fe200078e020f */
[----:B------:R-:W-:Y:S01]  /*0660*/  ULDC.64 UR6, c[0x0][0x220] ;  /* 0x0000880000067ab9 */ /* 0x000fe20000000a00 */
[----:B------:R-:W-:Y:S02]  /*0670*/  CS2R R24, SRZ ;  /* 0x0000000000187805 */ /* 0x000fe4000001ff00 */
[----:B------:R-:W-:Y:S01]  /*0680*/  @!P5 SHF.L.U32 R3, R19, 0x2, RZ ;  /* 0x000000021303d819 */ /* 0x000fe200000006ff */
[----:B------:R-:W1:Y:S01]  /*0690*/  @!P5 LDC.64 R4, c[0x0][0x248] ;  /* 0x00009200ff04db82 */ /* 0x000e620000000a00 */
[----:B------:R-:W-:-:S02]  /*06a0*/  ISETP.EQ.U32.AND P0, PT, RZ, UR6, PT ;  /* 0x00000006ff007c0c */ /* 0x000fc4000bf02070 */
[----:B------:R-:W-:Y:S02]  /*06b0*/  CS2R R26, SRZ ;  /* 0x00000000001a7805 */ /* 0x000fe4000001ff00 */
[----:B------:R-:W-:Y:S02]  /*06c0*/  CS2R R36, SRZ ;  /* 0x0000000000247805 */ /* 0x000fe4000001ff00 */
[----:B------:R-:W-:Y:S02]  /*06d0*/  CS2R R38, SRZ ;  /* 0x0000000000267805 */ /* 0x000fe4000001ff00 */
[----:B------:R-:W-:Y:S02]  /*06e0*/  ISETP.EQ.OR.EX P0, PT, RZ, UR7, P5, P0 ;  /* 0x00000007ff007c0c */ /* 0x000fe4000af02700 */
[----:B------:R-:W-:Y:S01]  /*06f0*/  @P1 LEA R10, P3, R21, R12, 0x2 ;  /* 0x0000000c150a1211 */ /* 0x000fe200078610ff */
[----:B------:R-:W2:Y:S01]  /*0700*/  @P2 LDC.64 R8, c[0x0][0x2e0] ;  /* 0x0000b800ff082b82 */ /* 0x000ea20000000a00 */
[----:B------:R-:W-:-:S02]  /*0710*/  @P2 IMAD R12, R2, UR4, R251 ;  /* 0x00000004020c2c24 */ /* 0x000fc4000f8e02fb */
[----:B------:R-:W-:Y:S02]  /*0720*/  @P1 LEA.HI.X R11, R21, R13, R20, 0x2, P3 ;  /* 0x0000000d150b1211 */ /* 0x000fe400018f1414 */
[----:B------:R-:W-:-:S03]  /*0730*/  @P2 IMAD R13, R12, 0x90, R15 ;  /* 0x000000900c0d2824 */ /* 0x000fc600078e020f */
[----:B------:R-:W3:Y:S01]  /*0740*/  @P1 LDG.E R44, desc[UR36][R10.64] ;  /* 0x000000240a2c1981 */ /* 0x000ee2000c1e1900 */
[-C--:B0-----:R-:W-:Y:S01]  /*0750*/  @!P5 IMAD R3, R22, R14.reuse, R3 ;  /* 0x0000000e1603d224 */ /* 0x081fe200078e0203 */
[----:B------:R-:W-:Y:S01]  /*0760*/  IABS R21, R14 ;  /* 0x0000000e00157213 */ /* 0x000fe20000000000 */
[----:B------:R-:W0:Y:S02]  /*0770*/  @!P0 LDC.64 R6, c[0x0][0x220] ;  /* 0x00008800ff068b82 */ /* 0x000e240000000a00 */
[----:B-1----:R-:W-:-:S04]  /*0780*/  @!P5 IMAD.WIDE R4, R3, 0x4, R4 ;  /* 0x000000040304d825 */ /* 0x002fc800078e0204 */
[----:B------:R-:W-:Y:S01]  /*0790*/  IMAD.IADD R3, R0, 0x1, R15 ;  /* 0x0000000100037824 */ /* 0x000fe200078e020f */
[----:B------:R1:W5:Y:S01]  /*07a0*/  @!P5 LDG.E.128 R24, desc[UR36][R4.64] ;  /* 0x000000240418d981 */ /* 0x000362000c1e1d00 */
[----:B--2---:R-:W-:-:S05]  /*07b0*/  @P2 IMAD.WIDE R8, R13, 0x4, R8 ;  /* 0x000000040d082825 */ /* 0x004fca00078e0208 */
[----:B------:R-:W5:Y:S01]  /*07c0*/  @P2 LDG.E.128 R40, desc[UR36][R8.64] ;  /* 0x0000002408282981 */ /* 0x000f62000c1e1d00 */
[----:B------:R-:W2:Y:S01]  /*07d0*/  I2F.RP R0, R21 ;  /* 0x0000001500007306 */ /* 0x000ea20000209400 */
[----:B0-----:R-:W-:Y:S01]  /*07e0*/  @!P0 IMAD.WIDE R6, R3, 0x4, R6 ;  /* 0x0000000403068825 */ /* 0x001fe200078e0206 */
[----:B-1----:R-:W-:-:S04]  /*07f0*/  IABS R4, R19 ;  /* 0x0000001300047213 */ /* 0x002fc80000000000 */
[----:B------:R0:W5:Y:S02]  /*0800*/  @!P0 LDG.E.128 R36, desc[UR36][R6.64] ;  /* 0x0000002406248981 */ /* 0x000164000c1e1d00 */
[----:B--2---:R-:W1:Y:S01]  /*0810*/  MUFU.RCP R0, R0 ;  /* 0x0000000000007308 */ /* 0x004e620000001000 */
[----:B------:R-:W-:Y:S01]  /*0820*/  ISETP.GE.AND P3, PT, R19, RZ, PT ;  /* 0x000000ff1300720c */ /* 0x000fe20003f66270 */
[----:B0-----:R-:W0:Y:S01]  /*0830*/  LDC R6, c[0x0][0x290] ;  /* 0x0000a400ff067b82 */ /* 0x001e220000000800 */
[----:B-1----:R-:W-:-:S05]  /*0840*/  IADD3 R12, R0, 0xffffffe, RZ ;  /* 0x0ffffffe000c7810 */ /* 0x002fca0007ffe0ff */
[----:B------:R1:W2:Y:S02]  /*0850*/  F2I.FTZ.U32.TRUNC.NTZ R13, R12 ;  /* 0x0000000c000d7305 */ /* 0x0002a4000021f000 */
[----:B-1----:R-:W-:Y:S02]  /*0860*/  IMAD.MOV.U32 R12, RZ, RZ, RZ ;  /* 0x000000ffff0c7224 */ /* 0x002fe400078e00ff */
[----:B--2---:R-:W-:-:S04]  /*0870*/  IMAD.MOV R10, RZ, RZ, -R13 ;  /* 0x000000ffff0a7224 */ /* 0x004fc800078e0a0d */
[----:B------:R-:W-:-:S04]  /*0880*/  IMAD R5, R10, R21, RZ ;  /* 0x000000150a057224 */ /* 0x000fc800078e02ff */
[----:B------:R-:W-:-:S06]  /*0890*/  IMAD.HI.U32 R13, R13, R5, R12 ;  /* 0x000000050d0d7227 */ /* 0x000fcc00078e000c */
[----:B------:R-:W-:-:S05]  /*08a0*/  IMAD.HI.U32 R13, R13, R4, RZ ;  /* 0x000000040d0d7227 */ /* 0x000fca00078e00ff */
[----:B------:R-:W-:-:S05]  /*08b0*/  IADD3 R13, -R13, RZ, RZ ;  /* 0x000000ff0d0d7210 */ /* 0x000fca0007ffe1ff */
[----:B------:R-:W-:-:S05]  /*08c0*/  IMAD R0, R21, R13, R4 ;  /* 0x0000000d15007224 */ /* 0x000fca00078e0204 */
[----:B------:R-:W-:-:S13]  /*08d0*/  ISETP.GT.U32.AND P0, PT, R21, R0, PT ;  /* 0x000000001500720c */ /* 0x000fda0003f04070 */
[----:B------:R-:W-:-:S05]  /*08e0*/  @!P0 IMAD.IADD R0, R0, 0x1, -R21 ;  /* 0x0000000100008824 */ /* 0x000fca00078e0a15 */
[----:B------:R-:W-:Y:S02]  /*08f0*/  ISETP.GT.U32.AND P1, PT, R21, R0, PT ;  /* 0x000000001500720c */ /* 0x000fe40003f24070 */
[----:B------:R-:W-:-:S11]  /*0900*/  ISETP.NE.AND P0, PT, R14, RZ, PT ;  /* 0x000000ff0e00720c */ /* 0x000fd60003f05270 */
[----:B------:R-:W-:-:S05]  /*0910*/  @!P1 IMAD.IADD R0, R0, 0x1, -R21 ;  /* 0x0000000100009824 */ /* 0x000fca00078e0a15 */
[----:B------:R-:W-:-:S05]  /*0920*/  MOV R45, R0 ;  /* 0x00000000002d7202 */ /* 0x000fca0000000f00 */
[----:B------:R-:W-:Y:S01]  /*0930*/  @!P3 IMAD.MOV R45, RZ, RZ, -R45 ;  /* 0x000000ffff2db224 */ /* 0x000fe200078e0a2d */
[----:B------:R-:W-:Y:S02]  /*0940*/  @!P0 LOP3.LUT R45, RZ, R14, RZ, 0x33, !PT ;  /* 0x0000000eff2d8212 */ /* 0x000fe400078e33ff */
[----:B------:R-:W-:Y:S02]  /*0950*/  ISETP.NE.AND P4, PT, R23, RZ, PT ;  /* 0x000000ff1700720c */ /* 0x000fe40003f85270 */
[----:B------:R-:W-:Y:S02]  /*0960*/  CS2R R30, SRZ ;  /* 0x00000000001e7805 */ /* 0x000fe4000001ff00 */
[----:B------:R-:W-:Y:S01]  /*0970*/  CS2R R28, SRZ ;  /* 0x00000000001c7805 */ /* 0x000fe2000001ff00 */
[----:B---3--:R1:W-:Y:S04]  /*0980*/  STL [R1+0x26c], R44 ;  /* 0x00026c2c01007387 */ /* 0x0083e80000100800 */
[----:B------:R1:W-:Y:S04]  /*0990*/  STL [R1+0x27c], R45 ;  /* 0x00027c2d01007387 */ /* 0x0003e80000100800 */
[----:B0-----:R-:W-:Y:S05]  /*09a0*/  @P4 BRA `(.L_x_1470) ;  /* 0x00000000002c4947 */ /* 0x001fea0003800000 */
        /* <DEDUP_REMOVED lines=10> */
.L_x_1471:
[----:B------:R-:W-:Y:S05]  /*0a50*/  BSYNC B0 ;  /* 0x0000000000007941 */ /* 0x000fea0003800000 */
.L_x_1470:
[----:B-----5:R-:W-:Y:S01]  /*0a60*/  @!P4 FADD.FTZ R24, R24, R28 ;  /* 0x0000001c1818c221 */ /* 0x020fe20000010000 */
[----:B------:R-:W-:Y:S01]  /*0a70*/  @!P4 FADD.FTZ R25, R25, R29 ;  /* 0x0000001d1919c221 */ /* 0x000fe20000010000 */
[----:B------:R-:W-:Y:S01]  /*0a80*/  @!P4 FADD.FTZ R26, R26, R30 ;  /* 0x0000001e1a1ac221 */ /* 0x000fe20000010000 */
[----:B------:R-:W-:Y:S01]  /*0a90*/  @!P4 FADD.FTZ R27, R27, R31 ;  /* 0x0000001f1b1bc221 */ /* 0x000fe20000010000 */
[----:B------:R-:W-:Y:S01]  /*0aa0*/  ULDC.U8 UR5, c[0x0][0x294] ;  /* 0x0000a50000057ab9 */ /* 0x000fe20000000000 */
[----:B------:R-:W-:Y:S01]  /*0ab0*/  @P2 FMUL.FTZ R24, R24, R40 ;  /* 0x0000002818182220 */ /* 0x000fe20000410000 */
[----:B------:R-:W-:Y:S01]  /*0ac0*/  @P2 FMUL.FTZ R25, R25, R41 ;  /* 0x0000002919192220 */ /* 0x000fe20000410000 */
[----:B------:R-:W-:Y:S01]  /*0ad0*/  @P2 FMUL.FTZ R26, R26, R42 ;  /* 0x0000002a1a1a2220 */ /* 0x000fe20000410000 */
[----:B------:R-:W-:Y:S01]  /*0ae0*/  @P2 FMUL.FTZ R27, R27, R43 ;  /* 0x0000002b1b1b2220 */ /* 0x000fe20000410000 */
[----:B------:R-:W-:Y:S01]  /*0af0*/  ISETP.NE.AND P1, PT, R23, RZ, PT ;  /* 0x000000ff1700720c */ /* 0x000fe20003f25270 */
[----:B------:R-:W-:Y:S01]  /*0b00*/  IMAD R0, R46, UR4, RZ ;  /* 0x000000042e007c24 */ /* 0x000fe2000f8e02ff */
[----:B------:R-:W-:Y:S01]  /*0b10*/  ISETP.GT.AND P2, PT, R6, RZ, PT ;  /* 0x000000ff0600720c */ /* 0x000fe20003f44270 */
[----:B------:R-:W-:Y:S01]  /*0b20*/  FADD.FTZ R32, R36, R32 ;  /* 0x0000002024207221 */ /* 0x000fe20000010000 */
[----:B------:R-:W-:Y:S01]  /*0b30*/  ISETP.NE.AND P1, PT, RZ, UR5, PT ;  /* 0x00000005ff007c0c */ /* 0x000fe2000bf25270 */
[----:B------:R-:W-:Y:S01]  /*0b40*/  IMAD R111, R0, R111, R251 ;  /* 0x0000006f006f7224 */ /* 0x000fe200078e02fb */
[----:B------:R-:W-:Y:S01]  /*0b50*/  ISETP.GE.AND P0, PT, R18, 0x40, PT ;  /* 0x000000401200780c */ /* 0x000fe20003f06270 */
[----:B------:R-:W-:Y:S01]  /*0b60*/  FADD.FTZ R33, R37, R33 ;  /* 0x0000002125217221 */ /* 0x000fe20000010000 */
[----:B------:R-:W-:Y:S01]  /*0b70*/  FADD.FTZ R34, R38, R34 ;  /* 0x0000002226227221 */ /* 0x000fe20000010000 */
[----:B------:R-:W-:-:S08]  /*0b80*/  FADD.FTZ R35, R39, R35 ;  /* 0x0000002327237221 */ /* 0x000fd00000010000 */
        /* <DEDUP_REMOVED lines=12> */
[----:B------:R0:W2:Y:S02]  /*0c50*/  F2I.FTZ.U32.TRUNC.NTZ R5, R4 ;  /* 0x0000000400057305 */ /* 0x0000a4000021f000 */
[----:B0-----:R-:W-:Y:S02]  /*0c60*/  IMAD.MOV.U32 R4, RZ, RZ, RZ ;  /* 0x000000ffff047224 */ /* 0x001fe400078e00ff */
[----:B--2---:R-:W-:-:S04]  /*0c70*/  IMAD.MOV R8, RZ, RZ, -R5 ;  /* 0x000000ffff087224 */ /* 0x004fc800078e0a05 */
[----:B------:R-:W-:Y:S01]  /*0c80*/  IMAD R7, R8, R3, RZ ;  /* 0x0000000308077224 */ /* 0x000fe200078e02ff */
[----:B------:R-:W-:-:S03]  /*0c90*/  MOV R8, R9 ;  /* 0x0000000900087202 */ /* 0x000fc60000000f00 */
        /* <DEDUP_REMOVED lines=9> */
[----:B------:R-:W-:Y:S01]  /*0d30*/  @P2 VIADD R5, R5, 0x1 ;  /* 0x0000000105052836 */ /* 0x000fe20000000000 */
[----:B------:R-:W-:-:S04]  /*0d40*/  ISETP.NE.AND P2, PT, R36, RZ, PT ;  /* 0x000000ff2400720c */ /* 0x000fc80003f45270 */
[----:B------:R-:W-:-:S05]  /*0d50*/  MOV R37, R5 ;  /* 0x0000000500257202 */ /* 0x000fca0000000f00 */
[----:B------:R-:W-:Y:S01]  /*0d60*/  @!P1 IMAD.MOV R37, RZ, RZ, -R37 ;  /* 0x000000ffff259224 */ /* 0x000fe200078e0a25 */
        /* <DEDUP_REMOVED lines=22> */
[----:B-12---:R-:W-:Y:S05]  /*0ed0*/  CALL.ABS.NOINC R14 ;  /* 0x000000000e007343 */ /* 0x006fea0003c00000 */
.L_x_1474:
[----:B------:R-:W0:Y:S01]  /*0ee0*/  S2R R4, SR_CgaCtaId ;  /* 0x0000000000047919 */ /* 0x000e220000008800 */
[----:B------:R-:W2:Y:S01]  /*0ef0*/  LDC R6, c[0x0][0x290] ;  /* 0x0000a400ff067b82 */ /* 0x000ea20000000800 */
[----:B------:R-:W-:Y:S02]  /*0f00*/  MOV R0, 0x400 ;  /* 0x0000040000007802 */ /* 0x000fe40000000f00 */
[----:B------:R-:W-:Y:S02]  /*0f10*/  ISETP.NE.AND P6, PT, R39, RZ, PT ;  /* 0x000000ff2700720c */ /* 0x000fe40003fc5270 */
[----:B------:R-:W-:Y:S01]  /*0f20*/  IADD3 R3, R0, 0x820, RZ ;  /* 0x0000082000037810 */ /* 0x000fe20007ffe0ff */
[----:B------:R-:W-:-:S03]  /*0f30*/  IMAD R0, R36, R37, R38 ;  /* 0x0000002524007224 */ /* 0x000fc600078e0226 */
[----:B0-----:R-:W-:-:S05]  /*0f40*/  LEA R3, R4, R3, 0x18 ;  /* 0x0000000304037211 */ /* 0x001fca00078ec0ff */
[----:B------:R-:W-:-:S05]  /*0f50*/  IMAD R13, R0, 0x4, R3 ;  /* 0x00000004000d7824 */ /* 0x000fca00078e0203 */
[----:B--2---:R-:W-:Y:S01]  /*0f60*/  LEA R14, R6, R13, 0x2 ;  /* 0x0000000d060e7211 */ /* 0x004fe200078e10ff */
[----:B------:R-:W-:Y:S06]  /*0f70*/  @!P6 BRA `(.L_x_1475) ;  /* 0x00000000000ce947 */ /* 0x000fec0003800000 */
[----:B------:R-:W-:Y:S01]  /*0f80*/  ISETP.NE.AND P5, PT, R23, RZ, PT ;  /* 0x000000ff1700720c */ /* 0x000fe20003fa5270 */
[----:B------:R0:W-:-:S12]  /*0f90*/  STS.128 [R13], R32 ;  /* 0x000000200d007388 */ /* 0x0001d80000000c00 */
[----:B------:R0:W-:Y:S02]  /*0fa0*/  @!P5 STS.128 [R14], R24 ;  /* 0x000000180e00d388 */ /* 0x0001e40000000c00 */
.L_x_1475:
        /* <DEDUP_REMOVED lines=15> */
[----:B0-----:R0:W2:Y:S04]  /*10a0*/  LDS R32, [R15] ;  /* 0x000000000f207984 */ /* 0x0010a80000000800 */
[----:B------:R0:W3:Y:S04]  /*10b0*/  LDS R34, [R15+0x4] ;  /* 0x000004000f227984 */ /* 0x0000e80000000800 */
[----:B------:R0:W4:Y:S04]  /*10c0*/  LDS R33, [R36] ;  /* 0x0000000024217984 */ /* 0x0001280000000800 */
[----:B------:R0:W0:Y:S01]  /*10d0*/  LDS R35, [R36+0x4] ;  /* 0x0000040024237984 */ /* 0x0000220000000800 */
[----:B------:R-:W-:Y:S05]  /*10e0*/  @!P0 BRA `(.L_x_1479) ;  /* 0x00000000008c8947 */ /* 0x000fea0003800000 */
[----:B------:R-:W-:-:S05]  /*10f0*/  LEA.HI R0, R0, R0, RZ, 0x1 ;  /* 0x0000000000007211 */ /* 0x000fca00078f08ff */
[----:B------:R-:W-:-:S05]  /*1100*/  IMAD.SHL.U32 R0, R0, 0x2, RZ ;  /* 0x0000000200007824 */ /* 0x000fca00078e00ff */
[----:B------:R-:W-:-:S04]  /*1110*/  LOP3.LUT R5, R0, 0xfffffffc, RZ, 0xc0, !PT ;  /* 0xfffffffc00057812 */ /* 0x000fc800078ec0ff */
[----:B------:R-:W-:-:S13]  /*1120*/  ISETP.GE.AND P0, PT, R5, R6, PT ;  /* 0x000000060500720c */ /* 0x000fda0003f06270 */
[----:B------:R-:W-:Y:S05]  /*1130*/  @P0 BRA `(.L_x_1480) ;  /* 0x00000004005c0947 */ /* 0x000fea0003800000 */
[----:B------:R-:W-:Y:S01]  /*1140*/  I2FP.F32.S32 R0, R6 ;  /* 0x0000000600007245 */ /* 0x000fe20000201400 */
[----:B------:R-:W-:Y:S01]  /*1150*/  ULDC UR4, c[0x0][0x29c] ;  /* 0x0000a70000047ab9 */ /* 0x000fe20000000800 */
[----:B------:R-:W-:-:S04]  /*1160*/  IADD3 R3, R5, 0x2, RZ ;  /* 0x0000000205037810 */ /* 0x000fc80007ffe0ff */
        /* <DEDUP_REMOVED lines=9> */
[----:B------:R-:W1:Y:S01]  /*1200*/  MUFU.EX2 R3, -R3 ;  /* 0x8000000300037308 */ /* 0x000e620000000800 */
[----:B-----5:R-:W-:-:S04]  /*1210*/  FMUL.FTZ R5, R0, R5 ;  /* 0x0000000500057220 */ /* 0x020fc80000410000 */
[----:B------:R-:W-:Y:S01]  /*1220*/  FMUL.RZ R9, R5, 0.15915493667125701904 ;  /* 0x3e22f98305097820 */ /* 0x000fe2000040c000 */
[----:B-1----:R-:W-:-:S03]  /*1230*/  FMUL.FTZ R0, R0, R3 ;  /* 0x0000000300007220 */ /* 0x002fc60000410000 */
[----:B------:R-:W0:Y:S01]  /*1240*/  MUFU.SIN R6, R9 ;  /* 0x0000000900067308 */ /* 0x000e220000000400 */
[----:B------:R-:W-:-:S07]  /*1250*/  FMUL.RZ R8, R0, 0.15915493667125701904 ;  /* 0x3e22f98300087820 */ /* 0x000fce000040c000 */
[----:B------:R-:W4:Y:S08]  /*1260*/  MUFU.SIN R4, R8 ;  /* 0x0000000800047308 */ /* 0x000f300000000400 */
[----:B------:R-:W1:Y:S01]  /*1270*/  MUFU.COS R5, R9 ;  /* 0x0000000900057308 */ /* 0x000e620000000000 */
[-C--:B0-----:R-:W-:Y:S01]  /*1280*/  FMUL.FTZ R7, R35, R6.reuse ;  /* 0x0000000623077220 */ /* 0x081fe20000410000 */
[----:B---3--:R-:W-:-:S06]  /*1290*/  FMUL.FTZ R6, R34, R6 ;  /* 0x0000000622067220 */ /* 0x008fcc0000410000 */
[----:B------:R-:W0:Y:S01]  /*12a0*/  MUFU.COS R0, R8 ;  /* 0x0000000800007308 */ /* 0x000e220000000000 */
[-C--:B----4-:R-:W-:Y:S01]  /*12b0*/  FMUL.FTZ R3, R33, R4.reuse ;  /* 0x0000000421037220 */ /* 0x090fe20000410000 */
[----:B--2---:R-:W-:Y:S01]  /*12c0*/  FMUL.FTZ R4, R32, R4 ;  /* 0x0000000420047220 */ /* 0x004fe20000410000 */
[-C--:B-1----:R-:W-:Y:S01]  /*12d0*/  FFMA.FTZ R34, R34, R5.reuse, -R7 ;  /* 0x0000000522227223 */ /* 0x082fe20000010807 */
[----:B------:R-:W-:Y:S01]  /*12e0*/  FFMA.FTZ R35, R35, R5, R6 ;  /* 0x0000000523237223 */ /* 0x000fe20000010006 */
[-C--:B0-----:R-:W-:Y:S01]  /*12f0*/  FFMA.FTZ R32, R32, R0.reuse, -R3 ;  /* 0x0000000020207223 */ /* 0x081fe20000010803 */
[----:B------:R-:W-:Y:S01]  /*1300*/  FFMA.FTZ R33, R33, R0, R4 ;  /* 0x0000000021217223 */ /* 0x000fe20000010004 */
[----:B------:R-:W-:Y:S06]  /*1310*/  BRA `(.L_x_1480) ;  /* 0x0000000000e47947 */ /* 0x000fec0003800000 */
.L_x_1479:
[C---:B------:R-:W-:Y:S01]  /*1320*/  LEA R21, R6.reuse, R15, 0x2 ;  /* 0x0000000f06157211 */ /* 0x040fe200078e10ff */
[----:B------:R-:W-:Y:S01]  /*1330*/  IMAD R20, R6, 0x4, R36 ;  /* 0x0000000406147824 */ /* 0x000fe200078e0224 */
[----:B------:R-:W-:Y:S01]  /*1340*/  LEA.HI R0, R0, R0, RZ, 0x1 ;  /* 0x0000000000007211 */ /* 0x000fe200078f08ff */
[----:B------:R-:W-:Y:S02]  /*1350*/  BSSY B2, `(.L_x_1481) ;  /* 0x0000031000027945 */ /* 0x000fe40003800000 */
[----:B------:R0:W0:Y:S02]  /*1360*/  LDS R24, [R21] ;  /* 0x0000000015187984 */ /* 0x0000240000000800 */
[----:B------:R-:W-:Y:S02]  /*1370*/  IMAD.SHL.U32 R0, R0, 0x2, RZ ;  /* 0x0000000200007824 */ /* 0x000fe400078e00ff */
[----:B------:R0:W0:Y:S03]  /*1380*/  LDS R26, [R21+0x4] ;  /* 0x00000400151a7984 */ /* 0x0000260000000800 */
[----:B------:R-:W-:Y:S01]  /*1390*/  LOP3.LUT R5, R0, 0xfffffffc, RZ, 0xc0, !PT ;  /* 0xfffffffc00057812 */ /* 0x000fe200078ec0ff */
[----:B------:R0:W0:Y:S03]  /*13a0*/  LDS R25, [R20] ;  /* 0x0000000014197984 */ /* 0x0000260000000800 */
[----:B------:R-:W-:Y:S01]  /*13b0*/  ISETP.GE.AND P0, PT, R5, R6, PT ;  /* 0x000000060500720c */ /* 0x000fe20003f06270 */
[----:B------:R0:W0:-:S12]  /*13c0*/  LDS R27, [R20+0x4] ;  /* 0x00000400141b7984 */ /* 0x0000180000000800 */
        /* <DEDUP_REMOVED lines=18> */
[----:B------:R-:W0:Y:S01]  /*14f0*/  MUFU.SIN R5, R6 ;  /* 0x0000000600057308 */ /* 0x000e220000000400 */
[----:B------:R-:W-:-:S07]  /*1500*/  FMUL.RZ R12, R0, 0.15915493667125701904 ;  /* 0x3e22f983000c7820 */ /* 0x000fce000040c000 */
[----:B------:R-:W4:Y:S08]  /*1510*/  MUFU.SIN R4, R12 ;  /* 0x0000000c00047308 */ /* 0x000f300000000400 */
[----:B------:R-:W2:Y:S01]  /*1520*/  MUFU.COS R0, R12 ;  /* 0x0000000c00007308 */ /* 0x000ea20000000000 */
[-C--:B0-----:R-:W-:Y:S01]  /*1530*/  FMUL.FTZ R9, R35, R5.reuse ;  /* 0x0000000523097220 */ /* 0x081fe20000410000 */
[-C--:B------:R-:W-:Y:S01]  /*1540*/  FMUL.FTZ R11, R27, R5.reuse ;  /* 0x000000051b0b7220 */ /* 0x080fe20000410000 */
[-C--:B---3--:R-:W-:Y:S01]  /*1550*/  FMUL.FTZ R8, R34, R5.reuse ;  /* 0x0000000522087220 */ /* 0x088fe20000410000 */
[----:B------:R-:W-:-:S04]  /*1560*/  FMUL.FTZ R10, R26, R5 ;  /* 0x000000051a0a7220 */ /* 0x000fc80000410000 */
[----:B------:R0:W1:Y:S01]  /*1570*/  MUFU.COS R7, R6 ;  /* 0x0000000600077308 */ /* 0x0000620000000000 */
[-C--:B----4-:R-:W-:Y:S01]  /*1580*/  FMUL.FTZ R3, R33, R4.reuse ;  /* 0x0000000421037220 */ /* 0x090fe20000410000 */
[----:B------:R-:W-:-:S03]  /*1590*/  FMUL.FTZ R5, R25, R4 ;  /* 0x0000000419057220 */ /* 0x000fc60000410000 */
[C---:B--2---:R-:W-:Y:S01]  /*15a0*/  FFMA.FTZ R3, R32.reuse, R0, -R3 ;  /* 0x0000000020037223 */ /* 0x044fe20000010803 */
[-C--:B0-----:R-:W-:Y:S01]  /*15b0*/  FMUL.FTZ R6, R32, R4.reuse ;  /* 0x0000000420067220 */ /* 0x081fe20000410000 */
[C---:B------:R-:W-:Y:S01]  /*15c0*/  FMUL.FTZ R4, R24.reuse, R4 ;  /* 0x0000000418047220 */ /* 0x040fe20000410000 */
[-C--:B------:R-:W-:Y:S02]  /*15d0*/  FFMA.FTZ R24, R24, R0.reuse, -R5 ;  /* 0x0000000018187223 */ /* 0x080fe40000010805 */
[-C--:B------:R-:W-:Y:S01]  /*15e0*/  FFMA.FTZ R33, R33, R0.reuse, R6 ;  /* 0x0000000021217223 */ /* 0x080fe20000010006 */
[----:B------:R-:W-:Y:S01]  /*15f0*/  FFMA.FTZ R25, R25, R0, R4 ;  /* 0x0000000019197223 */ /* 0x000fe20000010004 */
[----:B------:R-:W-:Y:S01]  /*1600*/  MOV R32, R3 ;  /* 0x0000000300207202 */ /* 0x000fe20000000f00 */
[-C--:B-1----:R-:W-:Y:S01]  /*1610*/  FFMA.FTZ R9, R34, R7.reuse, -R9 ;  /* 0x0000000722097223 */ /* 0x082fe20000010809 */
[-C--:B------:R-:W-:Y:S01]  /*1620*/  FFMA.FTZ R26, R26, R7.reuse, -R11 ;  /* 0x000000071a1a7223 */ /* 0x080fe2000001080b */
[-C--:B------:R-:W-:Y:S01]  /*1630*/  FFMA.FTZ R35, R35, R7.reuse, R8 ;  /* 0x0000000723237223 */ /* 0x080fe20000010008 */
[----:B------:R-:W-:Y:S01]  /*1640*/  FFMA.FTZ R27, R27, R7, R10 ;  /* 0x000000071b1b7223 */ /* 0x000fe2000001000a */
[----:B------:R-:W-:-:S07]  /*1650*/  IMAD.MOV.U32 R34, RZ, RZ, R9 ;  /* 0x000000ffff227224 */ /* 0x000fce00078e0009 */
.L_x_1482:
[----:B------:R-:W-:Y:S05]  /*1660*/  BSYNC B2 ;  /* 0x0000000000027941 */ /* 0x000fea0003800000 */
.L_x_1481:
[----:B0-----:R0:W-:Y:S04]  /*1670*/  STS [R21], R24 ;  /* 0x0000001815007388 */ /* 0x0011e80000000800 */
[----:B------:R0:W-:Y:S04]  /*1680*/  STS [R21+0x4], R26 ;  /* 0x0000041a15007388 */ /* 0x0001e80000000800 */
[----:B------:R0:W-:Y:S04]  /*1690*/  STS [R20], R25 ;  /* 0x0000001914007388 */ /* 0x0001e80000000800 */
[----:B------:R0:W-:Y:S02]  /*16a0*/  STS [R20+0x4], R27 ;  /* 0x0000041b14007388 */ /* 0x0001e40000000800 */
.L_x_1480:
[----:B------:R-:W-:Y:S05]  /*16b0*/  BSYNC B1 ;  /* 0x0000000000017941 */ /* 0x000fea0003800000 */
.L_x_1478:
[----:B--2---:R2:W-:Y:S04]  /*16c0*/  STS [R15], R32 ;  /* 0x000000200f007388 */ /* 0x0045e80000000800 */
[----:B---3--:R2:W-:Y:S04]  /*16d0*/  STS [R15+0x4], R34 ;  /* 0x000004220f007388 */ /* 0x0085e80000000800 */
[----:B----4-:R2:W-:Y:S04]  /*16e0*/  STS [R36], R33 ;  /* 0x0000002124007388 */ /* 0x0105e80000000800 */
[----:B0-----:R2:W-:Y:S02]  /*16f0*/  STS [R36+0x4], R35 ;  /* 0x0000042324007388 */ /* 0x0015e40000000800 */
.L_x_1477:
[----:B------:R-:W-:Y:S05]  /*1700*/  BSYNC B0 ;  /* 0x0000000000007941 */ /* 0x000fea0003800000 */
.L_x_1476:
[----:B------:R-:W-:Y:S06]  /*1710*/  BAR.SYNC.DEFER_BLOCKING 0x0 ;  /* 0x0000000000007b1d */ /* 0x000fec0000010000 */
[----:B------:R-:W-:Y:S04]  /*1720*/  BSSY B0, `(.L_x_1483) ;  /* 0x0000005000007945 */ /* 0x000fe80003800000 */
[----:B------:R-:W-:Y:S05]  /*1730*/  @!P6 BRA `(.L_x_1484) ;  /* 0x00000000000ce947 */ /* 0x000fea0003800000 */
[----:B------:R-:W-:Y:S01]  /*1740*/  ISETP.NE.AND P0, PT, R23, RZ, PT ;  /* 0x000000ff1700720c */ /* 0x000fe20003f05270 */
[----:B0-2---:R3:W4:-:S12]  /*1750*/  LDS.128 R32, [R13] ;  /* 0x000000000d207984 */ /* 0x0057180000000c00 */
[----:B------:R3:W0:Y:S02]  /*1760*/  @!P0 LDS.128 R24, [R14] ;  /* 0x000000000e188984 */ /* 0x0006240000000c00 */
.L_x_1484:
[----:B------:R-:W-:Y:S05]  /*1770*/  BSYNC B0 ;  /* 0x0000000000007941 */ /* 0x000fea0003800000 */
.L_x_1483:
[----:B------:R-:W-:Y:S06]  /*1780*/  BAR.SYNC.DEFER_BLOCKING 0x0 ;  /* 0x0000000000007b1d */ /* 0x000fec0000010000 */
[----:B------:R-:W-:Y:S05]  /*1790*/  BRA `(.L_x_1473) ;  /* 0x0000000400307947 */ /* 0x000fea0003800000 */
.L_x_1472:
[C---:B------:R-:W-:Y:S01]  /*17a0*/  ISETP.NE.AND P0, PT, R23.reuse, RZ, PT ;  /* 0x000000ff1700720c */ /* 0x040fe20003f05270 */
[----:B------:R-:W-:Y:S01]  /*17b0*/  BSSY B0, `(.L_x_1473) ;  /* 0x000004a000007945 */ /* 0x000fe20003800000 */
[----:B------:R-:W-:-:S11]  /*17c0*/  IMAD.IADD R23, R23, 0x1, -R44 ;  /* 0x0000000117177824 */ /* 0x000fd600078e0a2c */
[----:B------:R-:W-:Y:S05]  /*17d0*/  @!P0 BRA `(.L_x_1485) ;  /* 0x00000000007c8947 */ /* 0x000fea0003800000 */
[----:B------:R-:W-:-:S13]  /*17e0*/  ISETP.GE.AND P0, PT, R15, R6, PT ;  /* 0x000000060f00720c */ /* 0x000fda0003f06270 */
[----:B------:R-:W-:Y:S05]  /*17f0*/  @P0 BRA `(.L_x_1486) ;  /* 0x0000000400140947 */ /* 0x000fea0003800000 */
[----:B------:R-:W-:Y:S02]  /*1800*/  I2FP.F32.S32 R6, R6 ;  /* 0x0000000600067245 */ /* 0x000fe40000201400 */
[----:B------:R-:W-:Y:S02]  /*1810*/  IADD3 R0, R15, 0x2, RZ ;  /* 0x000000020f007810 */ /* 0x000fe40007ffe0ff */
[----:B------:R-:W-:Y:S02]  /*1820*/  I2FP.F32.S32 R15, R15 ;  /* 0x0000000f000f7245 */ /* 0x000fe40000201400 */
[----:B------:R-:W0:Y:S01]  /*1830*/  MUFU.RCP R6, R6 ;  /* 0x0000000600067308 */ /* 0x000e220000001000 */
[----:B------:R-:W-:-:S05]  /*1840*/  I2FP.F32.S32 R0, R0 ;  /* 0x0000000000007245 */ /* 0x000fca0000201400 */
[-C--:B0-----:R-:W-:Y:S01]  /*1850*/  FMUL.FTZ R0, R0, R6.reuse ;  /* 0x0000000600007220 */ /* 0x081fe20000410000 */
[----:B------:R-:W-:-:S03]  /*1860*/  FMUL.FTZ R15, R15, R6 ;  /* 0x000000060f0f7220 */ /* 0x000fc60000410000 */
[----:B------:R-:W-:Y:S01]  /*1870*/  FMUL.FTZ R3, R0, 13.28771209716796875 ;  /* 0x41549a7800037820 */ /* 0x000fe20000410000 */
[----:B------:R-:W-:Y:S01]  /*1880*/  FMUL.FTZ R15, R15, 13.28771209716796875 ;  /* 0x41549a780f0f7820 */ /* 0x000fe20000410000 */
[----:B------:R-:W-:-:S04]  /*1890*/  I2FP.F32.S32 R0, R23 ;  /* 0x0000001700007245 */ /* 0x000fc80000201400 */
[----:B------:R-:W0:Y:S08]  /*18a0*/  MUFU.EX2 R3, -R3 ;  /* 0x8000000300037308 */ /* 0x000e300000000800 */
[----:B------:R-:W2:Y:S01]  /*18b0*/  MUFU.EX2 R15, -R15 ;  /* 0x8000000f000f7308 */ /* 0x000ea20000000800 */
[----:B0-----:R-:W-:-:S04]  /*18c0*/  FMUL.FTZ R4, R0, R3 ;  /* 0x0000000300047220 */ /* 0x001fc80000410000 */
[----:B------:R-:W-:Y:S01]  /*18d0*/  FMUL.RZ R10, R4, 0.15915493667125701904 ;  /* 0x3e22f983040a7820 */ /* 0x000fe2000040c000 */
[----:B--2---:R-:W-:-:S03]  /*18e0*/  FMUL.FTZ R0, R0, R15 ;  /* 0x0000000f00007220 */ /* 0x004fc60000410000 */
[----:B------:R-:W0:Y:S01]  /*18f0*/  MUFU.SIN R4, R10 ;  /* 0x0000000a00047308 */ /* 0x000e220000000400 */
[----:B------:R-:W-:-:S07]  /*1900*/  FMUL.RZ R9, R0, 0.15915493667125701904 ;  /* 0x3e22f98300097820 */ /* 0x000fce000040c000 */
[----:B------:R-:W2:Y:S08]  /*1910*/  MUFU.SIN R3, R9 ;  /* 0x0000000900037308 */ /* 0x000eb00000000400 */
[----:B------:R-:W3:Y:S01]  /*1920*/  MUFU.COS R6, R10 ;  /* 0x0000000a00067308 */ /* 0x000ee20000000000 */
[-C--:B0-----:R-:W-:Y:S01]  /*1930*/  FMUL.FTZ R7, R35, R4.reuse ;  /* 0x0000000423077220 */ /* 0x081fe20000410000 */
[----:B------:R-:W-:-:S06]  /*1940*/  FMUL.FTZ R8, R34, R4 ;  /* 0x0000000422087220 */ /* 0x000fcc0000410000 */
[----:B------:R-:W0:Y:S01]  /*1950*/  MUFU.COS R0, R9 ;  /* 0x0000000900007308 */ /* 0x000e220000000000 */
[-C--:B--2---:R-:W-:Y:S01]  /*1960*/  FMUL.FTZ R5, R33, R3.reuse ;  /* 0x0000000321057220 */ /* 0x084fe20000410000 */
[----:B------:R-:W-:Y:S01]  /*1970*/  FMUL.FTZ R4, R32, R3 ;  /* 0x0000000320047220 */ /* 0x000fe20000410000 */
[-C--:B---3--:R-:W-:Y:S01]  /*1980*/  FFMA.FTZ R34, R34, R6.reuse, -R7 ;  /* 0x0000000622227223 */ /* 0x088fe20000010807 */
[----:B------:R-:W-:Y:S01]  /*1990*/  FFMA.FTZ R35, R35, R6, R8 ;  /* 0x0000000623237223 */ /* 0x000fe20000010008 */
[-C--:B0-----:R-:W-:Y:S01]  /*19a0*/  FFMA.FTZ R32, R32, R0.reuse, -R5 ;  /* 0x0000000020207223 */ /* 0x081fe20000010805 */
[----:B------:R-:W-:Y:S01]  /*19b0*/  FFMA.FTZ R33, R33, R0, R4 ;  /* 0x0000000021217223 */ /* 0x000fe20000010004 */
[----:B------:R-:W-:Y:S06]  /*19c0*/  BRA `(.L_x_1486) ;  /* 0x0000000000a07947 */ /* 0x000fec0003800000 */
.L_x_1485:
[----:B------:R-:W-:-:S13]  /*19d0*/  ISETP.GE.AND P0, PT, R15, R6, PT ;  /* 0x000000060f00720c */ /* 0x000fda0003f06270 */
[----:B------:R-:W-:Y:S05]  /*19e0*/  @P0 BRA `(.L_x_1486) ;  /* 0x0000000000980947 */ /* 0x000fea0003800000 */
[----:B------:R-:W-:Y:S01]  /*19f0*/  I2FP.F32.S32 R6, R6 ;  /* 0x0000000600067245 */ /* 0x000fe20000201400 */
[----:B------:R-:W-:Y:S01]  /*1a00*/  VIADD R0, R15, 0x2 ;  /* 0x000000020f007836 */ /* 0x000fe20000000000 */
[----:B------:R-:W-:Y:S02]  /*1a10*/  I2FP.F32.S32 R15, R15 ;  /* 0x0000000f000f7245 */ /* 0x000fe40000201400 */
[----:B------:R-:W-:Y:S02]  /*1a20*/  I2FP.F32.S32 R23, R23 ;  /* 0x0000001700177245 */ /* 0x000fe40000201400 */
[----:B------:R-:W0:Y:S01]  /*1a30*/  MUFU.RCP R6, R6 ;  /* 0x0000000600067308 */ /* 0x000e220000001000 */
[----:B------:R-:W-:-:S05]  /*1a40*/  I2FP.F32.S32 R3, R0 ;  /* 0x0000000000037245 */ /* 0x000fca0000201400 */
[-C--:B0-----:R-:W-:Y:S01]  /*1a50*/  FMUL.FTZ R3, R3, R6.reuse ;  /* 0x0000000603037220 */ /* 0x081fe20000410000 */
[----:B------:R-:W-:-:S03]  /*1a60*/  FMUL.FTZ R15, R15, R6 ;  /* 0x000000060f0f7220 */ /* 0x000fc60000410000 */
[----:B------:R-:W-:Y:S01]  /*1a70*/  FMUL.FTZ R3, R3, 13.28771209716796875 ;  /* 0x41549a7803037820 */ /* 0x000fe20000410000 */
[----:B------:R-:W-:-:S03]  /*1a80*/  FMUL.FTZ R15, R15, 13.28771209716796875 ;  /* 0x41549a780f0f7820 */ /* 0x000fc60000410000 */
[----:B------:R-:W0:Y:S08]  /*1a90*/  MUFU.EX2 R4, -R3 ;  /* 0x8000000300047308 */ /* 0x000e300000000800 */
[----:B------:R-:W2:Y:S01]  /*1aa0*/  MUFU.EX2 R0, -R15 ;  /* 0x8000000f00007308 */ /* 0x000ea20000000800 */
[----:B0-----:R-:W-:-:S04]  /*1ab0*/  FMUL.FTZ R4, R23, R4 ;  /* 0x0000000417047220 */ /* 0x001fc80000410000 */
[----:B------:R-:W-:Y:S01]  /*1ac0*/  FMUL.RZ R8, R4, 0.15915493667125701904 ;  /* 0x3e22f98304087820 */ /* 0x000fe2000040c000 */
[----:B--2---:R-:W-:-:S03]  /*1ad0*/  FMUL.FTZ R0, R23, R0 ;  /* 0x0000000017007220 */ /* 0x004fc60000410000 */
[----:B------:R-:W0:Y:S01]  /*1ae0*/  MUFU.SIN R4, R8 ;  /* 0x0000000800047308 */ /* 0x000e220000000400 */
[----:B------:R-:W-:-:S07]  /*1af0*/  FMUL.RZ R0, R0, 0.15915493667125701904 ;  /* 0x3e22f98300007820 */ /* 0x000fce000040c000 */
[----:B------:R-:W2:Y:S08]  /*1b00*/  MUFU.COS R9, R8 ;  /* 0x0000000800097308 */ /* 0x000eb00000000000 */
[----:B------:R-:W3:Y:S01]  /*1b10*/  MUFU.SIN R6, R0 ;  /* 0x0000000000067308 */ /* 0x000ee20000000400 */
[-C--:B0-----:R-:W-:Y:S01]  /*1b20*/  FMUL.FTZ R7, R35, R4.reuse ;  /* 0x0000000423077220 */ /* 0x081fe20000410000 */
[-C--:B------:R-:W-:Y:S01]  /*1b30*/  FMUL.FTZ R3, R27, R4.reuse ;  /* 0x000000041b037220 */ /* 0x080fe20000410000 */
[-C--:B------:R-:W-:Y:S01]  /*1b40*/  FMUL.FTZ R12, R34, R4.reuse ;  /* 0x00000004220c7220 */ /* 0x080fe20000410000 */
[----:B------:R-:W-:-:S04]  /*1b50*/  FMUL.FTZ R4, R26, R4 ;  /* 0x000000041a047220 */ /* 0x000fc80000410000 */
[----:B------:R0:W4:Y:S01]  /*1b60*/  MUFU.COS R5, R0 ;  /* 0x0000000000057308 */ /* 0x0001220000000000 */
[-C--:B--2---:R-:W-:Y:S01]  /*1b70*/  FFMA.FTZ R10, R34, R9.reuse, -R7 ;  /* 0x00000009220a7223 */ /* 0x084fe20000010807 */
[-C--:B------:R-:W-:Y:S01]  /*1b80*/  FFMA.FTZ R26, R26, R9.reuse, -R3 ;  /* 0x000000091a1a7223 */ /* 0x080fe20000010803 */
[-C--:B------:R-:W-:Y:S01]  /*1b90*/  FFMA.FTZ R35, R35, R9.reuse, R12 ;  /* 0x0000000923237223 */ /* 0x080fe2000001000c */
[----:B------:R-:W-:Y:S02]  /*1ba0*/  FFMA.FTZ R27, R27, R9, R4 ;  /* 0x000000091b1b7223 */ /* 0x000fe40000010004 */
[----:B------:R-:W-:Y:S01]  /*1bb0*/  MOV R34, R10 ;  /* 0x0000000a00227202 */ /* 0x000fe20000000f00 */
[-C--:B---3--:R-:W-:Y:S01]  /*1bc0*/  FMUL.FTZ R7, R33, R6.reuse ;  /* 0x0000000621077220 */ /* 0x088fe20000410000 */
[-C--:B------:R-:W-:Y:S01]  /*1bd0*/  FMUL.FTZ R3, R25, R6.reuse ;  /* 0x0000000619037220 */ /* 0x080fe20000410000 */
[-C--:B------:R-:W-:Y:S01]  /*1be0*/  FMUL.FTZ R8, R32, R6.reuse ;  /* 0x0000000620087220 */ /* 0x080fe20000410000 */
[----:B0-----:R-:W-:Y:S01]  /*1bf0*/  FMUL.FTZ R0, R24, R6 ;  /* 0x0000000618007220 */ /* 0x001fe20000410000 */
[-C--:B----4-:R-:W-:Y:S01]  /*1c00*/  FFMA.FTZ R7, R32, R5.reuse, -R7 ;  /* 0x0000000520077223 */ /* 0x090fe20000010807 */
[-C--:B------:R-:W-:Y:S01]  /*1c10*/  FFMA.FTZ R24, R24, R5.reuse, -R3 ;  /* 0x0000000518187223 */ /* 0x080fe20000010803 */
[-C--:B------:R-:W-:Y:S01]  /*1c20*/  FFMA.FTZ R33, R33, R5.reuse, R8 ;  /* 0x0000000521217223 */ /* 0x080fe20000010008 */
[----:B------:R-:W-:Y:S01]  /*1c30*/  FFMA.FTZ R25, R25, R5, R0 ;  /* 0x0000000519197223 */ /* 0x000fe20000010000 */
[----:B------:R-:W-:-:S07]  /*1c40*/  IMAD.MOV.U32 R32, RZ, RZ, R7 ;  /* 0x000000ffff207224 */ /* 0x000fce00078e0007 */
.L_x_1486:
[----:B------:R-:W-:Y:S05]  /*1c50*/  BSYNC B0 ;  /* 0x0000000000007941 */ /* 0x000fea0003800000 */
.L_x_1473:
[----:B------:R-:W-:Y:S01]  /*1c60*/  ISETP.GT.AND P0, PT, R18, 0x3f, PT ;  /* 0x0000003f1200780c */ /* 0x000fe20003f04270 */
[----:B------:R-:W-:Y:S01]  /*1c70*/  BSSY B0, `(.L_x_1487) ;  /* 0x000001b000007945 */ /* 0x000fe20003800000 */
[----:B------:R-:W-:-:S11]  /*1c80*/  HFMA2.MMA R0, -RZ, RZ, 0, 0 ;  /* 0x00000000ff007435 */ /* 0x000fd600000001ff */
[----:B------:R-:W-:Y:S05]  /*1c90*/  @P0 BRA `(.L_x_1488) ;  /* 0x0000000000600947 */ /* 0x000fea0003800000 */
[----:B------:R-:W5:Y:S01]  /*1ca0*/  LDC R0, c[0x0][0x29c] ;  /* 0x0000a700ff007b82 */ /* 0x000f620000000800 */
[----:B------:R-:W-:Y:S01]  /*1cb0*/  ISETP.GT.AND P1, PT, R18, 0x23, PT ;  /* 0x000000231200780c */ /* 0x000fe20003f24270 */
[----:B------:R-:W1:Y:S01]  /*1cc0*/  S2R R7, SR_CgaCtaId ;  /* 0x0000000000077919 */ /* 0x000e620000008800 */
[----:B------:R-:W-:Y:S02]  /*1cd0*/  MOV R6, 0x400 ;  /* 0x0000040000067802 */ /* 0x000fe40000000f00 */
[C---:B-----5:R-:W-:Y:S02]  /*1ce0*/  ISETP.NE.OR P0, PT, R0.reuse, RZ, P1 ;  /* 0x000000ff0000720c */ /* 0x060fe40000f05670 */
[----:B------:R-:W-:Y:S01]  /*1cf0*/  ISETP.NE.AND P1, PT, R0, RZ, PT ;  /* 0x000000ff0000720c */ /* 0x000fe20003f25270 */
[----:B------:R-:W-:-:S05]  /*1d00*/  VIADD R0, R6, 0x20 ;  /* 0x0000002006007836 */ /* 0x000fca0000000000 */
[----:B-1----:R-:W-:Y:S01]  /*1d10*/  LEA R3, R7, R0, 0x18 ;  /* 0x0000000007037211 */ /* 0x002fe200078ec0ff */
[----:B0---4-:R-:W-:-:S04]  /*1d20*/  FMUL.FTZ R0, R32, R24 ;  /* 0x0000001820007220 */ /* 0x011fc80000410000 */
[----:B------:R-:W0:Y:S01]  /*1d30*/  @!P0 LDC R8, c[0x0][0x284] ;  /* 0x0000a100ff088b82 */ /* 0x000e220000000800 */
[----:B------:R-:W-:Y:S01]  /*1d40*/  @!P0 IMAD.SHL.U32 R9, R45, 0x4, RZ ;  /* 0x000000042d098824 */ /* 0x000fe200078e00ff */
[----:B------:R-:W-:Y:S02]  /*1d50*/  @!P1 IADD3 R6, R6, 0x420, RZ ;  /* 0x0000042006069810 */ /* 0x000fe40007ffe0ff */
[C---:B------:R-:W-:Y:S02]  /*1d60*/  LEA R3, R18.reuse, R3, 0x4 ;  /* 0x0000000312037211 */ /* 0x040fe400078e20ff */
[----:B------:R-:W-:Y:S02]  /*1d70*/  @!P1 LEA R7, R7, R6, 0x18 ;  /* 0x0000000607079211 */ /* 0x000fe400078ec0ff */
[----:B------:R-:W1:Y:S01]  /*1d80*/  @!P0 LDC.64 R4, c[0x0][0x248] ;  /* 0x00009200ff048b82 */ /* 0x000e620000000a00 */
[----:B------:R4:W-:Y:S02]  /*1d90*/  STS.128 [R3], R32 ;  /* 0x0000002003007388 */ /* 0x0009e40000000c00 */
[----:B------:R-:W-:-:S05]  /*1da0*/  @!P1 IMAD R7, R18, 0x10, R7 ;  /* 0x0000001012079824 */ /* 0x000fca00078e0207 */
[----:B------:R4:W-:Y:S01]  /*1db0*/  @!P1 STS.128 [R7], R28 ;  /* 0x0000001c07009388 */ /* 0x0009e20000000c00 */
[----:B0-----:R-:W-:-:S04]  /*1dc0*/  @!P0 IMAD R9, R22, R8, R9 ;  /* 0x0000000816098224 */ /* 0x001fc800078e0209 */
[----:B-1----:R-:W-:-:S04]  /*1dd0*/  @!P0 IMAD.WIDE R4, R9, 0x4, R4 ;  /* 0x0000000409048825 */ /* 0x002fc800078e0204 */
[----:B------:R-:W-:Y:S01]  /*1de0*/  FFMA.FTZ R9, R33, R25, R0 ;  /* 0x0000001921097223 */ /* 0x000fe20000010000 */
[----:B------:R4:W-:Y:S03]  /*1df0*/  @!P0 STG.E.128 desc[UR36][R4.64], R24 ;  /* 0x0000001804008986 */ /* 0x0009e6000c101d24 */
[----:B------:R-:W-:-:S04]  /*1e00*/  FFMA.FTZ R0, R34, R26, R9 ;  /* 0x0000001a22007223 */ /* 0x000fc80000010009 */
[----:B------:R-:W-:-:S07]  /*1e10*/  FFMA.FTZ R0, R35, R27, R0 ;  /* 0x0000001b23007223 */ /* 0x000fce0000010000 */
.L_x_1488:
[----:B------:R-:W-:Y:S05]  /*1e20*/  BSYNC B0 ;  /* 0x0000000000007941 */ /* 0x000fea0003800000 */
.L_x_1487:
[----:B----4-:R-:W4:Y:S01]  /*1e30*/  SHFL.BFLY PT, R3, R0, 0x10, 0x1f ;  /* 0x0e001f0000037f89 */ /* 0x010f2200000e0000 */
[----:B------:R-:W-:Y:S01]  /*1e40*/  LOP3.LUT P0, R8, R18, 0x1f, RZ, 0xc0, !PT ;  /* 0x0000001f12087812 */ /* 0x000fe2000780c0ff */
[----:B------:R-:W5:Y:S01]  /*1e50*/  S2UR UR5, SR_CgaCtaId ;  /* 0x00000000000579c3 */ /* 0x000f620000008800 */
[----:B------:R-:W-:Y:S01]  /*1e60*/  UMOV UR4, 0x400 ;  /* 0x0000040000047882 */ /* 0x000fe20000000000 */
[----:B------:R-:W-:Y:S01]  /*1e70*/  ULDC UR7, c[0x0][0x284] ;  /* 0x0000a10000077ab9 */ /* 0x000fe20000000800 */
[----:B------:R-:W-:Y:S01]  /*1e80*/  ISETP.GT.U32.AND P1, PT, R8, 0x1, PT ;  /* 0x000000010800780c */ /* 0x000fe20003f24070 */
[----:B------:R-:W-:Y:S01]  /*1e90*/  BSSY B0, `(.L_x_1489) ;  /* 0x0000033000007945 */ /* 0x000fe20003800000 */
[----:B------:R-:W-:-:S07]  /*1ea0*/  MOV R252, 0xff7fffff ;  /* 0xff7fffff00fc7802 */ /* 0x000fce0000000f00 */
[----:B------:R-:W-:-:S04]  /*1eb0*/  VOTEU.ALL UP0, P0 ;  /* 0x00000000003f7886 */ /* 0x000fc80000000000 */
[----:B------:R-:W0:Y:S01]  /*1ec0*/  @!P1 S2R R10, SR_CgaCtaId ;  /* 0x00000000000a9919 */ /* 0x000e220000008800 */
[----:B----4-:R-:W-:Y:S01]  /*1ed0*/  FADD.FTZ R3, R3, R0 ;  /* 0x0000000003037221 */ /* 0x010fe20000010000 */
[----:B------:R-:W-:Y:S01]  /*1ee0*/  @!P0 SHF.R.U32.HI R0, RZ, 0x3, R18 ;  /* 0x00000003ff008819 */ /* 0x000fe20000011612 */
[----:B-----5:R-:W-:-:S03]  /*1ef0*/  @!UP0 ULEA UR6, UR5, UR4, 0x18 ;  /* 0x0000000405068291 */ /* 0x020fc6000f8ec03f */
[----:B------:R-:W4:Y:S02]  /*1f00*/  SHFL.BFLY PT, R4, R3, 0x8, 0x1f ;  /* 0x0d001f0003047f89 */ /* 0x000f2400000e0000 */
[----:B----4-:R-:W-:Y:S01]  /*1f10*/  FADD.FTZ R4, R3, R4 ;  /* 0x0000000403047221 */ /* 0x010fe20000010000 */
[----:B------:R-:W-:-:S04]  /*1f20*/  @!P1 MOV R3, 0x400 ;  /* 0x0000040000039802 */ /* 0x000fc80000000f00 */
[----:B------:R-:W4:Y:S01]  /*1f30*/  SHFL.BFLY PT, R5, R4, 0x4, 0x1f ;  /* 0x0c801f0004057f89 */ /* 0x000f2200000e0000 */
[----:B0-----:R-:W-:-:S04]  /*1f40*/  @!P1 LEA R3, R10, R3, 0x18 ;  /* 0x000000030a039211 */ /* 0x001fc800078ec0ff */
[----:B------:R-:W-:Y:S01]  /*1f50*/  @!P1 LEA R8, R8, R3, 0x2 ;  /* 0x0000000308089211 */ /* 0x000fe200078e10ff */
[----:B----4-:R-:W-:Y:S01]  /*1f60*/  FADD.FTZ R5, R4, R5 ;  /* 0x0000000504057221 */ /* 0x010fe20000010000 */
[----:B------:R-:W-:-:S04]  /*1f70*/  @!P0 LOP3.LUT R4, R0, 0x1ffffffc, RZ, 0xc0, !PT ;  /* 0x1ffffffc00048812 */ /* 0x000fc800078ec0ff */
[----:B------:R-:W0:Y:S02]  /*1f80*/  SHFL.BFLY PT, R6, R5, 0x2, 0x1f ;  /* 0x0c401f0005067f89 */ /* 0x000e2400000e0000 */
[----:B0-----:R-:W-:-:S05]  /*1f90*/  FADD.FTZ R6, R5, R6 ;  /* 0x0000000605067221 */ /* 0x001fca0000010000 */
[----:B------:R-:W0:Y:S02]  /*1fa0*/  SHFL.BFLY PT, R7, R6, 0x1, 0x1f ;  /* 0x0c201f0006077f89 */ /* 0x000e2400000e0000 */
[----:B0-----:R-:W-:-:S05]  /*1fb0*/  FADD.FTZ R7, R6, R7 ;  /* 0x0000000706077221 */ /* 0x001fca0000010000 */
[----:B------:R-:W-:Y:S01]  /*1fc0*/  @!P0 STS [R4+UR6+0x8], R7 ;  /* 0x0000080704008988 */ /* 0x000fe20008000806 */
[----:B------:R-:W-:Y:S01]  /*1fd0*/  UIADD3 UR6, UR4, 0x820, URZ ;  /* 0x0000082004067890 */ /* 0x000fe2000fffe03f */
[----:B------:R-:W-:Y:S03]  /*1fe0*/  BAR.SYNC.DEFER_BLOCKING 0x0 ;  /* 0x0000000000007b1d */ /* 0x000fe60000010000 */
[----:B------:R-:W-:Y:S01]  /*1ff0*/  ULEA UR6, UR5, UR6, 0x18 ;  /* 0x0000000605067291 */ /* 0x000fe2000f8ec03f */
[----:B------:R-:W-:-:S05]  /*2000*/  ISETP.NE.AND P0, PT, R18, RZ, PT ;  /* 0x000000ff1200720c */ /* 0x000fca0003f05270 */
[----:B------:R-:W-:Y:S01]  /*2010*/  IMAD.U32 R11, RZ, RZ, UR6 ;  /* 0x00000006ff0b7e24 */ /* 0x000fe2000f8e00ff */
[----:B------:R-:W0:Y:S04]  /*2020*/  @!P1 LDS R7, [R8+0x8] ;  /* 0x0000080008079984 */ /* 0x000e280000000800 */
[----:B0-----:R-:W0:Y:S02]  /*2030*/  SHFL.BFLY PT, R0, R7, 0x1, 0x1f ;  /* 0x0c201f0007007f89 */ /* 0x001e2400000e0000 */
[----:B0-----:R-:W-:Y:S01]  /*2040*/  FADD.FTZ R3, R0, R7 ;  /* 0x0000000700037221 */ /* 0x001fe20000010000 */
[----:B------:R-:W-:-:S04]  /*2050*/  IMAD.U32 R0, RZ, RZ, UR7 ;  /* 0x00000007ff007e24 */ /* 0x000fc8000f8e00ff */
[----:B------:R0:W4:Y:S01]  /*2060*/  SHFL.IDX PT, R5, R3, RZ, 0x1f ;  /* 0x00001fff03057589 */ /* 0x00012200000e0000 */
[----:B------:R-:W-:-:S04]  /*2070*/  VIADDMNMX R9, R16, -R0, RZ, !PT ;  /* 0x8000000010097246 */ /* 0x000fc800078001ff */
[----:B------:R-:W-:Y:S01]  /*2080*/  IADD3 R6, R19, -R9, RZ ;  /* 0x8000000913067210 */ /* 0x000fe20007ffe0ff */
[----:B------:R0:W-:Y:S04]  /*2090*/  STL [R1+0x14], R9 ;  /* 0x0000140901007387 */ /* 0x0001e80000100800 */
[----:B------:R0:W-:Y:S01]  /*20a0*/  STL [R1+0x268], R11 ;  /* 0x0002680b01007387 */ /* 0x0001e20000100800 */
[----:B------:R-:W-:Y:S05]  /*20b0*/  @P0 BRA `(.L_x_1490) ;  /* 0x0000000000400947 */ /* 0x000fea0003800000 */
[----:B------:R-:W-:Y:S01]  /*20c0*/  ULDC.64 UR6, c[0x0][0x2c8] ;  /* 0x0000b20000067ab9 */ /* 0x000fe20000000a00 */
[----:B0-----:R-:W-:Y:S01]  /*20d0*/  IMAD R3, R6, 0x4, R11 ;  /* 0x0000000406037824 */ /* 0x001fe200078e020b */
[----:B------:R-:W-:Y:S01]  /*20e0*/  ISETP.NE.U32.AND P0, PT, RZ, UR6, PT ;  /* 0x00000006ff007c0c */ /* 0x000fe2000bf05070 */
[----:B------:R-:W-:Y:S02]  /*20f0*/  ULDC UR6, c[0x0][0x2a0] ;  /* 0x0000a80000067ab9 */ /* 0x000fe40000000800 */
[----:B----4-:R-:W-:Y:S01]  /*2100*/  FMUL.FTZ R252, R5, UR6 ;  /* 0x0000000605fc7c20 */ /* 0x010fe20008410000 */
[----:B------:R-:W-:-:S13]  /*2110*/  ISETP.NE.AND.EX P0, PT, RZ, UR7, PT, P0 ;  /* 0x00000007ff007c0c */ /* 0x000fda000bf05300 */
[----:B------:R-:W-:Y:S05]  /*2120*/  @!P0 BRA `(.L_x_1491) ;  /* 0x0000000000208947 */ /* 0x000fea0003800000 */
[----:B------:R-:W0:Y:S01]  /*2130*/  LDC.64 R4, c[0x0][0x2c8] ;  /* 0x0000b200ff047b82 */ /* 0x000e220000000a00 */
[----:B------:R-:W-:Y:S01]  /*2140*/  IADD3 R8, R19, -R44, RZ ;  /* 0x8000002c13087210 */ /* 0x000fe20007ffe0ff */
[----:B------:R-:W-:-:S04]  /*2150*/  ULDC UR6, c[0x0][0x2d0] ;  /* 0x0000b40000067ab9 */ /* 0x000fc80000000800 */
[----:B------:R-:W-:-:S04]  /*2160*/  IMAD R7, R251, UR6, R8 ;  /* 0x00000006fb077c24 */ /* 0x000fc8000f8e0208 */
[----:B------:R-:W-:-:S04]  /*2170*/  IMAD R7, R7, UR6, R8 ;  /* 0x0000000607077c24 */ /* 0x000fc8000f8e0208 */
[----:B0-----:R-:W-:-:S06]  /*2180*/  IMAD.WIDE R4, R7, 0x4, R4 ;  /* 0x0000000407047825 */ /* 0x001fcc00078e0204 */
[----:B------:R-:W4:Y:S02]  /*2190*/  LDG.E R5, desc[UR36][R4.64] ;  /* 0x0000002404057981 */ /* 0x000f24000c1e1900 */
[----:B----4-:R-:W-:-:S07]  /*21a0*/  FADD.FTZ R252, R252, R5 ;  /* 0x00000005fcfc7221 */ /* 0x010fce0000010000 */
.L_x_1491:
[----:B------:R0:W-:Y:S02]  /*21b0*/  STS [R3], R252 ;  /* 0x000000fc03007388 */ /* 0x0001e40000000800 */
.L_x_1490:
[----:B------:R-:W-:Y:S05]  /*21c0*/  BSYNC B0 ;  /* 0x0000000000007941 */ /* 0x000fea0003800000 */
.L_x_1489:
[----:B------:R-:W-:Y:S01]  /*21d0*/  BAR.SYNC.DEFER_BLOCKING 0x0 ;  /* 0x0000000000007b1d */ /* 0x000fe20000010000 */
[----:B------:R-:W-:Y:S01]  /*21e0*/  LEA.HI R8, R18, R18, RZ, 0x1 ;  /* 0x0000001212087211 */ /* 0x000fe200078f08ff */
[----:B------:R-:W-:Y:S01]  /*21f0*/  UIADD3 UR6, UR4, 0x20, URZ ;  /* 0x0000002004067890 */ /* 0x000fe2000fffe03f */
[----:B------:R-:W-:Y:S02]  /*2200*/  IADD3 R6, R6, 0xf, RZ ;  /* 0x0000000f06067810 */ /* 0x000fe40007ffe0ff */
[C---:B0-----:R-:W-:Y:S01]  /*2210*/  LOP3.LUT R3, R8.reuse, 0xfffffffe, RZ, 0xc0, !PT ;  /* 0xfffffffe08037812 */ /* 0x041fe200078ec0ff */
[----:B------:R-:W-:Y:S01]  /*2220*/  ULEA UR6, UR5, UR6, 0x18 ;  /* 0x0000000605067291 */ /* 0x000fe2000f8ec03f */
[----:B----4-:R-:W-:Y:S01]  /*2230*/  SHF.R.S32.HI R5, RZ, 0x1f, R6 ;  /* 0x0000001fff057819 */ /* 0x010fe20000011406 */
[----:B------:R-:W-:Y:S01]  /*2240*/  ULDC UR10, c[0x0][0x29c] ;  /* 0x0000a700000a7ab9 */ /* 0x000fe20000000800 */
[----:B------:R-:W-:Y:S01]  /*2250*/  LEA.HI.SX32 R8, R8, R9, 0x1f ;  /* 0x0000000908087211 */ /* 0x000fe200078ffaff */
[----:B------:R-:W-:Y:S01]  /*2260*/  IMAD.IADD R3, R18, 0x1, -R3 ;  /* 0x0000000112037824 */ /* 0x000fe200078e0a03 */
[----:B------:R-:W-:Y:S01]  /*2270*/  LEA.HI R5, R5, R6, RZ, 0x4 ;  /* 0x0000000605057211 */ /* 0x000fe200078f20ff */
[----:B------:R-:W-:Y:S01]  /*2280*/  ULDC UR14, c[0x0][0x284] ;  /* 0x0000a100000e7ab9 */ /* 0x000fe20000000800 */
[----:B------:R-:W-:-:S02]  /*2290*/  ULDC UR11, c[0x0][0x2a0] ;  /* 0x0000a800000b7ab9 */ /* 0x000fc40000000800 */
[----:B------:R-:W-:Y:S01]  /*22a0*/  LEA R4, R3, UR6, 0x3 ;  /* 0x0000000603047c11 */ /* 0x000fe2000f8e18ff */
[----:B------:R-:W-:Y:S01]  /*22b0*/  ULDC UR6, c[0x0][0x29c] ;  /* 0x0000a70000067ab9 */ /* 0x000fe20000000800 */
[----:B------:R-:W-:Y:S02]  /*22c0*/  LOP3.LUT R5, R5, 0xfffffff0, RZ, 0xc0, !PT ;  /* 0xfffffff005057812 */ /* 0x000fe400078ec0ff */
[----:B------:R-:W-:Y:S01]  /*22d0*/  ISETP.NE.AND P1, PT, RZ, UR6, PT ;  /* 0x00000006ff007c0c */ /* 0x000fe2000bf25270 */
[----:B------:R-:W0:Y:S04]  /*22e0*/  LDS.64 R10, [R4] ;  /* 0x00000000040a7984 */ /* 0x000e280000000a00 */
[----:B--23--:R-:W2:Y:S04]  /*22f0*/  LDS.64 R14, [R4+0x10] ;  /* 0x00001000040e7984 */ /* 0x00cea80000000a00 */
[----:B------:R-:W3:Y:S04]  /*2300*/  LDS.64 R12, [R4+0x20] ;  /* 0x00002000040c7984 */ /* 0x000ee80000000a00 */
[----:B0-----:R-:W-:Y:S04]  /*2310*/  STL.64 [R1+0x260], R10 ;  /* 0x0002600a01007387 */ /* 0x001fe80000100a00 */
[----:B------:R-:W0:Y:S04]  /*2320*/  LDS.64 R10, [R4+0x30] ;  /* 0x00003000040a7984 */ /* 0x000e280000000a00 */
[----:B--2---:R-:W-:Y:S04]  /*2330*/  STL.64 [R1+0x258], R14 ;  /* 0x0002580e01007387 */ /* 0x004fe80000100a00 */
[----:B------:R-:W2:Y:S04]  /*2340*/  LDS.64 R14, [R4+0x40] ;  /* 0x00004000040e7984 */ /* 0x000ea80000000a00 */
[----:B---3--:R-:W-:Y:S04]  /*2350*/  STL.64 [R1+0x250], R12 ;  /* 0x0002500c01007387 */ /* 0x008fe80000100a00 */
        /* <DEDUP_REMOVED lines=116> */
[----:B------:R0:W4:Y:S04]  /*2aa0*/  LDS.64 R10, [R4+0x3f0] ;  /* 0x0003f000040a7984 */ /* 0x0001280000000a00 */
[----:B--2---:R2:W-:Y:S01]  /*2ab0*/  STL.64 [R1+0x78], R14 ;  /* 0x0000780e01007387 */ /* 0x0045e20000100a00 */
[----:B0-----:R-:W-:-:S03]  /*2ac0*/  IMAD.IADD R4, R5, 0x1, R9 ;  /* 0x0000000105047824 */ /* 0x001fc600078e0209 */
[----:B---3--:R2:W-:Y:S02]  /*2ad0*/  STL.64 [R1+0x70], R12 ;  /* 0x0000700c01007387 */ /* 0x0085e40000100a00 */
[----:B------:R-:W-:Y:S02]  /*2ae0*/  ISETP.GE.AND P0, PT, R8, R4, PT ;  /* 0x000000040800720c */ /* 0x000fe40003f06270 */
[----:B----4-:R2:W-:Y:S04]  /*2af0*/  STL.64 [R1+0x68], R10 ;  /* 0x0000680a01007387 */ /* 0x0105e80000100a00 */
[----:B------:R2:W-:Y:S01]  /*2b00*/  STL [R1+0x270], R4 ;  /* 0x0002700401007387 */ /* 0x0005e20000100800 */
[----:B------:R-:W-:Y:S06]  /*2b10*/  @P1 BRA `(.L_x_1492) ;  /* 0x00000004003c1947 */ /* 0x000fec0003800000 */
[----:B------:R-:W-:-:S04]  /*2b20*/  UIADD3 UR4, UR4, 0x420, URZ ;  /* 0x0000042004047890 */ /* 0x000fc8000fffe03f */
[----:B------:R-:W-:-:S06]  /*2b30*/  ULEA UR4, UR5, UR4, 0x18 ;  /* 0x0000000405047291 */ /* 0x000fcc000f8ec03f */
[----:B--2---:R-:W-:-:S05]  /*2b40*/  LEA R4, R3, UR4, 0x3 ;  /* 0x0000000403047c11 */ /* 0x004fca000f8e18ff */
[----:B------:R-:W0:Y:S04]  /*2b50*/  LDS.64 R12, [R4] ;  /* 0x00000000040c7984 */ /* 0x000e280000000a00 */
[----:B------:R-:W2:Y:S04]  /*2b60*/  LDS.64 R10, [R4+0x10] ;  /* 0x00001000040a7984 */ /* 0x000ea80000000a00 */
[----:B------:R-:W3:Y:S04]  /*2b70*/  LDS.64 R6, [R4+0x20] ;  /* 0x0000200004067984 */ /* 0x000ee80000000a00 */
[----:B------:R-:W-:Y:S04]  /*2b80*/  LDS.64 R248, [R4+0xc0] ;  /* 0x0000c00004f87984 */ /* 0x000fe80000000a00 */
[----:B------:R-:W-:Y:S04]  /*2b90*/  LDS.64 R246, [R4+0xd0] ;  /* 0x0000d00004f67984 */ /* 0x000fe80000000a00 */
[----:B------:R-:W-:Y:S04]  /*2ba0*/  LDS.64 R244, [R4+0xe0] ;  /* 0x0000e00004f47984 */ /* 0x000fe80000000a00 */
[----:B------:R-:W-:Y:S04]  /*2bb0*/  LDS.64 R242, [R4+0xf0] ;  /* 0x0000f00004f27984 */ /* 0x000fe80000000a00 */
[----:B------:R-:W-:Y:S04]  /*2bc0*/  LDS.64 R240, [R4+0x100] ;  /* 0x0001000004f07984 */ /* 0x000fe80000000a00 */
[----:B------:R-:W-:Y:S04]  /*2bd0*/  LDS.64 R238, [R4+0x110] ;  /* 0x0001100004ee7984 */ /* 0x000fe80000000a00 */
[----:B------:R-:W-:Y:S04]  /*2be0*/  LDS.64 R108, [R4+0x120] ;  /* 0x00012000046c7984 */ /* 0x000fe80000000a00 */
[----:B0-----:R-:W-:Y:S04]  /*2bf0*/  STL.64 [R1+0x60], R12 ;  /* 0x0000600c01007387 */ /* 0x001fe80000100a00 */
[----:B------:R-:W0:Y:S04]  /*2c00*/  LDS.64 R12, [R4+0x30] ;  /* 0x00003000040c7984 */ /* 0x000e280000000a00 */
[----:B--2---:R-:W-:Y:S04]  /*2c10*/  STL.64 [R1+0x58], R10 ;  /* 0x0000580a01007387 */ /* 0x004fe80000100a00 */
[----:B------:R-:W2:Y:S04]  /*2c20*/  LDS.64 R10, [R4+0x40] ;  /* 0x00004000040a7984 */ /* 0x000ea80000000a00 */
[----:B---3--:R-:W-:Y:S04]  /*2c30*/  STL.64 [R1+0x50], R6 ;  /* 0x0000500601007387 */ /* 0x008fe80000100a00 */
[----:B------:R-:W3:Y:S04]  /*2c40*/  LDS.64 R6, [R4+0x50] ;  /* 0x0000500004067984 */ /* 0x000ee80000000a00 */
        /* <DEDUP_REMOVED lines=43> */
[----:B-1----:R4:W1:Y:S04]  /*2f00*/  LDS.64 R44, [R4+0x320] ;  /* 0x00032000042c7984 */ /* 0x0028680000000a00 */
[----:B------:R4:W0:Y:S04]  /*2f10*/  LDS.64 R42, [R4+0x330] ;  /* 0x00033000042a7984 */ /* 0x0008280000000a00 */
[----:B------:R4:W0:Y:S04]  /*2f20*/  LDS.64 R40, [R4+0x340] ;  /* 0x0003400004287984 */ /* 0x0008280000000a00 */
[----:B------:R4:W0:Y:S04]  /*2f30*/  LDS.64 R38, [R4+0x350] ;  /* 0x0003500004267984 */ /* 0x0008280000000a00 */
[----:B------:R4:W0:Y:S04]  /*2f40*/  LDS.64 R36, [R4+0x360] ;  /* 0x0003600004247984 */ /* 0x0008280000000a00 */
[----:B------:R4:W1:Y:S04]  /*2f50*/  LDS.64 R34, [R4+0x370] ;  /* 0x0003700004227984 */ /* 0x0008680000000a00 */
        /* <DEDUP_REMOVED lines=8> */
[----:B0-----:R4:W-:Y:S04]  /*2fe0*/  STL.64 [R1+0x18], R12 ;  /* 0x0000180c01007387 */ /* 0x0019e80000100a00 */
[----:B--2---:R4:W-:Y:S04]  /*2ff0*/  STL.64 [R1+0x8], R10 ;  /* 0x0000080a01007387 */ /* 0x0049e80000100a00 */
[----:B---3--:R4:W-:Y:S02]  /*3000*/  STL.64 [R1], R6 ;  /* 0x0000000601007387 */ /* 0x0089e40000100a00 */
.L_x_1492:
[----:B------:R-:W-:Y:S01]  /*3010*/  ULDC.64 UR8, c[0x0][0x258] ;  /* 0x0000960000087ab9 */ /* 0x000fe20000000a00 */
[----:B------:R-:W-:Y:S01]  /*3020*/  ULDC.64 UR6, c[0x0][0x2b0] ;  /* 0x0000ac0000067ab9 */ /* 0x000fe20000000a00 */
[----:B------:R-:W-:Y:S01]  /*3030*/  ULDC.64 UR12, c[0x0][0x2c8] ;  /* 0x0000b200000c7ab9 */ /* 0x000fe20000000a00 */
[----:B------:R-:W-:Y:S01]  /*3040*/  BSSY B0, `(.L_x_1493) ;  /* 0x0000b3c000007945 */ /* 0x000fe20003800000 */
[----:B------:R-:W-:-:S03]  /*3050*/  SHF.L.U32 R3, R3, 0x1, RZ ;  /* 0x0000000103037819 */ /* 0x000fc600000006ff */
[----:B------:R-:W-:Y:S05]  /*3060*/  @P0 BRA `(.L_x_1494) ;  /* 0x000000b000e40947 */ /* 0x000fea0003800000 */
[----:B--2-4-:R-:W-:Y:S01]  /*3070*/  IABS R4, R0 ;  /* 0x0000000000047213 */ /* 0x014fe20000000000 */
[----:B------:R-:W-:Y:S01]  /*3080*/  IMAD R5, R111, 0x90, RZ ;  /* 0x000000906f057824 */ /* 0x000fe200078e02ff */
[----:B------:R-:W-:-:S03]  /*3090*/  ULDC UR4, c[0x0][0x298] ;  /* 0x0000a60000047ab9 */ /* 0x000fc60000000800 */
[----:B------:R-:W-:Y:S02]  /*30a0*/  IMAD.MOV.U32 R9, RZ, RZ, R4 ;  /* 0x000000ffff097224 */ /* 0x000fe400078e0004 */
[-CC-:B------:R-:W-:Y:S02]  /*30b0*/  IMAD R4, R110, R0.reuse, R3.reuse ;  /* 0x000000006e047224 */ /* 0x180fe400078e0203 */
[----:B------:R-:W0:Y:S01]  /*30c0*/  I2F.RP R6, R9 ;  /* 0x0000000900067306 */ /* 0x000e220000209400 */
[----:B------:R-:W-:Y:S01]  /*30d0*/  IMAD R5, R5, R0, R3 ;  /* 0x0000000005057224 */ /* 0x000fe200078e0203 */
[----:B------:R-:W-:Y:S06]  /*30e0*/  STL [R1+0x10], R9 ;  /* 0x0000100901007387 */ /* 0x000fec0000100800 */
[----:B0-----:R-:W0:Y:S02]  /*30f0*/  MUFU.RCP R6, R6 ;  /* 0x0000000600067308 */ /* 0x001e240000001000 */
[----:B0-----:R-:W-:-:S06]  /*3100*/  IADD3 R6, R6, 0xffffffe, RZ ;  /* 0x0ffffffe06067810 */ /* 0x001fcc0007ffe0ff */
[----:B------:R0:W2:Y:S02]  /*3110*/  F2I.FTZ.U32.TRUNC.NTZ R7, R6 ;  /* 0x0000000600077305 */ /* 0x0000a4000021f000 */
[----:B0-----:R-:W-:Y:S01]  /*3120*/  HFMA2.MMA R6, -RZ, RZ, 0, 0 ;  /* 0x00000000ff067435 */ /* 0x001fe200000001ff */
[----:B--2---:R-:W-:-:S04]  /*3130*/  IMAD.MOV R0, RZ, RZ, -R7 ;  /* 0x000000ffff007224 */ /* 0x004fc800078e0a07 */
[----:B------:R-:W-:-:S05]  /*3140*/  IMAD R0, R0, R9, RZ ;  /* 0x0000000900007224 */ /* 0x000fca00078e02ff */
[----:B------:R-:W-:Y:S01]  /*3150*/  IMAD.HI.U32 R6, R7, R0, R6 ;  /* 0x0000000007067227 */ /* 0x000fe200078e0006 */
[----:B------:R-:W-:Y:S01]  /*3160*/  SHF.R.S32.HI R7, RZ, 0x1f, R4 ;  /* 0x0000001fff077819 */ /* 0x000fe20000011404 */
[----:B------:R-:W0:Y:S03]  /*3170*/  LDC R0, c[0x0][0x2c0] ;  /* 0x0000b000ff007b82 */ /* 0x000e260000000800 */
[----:B------:R2:W-:Y:S02]  /*3180*/  STL [R1+0x274], R6 ;  /* 0x0002740601007387 */ /* 0x0005e40000100800 */
[----:B--2---:R-:W-:Y:S01]  /*3190*/  IMAD.MOV.U32 R6, RZ, RZ, R8 ;  /* 0x000000ffff067224 */ /* 0x004fe200078e0008 */
[----:B------:R-:W-:Y:S02]  /*31a0*/  SHF.R.S32.HI R8, RZ, 0x1f, R5 ;  /* 0x0000001fff087819 */ /* 0x000fe40000011405 */
[----:B0-----:R-:W-:-:S07]  /*31b0*/  IADD3 R0, R0, UR4, RZ ;  /* 0x0000000400007c10 */ /* 0x001fce000fffe0ff */
.L_x_1626:
[----:B------:R-:W0:Y:S01]  /*31c0*/  S2R R12, SR_CTAID.Y ;  /* 0x00000000000c7919 */ /* 0x000e220000002600 */
[----:B------:R-:W-:Y:S01]  /*31d0*/  ISETP.NE.U32.AND P0, PT, RZ, UR6, PT ;  /* 0x00000006ff007c0c */ /* 0x000fe2000bf05070 */
[----:B------:R-:W2:Y:S03]  /*31e0*/  LDL R14, [R1+0x274] ;  /* 0x00027400010e7983 */ /* 0x000ea60000100800 */
[----:B------:R-:W-:Y:S01]  /*31f0*/  ISETP.NE.AND.EX P0, PT, RZ, UR7, PT, P0 ;  /* 0x00000007ff007c0c */ /* 0x000fe2000bf05300 */
[----:B------:R-:W-:Y:S01]  /*3200*/  IMAD.U32 R0, RZ, RZ, UR14 ;  /* 0x0000000eff007e24 */ /* 0x000fe2000f8e00ff */
[----:B------:R-:W3:Y:S11]  /*3210*/  LDL R13, [R1+0x10] ;  /* 0x00001000010d7983 */ /* 0x000ef60000100800 */
[----:B------:R-:W-:Y:S01]  /*3220*/  @P0 SHF.R.S32.HI R11, RZ, 0x1f, R6 ;  /* 0x0000001fff0b0819 */ /* 0x000fe20000011406 */
[----:B0-----:R-:W-:-:S05]  /*3230*/  @P0 IMAD R10, R12, R0, RZ ;  /* 0x000000000c0a0224 */ /* 0x001fca00078e02ff */
[--C-:B------:R-:W-:Y:S02]  /*3240*/  @P0 SHF.R.S32.HI R9, RZ, 0x1f, R10.reuse ;  /* 0x0000001fff090819 */ /* 0x100fe4000001140a */
[----:B------:R-:W-:-:S04]  /*3250*/  @P0 IADD3 R10, P1, P2, R6, UR6, R10 ;  /* 0x00000006060a0c10 */ /* 0x000fc8000fa3e00a */
[----:B------:R-:W-:-:S05]  /*3260*/  @P0 IADD3.X R11, R11, UR7, R9, P1, P2 ;  /* 0x000000070b0b0c10 */ /* 0x000fca0008fe4409 */
[----:B------:R0:W4:Y:S01]  /*3270*/  @P0 LDG.E.U8 R10, desc[UR36][R10.64] ;  /* 0x000000240a0a0981 */ /* 0x000122000c1e1100 */
[----:B------:R-:W-:Y:S01]  /*3280*/  IABS R9, R6 ;  /* 0x0000000600097213 */ /* 0x000fe20000000000 */
[----:B------:R-:W-:Y:S01]  /*3290*/  BSSY B1, `(.L_x_1495) ;  /* 0x000003c000017945 */ /* 0x000fe20003800000 */
[----:B------:R-:W-:Y:S02]  /*32a0*/  ISETP.GE.AND P2, PT, R6, RZ, PT ;  /* 0x000000ff0600720c */ /* 0x000fe40003f46270 */
[----:B0-----:R-:W-:Y:S02]  /*32b0*/  IABS R11, R0 ;  /* 0x00000000000b7213 */ /* 0x001fe40000000000 */
[----:B----4-:R-:W-:Y:S01]  /*32c0*/  ISETP.NE.AND P0, PT, R10, RZ, P0 ;  /* 0x000000ff0a00720c */ /* 0x010fe20000705270 */
[----:B--2---:R-:W-:-:S05]  /*32d0*/  IMAD.HI.U32 R10, R14, R9, RZ ;  /* 0x000000090e0a7227 */ /* 0x004fca00078e00ff */
[----:B------:R-:W-:-:S05]  /*32e0*/  IADD3 R10, -R10, RZ, RZ ;  /* 0x000000ff0a0a7210 */ /* 0x000fca0007ffe1ff */
[----:B------:R-:W-:-:S05]  /*32f0*/  IMAD R9, R11, R10, R9 ;  /* 0x0000000a0b097224 */ /* 0x000fca00078e0209 */
[----:B---3--:R-:W-:-:S13]  /*3300*/  ISETP.GT.U32.AND P1, PT, R13, R9, PT ;  /* 0x000000090d00720c */ /* 0x008fda0003f24070 */
[----:B------:R-:W-:-:S05]  /*3310*/  @!P1 IMAD.IADD R9, R9, 0x1, -R11 ;  /* 0x0000000109099824 */ /* 0x000fca00078e0a0b */
[----:B------:R-:W-:-:S13]  /*3320*/  ISETP.GT.U32.AND P1, PT, R13, R9, PT ;  /* 0x000000090d00720c */ /* 0x000fda0003f24070 */
[----:B------:R-:W-:Y:S01]  /*3330*/  @!P1 IADD3 R9, R9, -R11, RZ ;  /* 0x8000000b09099210 */ /* 0x000fe20007ffe0ff */
[----:B------:R-:W-:Y:S01]  /*3340*/  IMAD R11, R12, R0, RZ ;  /* 0x000000000c0b7224 */ /* 0x000fe200078e02ff */
[----:B------:R-:W-:-:S03]  /*3350*/  ISETP.NE.AND P1, PT, R0, RZ, PT ;  /* 0x000000ff0000720c */ /* 0x000fc60003f25270 */
[----:B------:R-:W-:-:S10]  /*3360*/  @!P2 IMAD.MOV R9, RZ, RZ, -R9 ;  /* 0x000000ffff09a224 */ /* 0x000fd400078e0a09 */
[----:B------:R-:W-:-:S04]  /*3370*/  @!P1 LOP3.LUT R9, RZ, R0, RZ, 0x33, !PT ;  /* 0x00000000ff099212 */ /* 0x000fc800078e33ff */
[----:B------:R-:W-:Y:S02]  /*3380*/  SHF.R.S32.HI R12, RZ, 0x1f, R9 ;  /* 0x0000001fff0c7819 */ /* 0x000fe40000011409 */
[----:B------:R-:W-:-:S04]  /*3390*/  IADD3 R10, P1, R9, R11, RZ ;  /* 0x0000000b090a7210 */ /* 0x000fc80007f3e0ff */
[----:B------:R-:W-:Y:S02]  /*33a0*/  LEA.HI.X.SX32 R11, R11, R12, 0x1, P1 ;  /* 0x0000000c0b0b7211 */ /* 0x000fe400008f0eff */
[----:B------:R-:W-:-:S04]  /*33b0*/  LEA R12, P1, R10, UR8, 0x2 ;  /* 0x000000080a0c7c11 */ /* 0x000fc8000f8210ff */
[----:B------:R-:W-:Y:S02]  /*33c0*/  LEA.HI.X R13, R10, UR9, R11, 0x2, P1 ;  /* 0x000000090a0d7c11 */ /* 0x000fe400088f140b */
[----:B------:R-:W-:-:S04]  /*33d0*/  IADD3 R10, R16, -0x1, RZ ;  /* 0xffffffff100a7810 */ /* 0x000fc80007ffe0ff */
[----:B------:R-:W-:Y:S01]  /*33e0*/  ISETP.GE.AND P1, PT, R6, R10, PT ;  /* 0x0000000a0600720c */ /* 0x000fe20003f26270 */
[----:B------:R-:W-:-:S12]  /*33f0*/  IMAD R10, R0, 0x90, RZ ;  /* 0x00000090000a7824 */ /* 0x000fd800078e02ff */
[----:B------:R-:W-:Y:S05]  /*3400*/  @P1 BRA `(.L_x_1496) ;  /* 0x0000000000901947 */ /* 0x000fea0003800000 */
[----:B------:R-:W-:-:S05]  /*3410*/  IMAD.SHL.U32 R11, R9, 0x4, RZ ;  /* 0x00000004090b7824 */ /* 0x000fca00078e00ff */
[----:B------:R-:W-:-:S13]  /*3420*/  ISETP.GE.AND P2, PT, R11, R10, PT ;  /* 0x0000000a0b00720c */ /* 0x000fda0003f46270 */
[----:B------:R-:W2:Y:S01]  /*3430*/  @!P2 LDG.E R110, desc[UR36][R12.64] ;  /* 0x000000240c6ea981 */ /* 0x000ea2000c1e1900 */
[----:B------:R-:W2:Y:S02]  /*3440*/  @!P2 LDC R14, c[0x0][0x288] ;  /* 0x0000a200ff0eab82 */ /* 0x000ea40000000800 */
[----:B--2---:R-:W-:-:S06]  /*3450*/  @!P2 IMAD R110, R110, R14, RZ ;  /* 0x0000000e6e6ea224 */ /* 0x004fcc00078e02ff */
[----:B------:R-:W0:Y:S01]  /*3460*/  @!P2 LDC.64 R14, c[0x0][0x248] ;  /* 0x00009200ff0eab82 */ /* 0x000e220000000a00 */
[----:B------:R-:W-:-:S04]  /*3470*/  @!P2 IMAD R110, R110, 0x90, RZ ;  /* 0x000000906e6ea824 */ /* 0x000fc800078e02ff */
[----:B------:R-:W-:-:S05]  /*3480*/  @!P2 IMAD R111, R110, R0, R11 ;  /* 0x000000006e6fa224 */ /* 0x000fca00078e020b */
[----:B------:R-:W-:-:S04]  /*3490*/  @!P2 IADD3 R110, P3, R5, R111, RZ ;  /* 0x0000006f056ea210 */ /* 0x000fc80007f7e0ff */
[----:B------:R-:W-:Y:S02]  /*34a0*/  @!P2 LEA.HI.X.SX32 R111, R111, R8, 0x1, P3 ;  /* 0x000000086f6fa211 */ /* 0x000fe400018f0eff */
[----:B0-----:R-:W-:-:S04]  /*34b0*/  @!P2 LEA R14, P3, R110, R14, 0x2 ;  /* 0x0000000e6e0ea211 */ /* 0x001fc800078610ff */
[----:B------:R-:W-:Y:S02]  /*34c0*/  @!P2 LEA.HI.X R15, R110, R15, R111, 0x2, P3 ;  /* 0x0000000f6e0fa211 */ /* 0x000fe400018f146f */
[----:B------:R-:W-:-:S06]  /*34d0*/  CS2R R110, SRZ ;  /* 0x00000000006e7805 */ /* 0x000fcc000001ff00 */
[----:B------:R0:W5:Y:S01]  /*34e0*/  @!P2 LDG.E.64 R110, desc[UR36][R14.64] ;  /* 0x000000240e6ea981 */ /* 0x000162000c1e1b00 */
[----:B------:R-:W-:-:S13]  /*34f0*/  ISETP.NE.AND P3, PT, RZ, UR10, PT ;  /* 0x0000000aff007c0c */ /* 0x000fda000bf65270 */
[----:B0-----:R-:W-:Y:S05]  /*3500*/  @P3 BRA `(.L_x_1496) ;  /* 0x0000000000503947 */ /* 0x001fea0003800000 */
[----:B------:R-:W-:-:S13]  /*3510*/  LOP3.LUT P4, RZ, R17, 0x10, RZ, 0xc0, !PT ;  /* 0x0000001011ff7812 */ /* 0x000fda000788c0ff */
[----:B------:R-:W0:Y:S08]  /*3520*/  @P4 LDC R250, c[0x0][0x288] ;  /* 0x0000a200fffa4b82 */ /* 0x000e300000000800 */
[----:B------:R-:W2:Y:S01]  /*3530*/  @P4 LDC.64 R14, c[0x0][0x2e0] ;  /* 0x0000b800ff0e4b82 */ /* 0x000ea20000000a00 */
[----:B0-----:R-:W-:Y:S02]  /*3540*/  @P4 IMAD R250, R2, R250, R251 ;  /* 0x000000fa02fa4224 */ /* 0x001fe400078e02fb */
[----:B------:R-:W3:Y:S02]  /*3550*/  LDL R251, [R1+0x60] ;  /* 0x0000600001fb7983 */ /* 0x000ee40000100800 */
[----:B------:R-:W-:-:S04]  /*3560*/  @P4 IMAD R250, R250, 0x90, R3 ;  /* 0x00000090fafa4824 */ /* 0x000fc800078e0203 */
[----:B--2---:R-:W-:Y:S02]  /*3570*/  @P4 IMAD.WIDE R14, R250, 0x4, R14 ;  /* 0x00000004fa0e4825 */ /* 0x004fe400078e020e */
[----:B------:R-:W2:Y:S04]  /*3580*/  LDL R250, [R1+0x64] ;  /* 0x0000640001fa7983 */ /* 0x000ea80000100800 */
[----:B------:R-:W4:Y:S01]  /*3590*/  @P4 LDG.E.64 R14, desc[UR36][R14.64] ;  /* 0x000000240e0e4981 */ /* 0x000f22000c1e1b00 */
[----:B---3-5:R-:W-:Y:S02]  /*35a0*/  FADD.FTZ R110, R251, R110 ;  /* 0x0000006efb6e7221 */ /* 0x028fe40000010000 */
[----:B------:R-:W0:Y:S01]  /*35b0*/  S2R R251, SR_CTAID.X ;  /* 0x0000000000fb7919 */ /* 0x000e220000002500 */
[----:B--2---:R-:W-:Y:S01]  /*35c0*/  FADD.FTZ R111, R250, R111 ;  /* 0x0000006ffa6f7221 */ /* 0x004fe20000010000 */
[----:B------:R-:W-:Y:S01]  /*35d0*/  @!P2 IADD3 R250, P3, R4, R11, RZ ;  /* 0x0000000b04faa210 */ /* 0x000fe20007f7e0ff */
[----:B----4-:R-:W-:-:S02]  /*35e0*/  @P4 FMUL.FTZ R110, R110, R14 ;  /* 0x0000000e6e6e4220 */ /* 0x010fc40000410000 */
[----:B------:R-:W-:Y:S01]  /*35f0*/  @P4 FMUL.FTZ R111, R111, R15 ;  /* 0x0000000f6f6f4220 */ /* 0x000fe20000410000 */
[----:B------:R-:W-:Y:S01]  /*3600*/  @!P2 LEA.HI.X.SX32 R11, R11, R7, 0x1, P3 ;  /* 0x000000070b0ba211 */ /* 0x000fe200018f0eff */
[----:B------:R-:W2:Y:S02]  /*3610*/  @!P2 LDC.64 R14, c[0x0][0x248] ;  /* 0x00009200ff0eab82 */ /* 0x000ea40000000a00 */
[----:B--2---:R-:W-:-:S04]  /*3620*/  @!P2 LEA R14, P3, R250, R14, 0x2 ;  /* 0x0000000efa0ea211 */ /* 0x004fc800078610ff */
[----:B------:R-:W-:-:S05]  /*3630*/  @!P2 LEA.HI.X R15, R250, R15, R11, 0x2, P3 ;  /* 0x0000000ffa0fa211 */ /* 0x000fca00018f140b */
[----:B0-----:R2:W-:Y:S04]  /*3640*/  @!P2 STG.E.64 desc[UR36][R14.64], R110 ;  /* 0x0000006e0e00a986 */ /* 0x0015e8000c101b24 */
.L_x_1496:
[----:B------:R-:W-:Y:S05]  /*3650*/  BSYNC B1 ;  /* 0x0000000000017941 */ /* 0x000fea0003800000 */
.L_x_1495:
[----:B------:R-:W-:Y:S04]  /*3660*/  BSSY B1, `(.L_x_1497) ;  /* 0x0000028000017945 */ /* 0x000fe80003800000 */
[----:B------:R-:W-:Y:S05]  /*3670*/  @P1 BRA `(.L_x_1498) ;  /* 0x0000000000981947 */ /* 0x000fea0003800000 */
[----:B------:R-:W-:-:S05]  /*3680*/  IADD3 R11, R9, R0, RZ ;  /* 0x00000000090b7210 */ /* 0x000fca0007ffe0ff */
[----:B------:R-:W-:-:S05]  /*3690*/  IMAD.SHL.U32 R11, R11, 0x4, RZ ;  /* 0x000000040b0b7824 */ /* 0x000fca00078e00ff */
[----:B------:R-:W-:-:S13]  /*36a0*/  ISETP.GE.AND P2, PT, R11, R10, PT ;  /* 0x0000000a0b00720c */ /* 0x000fda0003f46270 */
[----:B------:R-:W3:Y:S01]  /*36b0*/  @!P2 LDG.E R112, desc[UR36][R12.64] ;  /* 0x000000240c70a981 */ /* 0x000ee2000c1e1900 */
[----:B--2---:R-:W3:Y:S02]  /*36c0*/  @!P2 LDC R14, c[0x0][0x288] ;  /* 0x0000a200ff0eab82 */ /* 0x004ee40000000800 */
[----:B---3--:R-:W-:-:S06]  /*36d0*/  @!P2 IMAD R112, R112, R14, RZ ;  /* 0x0000000e7070a224 */ /* 0x008fcc00078e02ff */
        /* <DEDUP_REMOVED lines=16> */
[----:B------:R-:W-:-:S05]  /*37e0*/  @P4 IMAD R250, R250, 0x90, R3 ;  /* 0x00000090fafa4824 */ /* 0x000fca00078e0203 */
[----:B------:R-:W-:-:S05]  /*37f0*/  @P4 IADD3 R250, R250, 0x4, RZ ;  /* 0x00000004fafa4810 */ /* 0x000fca0007ffe0ff */
        /* <DEDUP_REMOVED lines=14> */
.L_x_1498:
[----:B------:R-:W-:Y:S05]  /*38e0*/  BSYNC B1 ;  /* 0x0000000000017941 */ /* 0x000fea0003800000 */
.L_x_1497:
[----:B------:R-:W-:Y:S04]  /*38f0*/  BSSY B1, `(.L_x_1499) ;  /* 0x0000028000017945 */ /* 0x000fe80003800000 */
[----:B------:R-:W-:Y:S05]  /*3900*/  @P1 BRA `(.L_x_1500) ;  /* 0x0000000000981947 */ /* 0x000fea0003800000 */
[----:B------:R-:W-:-:S05]  /*3910*/  IMAD R11, R0, 0x2, R9 ;  /* 0x00000002000b7824 */ /* 0x000fca00078e0209 */
[----:B------:R-:W-:-:S04]  /*3920*/  SHF.L.U32 R11, R11, 0x2, RZ ;  /* 0x000000020b0b7819 */ /* 0x000fc800000006ff */
[----:B------:R-:W-:-:S13]  /*3930*/  ISETP.GE.AND P2, PT, R11, R10, PT ;  /* 0x0000000a0b00720c */ /* 0x000fda0003f46270 */
[----:B------:R-:W4:Y:S01]  /*3940*/  @!P2 LDG.E R114, desc[UR36][R12.64] ;  /* 0x000000240c72a981 */ /* 0x000f22000c1e1900 */
[----:B--23--:R-:W4:Y:S02]  /*3950*/  @!P2 LDC R14, c[0x0][0x288] ;  /* 0x0000a200ff0eab82 */ /* 0x00cf240000000800 */
[----:B----4-:R-:W-:-:S06]  /*3960*/  @!P2 IMAD R114, R114, R14, RZ ;  /* 0x0000000e7272a224 */ /* 0x010fcc00078e02ff */
        /* <DEDUP_REMOVED lines=17> */
[----:B------:R-:W-:-:S04]  /*3a80*/  @P4 VIADD R250, R250, 0x8 ;  /* 0x00000008fafa4836 */ /* 0x000fc80000000000 */
        /* <DEDUP_REMOVED lines=14> */
.L_x_1500:
[----:B------:R-:W-:Y:S05]  /*3b70*/  BSYNC B1 ;  /* 0x0000000000017941 */ /* 0x000fea0003800000 */
.L_x_1499:
[----:B------:R-:W-:Y:S04]  /*3b80*/  BSSY B1, `(.L_x_1501) ;  /* 0x0000028000017945 */ /* 0x000fe80003800000 */
[----:B------:R-:W-:Y:S05]  /*3b90*/  @P1 BRA `(.L_x_1502) ;  /* 0x0000000000981947 */ /* 0x000fea0003800000 */
[----:B------:R-:W-:-:S05]  /*3ba0*/  IMAD R11, R0, 0x3, R9 ;  /* 0x00000003000b7824 */ /* 0x000fca00078e0209 */
[----:B------:R-:W-:-:S04]  /*3bb0*/  SHF.L.U32 R11, R11, 0x2, RZ ;  /* 0x000000020b0b7819 */ /* 0x000fc800000006ff */
[----:B------:R-:W-:-:S13]  /*3bc0*/  ISETP.GE.AND P2, PT, R11, R10, PT ;  /* 0x0000000a0b00720c */ /* 0x000fda0003f46270 */
[----:B------:R-:W2:Y:S02]  /*3bd0*/  @!P2 LDG.E R116, desc[UR36][R12.64] ;  /* 0x000000240c74a981 */ /* 0x000ea4000c1e1900 */
[----:B--234-:R-:W0:Y:S02]  /*3be0*/  @!P2 LDC R14, c[0x0][0x288] ;  /* 0x0000a200ff0eab82 */ /* 0x01ce240000000800 */
[----:B0-----:R-:W-:-:S06]  /*3bf0*/  @!P2 IMAD R116, R116, R14, RZ ;  /* 0x0000000e7474a224 */ /* 0x001fcc00078e02ff */
        /* <DEDUP_REMOVED lines=32> */
.L_x_1502:
[----:B------:R-:W-:Y:S05]  /*3e00*/  BSYNC B1 ;  /* 0x0000000000017941 */ /* 0x000fea0003800000 */
.L_x_1501:
[----:B------:R-:W-:Y:S04]  /*3e10*/  BSSY B1, `(.L_x_1503) ;  /* 0x0000028000017945 */ /* 0x000fe80003800000 */
[----:B------:R-:W-:Y:S05]  /*3e20*/  @P1 BRA `(.L_x_1504) ;  /* 0x0000000000981947 */ /* 0x000fea0003800000 */
[----:B------:R-:W-:-:S05]  /*3e30*/  LEA R11, R0, R9, 0x2 ;  /* 0x00000009000b7211 */ /* 0x000fca00078e10ff */
[----:B------:R-:W-:-:S05]  /*3e40*/  IMAD.SHL.U32 R11, R11, 0x4, RZ ;  /* 0x000000040b0b7824 */ /* 0x000fca00078e00ff */
        /* <DEDUP_REMOVED lines=36> */
.L_x_1504:
[----:B------:R-:W-:Y:S05]  /*4090*/  BSYNC B1 ;  /* 0x0000000000017941 */ /* 0x000fea0003800000 */
.L_x_1503:
[----:B------:R-:W-:Y:S04]  /*40a0*/  BSSY B1, `(.L_x_1505) ;  /* 0x0000028000017945 */ /* 0x000fe80003800000 */
[----:B------:R-:W-:Y:S05]  /*40b0*/  @P1 BRA `(.L_x_1506) ;  /* 0x0000000000981947 */ /* 0x000fea0003800000 */
[----:B------:R-:W-:-:S04]  /*40c0*/  IMAD R11, R0, 0x5, R9 ;  /* 0x00000005000b7824 */ /* 0x000fc800078e0209 */
        /* <DEDUP_REMOVED lines=37> */
.L_x_1506:
[----:B------:R-:W-:Y:S05]  /*4320*/  BSYNC B1 ;  /* 0x0000000000017941 */ /* 0x000fea0003800000 */
.L_x_1505:
        /* <DEDUP_REMOVED lines=40> */
.L_x_1508:
[----:B------:R-:W-:Y:S05]  /*45b0*/  BSYNC B1 ;  /* 0x0000000000017941 */ /* 0x000fea0003800000 */
.L_x_1507:
        /* <DEDUP_REMOVED lines=40> */
.L_x_1510:
[----:B------:R-:W-:Y:S05]  /*4840*/  BSYNC B1 ;  /* 0x0000000000017941 */ /* 0x000fea0003800000 */
.L_x_1509:
        /* <DEDUP_REMOVED lines=40> */
.L_x_1512:
[----:B------:R-:W-:Y:S05]  /*4ad0*/  BSYNC B1 ;  /* 0x0000000000017941 */ /* 0x000fea0003800000 */
.L_x_1511:
        /* <DEDUP_REMOVED lines=40> */
.L_x_1514:
[----:B------:R-:W-:Y:S05]  /*4d60*/  BSYNC B1 ;  /* 0x0000000000017941 */ /* 0x000fea0003800000 */
.L_x_1513:
        /* <DEDUP_REMOVED lines=40> */
.L_x_1516:
[----:B------:R-:W-:Y:S05]  /*4ff0*/  BSYNC B1 ;  /* 0x0000000000017941 */ /* 0x000fea0003800000 */
.L_x_1515:
        /* <DEDUP_REMOVED lines=23> */
[----:B------:R-:W3:Y:S02]  /*5170*/  LDL R251, [R1] ;  /* 0x0000000001fb7983 */ /* 0x000ee40000100800 */
        /* <DEDUP_REMOVED lines=16> */
.L_x_1518:
[----:B------:R-:W-:Y:S05]  /*5280*/  BSYNC B1 ;  /* 0x0000000000017941 */ /* 0x000fea0003800000 */
.L_x_1517:
        /* <DEDUP_REMOVED lines=22> */
[----:B0-----:R-:W-:-:S04]  /*53f0*/  @P4 IMAD R250, R2, R250, R251 ;  /* 0x000000fa02fa4224 */ /* 0x001fc800078e02fb */
[----:B------:R-:W-:-:S04]  /*5400*/  @P4 IMAD R250, R250, 0x90, R3 ;  /* 0x00000090fafa4824 */ /* 0x000fc800078e0203 */
[----:B------:R-:W-:-:S04]  /*5410*/  @P4 VIADD R250, R250, 0x30 ;  /* 0x00000030fafa4836 */ /* 0x000fc80000000000 */
[----:B--2---:R-:W-:-:S06]  /*5420*/  @P4 IMAD.WIDE R14, R250, 0x4, R14 ;  /* 0x00000004fa0e4825 */ /* 0x004fcc00078e020e */
[----:B------:R-:W2:Y:S01]  /*5430*/  @P4 LDG.E.64 R14, desc[UR36][R14.64] ;  /* 0x000000240e0e4981 */ /* 0x000ea2000c1e1b00 */
[----:B-----5:R-:W-:Y:S01]  /*5440*/  FADD.FTZ R134, R248, R134 ;  /* 0x00000086f8867221 */ /* 0x020fe20000010000 */
[----:B------:R-:W-:Y:S01]  /*5450*/  FADD.FTZ R135, R249, R135 ;  /* 0x00000087f9877221 */ /* 0x000fe20000010000 */
[----:B------:R-:W-:-:S04]  /*5460*/  @!P2 IADD3 R250, P3, R4, R11, RZ ;  /* 0x0000000b04faa210 */ /* 0x000fc80007f7e0ff */
[----:B------:R-:W-:Y:S01]  /*5470*/  @!P2 LEA.HI.X.SX32 R11, R11, R7, 0x1, P3 ;  /* 0x000000070b0ba211 */ /* 0x000fe200018f0eff */
[----:B--2---:R-:W-:Y:S01]  /*5480*/  @P4 FMUL.FTZ R134, R134, R14 ;  /* 0x0000000e86864220 */ /* 0x004fe20000410000 */
[----:B------:R-:W-:Y:S02]  /*5490*/  @P4 FMUL.FTZ R135, R135, R15 ;  /* 0x0000000f87874220 */ /* 0x000fe40000410000 */
[----:B------:R-:W0:Y:S02]  /*54a0*/  @!P2 LDC.64 R14, c[0x0][0x248] ;  /* 0x00009200ff0eab82 */ /* 0x000e240000000a00 */
[----:B0-----:R-:W-:-:S04]  /*54b0*/  @!P2 LEA R14, P3, R250, R14, 0x2 ;  /* 0x0000000efa0ea211 */ /* 0x001fc800078610ff */
[----:B------:R-:W-:-:S05]  /*54c0*/  @!P2 LEA.HI.X R15, R250, R15, R11, 0x2, P3 ;  /* 0x0000000ffa0fa211 */ /* 0x000fca00018f140b */
[----:B------:R0:W-:Y:S04]  /*54d0*/  @!P2 STG.E.64 desc[UR36][R14.64], R134 ;  /* 0x000000860e00a986 */ /* 0x0001e8000c101b24 */
.L_x_1520:
[----:B------:R-:W-:Y:S05]  /*54e0*/  BSYNC B1 ;  /* 0x0000000000017941 */ /* 0x000fea0003800000 */
.L_x_1519:
[----:B------:R-:W-:Y:S04]  /*54f0*/  BSSY B1, `(.L_x_1521) ;  /* 0x0000025000017945 */ /* 0x000fe80003800000 */
[----:B------:R-:W-:Y:S05]  /*5500*/  @P1 BRA `(.L_x_1522) ;  /* 0x00000000008c1947 */ /* 0x000fea0003800000 */
[----:B------:R-:W-:-:S05]  /*5510*/  IMAD R11, R0, 0xd, R9 ;  /* 0x0000000d000b7824 */ /* 0x000fca00078e0209 */
[----:B------:R-:W-:-:S04]  /*5520*/  SHF.L.U32 R11, R11, 0x2, RZ ;  /* 0x000000020b0b7819 */ /* 0x000fc800000006ff */
[----:B------:R-:W-:-:S13]  /*5530*/  ISETP.GE.AND P2, PT, R11, R10, PT ;  /* 0x0000000a0b00720c */ /* 0x000fda0003f46270 */
[----:B------:R-:W2:Y:S02]  /*5540*/  @!P2 LDG.E R136, desc[UR36][R12.64] ;  /* 0x000000240c88a981 */ /* 0x000ea4000c1e1900 */
[----:B0-234-:R-:W0:Y:S02]  /*5550*/  @!P2 LDC R14, c[0x0][0x288] ;  /* 0x0000a200ff0eab82 */ /* 0x01de240000000800 */
        /* <DEDUP_REMOVED lines=30> */
.L_x_1522:
[----:B------:R-:W-:Y:S05]  /*5740*/  BSYNC B1 ;  /* 0x0000000000017941 */ /* 0x000fea0003800000 */
.L_x_1521:
        /* <DEDUP_REMOVED lines=37> */
.L_x_1524:
[----:B------:R-:W-:Y:S05]  /*59a0*/  BSYNC B1 ;  /* 0x0000000000017941 */ /* 0x000fea0003800000 */
.L_x_1523:
        /* <DEDUP_REMOVED lines=37> */
.L_x_1526:
[----:B------:R-:W-:Y:S05]  /*5c00*/  BSYNC B1 ;  /* 0x0000000000017941 */ /* 0x000fea0003800000 */
.L_x_1525:
[----:B------:R-:W-:Y:S04]  /*5c10*/  BSSY B1, `(.L_x_1527) ;  /* 0x0000025000017945 */ /* 0x000fe80003800000 */
[----:B------:R-:W-:Y:S05]  /*5c20*/  @P1 BRA `(.L_x_1528) ;  /* 0x00000000008c1947 */ /* 0x000fea0003800000 */
[----:B------:R-:W-:-:S05]  /*5c30*/  LEA R11, R0, R9, 0x4 ;  /* 0x00000009000b7211 */ /* 0x000fca00078e20ff */
[----:B------:R-:W-:-:S05]  /*5c40*/  IMAD.SHL.U32 R11, R11, 0x4, RZ ;  /* 0x000000040b0b7824 */ /* 0x000fca00078e00ff */
        /* <DEDUP_REMOVED lines=19> */
[----:B------:R-:W-:-:S05]  /*5d80*/  @P4 IMAD R250, R250, 0x90, R3 ;  /* 0x00000090fafa4824 */ /* 0x000fca00078e0203 */
[----:B------:R-:W-:-:S05]  /*5d90*/  @P4 IADD3 R250, R250, 0x40, RZ ;  /* 0x00000040fafa4810 */ /* 0x000fca0007ffe0ff */
        /* <DEDUP_REMOVED lines=12> */
.L_x_1528:
[----:B------:R-:W-:Y:S05]  /*5e60*/  BSYNC B1 ;  /* 0x0000000000017941 */ /* 0x000fea0003800000 */
.L_x_1527:
[----:B------:R-:W-:Y:S04]  /*5e70*/  BSSY B1, `(.L_x_1529) ;  /* 0x0000025000017945 */ /* 0x000fe80003800000 */
[----:B------:R-:W-:Y:S05]  /*5e80*/  @P1 BRA `(.L_x_1530) ;  /* 0x00000000008c1947 */ /* 0x000fea0003800000 */
[----:B------:R-:W-:-:S04]  /*5e90*/  IMAD R11, R0, 0x11, R9 ;  /* 0x00000011000b7824 */ /* 0x000fc800078e0209 */
        /* <DEDUP_REMOVED lines=34> */
.L_x_1530:
[----:B------:R-:W-:Y:S05]  /*60c0*/  BSYNC B1 ;  /* 0x0000000000017941 */ /* 0x000fea0003800000 */
.L_x_1529:
        /* <DEDUP_REMOVED lines=37> */
.L_x_1532:
[----:B------:R-:W-:Y:S05]  /*6320*/  BSYNC B1 ;  /* 0x0000000000017941 */ /* 0x000fea0003800000 */
.L_x_1531:
        /* <DEDUP_REMOVED lines=37> */
.L_x_1534:
[----:B------:R-:W-:Y:S05]  /*6580*/  BSYNC B1 ;  /* 0x0000000000017941 */ /* 0x000fea0003800000 */
.L_x_1533:
        /* <DEDUP_REMOVED lines=37> */
.L_x_1536:
[----:B------:R-:W-:Y:S05]  /*67e0*/  BSYNC B1 ;  /* 0x0000000000017941 */ /* 0x000fea0003800000 */
.L_x_1535:
        /* <DEDUP_REMOVED lines=37> */
.L_x_1538:
[----:B------:R-:W-:Y:S05]  /*6a40*/  BSYNC B1 ;  /* 0x0000000000017941 */ /* 0x000fea0003800000 */
.L_x_1537:
        /* <DEDUP_REMOVED lines=37> */
.L_x_1540:
[----:B------:R-:W-:Y:S05]  /*6ca0*/  BSYNC B1 ;  /* 0x0000000000017941 */ /* 0x000fea0003800000 */
.L_x_1539:
        /* <DEDUP_REMOVED lines=37> */
.L_x_1542:
[----:B------:R-:W-:Y:S05]  /*6f00*/  BSYNC B1 ;  /* 0x0000000000017941 */ /* 0x000fea0003800000 */
.L_x_1541:
        /* <DEDUP_REMOVED lines=37> */
.L_x_1544:
[----:B------:R-:W-:Y:S05]  /*7160*/  BSYNC B1 ;  /* 0x0000000000017941 */ /* 0x000fea0003800000 */
.L_x_1543:
        /* <DEDUP_REMOVED lines=37> */
.L_x_1546:
[----:B------:R-:W-:Y:S05]  /*73c0*/  BSYNC B1 ;  /* 0x0000000000017941 */ /* 0x000fea0003800000 */
.L_x_1545:
        /* <DEDUP_REMOVED lines=37> */
.L_x_1548:
[----:B------:R-:W-:Y:S05]  /*7620*/  BSYNC B1 ;  /* 0x0000000000017941 */ /* 0x000fea0003800000 */
.L_x_1547:
        /* <DEDUP_REMOVED lines=37> */
.L_x_1550:
[----:B------:R-:W-:Y:S05]  /*7880*/  BSYNC B1 ;  /* 0x0000000000017941 */ /* 0x000fea0003800000 */
.L_x_1549:
        /* <DEDUP_REMOVED lines=37> */
.L_x_1552:
[----:B------:R-:W-:Y:S05]  /*7ae0*/  BSYNC B1 ;  /* 0x0000000000017941 */ /* 0x000fea0003800000 */
.L_x_1551:
        /* <DEDUP_REMOVED lines=37> */
.L_x_1554:
[----:B------:R-:W-:Y:S05]  /*7d40*/  BSYNC B1 ;  /* 0x0000000000017941 */ /* 0x000fea0003800000 */
.L_x_1553:
        /* <DEDUP_REMOVED lines=37> */
.L_x_1556:
[----:B------:R-:W-:Y:S05]  /*7fa0*/  BSYNC B1 ;  /* 0x0000000000017941 */ /* 0x000fea0003800000 */
.L_x_1555:
        /* <DEDUP_REMOVED lines=37> */
.L_x_1558:
[----:B------:R-:W-:Y:S05]  /*8200*/  BSYNC B1 ;  /* 0x0000000000017941 */ /* 0x000fea0003800000 */
.L_x_1557:
        /* <DEDUP_REMOVED lines=37> */
.L_x_1560:
[----:B------:R-:W-:Y:S05]  /*8460*/  BSYNC B1 ;  /* 0x0000000000017941 */ /* 0x000fea0003800000 */
.L_x_1559:
        /* <DEDUP_REMOVED lines=37> */
.L_x_1562:
[----:B------:R-:W-:Y:S05]  /*86c0*/  BSYNC B1 ;  /* 0x0000000000017941 */ /* 0x000fea0003800000 */
.L_x_1561:
        /* <DEDUP_REMOVED lines=37> */
.L_x_1564:
[----:B------:R-:W-:Y:S05]  /*8920*/  BSYNC B1 ;  /* 0x0000000000017941 */ /* 0x000fea0003800000 */
.L_x_1563:
        /* <DEDUP_REMOVED lines=37> */
.L_x_1566:
[----:B------:R-:W-:Y:S05]  /*8b80*/  BSYNC B1 ;  /* 0x0000000000017941 */ /* 0x000fea0003800000 */
.L_x_1565:
        /* <DEDUP_REMOVED lines=37> */
.L_x_1568:
[----:B------:R-:W-:Y:S05]  /*8de0*/  BSYNC B1 ;  /* 0x0000000000017941 */ /* 0x000fea0003800000 */
.L_x_1567:
        /* <DEDUP_REMOVED lines=37> */
.L_x_1570:
[----:B------:R-:W-:Y:S05]  /*9040*/  BSYNC B1 ;  /* 0x0000000000017941 */ /* 0x000fea0003800000 */
.L_x_1569:
        /* <DEDUP_REMOVED lines=37> */
.L_x_1572:
[----:B------:R-:W-:Y:S05]  /*92a0*/  BSYNC B1 ;  /* 0x0000000000017941 */ /* 0x000fea0003800000 */
.L_x_1571:
        /* <DEDUP_REMOVED lines=37> */
.L_x_1574:
[----:B------:R-:W-:Y:S05]  /*9500*/  BSYNC B1 ;  /* 0x0000000000017941 */ /* 0x000fea0003800000 */
.L_x_1573:
        /* <DEDUP_REMOVED lines=37> */
.L_x_1576:
[----:B------:R-:W-:Y:S05]  /*9760*/  BSYNC B1 ;  /* 0x0000000000017941 */ /* 0x000fea0003800000 */
.L_x_1575:
        /* <DEDUP_REMOVED lines=37> */
.L_x_1578:
[----:B------:R-:W-:Y:S05]  /*99c0*/  BSYNC B1 ;  /* 0x0000000000017941 */ /* 0x000fea0003800000 */
.L_x_1577:
        /* <DEDUP_REMOVED lines=37> */
.L_x_1580:
[----:B------:R-:W-:Y:S05]  /*9c20*/  BSYNC B1 ;  /* 0x0000000000017941 */ /* 0x000fea0003800000 */
.L_x_1579:
        /* <DEDUP_REMOVED lines=37> */
.L_x_1582:
[----:B------:R-:W-:Y:S05]  /*9e80*/  BSYNC B1 ;  /* 0x0000000000017941 */ /* 0x000fea0003800000 */
.L_x_1581:
        /* <DEDUP_REMOVED lines=37> */
.L_x_1584:
[----:B------:R-:W-:Y:S05]  /*a0e0*/  BSYNC B1 ;  /* 0x0000000000017941 */ /* 0x000fea0003800000 */
.L_x_1583:
        /* <DEDUP_REMOVED lines=37> */
.L_x_1586:
[----:B------:R-:W-:Y:S05]  /*a340*/  BSYNC B1 ;  /* 0x0000000000017941 */ /* 0x000fea0003800000 */
.L_x_1585:
        /* <DEDUP_REMOVED lines=37> */
.L_x_1588:
[----:B------:R-:W-:Y:S05]  /*a5a0*/  BSYNC B1 ;  /* 0x0000000000017941 */ /* 0x000fea0003800000 */
.L_x_1587:
        /* <DEDUP_REMOVED lines=37> */
.L_x_1590:
[----:B------:R-:W-:Y:S05]  /*a800*/  BSYNC B1 ;  /* 0x0000000000017941 */ /* 0x000fea0003800000 */
.L_x_1589:
        /* <DEDUP_REMOVED lines=37> */
.L_x_1592:
[----:B------:R-:W-:Y:S05]  /*aa60*/  BSYNC B1 ;  /* 0x0000000000017941 */ /* 0x000fea0003800000 */
.L_x_1591:
        /* <DEDUP_REMOVED lines=37> */
.L_x_1594:
[----:B------:R-:W-:Y:S05]  /*acc0*/  BSYNC B1 ;  /* 0x0000000000017941 */ /* 0x000fea0003800000 */
.L_x_1593:
        /* <DEDUP_REMOVED lines=27> */
[----:B-1---5:R-:W-:Y:S01]  /*ae80*/  FADD.FTZ R210, R44, R210 ;  /* 0x000000d22cd27221 */ /* 0x022fe20000010000 */
        /* <DEDUP_REMOVED lines=9> */
.L_x_1596:
[----:B------:R-:W-:Y:S05]  /*af20*/  BSYNC B1 ;  /* 0x0000000000017941 */ /* 0x000fea0003800000 */
.L_x_1595:
        /* <DEDUP_REMOVED lines=37> */
.L_x_1598:
[----:B------:R-:W-:Y:S05]  /*b180*/  BSYNC B1 ;  /* 0x0000000000017941 */ /* 0x000fea0003800000 */
.L_x_1597:
        /* <DEDUP_REMOVED lines=37> */
.L_x_1600:
[----:B------:R-:W-:Y:S05]  /*b3e0*/  BSYNC B1 ;  /* 0x0000000000017941 */ /* 0x000fea0003800000 */
.L_x_1599:
        /* <DEDUP_REMOVED lines=37> */
.L_x_1602:
[----:B------:R-:W-:Y:S05]  /*b640*/  BSYNC B1 ;  /* 0x0000000000017941 */ /* 0x000fea0003800000 */
.L_x_1601:
        /* <DEDUP_REMOVED lines=37> */
.L_x_1604:
[----:B------:R-:W-:Y:S05]  /*b8a0*/  BSYNC B1 ;  /* 0x0000000000017941 */ /* 0x000fea0003800000 */
.L_x_1603:
        /* <DEDUP_REMOVED lines=37> */
.L_x_1606:
[----:B------:R-:W-:Y:S05]  /*bb00*/  BSYNC B1 ;  /* 0x0000000000017941 */ /* 0x000fea0003800000 */
.L_x_1605:
        /* <DEDUP_REMOVED lines=37> */
.L_x_1608:
[----:B------:R-:W-:Y:S05]  /*bd60*/  BSYNC B1 ;  /* 0x0000000000017941 */ /* 0x000fea0003800000 */
.L_x_1607:
        /* <DEDUP_REMOVED lines=37> */
.L_x_1610:
[----:B------:R-:W-:Y:S05]  /*bfc0*/  BSYNC B1 ;  /* 0x0000000000017941 */ /* 0x000fea0003800000 */
.L_x_1609:
        /* <DEDUP_REMOVED lines=37> */
.L_x_1612:
[----:B------:R-:W-:Y:S05]  /*c220*/  BSYNC B1 ;  /* 0x0000000000017941 */ /* 0x000fea0003800000 */
.L_x_1611:
        /* <DEDUP_REMOVED lines=37> */
.L_x_1614:
[----:B------:R-:W-:Y:S05]  /*c480*/  BSYNC B1 ;  /* 0x0000000000017941 */ /* 0x000fea0003800000 */
.L_x_1613:
        /* <DEDUP_REMOVED lines=37> */
.L_x_1616:
[----:B------:R-:W-:Y:S05]  /*c6e0*/  BSYNC B1 ;  /* 0x0000000000017941 */ /* 0x000fea0003800000 */
.L_x_1615:
        /* <DEDUP_REMOVED lines=37> */
.L_x_1618:
[----:B------:R-:W-:Y:S05]  /*c940*/  BSYNC B1 ;  /* 0x0000000000017941 */ /* 0x000fea0003800000 */
.L_x_1617:
        /* <DEDUP_REMOVED lines=37> */
.L_x_1620:
[----:B------:R-:W-:Y:S05]  /*cba0*/  BSYNC B1 ;  /* 0x0000000000017941 */ /* 0x000fea0003800000 */
.L_x_1619:
[----:B------:R-:W-:Y:S04]  /*cbb0*/  BSSY B1, `(.L_x_1621) ;  /* 0x0000025000017945 */ /* 0x000fe80003800000 */
[----:B------:R-:W-:Y:S05]  /*cbc0*/  @P1 BRA `(.L_x_1622) ;  /* 0x00000000008c1947 */ /* 0x000fea0003800000 */
[----:B------:R-:W-:-:S05]  /*cbd0*/  IMAD R9, R0, 0x3f, R9 ;  /* 0x0000003f00097824 */ /* 0x000fca00078e0209 */
[----:B------:R-:W-:-:S04]  /*cbe0*/  SHF.L.U32 R9, R9, 0x2, RZ ;  /* 0x0000000209097819 */ /* 0x000fc800000006ff */
[----:B------:R-:W-:-:S13]  /*cbf0*/  ISETP.GE.AND P2, PT, R9, R10, PT ;  /* 0x0000000a0900720c */ /* 0x000fda0003f46270 */
[----:B------:R-:W2:Y:S01]  /*cc00*/  @!P2 LDG.E R12, desc[UR36][R12.64] ;  /* 0x000000240c0ca981 */ /* 0x000ea2000c1e1900 */
[----:B------:R-:W2:Y:S01]  /*cc10*/  @!P2 LDC R10, c[0x0][0x288] ;  /* 0x0000a200ff0aab82 */ /* 0x000ea20000000800 */
[----:B------:R-:W-:Y:S01]  /*cc20*/  CS2R R236, SRZ ;  /* 0x0000000000ec7805 */ /* 0x000fe2000001ff00 */
[----:B--2---:R-:W-:-:S06]  /*cc30*/  @!P2 IMAD R12, R12, R10, RZ ;  /* 0x0000000a0c0ca224 */ /* 0x004fcc00078e02ff */
[----:B------:R-:W2:Y:S01]  /*cc40*/  @!P2 LDC.64 R10, c[0x0][0x248] ;  /* 0x00009200ff0aab82 */ /* 0x000ea20000000a00 */
[----:B------:R-:W-:-:S04]  /*cc50*/  @!P2 IMAD R12, R12, 0x90, RZ ;  /* 0x000000900c0ca824 */ /* 0x000fc800078e02ff */
[----:B------:R-:W-:-:S05]  /*cc60*/  @!P2 IMAD R13, R12, R0, R9 ;  /* 0x000000000c0da224 */ /* 0x000fca00078e0209 */
[----:B------:R-:W-:-:S04]  /*cc70*/  @!P2 IADD3 R12, P3, R5, R13, RZ ;  /* 0x0000000d050ca210 */ /* 0x000fc80007f7e0ff */
[----:B------:R-:W-:Y:S02]  /*cc80*/  @!P2 LEA.HI.X.SX32 R13, R13, R8, 0x1, P3 ;  /* 0x000000080d0da211 */ /* 0x000fe400018f0eff */
[----:B--2---:R-:W-:-:S04]  /*cc90*/  @!P2 LEA R10, P3, R12, R10, 0x2 ;  /* 0x0000000a0c0aa211 */ /* 0x004fc800078610ff */
[----:B------:R-:W-:-:S05]  /*cca0*/  @!P2 LEA.HI.X R11, R12, R11, R13, 0x2, P3 ;  /* 0x0000000b0c0ba211 */ /* 0x000fca00018f140d */
[----:B------:R2:W5:Y:S01]  /*ccb0*/  @!P2 LDG.E.64 R236, desc[UR36][R10.64] ;  /* 0x000000240aeca981 */ /* 0x000562000c1e1b00 */
[----:B------:R-:W-:-:S13]  /*ccc0*/  ISETP.NE.AND P3, PT, RZ, UR10, PT ;  /* 0x0000000aff007c0c */ /* 0x000fda000bf65270 */
[----:B--2---:R-:W-:Y:S05]  /*ccd0*/  @P3 BRA `(.L_x_1622) ;  /* 0x0000000000483947 */ /* 0x004fea0003800000 */
[----:B------:R-:W-:-:S13]  /*cce0*/  LOP3.LUT P4, RZ, R17, 0x10, RZ, 0xc0, !PT ;  /* 0x0000001011ff7812 */ /* 0x000fda000788c0ff */
[----:B------:R-:W2:Y:S08]  /*ccf0*/  @P4 LDC R12, c[0x0][0x288] ;  /* 0x0000a200ff0c4b82 */ /* 0x000eb00000000800 */
[----:B------:R-:W0:Y:S01]  /*cd00*/  @P4 LDC.64 R10, c[0x0][0x2e0] ;  /* 0x0000b800ff0a4b82 */ /* 0x000e220000000a00 */
[----:B--2---:R-:W-:-:S04]  /*cd10*/  @P4 IMAD R12, R2, R12, R251 ;  /* 0x0000000c020c4224 */ /* 0x004fc800078e02fb */
[----:B------:R-:W-:-:S04]  /*cd20*/  @P4 IMAD R12, R12, 0x90, R3 ;  /* 0x000000900c0c4824 */ /* 0x000fc800078e0203 */
[----:B------:R-:W-:-:S04]  /*cd30*/  @P4 VIADD R12, R12, 0xfc ;  /* 0x000000fc0c0c4836 */ /* 0x000fc80000000000 */
[----:B0-----:R-:W-:-:S06]  /*cd40*/  @P4 IMAD.WIDE R10, R12, 0x4, R10 ;  /* 0x000000040c0a4825 */ /* 0x001fcc00078e020a */
        /* <DEDUP_REMOVED lines=11> */
.L_x_1622:
[----:B------:R-:W-:Y:S05]  /*ce00*/  BSYNC B1 ;  /* 0x0000000000017941 */ /* 0x000fea0003800000 */
.L_x_1621:
[----:B0-----:R-:W2:Y:S04]  /*ce10*/  LDL R10, [R1+0x258] ;  /* 0x00025800010a7983 */ /* 0x001ea80000100800 */
[----:B------:R-:W2:Y:S04]  /*ce20*/  LDL R9, [R1+0x25c] ;  /* 0x00025c0001097983 */ /* 0x000ea80000100800 */
[----:B------:R-:W2:Y:S04]  /*ce30*/  LDL R251, [R1+0x21c] ;  /* 0x00021c0001fb7983 */ /* 0x000ea80000100800 */
[----:B------:R-:W2:Y:S04]  /*ce40*/  LDL R250, [R1+0x210] ;  /* 0x0002100001fa7983 */ /* 0x000ea80000100800 */
[----:B--234-:R-:W2:Y:S04]  /*ce50*/  LDL R15, [R1+0x214] ;  /* 0x00021400010f7983 */ /* 0x01cea80000100800 */
[----:B------:R-:W3:Y:S04]  /*ce60*/  LDL R14, [R1+0x208] ;  /* 0x00020800010e7983 */ /* 0x000ee80000100800 */
[----:B------:R-:W4:Y:S04]  /*ce70*/  LDL R13, [R1+0x20c] ;  /* 0x00020c00010d7983 */ /* 0x000f280000100800 */
[----:B------:R-:W3:Y:S04]  /*ce80*/  LDL R12, [R1+0x200] ;  /* 0x00020000010c7983 */ /* 0x000ee80000100800 */
[----:B------:R-:W3:Y:S04]  /*ce90*/  LDL R11, [R1+0x204] ;  /* 0x00020400010b7983 */ /* 0x000ee80000100800 */
[----:B-1----:R0:W-:Y:S04]  /*cea0*/  STL [R1+0x2d8], R30 ;  /* 0x0002d81e01007387 */ /* 0x0021e80000100800 */
        /* <DEDUP_REMOVED lines=34> */
[----:B------:R-:W-:Y:S04]  /*d0d0*/  STL [R1+0x290], R5 ;  /* 0x0002900501007387 */ /* 0x000fe80000100800 */
[----:B------:R0:W-:Y:S04]  /*d0e0*/  STL [R1+0x28c], R4 ;  /* 0x00028c0401007387 */ /* 0x0001e80000100800 */
[----:B------:R1:W-:Y:S04]  /*d0f0*/  STL [R1+0x288], R3 ;  /* 0x0002880301007387 */ /* 0x0003e80000100800 */
[----:B------:R1:W-:Y:S04]  /*d100*/  STL [R1+0x284], R2 ;  /* 0x0002840201007387 */ /* 0x0003e80000100800 */
[----:B------:R1:W-:Y:S04]  /*d110*/  STL [R1+0x280], R0 ;  /* 0x0002800001007387 */ /* 0x0003e80000100800 */
[----:B0-----:R-:W3:Y:S01]  /*d120*/  LDL R4, [R1+0x1e0] ;  /* 0x0001e00001047983 */ /* 0x001ee20000100800 */
[----:B-----5:R-:W-:-:S03]  /*d130*/  FMUL.FTZ R10, R10, R112 ;  /* 0x000000700a0a7220 */ /* 0x020fc60000410000 */
[----:B-1----:R-:W3:Y:S01]  /*d140*/  LDL R3, [R1+0x1e4] ;  /* 0x0001e40001037983 */ /* 0x002ee20000100800 */
[----:B------:R-:W-:-:S03]  /*d150*/  FMUL.FTZ R9, R9, R113 ;  /* 0x0000007109097220 */ /* 0x000fc60000410000 */
[----:B------:R-:W3:Y:S04]  /*d160*/  LDL R6, [R1+0x190] ;  /* 0x0001900001067983 */ /* 0x000ee80000100800 */
[----:B------:R-:W3:Y:S04]  /*d170*/  LDL R5, [R1+0x194] ;  /* 0x0001940001057983 */ /* 0x000ee80000100800 */
[----:B------:R-:W3:Y:S04]  /*d180*/  LDL R2, [R1+0x188] ;  /* 0x0001880001027983 */ /* 0x000ee80000100800 */
[----:B------:R-:W3:Y:S01]  /*d190*/  LDL R0, [R1+0x18c] ;  /* 0x00018c0001007983 */ /* 0x000ee20000100800 */
[----:B----4-:R-:W-:-:S03]  /*d1a0*/  FFMA.FTZ R9, R8, R111, R9 ;  /* 0x0000006f08097223 */ /* 0x010fc60000010009 */
[----:B------:R-:W4:Y:S01]  /*d1b0*/  LDL R8, [R1+0x198] ;  /* 0x0001980001087983 */ /* 0x000f220000100800 */
[----:B--2---:R-:W-:-:S03]  /*d1c0*/  FFMA.FTZ R9, R17, R115, R9 ;  /* 0x0000007311097223 */ /* 0x004fc60000010009 */
[----:B------:R-:W2:Y:S01]  /*d1d0*/  LDL R17, [R1+0x1bc] ;  /* 0x0001bc0001117983 */ /* 0x000ea20000100800 */
[----:B------:R-:W-:-:S03]  /*d1e0*/  FFMA.FTZ R9, R19, R117, R9 ;  /* 0x0000007513097223 */ /* 0x000fc60000010009 */
[----:B------:R-:W4:Y:S01]  /*d1f0*/  LDL R19, [R1+0x1c4] ;  /* 0x0001c40001137983 */ /* 0x000f220000100800 */
[----:B------:R-:W-:Y:S01]  /*d200*/  FFMA.FTZ R9, R21, R119, R9 ;  /* 0x0000007715097223 */ /* 0x000fe20000010009 */
[----:B---3--:R-:W-:Y:S02]  /*d210*/  FFMA.FTZ R10, R7, R110, R10 ;  /* 0x0000006e070a7223 */ /* 0x008fe4000001000a */
[----:B------:R-:W3:Y:S01]  /*d220*/  LDL R21, [R1+0x1cc] ;  /* 0x0001cc0001157983 */ /* 0x000ee20000100800 */
[----:B------:R-:W-:Y:S01]  /*d230*/  FFMA.FTZ R9, R23, R121, R9 ;  /* 0x0000007917097223 */ /* 0x000fe20000010009 */
[----:B------:R-:W-:Y:S02]  /*d240*/  FFMA.FTZ R10, R16, R114, R10 ;  /* 0x00000072100a7223 */ /* 0x000fe4000001000a */
[----:B------:R-:W2:Y:S01]  /*d250*/  LDL R23, [R1+0x1d4] ;  /* 0x0001d40001177983 */ /* 0x000ea20000100800 */
[----:B------:R-:W-:Y:S01]  /*d260*/  FFMA.FTZ R9, R25, R123, R9 ;  /* 0x0000007b19097223 */ /* 0x000fe20000010009 */
[----:B------:R-:W-:-:S02]  /*d270*/  FFMA.FTZ R10, R18, R116, R10 ;  /* 0x00000074120a7223 */ /* 0x000fc4000001000a */
[----:B------:R-:W4:Y:S01]  /*d280*/  LDL R25, [R1+0x1dc] ;  /* 0x0001dc0001197983 */ /* 0x000f220000100800 */
[----:B------:R-:W-:Y:S01]  /*d290*/  FFMA.FTZ R9, R27, R125, R9 ;  /* 0x0000007d1b097223 */ /* 0x000fe20000010009 */
[----:B------:R-:W-:Y:S02]  /*d2a0*/  FFMA.FTZ R10, R20, R118, R10 ;  /* 0x00000076140a7223 */ /* 0x000fe4000001000a */
        /* <DEDUP_REMOVED lines=12> */
[----:B------:R-:W3:Y:S02]  /*d370*/  LDL R26, [R1+0x1d8] ;  /* 0x0001d800011a7983 */ /* 0x000ee40000100800 */
[----:B------:R-:W-:-:S02]  /*d380*/  FFMA.FTZ R10, R30, R128, R10 ;  /* 0x000000801e0a7223 */ /* 0x000fc4000001000a */
[----:B------:R-:W3:Y:S02]  /*d390*/  LDL R28, [R1+0x1e8] ;  /* 0x0001e800011c7983 */ /* 0x000ee40000100800 */
[----:B------:R-:W-:Y:S02]  /*d3a0*/  FFMA.FTZ R10, R250, R130, R10 ;  /* 0x00000082fa0a7223 */ /* 0x000fe4000001000a */
[----:B------:R-:W4:Y:S02]  /*d3b0*/  LDL R30, [R1+0x1f8] ;  /* 0x0001f800011e7983 */ /* 0x000f240000100800 */
[----:B------:R-:W-:Y:S02]  /*d3c0*/  FFMA.FTZ R10, R14, R132, R10 ;  /* 0x000000840e0a7223 */ /* 0x000fe4000001000a */
[----:B------:R-:W3:Y:S04]  /*d3d0*/  LDL R250, [R1+0x1f4] ;  /* 0x0001f40001fa7983 */ /* 0x000ee80000100800 */
[----:B------:R-:W3:Y:S04]  /*d3e0*/  LDL R22, [R1+0x1c8] ;  /* 0x0001c80001167983 */ /* 0x000ee80000100800 */
[----:B------:R-:W3:Y:S04]  /*d3f0*/  LDL R20, [R1+0x1c0] ;  /* 0x0001c00001147983 */ /* 0x000ee80000100800 */
[----:B------:R-:W3:Y:S04]  /*d400*/  LDL R18, [R1+0x1b8] ;  /* 0x0001b80001127983 */ /* 0x000ee80000100800 */
[----:B------:R-:W3:Y:S04]  /*d410*/  LDL R16, [R1+0x1b0] ;  /* 0x0001b00001107983 */ /* 0x000ee80000100800 */
[----:B------:R-:W3:Y:S01]  /*d420*/  LDL R15, [R1+0x1b4] ;  /* 0x0001b400010f7983 */ /* 0x000ee20000100800 */
[----:B------:R-:W-:-:S03]  /*d430*/  FFMA.FTZ R10, R12, R134, R10 ;  /* 0x000000860c0a7223 */ /* 0x000fc6000001000a */
[----:B------:R-:W3:Y:S01]  /*d440*/  LDL R14, [R1+0x1a8] ;  /* 0x0001a800010e7983 */ /* 0x000ee20000100800 */
[----:B------:R-:W-:-:S03]  /*d450*/  FFMA.FTZ R9, R11, R135, R9 ;  /* 0x000000870b097223 */ /* 0x000fc60000010009 */
[----:B------:R-:W3:Y:S04]  /*d460*/  LDL R13, [R1+0x1ac] ;  /* 0x0001ac00010d7983 */ /* 0x000ee80000100800 */
[----:B------:R-:W3:Y:S04]  /*d470*/  LDL R12, [R1+0x1a0] ;  /* 0x0001a000010c7983 */ /* 0x000ee80000100800 */
[----:B------:R-:W3:Y:S04]  /*d480*/  LDL R11, [R1+0x1a4] ;  /* 0x0001a400010b7983 */ /* 0x000ee80000100800 */
[----:B------:R-:W3:Y:S01]  /*d490*/  LDL R7, [R1+0x19c] ;  /* 0x00019c0001077983 */ /* 0x000ee20000100800 */
[----:B--2---:R-:W-:Y:S01]  /*d4a0*/  FFMA.FTZ R9, R29, R137, R9 ;  /* 0x000000891d097223 */ /* 0x004fe20000010009 */
[----:B----4-:R-:W-:-:S02]  /*d4b0*/  FFMA.FTZ R10, R30, R136, R10 ;  /* 0x000000881e0a7223 */ /* 0x010fc4000001000a */
[----:B------:R0:W5:Y:S02]  /*d4c0*/  LDL.LU R30, [R1+0x2d8] ;  /* 0x0002d800011e7983 */ /* 0x0001640000300800 */
[----:B------:R-:W-:Y:S01]  /*d4d0*/  FFMA.FTZ R10, R251, R138, R10 ;  /* 0x0000008afb0a7223 */ /* 0x000fe2000001000a */
[----:B---3--:R-:W-:Y:S01]  /*d4e0*/  FFMA.FTZ R9, R250, R139, R9 ;  /* 0x0000008bfa097223 */ /* 0x008fe20000010009 */
[----:B------:R0:W5:Y:S02]  /*d4f0*/  LDL.LU R29, [R1+0x2d4] ;  /* 0x0002d400011d7983 */ /* 0x0001640000300800 */
[----:B------:R-:W-:Y:S01]  /*d500*/  FFMA.FTZ R10, R28, R140, R10 ;  /* 0x0000008c1c0a7223 */ /* 0x000fe2000001000a */
[----:B------:R-:W-:Y:S01]  /*d510*/  FFMA.FTZ R9, R27, R141, R9 ;  /* 0x0000008d1b097223 */ /* 0x000fe20000010009 */
[----:B------:R-:W2:Y:S02]  /*d520*/  LDL R28, [R1+0x170] ;  /* 0x00017000011c7983 */ /* 0x000ea40000100800 */
[----:B------:R-:W-:Y:S01]  /*d530*/  FFMA.FTZ R10, R4, R142, R10 ;  /* 0x0000008e040a7223 */ /* 0x000fe2000001000a */
[----:B------:R-:W-:Y:S01]  /*d540*/  FFMA.FTZ R9, R3, R143, R9 ;  /* 0x0000008f03097223 */ /* 0x000fe20000010009 */
[----:B------:R-:W3:Y:S02]  /*d550*/  LDL R4, [R1+0x180] ;  /* 0x0001800001047983 */ /* 0x000ee40000100800 */
[----:B------:R-:W-:Y:S01]  /*d560*/  FFMA.FTZ R10, R26, R144, R10 ;  /* 0x000000901a0a7223 */ /* 0x000fe2000001000a */
[----:B------:R-:W-:Y:S01]  /*d570*/  FFMA.FTZ R9, R25, R145, R9 ;  /* 0x0000009119097223 */ /* 0x000fe20000010009 */
[----:B------:R-:W4:Y:S02]  /*d580*/  LDL R3, [R1+0x184] ;  /* 0x0001840001037983 */ /* 0x000f240000100800 */
[----:B------:R-:W-:Y:S01]  /*d590*/  FFMA.FTZ R10, R24, R146, R10 ;  /* 0x00000092180a7223 */ /* 0x000fe2000001000a */
[----:B------:R-:W-:Y:S01]  /*d5a0*/  FFMA.FTZ R9, R23, R147, R9 ;  /* 0x0000009317097223 */ /* 0x000fe20000010009 */
[----:B------:R-:W2:Y:S02]  /*d5b0*/  LDL R27, [R1+0x174] ;  /* 0x00017400011b7983 */ /* 0x000ea40000100800 */
        /* <DEDUP_REMOVED lines=36> */
[----:B------:R-:W-:-:S03]  /*d800*/  FFMA.FTZ R10, R2, R164, R10 ;  /* 0x000000a4020a7223 */ /* 0x000fc6000001000a */
[----:B------:R-:W2:Y:S01]  /*d810*/  LDL R8, [R1+0x120] ;  /* 0x0001200001087983 */ /* 0x000ea20000100800 */
[----:B------:R-:W-:-:S03]  /*d820*/  FFMA.FTZ R9, R0, R165, R9 ;  /* 0x000000a500097223 */ /* 0x000fc60000010009 */
[----:B------:R-:W2:Y:S04]  /*d830*/  LDL R7, [R1+0x124] ;  /* 0x0001240001077983 */ /* 0x000ea80000100800 */
[----:B------:R-:W2:Y:S04]  /*d840*/  LDL R2, [R1+0x118] ;  /* 0x0001180001027983 */ /* 0x000ea80000100800 */
[----:B------:R-:W2:Y:S01]  /*d850*/  LDL R0, [R1+0x11c] ;  /* 0x00011c0001007983 */ /* 0x000ea20000100800 */
[----:B---3--:R-:W-:-:S03]  /*d860*/  FFMA.FTZ R10, R4, R166, R10 ;  /* 0x000000a6040a7223 */ /* 0x008fc6000001000a */
[----:B------:R-:W3:Y:S01]  /*d870*/  LDL R4, [R1+0x110] ;  /* 0x0001100001047983 */ /* 0x000ee20000100800 */
[----:B----4-:R-:W-:-:S03]  /*d880*/  FFMA.FTZ R9, R3, R167, R9 ;  /* 0x000000a703097223 */ /* 0x010fc60000010009 */
[----:B------:R-:W4:Y:S01]  /*d890*/  LDL R3, [R1+0x114] ;  /* 0x0001140001037983 */ /* 0x000f220000100800 */
[----:B--2---:R-:W-:-:S03]  /*d8a0*/  FFMA.FTZ R10, R6, R168, R10 ;  /* 0x000000a8060a7223 */ /* 0x004fc6000001000a */
[----:B------:R-:W2:Y:S01]  /*d8b0*/  LDL R6, [R1+0x108] ;  /* 0x0001080001067983 */ /* 0x000ea20000100800 */
[----:B------:R-:W-:-:S03]  /*d8c0*/  FFMA.FTZ R9, R5, R169, R9 ;  /* 0x000000a905097223 */ /* 0x000fc60000010009 */
[----:B------:R-:W2:Y:S01]  /*d8d0*/  LDL R5, [R1+0x10c] ;  /* 0x00010c0001057983 */ /* 0x000ea20000100800 */
[----:B------:R-:W-:Y:S01]  /*d8e0*/  FFMA.FTZ R10, R28, R170, R10 ;  /* 0x000000aa1c0a7223 */ /* 0x000fe2000001000a */
[----:B------:R-:W-:Y:S02]  /*d8f0*/  FFMA.FTZ R9, R27, R171, R9 ;  /* 0x000000ab1b097223 */ /* 0x000fe40000010009 */
[----:B------:R0:W5:Y:S01]  /*d900*/  LDL.LU R28, [R1+0x2d0] ;  /* 0x0002d000011c7983 */ /* 0x0001620000300800 */
[----:B------:R-:W-:Y:S01]  /*d910*/  FFMA.FTZ R10, R26, R172, R10 ;  /* 0x000000ac1a0a7223 */ /* 0x000fe2000001000a */
[----:B------:R-:W-:Y:S02]  /*d920*/  FFMA.FTZ R9, R25, R173, R9 ;  /* 0x000000ad19097223 */ /* 0x000fe40000010009 */
[----:B------:R0:W5:Y:S01]  /*d930*/  LDL.LU R27, [R1+0x2cc] ;  /* 0x0002cc00011b7983 */ /* 0x0001620000300800 */
[----:B------:R-:W-:Y:S01]  /*d940*/  FFMA.FTZ R10, R24, R174, R10 ;  /* 0x000000ae180a7223 */ /* 0x000fe2000001000a */
[----:B------:R-:W-:-:S02]  /*d950*/  FFMA.FTZ R9, R23, R175, R9 ;  /* 0x000000af17097223 */ /* 0x000fc40000010009 */
[----:B------:R0:W5:Y:S01]  /*d960*/  LDL.LU R26, [R1+0x2c8] ;  /* 0x0002c800011a7983 */ /* 0x0001620000300800 */
        /* <DEDUP_REMOVED lines=46> */
[----:B------:R-:W3:Y:S01]  /*dc50*/  LDL R5, [R1+0xc4] ;  /* 0x0000c40001057983 */ /* 0x000ee20000100800 */
[----:B------:R-:W-:-:S03]  /*dc60*/  FFMA.FTZ R10, R22, R198, R10 ;  /* 0x000000c6160a7223 */ /* 0x000fc6000001000a */
[----:B------:R0:W5:Y:S01]  /*dc70*/  LDL.LU R22, [R1+0x2b8] ;  /* 0x0002b80001167983 */ /* 0x0001620000300800 */
        /* <DEDUP_REMOVED lines=31> */
[----:B------:R-:W2:Y:S01]  /*de70*/  LDL R6, [R1+0x9c] ;  /* 0x00009c0001067983 */ /* 0x000ea20000100800 */
[----:B---3--:R-:W-:-:S03]  /*de80*/  FFMA.FTZ R9, R5, R215, R9 ;  /* 0x000000d705097223 */ /* 0x008fc60000010009 */
[----:B------:R-:W3:Y:S01]  /*de90*/  LDL R5, [R1+0x90] ;  /* 0x0000900001057983 */ /* 0x000ee20000100800 */
[----:B------:R-:W-:Y:S01]  /*dea0*/  FFMA.FTZ R10, R4, R216, R10 ;  /* 0x000000d8040a7223 */ /* 0x000fe2000001000a */
[----:B----4-:R-:W-:Y:S02]  /*deb0*/  FFMA.FTZ R9, R3, R217, R9 ;  /* 0x000000d903097223 */ /* 0x010fe40000010009 */
        /* <DEDUP_REMOVED lines=10> */
[----:B------:R-:W4:Y:S04]  /*df60*/  LDL R12, [R1+0x6c] ;  /* 0x00006c00010c7983 */ /* 0x000f280000100800 */
[----:B------:R0:W5:Y:S01]  /*df70*/  LDL.LU R16, [R1+0x2a0] ;  /* 0x0002a00001107983 */ /* 0x0001620000300800 */
[----:B------:R-:W-:-:S03]  /*df80*/  FFMA.FTZ R9, R8, R223, R9 ;  /* 0x000000df08097223 */ /* 0x000fc60000010009 */
[----:B------:R0:W5:Y:S01]  /*df90*/  LDL.LU R8, [R1+0x29c] ;  /* 0x00029c0001087983 */ /* 0x0001620000300800 */
[----:B------:R-:W-:-:S03]  /*dfa0*/  FFMA.FTZ R10, R7, R224, R10 ;  /* 0x000000e0070a7223 */ /* 0x000fc6000001000a */
[----:B------:R0:W5:Y:S01]  /*dfb0*/  LDL.LU R7, [R1+0x298] ;  /* 0x0002980001077983 */ /* 0x0001620000300800 */
[----:B--2---:R-:W-:-:S03]  /*dfc0*/  FFMA.FTZ R9, R6, R225, R9 ;  /* 0x000000e106097223 */ /* 0x004fc60000010009 */
[----:B------:R0:W5:Y:S01]  /*dfd0*/  LDL.LU R6, [R1+0x294] ;  /* 0x0002940001067983 */ /* 0x0001620000300800 */
[----:B---3--:R-:W-:-:S03]  /*dfe0*/  FFMA.FTZ R10, R5, R226, R10 ;  /* 0x000000e2050a7223 */ /* 0x008fc6000001000a */
[----:B------:R0:W5:Y:S01]  /*dff0*/  LDL.LU R5, [R1+0x290] ;  /* 0x0002900001057983 */ /* 0x0001620000300800 */
[----:B----4-:R-:W-:-:S03]  /*e000*/  FFMA.FTZ R9, R4, R227, R9 ;  /* 0x000000e304097223 */ /* 0x010fc60000010009 */
[----:B------:R0:W5:Y:S01]  /*e010*/  LDL.LU R4, [R1+0x28c] ;  /* 0x00028c0001047983 */ /* 0x0001620000300800 */
[----:B------:R-:W-:-:S03]  /*e020*/  FFMA.FTZ R10, R3, R228, R10 ;  /* 0x000000e4030a7223 */ /* 0x000fc6000001000a */
[----:B------:R0:W5:Y:S01]  /*e030*/  LDL.LU R3, [R1+0x288] ;  /* 0x0002880001037983 */ /* 0x0001620000300800 */
[----:B------:R-:W-:-:S03]  /*e040*/  FFMA.FTZ R9, R2, R229, R9 ;  /* 0x000000e502097223 */ /* 0x000fc60000010009 */
[----:B------:R0:W5:Y:S01]  /*e050*/  LDL.LU R2, [R1+0x284] ;  /* 0x0002840001027983 */ /* 0x0001620000300800 */
[----:B------:R-:W-:-:S03]  /*e060*/  FFMA.FTZ R10, R0, R230, R10 ;  /* 0x000000e6000a7223 */ /* 0x000fc6000001000a */
[----:B------:R0:W5:Y:S01]  /*e070*/  LDL.LU R0, [R1+0x280] ;  /* 0x0002800001007983 */ /* 0x0001620000300800 */
[----:B------:R-:W-:Y:S02]  /*e080*/  FFMA.FTZ R9, R11, R231, R9 ;  /* 0x000000e70b097223 */ /* 0x000fe40000010009 */
[----:B------:R-:W1:Y:S01]  /*e090*/  S2R R11, SR_TID.X ;  /* 0x00000000000b7919 */ /* 0x000e620000002100 */
[----:B------:R-:W-:Y:S02]  /*e0a0*/  FFMA.FTZ R10, R251, R232, R10 ;  /* 0x000000e8fb0a7223 */ /* 0x000fe4000001000a */
[----:B------:R-:W2:Y:S01]  /*e0b0*/  S2R R251, SR_CTAID.X ;  /* 0x0000000000fb7919 */ /* 0x000ea20000002500 */
[----:B------:R-:W-:Y:S01]  /*e0c0*/  FFMA.FTZ R9, R250, R233, R9 ;  /* 0x000000e9fa097223 */ /* 0x000fe20000010009 */
[----:B------:R-:W-:-:S03]  /*e0d0*/  FFMA.FTZ R10, R15, R234, R10 ;  /* 0x000000ea0f0a7223 */ /* 0x000fc6000001000a */
[----:B------:R-:W-:Y:S01]  /*e0e0*/  FFMA.FTZ R9, R14, R235, R9 ;  /* 0x000000eb0e097223 */ /* 0x000fe20000010009 */
[----:B------:R-:W-:Y:S01]  /*e0f0*/  UMOV UR4, 0xffffffff ;  /* 0xffffffff00047882 */ /* 0x000fe20000000000 */
[----:B------:R-:W-:Y:S02]  /*e100*/  FFMA.FTZ R10, R13, R236, R10 ;  /* 0x000000ec0d0a7223 */ /* 0x000fe4000001000a */
[----:B------:R-:W-:-:S04]  /*e110*/  FFMA.FTZ R9, R12, R237, R9 ;  /* 0x000000ed0c097223 */ /* 0x000fc80000010009 */
[----:B------:R-:W-:Y:S01]  /*e120*/  FADD.FTZ R9, R10, R9 ;  /* 0x000000090a097221 */ /* 0x000fe20000010000 */
[----:B-1----:R-:W-:Y:S01]  /*e130*/  LOP3.LUT R10, R11, 0x1, RZ, 0xc0, !PT ;  /* 0x000000010b0a7812 */ /* 0x002fe200078ec0ff */
[----:B0-2---:R-:W-:Y:S06]  /*e140*/  BRA.DIV UR4, `(.L_x_1623) ;  /* 0x00000036048c7947 */ /* 0x005fec000b800000 */
[----:B------:R0:W1:Y:S02]  /*e150*/  SHFL.BFLY PT, R14, R9, 0x1, 0x1f ;  /* 0x0c201f00090e7f89 */ /* 0x00006400000e0000 */
.L_x_1687:
[----:B------:R-:W-:Y:S01]  /*e160*/  ISETP.EQ.U32.OR P1, PT, R10, 0x1, P1 ;  /* 0x000000010a00780c */ /* 0x000fe20000f22470 */
[----:B01----:R-:W-:Y:S01]  /*e170*/  FADD.FTZ R9, R9, R14 ;  /* 0x0000000e09097221 */ /* 0x003fe20000010000 */
[----:B------:R-:W-:Y:S03]  /*e180*/  BSSY B1, `(.L_x_1624) ;  /* 0x0000023000017945 */ /* 0x000fe60003800000 */
[----:B------:R-:W-:-:S08]  /*e190*/  FMUL.FTZ R9, R9, UR11 ;  /* 0x0000000b09097c20 */ /* 0x000fd00008410000 */
[----:B------:R-:W-:Y:S05]  /*e1a0*/  @P1 BRA `(.L_x_1625) ;  /* 0x0000000000801947 */ /* 0x000fea0003800000 */
[----:B------:R-:W-:Y:S01]  /*e1b0*/  ISETP.NE.U32.AND P1, PT, RZ, UR12, PT ;  /* 0x0000000cff007c0c */ /* 0x000fe2000bf25070 */
[----:B------:R-:W2:Y:S01]  /*e1c0*/  LDL R250, [R1+0x26c] ;  /* 0x00026c0001fa7983 */ /* 0x000ea20000100800 */
[----:B------:R-:W0:Y:S01]  /*e1d0*/  LDC R14, c[0x0][0x2c0] ;  /* 0x0000b000ff0e7b82 */ /* 0x000e220000000800 */
[----:B------:R-:W-:Y:S01]  /*e1e0*/  ULDC UR4, c[0x0][0x298] ;  /* 0x0000a60000047ab9 */ /* 0x000fe20000000800 */
[----:B------:R-:W-:Y:S01]  /*e1f0*/  ISETP.NE.AND.EX P1, PT, RZ, UR13, PT, P1 ;  /* 0x0000000dff007c0c */ /* 0x000fe2000bf25310 */
[----:B------:R-:W3:Y:S04]  /*e200*/  LDL R15, [R1+0x14] ;  /* 0x00001400010f7983 */ /* 0x000ee80000100800 */
[----:B------:R-:W4:Y:S08]  /*e210*/  LDL R13, [R1+0x268] ;  /* 0x00026800010d7983 */ /* 0x000f300000100800 */
[----:B------:R-:W1:Y:S02]  /*e220*/  @P1 LDC R12, c[0x0][0x2d0] ;  /* 0x0000b400ff0c1b82 */ /* 0x000e640000000800 */
[----:B-1---5:R-:W-:-:S05]  /*e230*/  @P1 IMAD R10, R251, R12, R16 ;  /* 0x0000000cfb0a1224 */ /* 0x022fca00078e0210 */
[----:B------:R-:W-:-:S05]  /*e240*/  @P1 IADD3 R10, R10, -0x1, RZ ;  /* 0xffffffff0a0a1810 */ /* 0x000fca0007ffe0ff */
[----:B------:R-:W-:Y:S02]  /*e250*/  @P1 IMAD R12, R10, R12, R6 ;  /* 0x0000000c0a0c1224 */ /* 0x000fe400078e0206 */
[----:B------:R-:W1:Y:S02]  /*e260*/  @P1 LDC.64 R10, c[0x0][0x2c8] ;  /* 0x0000b200ff0a1b82 */ /* 0x000e640000000a00 */
[----:B-1----:R-:W-:-:S06]  /*e270*/  @P1 IMAD.WIDE R10, R12, 0x4, R10 ;  /* 0x000000040c0a1825 */ /* 0x002fcc00078e020a */
[----:B------:R-:W2:Y:S01]  /*e280*/  @P1 LDG.E R10, desc[UR36][R10.64] ;  /* 0x000000240a0a1981 */ /* 0x000ea2000c1e1900 */
[----:B0-----:R-:W-:Y:S02]  /*e290*/  VIADD R14, R14, UR4 ;  /* 0x000000040e0e7c36 */ /* 0x001fe40008000000 */
[----:B--2---:R-:W-:Y:S02]  /*e2a0*/  @P1 FADD.FTZ R9, R9, R10 ;  /* 0x0000000a09091221 */ /* 0x004fe40000010000 */
[----:B------:R-:W0:Y:S02]  /*e2b0*/  LDC.64 R10, c[0x0][0x2d8] ;  /* 0x0000b600ff0a7b82 */ /* 0x000e240000000a00 */
[----:B0-----:R-:W-:-:S04]  /*e2c0*/  ISETP.NE.U32.AND P1, PT, R10, RZ, PT ;  /* 0x000000ff0a00720c */ /* 0x001fc80003f25070 */
[----:B------:R-:W-:-:S13]  /*e2d0*/  ISETP.NE.AND.EX P1, PT, R11, RZ, PT, P1 ;  /* 0x000000ff0b00720c */ /* 0x000fda0003f25310 */
[C---:B------:R-:W-:Y:S02]  /*e2e0*/  @P1 ISETP.GE.AND P2, PT, R6.reuse, R14, PT ;  /* 0x0000000e0600120c */ /* 0x040fe40003f46270 */
[----:B------:R-:W-:Y:S02]  /*e2f0*/  @P1 IADD3 R12, R6, 0x1, -R16 ;  /* 0x00000001060c1810 */ /* 0x000fe40007ffe810 */
[----:B------:R-:W-:-:S04]  /*e300*/  @P1 SEL R10, R250, RZ, !P2 ;  /* 0x000000fffa0a1207 */ /* 0x000fc80005000000 */
[----:B------:R-:W-:Y:S02]  /*e310*/  @P1 IADD3 R12, R10, R12, RZ ;  /* 0x0000000c0a0c1210 */ /* 0x000fe40007ffe0ff */
[----:B------:R-:W0:Y:S02]  /*e320*/  @P1 LDC.64 R10, c[0x0][0x2d8] ;  /* 0x0000b600ff0a1b82 */ /* 0x000e240000000a00 */
[----:B0-----:R-:W-:-:S06]  /*e330*/  @P1 IMAD.WIDE R10, R251, 0x4, R10 ;  /* 0x00000004fb0a1825 */ /* 0x001fcc00078e020a */
[----:B------:R-:W2:Y:S01]  /*e340*/  @P1 LDG.E R10, desc[UR36][R10.64] ;  /* 0x000000240a0a1981 */ /* 0x000ea2000c1e1900 */
[----:B------:R-:W-:-:S05]  /*e350*/  @P1 I2FP.F32.S32 R12, R12 ;  /* 0x0000000c000c1245 */ /* 0x000fca0000201400 */
[----:B--2---:R-:W-:Y:S01]  /*e360*/  @P1 FFMA.FTZ R9, R12, R10, R9 ;  /* 0x0000000a0c091223 */ /* 0x004fe20000010009 */
[----:B---3--:R-:W-:-:S04]  /*e370*/  IMAD.IADD R10, R6, 0x1, -R15 ;  /* 0x00000001060a7824 */ /* 0x008fc800078e0a0f */
[----:B------:R-:W-:Y:S02]  /*e380*/  @!P0 FMNMX.FTZ R252, R252, R9, !PT ;  /* 0x00000009fcfc8209 */ /* 0x000fe40007810000 */
[----:B----4-:R-:W-:-:S05]  /*e390*/  LEA R10, R10, R13, 0x2 ;  /* 0x0000000d0a0a7211 */ /* 0x010fca00078e10ff */
[----:B------:R0:W-:Y:S02]  /*e3a0*/  STS [R10], R9 ;  /* 0x000000090a007388 */ /* 0x0001e40000000800 */
.L_x_1625:
[----:B------:R-:W-:Y:S05]  /*e3b0*/  BSYNC B1 ;  /* 0x0000000000017941 */ /* 0x000fea0003800000 */
.L_x_1624:
[----:B0-----:R-:W2:Y:S01]  /*e3c0*/  LDL R9, [R1+0x270] ;  /* 0x0002700001097983 */ /* 0x001ea20000100800 */
[----:B-----5:R-:W-:-:S05]  /*e3d0*/  VIADD R6, R6, 0x40 ;  /* 0x0000004006067836 */ /* 0x020fca0000000000 */
[----:B--2---:R-:W-:-:S13]  /*e3e0*/  ISETP.GE.AND P0, PT, R6, R9, PT ;  /* 0x000000090600720c */ /* 0x004fda0003f06270 */
[----:B------:R-:W-:Y:S05]  /*e3f0*/  @!P0 BRA `(.L_x_1626) ;  /* 0xffffff4c00708947 */ /* 0x000fea000383ffff */
.L_x_1494:
[----:B------:R-:W-:Y:S05]  /*e400*/  BSYNC B0 ;  /* 0x0000000000007941 */ /* 0x000fea0003800000 */
.L_x_1493:
[----:B-1----:R-:W0:Y:S01]  /*e410*/  S2R R19, SR_TID.X ;  /* 0x0000000000137919 */ /* 0x002e220000002100 */
[----:B------:R-:W-:-:S03]  /*e420*/  UMOV UR4, 0xffffffff ;  /* 0xffffffff00047882 */ /* 0x000fc60000000000 */
[----:B------:R-:W-:Y:S05]  /*e430*/  BRA.DIV UR4, `(.L_x_1627) ;  /* 0x0000003204f87947 */ /* 0x000fea000b800000 */
[----:B--2---:R-:W4:Y:S02]  /*e440*/  SHFL.BFLY PT, R14, R252, 0x10, 0x1f ;  /* 0x0e001f00fc0e7f89 */ /* 0x004f2400000e0000 */
[----:B----4-:R-:W-:-:S05]  /*e450*/  FMNMX.FTZ R13, R14, R252, !PT ;  /* 0x000000fc0e0d7209 */ /* 0x010fca0007810000 */
[----:B------:R-:W1:Y:S02]  /*e460*/  SHFL.BFLY PT, R14, R13, 0x8, 0x1f ;  /* 0x0d001f000d0e7f89 */ /* 0x000e6400000e0000 */
[----:B-1----:R-:W-:-:S05]  /*e470*/  FMNMX.FTZ R3, R13, R14, !PT ;  /* 0x0000000e0d037209 */ /* 0x002fca0007810000 */
[----:B------:R-:W1:Y:S02]  /*e480*/  SHFL.BFLY PT, R14, R3, 0x4, 0x1f ;  /* 0x0c801f00030e7f89 */ /* 0x000e6400000e0000 */
[----:B-1----:R-:W-:-:S05]  /*e490*/  FMNMX.FTZ R4, R3, R14, !PT ;  /* 0x0000000e03047209 */ /* 0x002fca0007810000 */
[----:B------:R1:W2:Y:S02]  /*e4a0*/  SHFL.BFLY PT, R14, R4, 0x2, 0x1f ;  /* 0x0c401f00040e7f89 */ /* 0x0002a400000e0000 */
.L_x_1693:
[----:B0-----:R-:W-:Y:S01]  /*e4b0*/  SHF.R.S32.HI R8, RZ, 0x1f, R19 ;  /* 0x0000001fff087819 */ /* 0x001fe20000011413 */
[----:B------:R-:W-:Y:S05]  /*e4c0*/  WARPSYNC.ALL ;  /* 0x0000000000007948 */ /* 0x000fea0003800000 */
[----:B------:R-:W-:Y:S02]  /*e4d0*/  LEA.HI R3, R8, R19, RZ, 0x5 ;  /* 0x0000001308037211 */ /* 0x000fe400078f28ff */
[----:B--2---:R-:W-:Y:S02]  /*e4e0*/  FMNMX.FTZ R14, R4, R14, !PT ;  /* 0x0000000e040e7209 */ /* 0x004fe40007810000 */
[----:B------:R-:W-:-:S04]  /*e4f0*/  LOP3.LUT R6, R3, 0xffffffe0, RZ, 0xc0, !PT ;  /* 0xffffffe003067812 */ /* 0x000fc800078ec0ff */
[----:B------:R-:W-:-:S04]  /*e500*/  IADD3 R6, -R6, R19, RZ ;  /* 0x0000001306067210 */ /* 0x000fc80007ffe1ff */
[----:B------:R-:W-:-:S13]  /*e510*/  ISETP.NE.AND P0, PT, R6, RZ, PT ;  /* 0x000000ff0600720c */ /* 0x000fda0003f05270 */
[----:B------:R-:W0:Y:S01]  /*e520*/  @!P0 S2R R10, SR_CgaCtaId ;  /* 0x00000000000a8919 */ /* 0x000e220000008800 */
[----:B------:R-:W-:Y:S02]  /*e530*/  @!P0 MOV R5, 0x400 ;  /* 0x0000040000058802 */ /* 0x000fe40000000f00 */
[----:B------:R-:W-:Y:S02]  /*e540*/  @!P0 SHF.R.S32.HI R3, RZ, 0x5, R3 ;  /* 0x00000005ff038819 */ /* 0x000fe40000011403 */
[----:B0-----:R-:W-:-:S05]  /*e550*/  @!P0 LEA R10, R10, R5, 0x18 ;  /* 0x000000050a0a8211 */ /* 0x001fca00078ec0ff */
[----:B------:R-:W-:-:S05]  /*e560*/  @!P0 IMAD R3, R3, 0x4, R10 ;  /* 0x0000000403038824 */ /* 0x000fca00078e020a */
[----:B------:R0:W-:Y:S04]  /*e570*/  @!P0 STS [R3], R14 ;  /* 0x0000000e03008388 */ /* 0x0001e80000000800 */
[----:B------:R-:W2:Y:S01]  /*e580*/  LDL R11, [R1+0x14] ;  /* 0x00001400010b7983 */ /* 0x000ea20000100800 */
[----:B------:R-:W-:Y:S01]  /*e590*/  BAR.SYNC.DEFER_BLOCKING 0x0 ;  /* 0x0000000000007b1d */ /* 0x000fe20000010000 */
[----:B------:R-:W-:Y:S01]  /*e5a0*/  ISETP.GT.AND P0, PT, R6, 0x3, PT ;  /* 0x000000030600780c */ /* 0x000fe20003f04270 */
[----:B------:R-:W-:-:S04]  /*e5b0*/  IMAD.MOV.U32 R7, RZ, RZ, RZ ;  /* 0x000000ffff077224 */ /* 0x000fc800078e00ff */
[----:B------:R-:W-:Y:S08]  /*e5c0*/  BSSY B0, `(.L_x_1628) ;  /* 0x0000086000007945 */ /* 0x000ff00003800000 */
[----:B-1----:R-:W1:Y:S01]  /*e5d0*/  @!P0 S2R R4, SR_CgaCtaId ;  /* 0x0000000000048919 */ /* 0x002e620000008800 */
[----:B0-----:R-:W-:-:S04]  /*e5e0*/  @!P0 MOV R3, 0x400 ;  /* 0x0000040000038802 */ /* 0x001fc80000000f00 */
[----:B-1----:R-:W-:Y:S02]  /*e5f0*/  @!P0 LEA R5, R4, R3, 0x18 ;  /* 0x0000000304058211 */ /* 0x002fe400078ec0ff */
        /* <DEDUP_REMOVED lines=8> */
[----:B--2---:R-:W-:-:S04]  /*e680*/  IADD3 R9, R19, R11, RZ ;  /* 0x0000000b13097210 */ /* 0x004fc80007ffe0ff */
[----:B------:R-:W-:-:S13]  /*e690*/  ISETP.GE.AND P1, PT, R9, R16, PT ;  /* 0x000000100900720c */ /* 0x000fda0003f26270 */
[----:B01----:R-:W-:Y:S05]  /*e6a0*/  @P1 BRA `(.L_x_1629) ;  /* 0x0000000400dc1947 */ /* 0x003fea0003800000 */
[----:B------:R-:W-:Y:S01]  /*e6b0*/  LOP3.LUT R3, RZ, R11, RZ, 0x33, !PT ;  /* 0x0000000bff037212 */ /* 0x000fe200078e33ff */
[----:B------:R-:W-:Y:S01]  /*e6c0*/  BSSY B1, `(.L_x_1630) ;  /* 0x000002a000017945 */ /* 0x000fe20003800000 */
[----:B------:R-:W-:Y:S01]  /*e6d0*/  HFMA2.MMA R7, -RZ, RZ, 0, 0 ;  /* 0x00000000ff077435 */ /* 0x000fe200000001ff */
[----:B------:R-:W-:Y:S01]  /*e6e0*/  IMAD.MOV.U32 R11, RZ, RZ, R9 ;  /* 0x000000ffff0b7224 */ /* 0x000fe200078e0009 */
[----:B------:R-:W-:-:S04]  /*e6f0*/  IADD3 R3, -R19, R16, R3 ;  /* 0x0000001013037210 */ /* 0x000fc80007ffe103 */
[----:B------:R-:W-:-:S04]  /*e700*/  LEA.HI R4, R3, 0x1, RZ, 0x19 ;  /* 0x0000000103047811 */ /* 0x000fc800078fc8ff */
[----:B------:R-:W-:-:S13]  /*e710*/  LOP3.LUT P0, R4, R4, 0x3, RZ, 0xc0, !PT ;  /* 0x0000000304047812 */ /* 0x000fda000780c0ff */
[----:B------:R-:W-:Y:S05]  /*e720*/  @!P0 BRA `(.L_x_1631) ;  /* 0x00000000008c8947 */ /* 0x000fea0003800000 */
[----:B------:R-:W2:Y:S01]  /*e730*/  LDL R13, [R1+0x268] ;  /* 0x00026800010d7983 */ /* 0x000ea20000100800 */
[----:B------:R-:W-:Y:S01]  /*e740*/  ULDC.64 UR4, c[0x0][0x2b0] ;  /* 0x0000ac0000047ab9 */ /* 0x000fe20000000a00 */
[--C-:B------:R-:W-:Y:S01]  /*e750*/  SHF.R.S32.HI R5, RZ, 0x1f, R9.reuse ;  /* 0x0000001fff057819 */ /* 0x100fe20000011409 */
[----:B------:R-:W-:Y:S01]  /*e760*/  IMAD.MOV.U32 R11, RZ, RZ, R9 ;  /* 0x000000ffff0b7224 */ /* 0x000fe200078e0009 */
[----:B------:R-:W0:Y:S01]  /*e770*/  S2R R12, SR_CTAID.Y ;  /* 0x00000000000c7919 */ /* 0x000e220000002600 */
[----:B------:R-:W-:Y:S02]  /*e780*/  ISETP.NE.U32.AND P0, PT, RZ, UR4, PT ;  /* 0x00000004ff007c0c */ /* 0x000fe4000bf05070 */
[----:B------:R-:W-:Y:S02]  /*e790*/  MOV R7, RZ ;  /* 0x000000ff00077202 */ /* 0x000fe40000000f00 */
[----:B------:R-:W-:Y:S01]  /*e7a0*/  ISETP.NE.AND.EX P0, PT, RZ, UR5, PT, P0 ;  /* 0x00000005ff007c0c */ /* 0x000fe2000bf05300 */
[----:B0-----:R-:W-:-:S05]  /*e7b0*/  IMAD R0, R12, R0, RZ ;  /* 0x000000000c007224 */ /* 0x001fca00078e02ff */
[----:B------:R-:W-:Y:S02]  /*e7c0*/  SHF.R.S32.HI R6, RZ, 0x1f, R0 ;  /* 0x0000001fff067819 */ /* 0x000fe40000011400 */
[----:B------:R-:W-:Y:S02]  /*e7d0*/  IADD3 R12, P2, P3, R0, UR4, R9 ;  /* 0x00000004000c7c10 */ /* 0x000fe4000fb5e009 */
[----:B------:R-:W-:Y:S02]  /*e7e0*/  MOV R0, R4 ;  /* 0x0000000400007202 */ /* 0x000fe40000000f00 */
[----:B------:R-:W-:Y:S01]  /*e7f0*/  IADD3.X R5, R6, UR5, R5, P2, P3 ;  /* 0x0000000506057c10 */ /* 0x000fe200097e6405 */
[----:B--2---:R-:W-:-:S08]  /*e800*/  IMAD R6, R19, 0x4, R13 ;  /* 0x0000000413067824 */ /* 0x004fd000078e020d */
.L_x_1635:
[----:B------:R-:W-:Y:S04]  /*e810*/  BSSY B2, `(.L_x_1632) ;  /* 0x000000b000027945 */ /* 0x000fe80003800000 */
[----:B0-----:R-:W-:Y:S05]  /*e820*/  @!P0 BRA `(.L_x_1633) ;  /* 0x0000000000148947 */ /* 0x001fea0003800000 */
[----:B------:R-:W-:-:S06]  /*e830*/  MOV R4, R12 ;  /* 0x0000000c00047202 */ /* 0x000fcc0000000f00 */
[----:B------:R-:W2:Y:S01]  /*e840*/  LDG.E.U8 R4, desc[UR36][R4.64] ;  /* 0x0000002404047981 */ /* 0x000ea2000c1e1100 */
[----:B------:R-:W-:Y:S01]  /*e850*/  IMAD.MOV.U32 R10, RZ, RZ, RZ ;  /* 0x000000ffff0a7224 */ /* 0x000fe200078e00ff */
[----:B--2---:R-:W-:-:S13]  /*e860*/  ISETP.NE.AND P2, PT, R4, RZ, PT ;  /* 0x000000ff0400720c */ /* 0x004fda0003f45270 */
[----:B------:R-:W-:Y:S05]  /*e870*/  @P2 BRA `(.L_x_1634) ;  /* 0x0000000000102947 */ /* 0x000fea0003800000 */
.L_x_1633:
[----:B------:R-:W0:Y:S02]  /*e880*/  LDS R4, [R6] ;  /* 0x0000000006047984 */ /* 0x000e240000000800 */
[----:B0-----:R-:W-:-:S04]  /*e890*/  FADD.FTZ R4, -R14, R4 ;  /* 0x000000040e047221 */ /* 0x001fc80000010100 */
[----:B------:R-:W-:-:S04]  /*e8a0*/  FMUL.FTZ R4, R4, 1.4426950216293334961 ;  /* 0x3fb8aa3b04047820 */ /* 0x000fc80000410000 */
[----:B------:R0:W1:Y:S03]  /*e8b0*/  MUFU.EX2 R10, R4 ;  /* 0x00000004000a7308 */ /* 0x0000660000000800 */
.L_x_1634:
[----:B------:R-:W-:Y:S05]  /*e8c0*/  BSYNC B2 ;  /* 0x0000000000027941 */ /* 0x000fea0003800000 */
.L_x_1632:
[----:B------:R-:W-:Y:S01]  /*e8d0*/  IADD3 R0, R0, -0x1, RZ ;  /* 0xffffffff00007810 */ /* 0x000fe20007ffe0ff */
[----:B-1----:R1:W-:Y:S01]  /*e8e0*/  STS [R6], R10 ;  /* 0x0000000a06007388 */ /* 0x0023e20000000800 */
[----:B------:R-:W-:Y:S01]  /*e8f0*/  IADD3 R12, P3, R12, 0x80, RZ ;  /* 0x000000800c0c7810 */ /* 0x000fe20007f7e0ff */
[----:B------:R-:W-:Y:S01]  /*e900*/  FADD.FTZ R7, R10, R7 ;  /* 0x000000070a077221 */ /* 0x000fe20000010000 */
[----:B------:R-:W-:Y:S01]  /*e910*/  ISETP.NE.AND P2, PT, R0, RZ, PT ;  /* 0x000000ff0000720c */ /* 0x000fe20003f45270 */
[----:B------:R-:W-:Y:S02]  /*e920*/  VIADD R11, R11, 0x80 ;  /* 0x000000800b0b7836 */ /* 0x000fe40000000000 */
[----:B------:R-:W-:Y:S01]  /*e930*/  IMAD.X R5, RZ, RZ, R5, P3 ;  /* 0x000000ffff057224 */ /* 0x000fe200018e0605 */
[----:B-1----:R-:W-:-:S09]  /*e940*/  IADD3 R6, R6, 0x200, RZ ;  /* 0x0000020006067810 */ /* 0x002fd20007ffe0ff */
[----:B------:R-:W-:Y:S05]  /*e950*/  @P2 BRA `(.L_x_1635) ;  /* 0xfffffffc00ac2947 */ /* 0x000fea000383ffff */
.L_x_1631:
[----:B------:R-:W-:Y:S05]  /*e960*/  BSYNC B1 ;  /* 0x0000000000017941 */ /* 0x000fea0003800000 */
.L_x_1630:
[----:B------:R-:W-:-:S13]  /*e970*/  ISETP.GE.U32.AND P0, PT, R3, 0x180, PT ;  /* 0x000001800300780c */ /* 0x000fda0003f06070 */
[----:B------:R-:W-:Y:S05]  /*e980*/  @!P0 BRA `(.L_x_1629) ;  /* 0x0000000400248947 */ /* 0x000fea0003800000 */
[----:B0-----:R-:W2:Y:S01]  /*e990*/  LDL R4, [R1+0x14] ;  /* 0x0000140001047983 */ /* 0x001ea20000100800 */
[----:B------:R-:W-:-:S03]  /*e9a0*/  ULDC UR4, c[0x0][0x284] ;  /* 0x0000a10000047ab9 */ /* 0x000fc60000000800 */
[----:B------:R-:W3:Y:S01]  /*e9b0*/  LDL R10, [R1+0x268] ;  /* 0x00026800010a7983 */ /* 0x000ee20000100800 */
[----:B------:R-:W-:Y:S01]  /*e9c0*/  LEA R0, R11, 0x400, 0x2 ;  /* 0x000004000b007811 */ /* 0x000fe200078e10ff */
[----:B------:R-:W-:Y:S01]  /*e9d0*/  ULDC.64 UR6, c[0x0][0x2b0] ;  /* 0x0000ac0000067ab9 */ /* 0x000fe20000000a00 */
[----:B------:R-:W-:Y:S01]  /*e9e0*/  SHF.R.S32.HI R3, RZ, 0x1f, R11 ;  /* 0x0000001fff037819 */ /* 0x000fe2000001140b */
[----:B------:R-:W0:Y:S01]  /*e9f0*/  S2R R13, SR_CTAID.Y ;  /* 0x00000000000d7919 */ /* 0x000e220000002600 */
[----:B------:R-:W-:-:S04]  /*ea00*/  ISETP.NE.U32.AND P0, PT, RZ, UR6, PT ;  /* 0x00000006ff007c0c */ /* 0x000fc8000bf05070 */
[----:B------:R-:W-:Y:S01]  /*ea10*/  ISETP.NE.AND.EX P0, PT, RZ, UR7, PT, P0 ;  /* 0x00000007ff007c0c */ /* 0x000fe2000bf05300 */
[----:B0-----:R-:W-:Y:S02]  /*ea20*/  IMAD R6, R13, UR4, RZ ;  /* 0x000000040d067c24 */ /* 0x001fe4000f8e02ff */
[----:B--2---:R-:W-:-:S03]  /*ea30*/  IMAD R0, R4, -0x4, R0 ;  /* 0xfffffffc04007824 */ /* 0x004fc600078e0200 */
[--C-:B------:R-:W-:Y:S02]  /*ea40*/  IADD3 R4, P2, P3, R11, UR6, R6.reuse ;  /* 0x000000060b047c10 */ /* 0x100fe4000fb5e006 */
[----:B------:R-:W-:Y:S02]  /*ea50*/  SHF.R.S32.HI R6, RZ, 0x1f, R6 ;  /* 0x0000001fff067819 */ /* 0x000fe40000011406 */
[----:B---3--:R-:W-:Y:S02]  /*ea60*/  IADD3 R0, R10, R0, RZ ;  /* 0x000000000a007210 */ /* 0x008fe40007ffe0ff */
[----:B------:R-:W-:-:S07]  /*ea70*/  IADD3.X R5, R3, UR7, R6, P2, P3 ;  /* 0x0000000703057c10 */ /* 0x000fce00097e6406 */
.L_x_1648:
[----:B------:R-:W-:Y:S04]  /*ea80*/  BSSY B1, `(.L_x_1636) ;  /* 0x000000a000017945 */ /* 0x000fe80003800000 */
[----:B------:R-:W-:Y:S05]  /*ea90*/  @!P0 BRA `(.L_x_1637) ;  /* 0x0000000000108947 */ /* 0x000fea0003800000 */
[----:B------:R-:W2:Y:S02]  /*eaa0*/  LDG.E.U8 R3, desc[UR36][R4.64] ;  /* 0x0000002404037981 */ /* 0x000ea4000c1e1100 */
[----:B--2---:R-:W-:-:S13]  /*eab0*/  ISETP.NE.AND P2, PT, R3, RZ, PT ;  /* 0x000000ff0300720c */ /* 0x004fda0003f45270 */
[----:B------:R-:W-:Y:S01]  /*eac0*/  @P2 IMAD.MOV.U32 R3, RZ, RZ, RZ ;  /* 0x000000ffff032224 */ /* 0x000fe200078e00ff */
[----:B------:R-:W-:Y:S06]  /*ead0*/  @P2 BRA `(.L_x_1638) ;  /* 0x0000000000102947 */ /* 0x000fec0003800000 */
.L_x_1637:
[----:B------:R-:W0:Y:S02]  /*eae0*/  LDS R3, [R0+-0x400] ;  /* 0xfffc000000037984 */ /* 0x000e240000000800 */
[----:B0-----:R-:W-:-:S04]  /*eaf0*/  FADD.FTZ R3, -R14, R3 ;  /* 0x000000030e037221 */ /* 0x001fc80000010100 */
[----:B------:R-:W-:-:S06]  /*eb00*/  FMUL.FTZ R3, R3, 1.4426950216293334961 ;  /* 0x3fb8aa3b03037820 */ /* 0x000fcc0000410000 */
[----:B------:R-:W0:Y:S02]  /*eb10*/  MUFU.EX2 R3, R3 ;  /* 0x0000000300037308 */ /* 0x000e240000000800 */
.L_x_1638:
[----:B------:R-:W-:Y:S05]  /*eb20*/  BSYNC B1 ;  /* 0x0000000000017941 */ /* 0x000fea0003800000 */
.L_x_1636:
[----:B0-----:R0:W-:Y:S01]  /*eb30*/  STS [R0+-0x400], R3 ;  /* 0xfffc000300007388 */ /* 0x0011e20000000800 */
[----:B------:R-:W-:Y:S01]  /*eb40*/  BSSY B1, `(.L_x_1639) ;  /* 0x000000b000017945 */ /* 0x000fe20003800000 */
[----:B------:R-:W-:-:S03]  /*eb50*/  FADD.FTZ R6, R3, R7 ;  /* 0x0000000703067221 */ /* 0x000fc60000010000 */
[----:B------:R-:W-:Y:S05]  /*eb60*/  @!P0 BRA `(.L_x_1640) ;  /* 0x0000000000108947 */ /* 0x000fea0003800000 */
[----:B0-----:R-:W2:Y:S02]  /*eb70*/  LDG.E.U8 R3, desc[UR36][R4.64+0x80] ;  /* 0x0000802404037981 */ /* 0x001ea4000c1e1100 */
[----:B--2---:R-:W-:-:S13]  /*eb80*/  ISETP.NE.AND P2, PT, R3, RZ, PT ;  /* 0x000000ff0300720c */ /* 0x004fda0003f45270 */
[----:B------:R-:W-:Y:S01]  /*eb90*/  @P2 MOV R3, RZ ;  /* 0x000000ff00032202 */ /* 0x000fe20000000f00 */
[----:B------:R-:W-:Y:S06]  /*eba0*/  @P2 BRA `(.L_x_1641) ;  /* 0x0000000000102947 */ /* 0x000fec0003800000 */
.L_x_1640:
[----:B0-----:R-:W0:Y:S02]  /*ebb0*/  LDS R3, [R0+-0x200] ;  /* 0xfffe000000037984 */ /* 0x001e240000000800 */
[----:B0-----:R-:W-:-:S04]  /*ebc0*/  FADD.FTZ R3, -R14, R3 ;  /* 0x000000030e037221 */ /* 0x001fc80000010100 */
[----:B------:R-:W-:-:S06]  /*ebd0*/  FMUL.FTZ R3, R3, 1.4426950216293334961 ;  /* 0x3fb8aa3b03037820 */ /* 0x000fcc0000410000 */
[----:B------:R-:W0:Y:S02]  /*ebe0*/  MUFU.EX2 R3, R3 ;  /* 0x0000000300037308 */ /* 0x000e240000000800 */
.L_x_1641:
[----:B------:R-:W-:Y:S05]  /*ebf0*/  BSYNC B1 ;  /* 0x0000000000017941 */ /* 0x000fea0003800000 */
.L_x_1639:
[----:B0-----:R0:W-:Y:S01]  /*ec00*/  STS [R0+-0x200], R3 ;  /* 0xfffe000300007388 */ /* 0x0011e20000000800 */
[----:B------:R-:W-:Y:S01]  /*ec10*/  BSSY B1, `(.L_x_1642) ;  /* 0x000000b000017945 */ /* 0x000fe20003800000 */
[----:B------:R-:W-:-:S03]  /*ec20*/  FADD.FTZ R6, R6, R3 ;  /* 0x0000000306067221 */ /* 0x000fc60000010000 */
[----:B------:R-:W-:Y:S05]  /*ec30*/  @!P0 BRA `(.L_x_1643) ;  /* 0x0000000000108947 */ /* 0x000fea0003800000 */
[----:B0-----:R-:W2:Y:S02]  /*ec40*/  LDG.E.U8 R3, desc[UR36][R4.64+0x100] ;  /* 0x0001002404037981 */ /* 0x001ea4000c1e1100 */
[----:B--2---:R-:W-:Y:S01]  /*ec50*/  ISETP.NE.AND P2, PT, R3, RZ, PT ;  /* 0x000000ff0300720c */ /* 0x004fe20003f45270 */
[----:B------:R-:W-:-:S12]  /*ec60*/  IMAD.MOV.U32 R3, RZ, RZ, RZ ;  /* 0x000000ffff037224 */ /* 0x000fd800078e00ff */
[----:B------:R-:W-:Y:S05]  /*ec70*/  @P2 BRA `(.L_x_1644) ;  /* 0x0000000000102947 */ /* 0x000fea0003800000 */
.L_x_1643:
[----:B0-----:R-:W0:Y:S02]  /*ec80*/  LDS R3, [R0] ;  /* 0x0000000000037984 */ /* 0x001e240000000800 */
[----:B0-----:R-:W-:-:S04]  /*ec90*/  FADD.FTZ R3, -R14, R3 ;  /* 0x000000030e037221 */ /* 0x001fc80000010100 */
[----:B------:R-:W-:-:S06]  /*eca0*/  FMUL.FTZ R3, R3, 1.4426950216293334961 ;  /* 0x3fb8aa3b03037820 */ /* 0x000fcc0000410000 */
[----:B------:R-:W0:Y:S02]  /*ecb0*/  MUFU.EX2 R3, R3 ;  /* 0x0000000300037308 */ /* 0x000e240000000800 */
.L_x_1644:
[----:B------:R-:W-:Y:S05]  /*ecc0*/  BSYNC B1 ;  /* 0x0000000000017941 */ /* 0x000fea0003800000 */
.L_x_1642:
[----:B0-----:R0:W-:Y:S01]  /*ecd0*/  STS [R0], R3 ;  /* 0x0000000300007388 */ /* 0x0011e20000000800 */
[----:B------:R-:W-:Y:S01]  /*ece0*/  BSSY B1, `(.L_x_1645) ;  /* 0x000000b000017945 */ /* 0x000fe20003800000 */
[----:B------:R-:W-:-:S03]  /*ecf0*/  FADD.FTZ R6, R6, R3 ;  /* 0x0000000306067221 */ /* 0x000fc60000010000 */
[----:B------:R-:W-:Y:S05]  /*ed00*/  @!P0 BRA `(.L_x_1646) ;  /* 0x0000000000108947 */ /* 0x000fea0003800000 */
[----:B0-----:R-:W2:Y:S02]  /*ed10*/  LDG.E.U8 R3, desc[UR36][R4.64+0x180] ;  /* 0x0001802404037981 */ /* 0x001ea4000c1e1100 */
[----:B--2---:R-:W-:-:S13]  /*ed20*/  ISETP.NE.AND P2, PT, R3, RZ, PT ;  /* 0x000000ff0300720c */ /* 0x004fda0003f45270 */
[----:B------:R-:W-:Y:S01]  /*ed30*/  @P2 MOV R3, RZ ;  /* 0x000000ff00032202 */ /* 0x000fe20000000f00 */
[----:B------:R-:W-:Y:S06]  /*ed40*/  @P2 BRA `(.L_x_1647) ;  /* 0x0000000000102947 */ /* 0x000fec0003800000 */
.L_x_1646:
[----:B0-----:R-:W0:Y:S02]  /*ed50*/  LDS R3, [R0+0x200] ;  /* 0x0002000000037984 */ /* 0x001e240000000800 */
[----:B0-----:R-:W-:-:S04]  /*ed60*/  FADD.FTZ R3, -R14, R3 ;  /* 0x000000030e037221 */ /* 0x001fc80000010100 */
[----:B------:R-:W-:-:S06]  /*ed70*/  FMUL.FTZ R3, R3, 1.4426950216293334961 ;  /* 0x3fb8aa3b03037820 */ /* 0x000fcc0000410000 */
[----:B------:R-:W0:Y:S02]  /*ed80*/  MUFU.EX2 R3, R3 ;  /* 0x0000000300037308 */ /* 0x000e240000000800 */
.L_x_1647:
[----:B------:R-:W-:Y:S05]  /*ed90*/  BSYNC B1 ;  /* 0x0000000000017941 */ /* 0x000fea0003800000 */
.L_x_1645:
[----:B------:R-:W-:Y:S01]  /*eda0*/  VIADD R11, R11, 0x200 ;  /* 0x000002000b0b7836 */ /* 0x000fe20000000000 */
[----:B------:R-:W-:Y:S01]  /*edb0*/  IADD3 R4, P3, R4, 0x200, RZ ;  /* 0x0000020004047810 */ /* 0x000fe20007f7e0ff */
[----:B0-----:R0:W-:Y:S01]  /*edc0*/  STS [R0+0x200], R3 ;  /* 0x0002000300007388 */ /* 0x0011e20000000800 */
[----:B------:R-:W-:Y:S02]  /*edd0*/  FADD.FTZ R7, R6, R3 ;  /* 0x0000000306077221 */ /* 0x000fe40000010000 */
[----:B------:R-:W-:Y:S02]  /*ede0*/  ISETP.GE.AND P2, PT, R11, R16, PT ;  /* 0x000000100b00720c */ /* 0x000fe40003f46270 */
[----:B------:R-:W-:Y:S01]  /*edf0*/  IADD3.X R5, RZ, R5, RZ, P3, !PT ;  /* 0x00000005ff057210 */ /* 0x000fe20001ffe4ff */
[----:B0-----:R-:W-:-:S10]  /*ee00*/  VIADD R0, R0, 0x800 ;  /* 0x0000080000007836 */ /* 0x001fd40000000000 */
[----:B------:R-:W-:Y:S05]  /*ee10*/  @!P2 BRA `(.L_x_1648) ;  /* 0xfffffffc0018a947 */ /* 0x000fea000383ffff */
.L_x_1629:
[----:B------:R-:W-:Y:S05]  /*ee20*/  BSYNC B0 ;  /* 0x0000000000007941 */ /* 0x000fea0003800000 */
.L_x_1628:
[----:B------:R-:W1:Y:S01]  /*ee30*/  SHFL.BFLY PT, R0, R7, 0x10, 0x1f ;  /* 0x0e001f0007007f89 */ /* 0x000e6200000e0000 */
[C---:B------:R-:W-:Y:S01]  /*ee40*/  LOP3.LUT P0, RZ, R19.reuse, 0x1f, RZ, 0xc0, !PT ;  /* 0x0000001f13ff7812 */ /* 0x040fe2000780c0ff */
[----:B------:R-:W-:Y:S01]  /*ee50*/  ULDC.U8 UR4, c[0x0][0x31c] ;  /* 0x0000c70000047ab9 */ /* 0x000fe20000000000 */
[----:B------:R-:W-:-:S04]  /*ee60*/  LOP3.LUT R6, R19, 0x1f, RZ, 0xc0, !PT ;  /* 0x0000001f13067812 */ /* 0x000fc800078ec0ff */
[----:B------:R-:W-:-:S07]  /*ee70*/  ISETP.GT.U32.AND P2, PT, R6, 0x3, PT ;  /* 0x000000030600780c */ /* 0x000fce0003f44070 */
[----:B------:R-:W2:Y:S01]  /*ee80*/  @!P0 S2R R11, SR_CgaCtaId ;  /* 0x00000000000b8919 */ /* 0x000ea20000008800 */
[----:B------:R-:W-:-:S05]  /*ee90*/  @!P0 MOV R6, 0x400 ;  /* 0x0000040000068802 */ /* 0x000fca0000000f00 */
[----:B------:R-:W3:Y:S01]  /*eea0*/  @!P2 S2R R10, SR_CgaCtaId ;  /* 0x00000000000aa919 */ /* 0x000ee20000008800 */
[----:B-1----:R-:W-:Y:S01]  /*eeb0*/  FADD.FTZ R0, R0, R7 ;  /* 0x0000000700007221 */ /* 0x002fe20000010000 */
[----:B------:R-:W-:-:S04]  /*eec0*/  @!P2 MOV R7, 0x400 ;  /* 0x000004000007a802 */ /* 0x000fc80000000f00 */
[----:B------:R-:W1:Y:S01]  /*eed0*/  SHFL.BFLY PT, R3, R0, 0x8, 0x1f ;  /* 0x0d001f0000037f89 */ /* 0x000e6200000e0000 */
[----:B--2---:R-:W-:Y:S02]  /*eee0*/  @!P0 LEA R11, R11, R6, 0x18 ;  /* 0x000000060b0b8211 */ /* 0x004fe400078ec0ff */
[----:B------:R-:W-:Y:S02]  /*eef0*/  @!P2 SHF.L.U32 R6, R19, 0x2, RZ ;  /* 0x000000021306a819 */ /* 0x000fe400000006ff */
[----:B---3--:R-:W-:Y:S01]  /*ef00*/  @!P2 LEA R10, R10, R7, 0x18 ;  /* 0x000000070a0aa211 */ /* 0x008fe200078ec0ff */
[----:B-1----:R-:W-:-:S05]  /*ef10*/  FADD.FTZ R3, R0, R3 ;  /* 0x0000000300037221 */ /* 0x002fca0000010000 */
[----:B0-----:R-:W0:Y:S02]  /*ef20*/  SHFL.BFLY PT, R4, R3, 0x4, 0x1f ;  /* 0x0c801f0003047f89 */ /* 0x001e2400000e0000 */
[----:B0-----:R-:W-:Y:S01]  /*ef30*/  FADD.FTZ R4, R3, R4 ;  /* 0x0000000403047221 */ /* 0x001fe20000010000 */
[----:B------:R-:W-:-:S04]  /*ef40*/  @!P0 SHF.R.U32.HI R3, RZ, 0x3, R19 ;  /* 0x00000003ff038819 */ /* 0x000fc80000011613 */
[----:B------:R-:W0:Y:S02]  /*ef50*/  SHFL.BFLY PT, R5, R4, 0x2, 0x1f ;  /* 0x0c401f0004057f89 */ /* 0x000e2400000e0000 */
[----:B0-----:R-:W-:Y:S01]  /*ef60*/  FADD.FTZ R5, R4, R5 ;  /* 0x0000000504057221 */ /* 0x001fe20000010000 */
[----:B------:R-:W-:Y:S02]  /*ef70*/  @!P0 LOP3.LUT R4, R3, 0x1ffffffc, RZ, 0xc0, !PT ;  /* 0x1ffffffc03048812 */ /* 0x000fe400078ec0ff */
[----:B------:R-:W-:Y:S02]  /*ef80*/  @!P2 LOP3.LUT R3, R6, 0x7c, RZ, 0xc0, !PT ;  /* 0x0000007c0603a812 */ /* 0x000fe400078ec0ff */
[----:B------:R-:W0:Y:S01]  /*ef90*/  SHFL.BFLY PT, R0, R5, 0x1, 0x1f ;  /* 0x0c201f0005007f89 */ /* 0x000e2200000e0000 */
[----:B------:R-:W-:Y:S01]  /*efa0*/  @!P0 IMAD.IADD R11, R4, 0x1, R11 ;  /* 0x00000001040b8824 */ /* 0x000fe200078e020b */
        /* <DEDUP_REMOVED lines=10> */
[----:B------:R-:W-:-:S05]  /*f050*/  CS2R R4, SRZ ;  /* 0x0000000000047805 */ /* 0x000fca000001ff00 */
[----:B------:R-:W0:Y:S02]  /*f060*/  SHFL.IDX PT, R7, R7, RZ, 0x1f ;  /* 0x00001fff07077589 */ /* 0x000e2400000e0000 */
[----:B0-----:R-:W-:-:S04]  /*f070*/  FADD.FTZ R10, R7, 9.9999999747524270788e-07 ;  /* 0x358637bd070a7421 */ /* 0x001fc80000010000 */
[----:B------:R0:W1:Y:S01]  /*f080*/  MUFU.RCP R13, R10 ;  /* 0x0000000a000d7308 */ /* 0x0000620000001000 */
[----:B------:R-:W-:Y:S05]  /*f090*/  @!P0 BRA `(.L_x_1649) ;  /* 0x0000000000248947 */ /* 0x000fea0003800000 */
[----:B------:R-:W2:Y:S01]  /*f0a0*/  S2R R12, SR_CTAID.Y ;  /* 0x00000000000c7919 */ /* 0x000ea20000002600 */
[----:B------:R-:W3:Y:S01]  /*f0b0*/  LDC R0, c[0x0][0x318] ;  /* 0x0000c600ff007b82 */ /* 0x000ee20000000800 */
[----:B------:R-:W-:-:S07]  /*f0c0*/  ULDC UR5, c[0x0][0x288] ;  /* 0x0000a20000057ab9 */ /* 0x000fce0000000800 */
[----:B------:R-:W3:Y:S08]  /*f0d0*/  LDC R3, c[0x0][0x29c] ;  /* 0x0000a700ff037b82 */ /* 0x000ef00000000800 */
[----:B------:R-:W4:Y:S01]  /*f0e0*/  LDC R5, c[0x0][0x284] ;  /* 0x0000a100ff057b82 */ /* 0x000f220000000800 */
[----:B--2---:R-:W-:-:S04]  /*f0f0*/  IMAD R251, R12, UR5, R251 ;  /* 0x000000050cfb7c24 */ /* 0x004fc8000f8e02fb */
[----:B---3--:R-:W-:-:S04]  /*f100*/  IMAD R0, R251, R0, R3 ;  /* 0x00000000fb007224 */ /* 0x008fc800078e0203 */
[----:B----4-:R-:W-:-:S05]  /*f110*/  IMAD R4, R0, R5, RZ ;  /* 0x0000000500047224 */ /* 0x010fca00078e02ff */
[----:B------:R-:W-:-:S07]  /*f120*/  SHF.R.S32.HI R5, RZ, 0x1f, R4 ;  /* 0x0000001fff057819 */ /* 0x000fce0000011404 */
.L_x_1649:
[----:B------:R-:W-:Y:S04]  /*f130*/  BSSY B0, `(.L_x_1650) ;  /* 0x0000044000007945 */ /* 0x000fe80003800000 */
[----:B------:R-:W-:Y:S05]  /*f140*/  @P1 BRA `(.L_x_1651) ;  /* 0x0000000400081947 */ /* 0x000fea0003800000 */
[----:B------:R-:W2:Y:S01]  /*f150*/  LDL R0, [R1+0x14] ;  /* 0x0000140001007983 */ /* 0x000ea20000100800 */
[----:B------:R-:W-:Y:S01]  /*f160*/  BSSY B1, `(.L_x_1652) ;  /* 0x000001c000017945 */ /* 0x000fe20003800000 */
[----:B--2---:R-:W-:-:S04]  /*f170*/  LOP3.LUT R0, RZ, R0, RZ, 0x33, !PT ;  /* 0x00000000ff007212 */ /* 0x004fc800078e33ff */
[----:B------:R-:W-:-:S04]  /*f180*/  IADD3 R0, -R19, R16, R0 ;  /* 0x0000001013007210 */ /* 0x000fc80007ffe100 */
[C---:B------:R-:W-:Y:S02]  /*f190*/  LEA.HI R3, R0.reuse, 0x1, RZ, 0x19 ;  /* 0x0000000100037811 */ /* 0x040fe400078fc8ff */
[----:B------:R-:W-:Y:S02]  /*f1a0*/  ISETP.GE.U32.AND P1, PT, R0, 0x180, PT ;  /* 0x000001800000780c */ /* 0x000fe40003f26070 */
[----:B------:R-:W-:-:S13]  /*f1b0*/  LOP3.LUT P2, R3, R3, 0x3, RZ, 0xc0, !PT ;  /* 0x0000000303037812 */ /* 0x000fda000784c0ff */
[----:B------:R-:W-:Y:S05]  /*f1c0*/  @!P2 BRA `(.L_x_1653) ;  /* 0x000000000054a947 */ /* 0x000fea0003800000 */
[----:B------:R-:W2:Y:S01]  /*f1d0*/  LDL R7, [R1+0x268] ;  /* 0x0002680001077983 */ /* 0x000ea20000100800 */
[----:B------:R-:W-:Y:S01]  /*f1e0*/  IADD3 R11, P2, R9, R4, RZ ;  /* 0x00000004090b7210 */ /* 0x000fe20007f5e0ff */
[----:B------:R-:W-:Y:S01]  /*f1f0*/  ULDC.64 UR6, c[0x0][0x310] ;  /* 0x0000c40000067ab9 */ /* 0x000fe20000000a00 */
[----:B------:R-:W-:Y:S02]  /*f200*/  IMAD.MOV.U32 R0, RZ, RZ, R3 ;  /* 0x000000ffff007224 */ /* 0x000fe400078e0003 */
[----:B0-----:R-:W-:Y:S02]  /*f210*/  LEA R10, P3, R11, UR6, 0x2 ;  /* 0x000000060b0a7c11 */ /* 0x001fe4000f8610ff */
[----:B------:R-:W-:-:S04]  /*f220*/  LEA.HI.X.SX32 R6, R9, R5, 0x1, P2 ;  /* 0x0000000509067211 */ /* 0x000fc800010f0eff */
[----:B------:R-:W-:Y:S02]  /*f230*/  LEA.HI.X R11, R11, UR7, R6, 0x2, P3 ;  /* 0x000000070b0b7c11 */ /* 0x000fe400098f1406 */
[----:B--2---:R-:W-:-:S07]  /*f240*/  LEA R3, R19, R7, 0x2 ;  /* 0x0000000713037211 */ /* 0x004fce00078e10ff */
.L_x_1654:
[----:B--2---:R-:W1:Y:S01]  /*f250*/  LDS R6, [R3] ;  /* 0x0000000003067984 */ /* 0x004e620000000800 */
[----:B------:R-:W-:Y:S01]  /*f260*/  @P0 MOV R7, R11 ;  /* 0x0000000b00070202 */ /* 0x000fe20000000f00 */
[----:B------:R-:W-:Y:S01]  /*f270*/  VIADD R0, R0, 0xffffffff ;  /* 0xffffffff00007836 */ /* 0x000fe20000000000 */
[----:B------:R-:W-:-:S04]  /*f280*/  IADD3 R9, R9, 0x80, RZ ;  /* 0x0000008009097810 */ /* 0x000fc80007ffe0ff */
[----:B------:R-:W-:Y:S01]  /*f290*/  ISETP.NE.AND P3, PT, R0, RZ, PT ;  /* 0x000000ff0000720c */ /* 0x000fe20003f65270 */
[----:B-1----:R-:W-:Y:S01]  /*f2a0*/  FMUL.FTZ R12, R6, R13 ;  /* 0x0000000d060c7220 */ /* 0x002fe20000410000 */
[----:B------:R-:W-:Y:S01]  /*f2b0*/  @P0 IMAD.MOV.U32 R6, RZ, RZ, R10 ;  /* 0x000000ffff060224 */ /* 0x000fe200078e000a */
[----:B------:R-:W-:-:S03]  /*f2c0*/  IADD3 R10, P2, R10, 0x200, RZ ;  /* 0x000002000a0a7810 */ /* 0x000fc60007f5e0ff */
[----:B------:R0:W-:Y:S02]  /*f2d0*/  STS [R3], R12 ;  /* 0x0000000c03007388 */ /* 0x0001e40000000800 */
[----:B------:R-:W-:Y:S02]  /*f2e0*/  IMAD.X R11, RZ, RZ, R11, P2 ;  /* 0x000000ffff0b7224 */ /* 0x000fe400010e060b */
[----:B------:R2:W-:Y:S01]  /*f2f0*/  @P0 STG.E desc[UR36][R6.64], R12 ;  /* 0x0000000c06000986 */ /* 0x0005e2000c101924 */
[----:B0-----:R-:W-:Y:S02]  /*f300*/  IADD3 R3, R3, 0x200, RZ ;  /* 0x0000020003037810 */ /* 0x001fe40007ffe0ff */
[----:B------:R-:W-:Y:S05]  /*f310*/  @P3 BRA `(.L_x_1654) ;  /* 0xfffffffc00cc3947 */ /* 0x000fea000383ffff */
.L_x_1653:
[----:B------:R-:W-:Y:S05]  /*f320*/  BSYNC B1 ;  /* 0x0000000000017941 */ /* 0x000fea0003800000 */
.L_x_1652:
[----:B------:R-:W-:Y:S05]  /*f330*/  @!P1 BRA `(.L_x_1651) ;  /* 0x00000000008c9947 */ /* 0x000fea0003800000 */
[----:B--2---:R-:W2:Y:S04]  /*f340*/  LDL R7, [R1+0x14] ;  /* 0x0000140001077983 */ /* 0x004ea80000100800 */
[----:B------:R-:W3:Y:S01]  /*f350*/  LDL R6, [R1+0x268] ;  /* 0x0002680001067983 */ /* 0x000ee20000100800 */
[C---:B------:R-:W-:Y:S01]  /*f360*/  IADD3 R12, P0, R9.reuse, R4, RZ ;  /* 0x00000004090c7210 */ /* 0x040fe20007f1e0ff */
[----:B------:R-:W-:Y:S01]  /*f370*/  ULDC.64 UR6, c[0x0][0x310] ;  /* 0x0000c40000067ab9 */ /* 0x000fe20000000a00 */
[C---:B------:R-:W-:Y:S02]  /*f380*/  LEA R0, R9.reuse, 0x400, 0x2 ;  /* 0x0000040009007811 */ /* 0x040fe400078e10ff */
[----:B------:R-:W-:Y:S02]  /*f390*/  LEA.HI.X.SX32 R5, R9, R5, 0x1, P0 ;  /* 0x0000000509057211 */ /* 0x000fe400000f0eff */
[----:B------:R-:W-:-:S02]  /*f3a0*/  LEA R11, P0, R12, UR6, 0x2 ;  /* 0x000000060c0b7c11 */ /* 0x000fc4000f8010ff */
[----:B------:R-:W-:Y:S02]  /*f3b0*/  ISETP.NE.AND P2, PT, RZ, UR4, PT ;  /* 0x00000004ff007c0c */ /* 0x000fe4000bf45270 */
[----:B------:R-:W-:Y:S01]  /*f3c0*/  LEA.HI.X R12, R12, UR7, R5, 0x2, P0 ;  /* 0x000000070c0c7c11 */ /* 0x000fe200080f1405 */
[----:B--2---:R-:W-:-:S04]  /*f3d0*/  IMAD R0, R7, -0x4, R0 ;  /* 0xfffffffc07007824 */ /* 0x004fc800078e0200 */
[----:B---3--:R-:W-:-:S07]  /*f3e0*/  IMAD.IADD R0, R6, 0x1, R0 ;  /* 0x0000000106007824 */ /* 0x008fce00078e0200 */
.L_x_1655:
[----:B------:R-:W1:Y:S01]  /*f3f0*/  LDS R3, [R0+-0x400] ;  /* 0xfffc000000037984 */ /* 0x000e620000000800 */
[----:B------:R-:W-:Y:S01]  /*f400*/  MOV R4, R11 ;  /* 0x0000000b00047202 */ /* 0x000fe20000000f00 */
[----:B------:R-:W-:Y:S01]  /*f410*/  IMAD.MOV.U32 R5, RZ, RZ, R12 ;  /* 0x000000ffff057224 */ /* 0x000fe200078e000c */
[----:B------:R-:W-:Y:S01]  /*f420*/  IADD3 R9, R9, 0x200, RZ ;  /* 0x0000020009097810 */ /* 0x000fe20007ffe0ff */
[----:B------:R-:W2:Y:S01]  /*f430*/  LDS R6, [R0+-0x200] ;  /* 0xfffe000000067984 */ /* 0x000ea20000000800 */
[----:B------:R-:W-:Y:S02]  /*f440*/  IADD3 R11, P1, R4, 0x800, RZ ;  /* 0x00000800040b7810 */ /* 0x000fe40007f3e0ff */
[----:B------:R-:W-:Y:S01]  /*f450*/  ISETP.GE.AND P0, PT, R9, R16, PT ;  /* 0x000000100900720c */ /* 0x000fe20003f06270 */
[----:B------:R-:W3:Y:S02]  /*f460*/  LDS R7, [R0] ;  /* 0x0000000000077984 */ /* 0x000ee40000000800 */
[----:B------:R-:W-:-:S02]  /*f470*/  IMAD.X R12, RZ, RZ, R5, P1 ;  /* 0x000000ffff0c7224 */ /* 0x000fc400008e0605 */
[----:B0-----:R-:W0:Y:S01]  /*f480*/  LDS R10, [R0+0x200] ;  /* 0x00020000000a7984 */ /* 0x001e220000000800 */
[-C--:B-1----:R-:W-:Y:S01]  /*f490*/  FMUL.FTZ R3, R3, R13.reuse ;  /* 0x0000000d03037220 */ /* 0x082fe20000410000 */
[----:B--2---:R-:W-:-:S04]  /*f4a0*/  FMUL.FTZ R15, R6, R13 ;  /* 0x0000000d060f7220 */ /* 0x004fc80000410000 */
[----:B------:R-:W-:Y:S01]  /*f4b0*/  @P2 STG.E desc[UR36][R4.64], R3 ;  /* 0x0000000304002986 */ /* 0x000fe2000c101924 */
[----:B---3--:R-:W-:-:S03]  /*f4c0*/  FMUL.FTZ R7, R7, R13 ;  /* 0x0000000d07077220 */ /* 0x008fc60000410000 */
        /* <DEDUP_REMOVED lines=10> */
.L_x_1651:
[----:B------:R-:W-:Y:S05]  /*f570*/  BSYNC B0 ;  /* 0x0000000000007941 */ /* 0x000fea0003800000 */
.L_x_1650:
[----:B------:R-:W3:Y:S01]  /*f580*/  LDL.LU R4, [R1+0x278] ;  /* 0x0002780001047983 */ /* 0x000ee20000300800 */
[----:B------:R-:W4:Y:S01]  /*f590*/  LDC.64 R30, c[0x0][0x280] ;  /* 0x0000a000ff1e7b82 */ /* 0x000f220000000a00 */
[-C--:B------:R-:W-:Y:S01]  /*f5a0*/  LEA.HI R8, R8, R19.reuse, RZ, 0x6 ;  /* 0x0000001308087211 */ /* 0x080fe200078f30ff */
[----:B------:R-:W-:Y:S01]  /*f5b0*/  VIADD R20, R16, 0xffffffff ;  /* 0xffffffff10147836 */ /* 0x000fe20000000000 */
[----:B------:R-:W5:Y:S01]  /*f5c0*/  S2R R15, SR_CTAID.X ;  /* 0x00000000000f7919 */ /* 0x000f620000002500 */
[----:B------:R-:W-:Y:S01]  /*f5d0*/  ULDC UR7, c[0x0][0x29c] ;  /* 0x0000a70000077ab9 */ /* 0x000fe20000000800 */
[----:B------:R-:W-:Y:S01]  /*f5e0*/  LOP3.LUT R0, R8, 0xffffffc0, RZ, 0xc0, !PT ;  /* 0xffffffc008007812 */ /* 0x000fe200078ec0ff */
[----:B------:R-:W-:Y:S01]  /*f5f0*/  ULDC UR6, c[0x0][0x288] ;  /* 0x0000a20000067ab9 */ /* 0x000fe20000000800 */
[----:B------:R-:W5:Y:S01]  /*f600*/  S2R R29, SR_CTAID.Y ;  /* 0x00000000001d7919 */ /* 0x000f620000002600 */
[----:B------:R-:W0:Y:S01]  /*f610*/  S2UR UR5, SR_CgaCtaId ;  /* 0x00000000000579c3 */ /* 0x000e220000008800 */
[----:B------:R-:W-:Y:S01]  /*f620*/  LEA.HI R3, R20, R20, RZ, 0x1 ;  /* 0x0000001414037211 */ /* 0x000fe200078f08ff */
[----:B------:R-:W-:Y:S01]  /*f630*/  UMOV UR4, 0x400 ;  /* 0x0000040000047882 */ /* 0x000fe20000000000 */
[----:B------:R-:W-:Y:S01]  /*f640*/  IADD3 R21, -R0, R19, RZ ;  /* 0x0000001300157210 */ /* 0x000fe20007ffe1ff */
[----:B------:R-:W-:Y:S01]  /*f650*/  UIADD3 UR4, UR4, 0x420, URZ ;  /* 0x0000042004047890 */ /* 0x000fe2000fffe03f */
[----:B------:R-:W-:Y:S01]  /*f660*/  LOP3.LUT R3, R3, 0xfffffffe, RZ, 0xc0, !PT ;  /* 0xfffffffe03037812 */ /* 0x000fe200078ec0ff */
[----:B------:R-:W-:Y:S01]  /*f670*/  BSSY B0, `(.L_x_1656) ;  /* 0x0000021000007945 */ /* 0x000fe20003800000 */
[----:B------:R-:W-:Y:S01]  /*f680*/  ISETP.GT.AND P2, PT, R21, 0x23, PT ;  /* 0x000000231500780c */ /* 0x000fe20003f44270 */
[----:B------:R-:W-:Y:S01]  /*f690*/  HFMA2.MMA R11, -RZ, RZ, 0, 0 ;  /* 0x00000000ff0b7435 */ /* 0x000fe200000001ff */
[----:B-1----:R-:W-:Y:S01]  /*f6a0*/  SHF.R.S32.HI R13, RZ, 0x6, R8 ;  /* 0x00000006ff0d7819 */ /* 0x002fe20000011408 */
[----:B------:R-:W-:Y:S01]  /*f6b0*/  IMAD.IADD R0, R20, 0x1, -R3 ;  /* 0x0000000114007824 */ /* 0x000fe200078e0a03 */
[----:B------:R-:W-:-:S02]  /*f6c0*/  ISETP.NE.OR P1, PT, RZ, UR7, P2 ;  /* 0x00000007ff007c0c */ /* 0x000fc40009725670 */
[----:B--2---:R-:W-:Y:S02]  /*f6d0*/  CS2R R6, SRZ ;  /* 0x0000000000067805 */ /* 0x004fe4000001ff00 */
[-C--:B------:R-:W-:Y:S01]  /*f6e0*/  ISETP.NE.OR P1, PT, R13, R0.reuse, P1 ;  /* 0x000000000d00720c */ /* 0x080fe20000f25670 */
[----:B----4-:R-:W-:Y:S01]  /*f6f0*/  IMAD R18, R31, 0x90, RZ ;  /* 0x000000901f127824 */ /* 0x010fe200078e02ff */
[----:B------:R-:W-:Y:S01]  /*f700*/  ISETP.NE.AND P0, PT, R13, R0, PT ;  /* 0x000000000d00720c */ /* 0x000fe20003f05270 */
[----:B0-----:R-:W-:-:S06]  /*f710*/  ULEA UR4, UR5, UR4, 0x18 ;  /* 0x0000000405047291 */ /* 0x001fcc000f8ec03f */
[----:B------:R-:W-:Y:S01]  /*f720*/  LEA R25, R21, UR4, 0x4 ;  /* 0x0000000415197c11 */ /* 0x000fe2000f8e20ff */
[----:B-----5:R-:W-:Y:S02]  /*f730*/  IMAD R12, R29, UR6, R15 ;  /* 0x000000061d0c7c24 */ /* 0x020fe4000f8e020f */
[----:B---3--:R-:W-:Y:S01]  /*f740*/  IMAD R3, R4, UR6, RZ ;  /* 0x0000000604037c24 */ /* 0x008fe2000f8e02ff */
[----:B------:R-:W-:-:S03]  /*f750*/  CS2R R4, SRZ ;  /* 0x0000000000047805 */ /* 0x000fc6000001ff00 */
[----:B------:R-:W-:Y:S02]  /*f760*/  IMAD R24, R3, R30, R15 ;  /* 0x0000001e03187224 */ /* 0x000fe400078e020f */
[----:B------:R-:W-:-:S04]  /*f770*/  IMAD.SHL.U32 R3, R21, 0x4, RZ ;  /* 0x0000000415037824 */ /* 0x000fc800078e00ff */
[-CC-:B------:R-:W-:Y:S02]  /*f780*/  IMAD R24, R24, R18.reuse, R3.reuse ;  /* 0x0000001218187224 */ /* 0x180fe400078e0203 */
        /* <DEDUP_REMOVED lines=14> */
.L_x_1658:
[----:B-----5:R0:W-:Y:S02]  /*f870*/  STS.128 [R25], R4 ;  /* 0x0000000419007388 */ /* 0x0201e40000000c00 */
.L_x_1657:
[----:B------:R-:W-:Y:S05]  /*f880*/  BSYNC B0 ;  /* 0x0000000000007941 */ /* 0x000fea0003800000 */
.L_x_1656:
[----:B------:R-:W-:Y:S01]  /*f890*/  BAR.SYNC.DEFER_BLOCKING 0x0 ;  /* 0x0000000000007b1d */ /* 0x000fe20000010000 */
[----:B------:R-:W-:Y:S02]  /*f8a0*/  MOV R10, RZ ;  /* 0x000000ff000a7202 */ /* 0x000fe40000000f00 */
[----:B------:R-:W-:-:S03]  /*f8b0*/  CS2R R8, SRZ ;  /* 0x0000000000087805 */ /* 0x000fc6000001ff00 */
[----:B------:R-:W-:Y:S04]  /*f8c0*/  BSSY B0, `(.L_x_1659) ;  /* 0x0000181000007945 */ /* 0x000fe80003800000 */
[----:B------:R-:W-:Y:S05]  /*f8d0*/  @P2 BRA `(.L_x_1660) ;  /* 0x0000001400fc2947 */ /* 0x000fea0003800000 */
[----:B------:R-:W2:Y:S04]  /*f8e0*/  LDL R38, [R1+0x14] ;  /* 0x0000140001267983 */ /* 0x000ea80000100800 */
[----:B------:R-:W3:Y:S01]  /*f8f0*/  LDL R35, [R1+0x268] ;  /* 0x0002680001237983 */ /* 0x000ee20000100800 */
[----:B------:R-:W-:Y:S01]  /*f900*/  VIMNMX R36, R20, R31, PT ;  /* 0x0000001f14247248 */ /* 0x000fe20003fe0100 */
[----:B------:R-:W-:Y:S01]  /*f910*/  ULDC.64 UR4, c[0x0][0x250] ;  /* 0x0000940000047ab9 */ /* 0x000fe20000000a00 */
[----:B------:R-:W-:Y:S01]  /*f920*/  BSSY B1, `(.L_x_1661) ;  /* 0x0000093000017945 */ /* 0x000fe20003800000 */
[----:B------:R-:W-:Y:S01]  /*f930*/  MOV R57, UR4 ;  /* 0x0000000400397c02 */ /* 0x000fe20008000f00 */
[----:B------:R-:W-:Y:S01]  /*f940*/  IMAD.U32 R56, RZ, RZ, UR5 ;  /* 0x00000005ff387e24 */ /* 0x000fe2000f8e00ff */
[----:B------:R-:W-:Y:S01]  /*f950*/  CS2R R10, SRZ ;  /* 0x00000000000a7805 */ /* 0x000fe2000001ff00 */
[----:B--2---:R-:W-:-:S04]  /*f960*/  IMAD.IADD R27, R13, 0x1, R38 ;  /* 0x000000010d1b7824 */ /* 0x004fc800078e0226 */
[----:B------:R-:W-:Y:S01]  /*f970*/  IMAD R9, R27, 0x90, RZ ;  /* 0x000000901b097824 */ /* 0x000fe200078e02ff */
[----:B---3--:R-:W-:-:S04]  /*f980*/  LEA R37, R13, R35, 0x2 ;  /* 0x000000230d257211 */ /* 0x008fc800078e10ff */
[----:B------:R-:W-:-:S04]  /*f990*/  IADD3 R0, P1, R18, R9, RZ ;  /* 0x0000000912007210 */ /* 0x000fc80007f3e0ff */
[----:B------:R-:W-:Y:S02]  /*f9a0*/  LEA.HI.X.SX32 R9, R9, R14, 0x1, P1 ;  /* 0x0000000e09097211 */ /* 0x000fe400008f0eff */
[----:B------:R-:W-:Y:S02]  /*f9b0*/  ISETP.GE.AND P1, PT, R27, R36, PT ;  /* 0x000000241b00720c */ /* 0x000fe40003f26270 */
[----:B------:R-:W-:-:S04]  /*f9c0*/  LEA R22, P3, R0, R57, 0x2 ;  /* 0x0000003900167211 */ /* 0x000fc800078610ff */
[----:B------:R-:W-:Y:S02]  /*f9d0*/  LEA.HI.X R23, R0, R56, R9, 0x2, P3 ;  /* 0x0000003800177211 */ /* 0x000fe400018f1409 */
[----:B------:R-:W-:-:S05]  /*f9e0*/  CS2R R8, SRZ ;  /* 0x0000000000087805 */ /* 0x000fca000001ff00 */
[----:B------:R-:W-:Y:S05]  /*f9f0*/  @P1 BRA `(.L_x_1662) ;  /* 0x0000000800141947 */ /* 0x000fea0003800000 */
[----:B------:R-:W-:Y:S01]  /*fa00*/  IMAD.MOV R11, RZ, RZ, -R16 ;  /* 0x000000ffff0b7224 */ /* 0x000fe200078e0a10 */
[----:B------:R-:W-:Y:S01]  /*fa10*/  LOP3.LUT R10, RZ, R31, RZ, 0x33, !PT ;  /* 0x0000001fff0a7212 */ /* 0x000fe200078e33ff */
[----:B------:R-:W1:Y:S01]  /*fa20*/  LDC.64 R8, c[0x0][0x2e8] ;  /* 0x0000ba00ff087b82 */ /* 0x000e620000000a00 */
[----:B------:R-:W-:Y:S01]  /*fa30*/  IADD3 R0, -R38, -0x2, -R13 ;  /* 0xfffffffe26007810 */ /* 0x000fe20007ffe90d */
[----:B------:R-:W-:Y:S01]  /*fa40*/  BSSY B2, `(.L_x_1663) ;  /* 0x000002f000027945 */ /* 0x000fe20003800000 */
[----:B------:R-:W-:Y:S01]  /*fa50*/  VIMNMX R11, R10, R11, !PT ;  /* 0x0000000b0a0b7248 */ /* 0x000fe20007fe0100 */
[----:B------:R-:W-:Y:S02]  /*fa60*/  IMAD R10, R2, UR6, R15 ;  /* 0x00000006020a7c24 */ /* 0x000fe4000f8e020f */
[----:B------:R-:W-:Y:S01]  /*fa70*/  IMAD.MOV.U32 R39, RZ, RZ, R27 ;  /* 0x000000ffff277224 */ /* 0x000fe200078e001b */
[----:B------:R-:W-:Y:S01]  /*fa80*/  IADD3 R28, R0, -R11, RZ ;  /* 0x8000000b001c7210 */ /* 0x000fe20007ffe0ff */
[----:B------:R-:W-:Y:S01]  /*fa90*/  IMAD R33, R10, 0x90, R3 ;  /* 0x000000900a217824 */ /* 0x000fe200078e0203 */
[----:B------:R-:W-:-:S02]  /*faa0*/  CS2R R10, SRZ ;  /* 0x00000000000a7805 */ /* 0x000fc4000001ff00 */
        /* <DEDUP_REMOVED lines=35> */
.L_x_1665:
[C---:B--2--5:R-:W-:Y:S01]  /*fce0*/  FFMA.FTZ R8, R0.reuse, R40, RZ ;  /* 0x0000002800087223 */ /* 0x064fe200000100ff */
[C---:B------:R-:W-:Y:S01]  /*fcf0*/  FFMA.FTZ R9, R0.reuse, R41, RZ ;  /* 0x0000002900097223 */ /* 0x040fe200000100ff */
[C---:B------:R-:W-:Y:S01]  /*fd00*/  FFMA.FTZ R10, R0.reuse, R42, RZ ;  /* 0x0000002a000a7223 */ /* 0x040fe200000100ff */
[----:B------:R-:W-:Y:S01]  /*fd10*/  FFMA.FTZ R11, R0, R43, RZ ;  /* 0x0000002b000b7223 */ /* 0x000fe200000100ff */
[----:B------:R-:W-:-:S07]  /*fd20*/  IADD3 R39, R27, 0x2, RZ ;  /* 0x000000021b277810 */ /* 0x000fce0007ffe0ff */
.L_x_1664:
[----:B------:R-:W-:Y:S05]  /*fd30*/  BSYNC B2 ;  /* 0x0000000000027941 */ /* 0x000fea0003800000 */
.L_x_1663:
[----:B------:R-:W-:-:S13]  /*fd40*/  LOP3.LUT P1, RZ, R28, 0xfffffffe, RZ, 0xc0, !PT ;  /* 0xfffffffe1cff7812 */ /* 0x000fda000782c0ff */
[----:B------:R-:W-:Y:S05]  /*fd50*/  @!P1 BRA `(.L_x_1662) ;  /* 0x00000004003c9947 */ /* 0x000fea0003800000 */
[----:B------:R-:W2:Y:S01]  /*fd60*/  LDC.64 R58, c[0x0][0x250] ;  /* 0x00009400ff3a7b82 */ /* 0x000ea20000000a00 */
[----:B------:R-:W-:Y:S01]  /*fd70*/  IMAD R34, R29, R31, RZ ;  /* 0x0000001f1d227224 */ /* 0x000fe200078e02ff */
[----:B------:R-:W-:Y:S01]  /*fd80*/  SHF.R.S32.HI R0, RZ, 0x1f, R39 ;  /* 0x0000001fff007819 */ /* 0x000fe20000011427 */
[----:B------:R-:W-:Y:S01]  /*fd90*/  ULDC.64 UR4, c[0x0][0x258] ;  /* 0x0000960000047ab9 */ /* 0x000fe20000000a00 */
[C---:B------:R-:W-:Y:S01]  /*fda0*/  LEA R28, R39.reuse, 0x8, 0x2 ;  /* 0x00000008271c7811 */ /* 0x040fe200078e10ff */
[----:B-1----:R-:W-:Y:S01]  /*fdb0*/  IMAD R41, R39, 0x90, RZ ;  /* 0x0000009027297824 */ /* 0x002fe200078e02ff */
[----:B------:R-:W-:-:S03]  /*fdc0*/  IADD3 R29, P1, R34, R39, RZ ;  /* 0x00000027221d7210 */ /* 0x000fc60007f3e0ff */
[----:B------:R-:W-:Y:S01]  /*fdd0*/  IMAD R28, R38, -0x4, R28 ;  /* 0xfffffffc261c7824 */ /* 0x000fe200078e021c */
[----:B------:R-:W-:Y:S01]  /*fde0*/  LEA.HI.X.SX32 R34, R34, R0, 0x1, P1 ;  /* 0x0000000022227211 */ /* 0x000fe200008f0eff */
[----:B------:R-:W-:Y:S01]  /*fdf0*/  IMAD R0, R31, UR6, RZ ;  /* 0x000000061f007c24 */ /* 0x000fe2000f8e02ff */
[----:B------:R-:W-:Y:S01]  /*fe00*/  LEA R30, P3, R29, UR4, 0x2 ;  /* 0x000000041d1e7c11 */ /* 0x000fe2000f8610ff */
[----:B------:R-:W-:Y:S01]  /*fe10*/  IMAD.IADD R38, R35, 0x1, R28 ;  /* 0x0000000123267824 */ /* 0x000fe200078e021c */
[----:B------:R-:W-:Y:S01]  /*fe20*/  ISETP.NE.AND P1, PT, RZ, UR7, PT ;  /* 0x00000007ff007c0c */ /* 0x000fe2000bf25270 */
[----:B------:R-:W-:Y:S01]  /*fe30*/  IMAD R0, R0, 0x90, RZ ;  /* 0x0000009000007824 */ /* 0x000fe200078e02ff */
[----:B------:R-:W-:-:S11]  /*fe40*/  LEA.HI.X R29, R29, UR5, R34, 0x2, P3 ;  /* 0x000000051d1d7c11 */ /* 0x000fd600098f1422 */
.L_x_1668:
[----:B------:R-:W-:Y:S02]  /*fe50*/  MOV R28, R30 ;  /* 0x0000001e001c7202 */ /* 0x000fe40000000f00 */
[----:B------:R-:W-:-:S03]  /*fe60*/  LOP3.LUT P5, RZ, R17, 0x10, RZ, 0xc0, !PT ;  /* 0x0000001011ff7812 */ /* 0x000fc600078ac0ff */
[----:B------:R-:W3:Y:S01]  /*fe70*/  LDG.E R30, desc[UR36][R28.64] ;  /* 0x000000241c1e7981 */ /* 0x000ee2000c1e1900 */
[----:B--2---:R-:W-:Y:S01]  /*fe80*/  IMAD.MOV.U32 R57, RZ, RZ, R58 ;  /* 0x000000ffff397224 */ /* 0x004fe200078e003a */
[----:B------:R-:W-:Y:S02]  /*fe90*/  MOV R56, R59 ;  /* 0x0000003b00387202 */ /* 0x000fe40000000f00 */
[----:B-1----:R-:W-:-:S04]  /*fea0*/  IADD3 R35, P4, R18, R41, RZ ;  /* 0x0000002912237210 */ /* 0x002fc80007f9e0ff */
[----:B------:R-:W-:Y:S02]  /*feb0*/  LEA.HI.X.SX32 R40, R41, R14, 0x1, P4 ;  /* 0x0000000e29287211 */ /* 0x000fe400020f0eff */
[----:B------:R-:W-:-:S04]  /*fec0*/  LEA R34, P4, R35, R57, 0x2 ;  /* 0x0000003923227211 */ /* 0x000fc800078810ff */
        /* <DEDUP_REMOVED lines=19> */
.L_x_1666:
[----:B-1----:R-:W3:Y:S04]  /*10000*/  LDG.E R30, desc[UR36][R28.64+0x8] ;  /* 0x000008241c1e7981 */ /* 0x002ee8000c1e1900 */
[----:B------:R-:W1:Y:S01]  /*10010*/  LDS R43, [R38+-0x8] ;  /* 0xfffff800262b7984 */ /* 0x000e620000000800 */
[----:B---3--:R-:W-:-:S04]  /*10020*/  IMAD R30, R0, R30, R41 ;  /* 0x0000001e001e7224 */ /* 0x008fc800078e0229 */
[----:B------:R-:W-:-:S05]  /*10030*/  VIADD R31, R30, 0x120 ;  /* 0x000001201e1f7836 */ /* 0x000fca0000000000 */
[----:B------:R-:W-:-:S04]  /*10040*/  IADD3 R40, P3, R24, R31, RZ ;  /* 0x0000001f18287210 */ /* 0x000fc80007f7e0ff */
[----:B------:R-:W-:Y:S02]  /*10050*/  LEA.HI.X.SX32 R31, R31, R26, 0x1, P3 ;  /* 0x0000001a1f1f7211 */ /* 0x000fe400018f0eff */
[----:B------:R-:W-:-:S04]  /*10060*/  LEA R30, P3, R40, R57, 0x2 ;  /* 0x00000039281e7211 */ /* 0x000fc800078610ff */
[----:B------:R-:W-:-:S05]  /*10070*/  LEA.HI.X R31, R40, R56, R31, 0x2, P3 ;  /* 0x00000038281f7211 */ /* 0x000fca00018f141f */
[----:B------:R3:W5:Y:S02]  /*10080*/  LDG.E.128 R48, desc[UR36][R30.64] ;  /* 0x000000241e307981 */ /* 0x000764000c1e1d00 */
[C---:B-1---5:R-:W-:Y:S01]  /*10090*/  FFMA.FTZ R40, R43.reuse, R45, R9 ;  /* 0x0000002d2b287223 */ /* 0x062fe20000010009 */
[C---:B--2---:R-:W-:Y:S01]  /*100a0*/  FFMA.FTZ R44, R43.reuse, R44, R8 ;  /* 0x0000002c2b2c7223 */ /* 0x044fe20000010008 */
[C---:B------:R-:W-:Y:S01]  /*100b0*/  FFMA.FTZ R45, R43.reuse, R46, R10 ;  /* 0x0000002e2b2d7223 */ /* 0x040fe2000001000a */
[----:B------:R-:W-:Y:S01]  /*100c0*/  FFMA.FTZ R42, R43, R47, R11 ;  /* 0x0000002f2b2a7223 */ /* 0x000fe2000001000b */
[----:B------:R-:W-:Y:S06]  /*100d0*/  @P1 BRA `(.L_x_1667) ;  /* 0x00000000002c1947 */ /* 0x000fec0003800000 */
        /* <DEDUP_REMOVED lines=11> */
.L_x_1667:
[----:B------:R2:W4:Y:S01]  /*10190*/  LDS R11, [R38] ;  /* 0x00000000260b7984 */ /* 0x0005220000000800 */
[----:B---3--:R-:W-:Y:S02]  /*101a0*/  IADD3 R30, P3, R28, 0x10, RZ ;  /* 0x000000101c1e7810 */ /* 0x008fe40007f7e0ff */
[----:B------:R-:W-:Y:S02]  /*101b0*/  IADD3 R39, R39, 0x4, RZ ;  /* 0x0000000427277810 */ /* 0x000fe40007ffe0ff */
[----:B------:R-:W-:Y:S01]  /*101c0*/  IADD3 R41, R41, 0x240, RZ ;  /* 0x0000024029297810 */ /* 0x000fe20007ffe0ff */
[----:B------:R-:W-:Y:S01]  /*101d0*/  IMAD.X R29, RZ, RZ, R29, P3 ;  /* 0x000000ffff1d7224 */ /* 0x000fe200018e061d */
[----:B------:R-:W-:Y:S01]  /*101e0*/  ISETP.GE.AND P3, PT, R39, R36, PT ;  /* 0x000000242700720c */ /* 0x000fe20003f66270 */
[----:B--2---:R-:W-:Y:S02]  /*101f0*/  VIADD R38, R38, 0x10 ;  /* 0x0000001026267836 */ /* 0x004fe40000000000 */
[C---:B----4-:R-:W-:Y:S01]  /*10200*/  FFMA.FTZ R8, R11.reuse, R48, R44 ;  /* 0x000000300b087223 */ /* 0x050fe2000001002c */
[C---:B------:R-:W-:Y:S01]  /*10210*/  FFMA.FTZ R9, R11.reuse, R49, R40 ;  /* 0x000000310b097223 */ /* 0x040fe20000010028 */
[C---:B------:R-:W-:Y:S01]  /*10220*/  FFMA.FTZ R10, R11.reuse, R50, R45 ;  /* 0x000000320b0a7223 */ /* 0x040fe2000001002d */
[----:B------:R-:W-:-:S07]  /*10230*/  FFMA.FTZ R11, R11, R51, R42 ;  /* 0x000000330b0b7223 */ /* 0x000fce000001002a */
[----:B------:R-:W-:Y:S05]  /*10240*/  @!P3 BRA `(.L_x_1668) ;  /* 0xfffffffc0000b947 */ /* 0x000fea000383ffff */
.L_x_1662:
[----:B------:R-:W-:Y:S05]  /*10250*/  BSYNC B1 ;  /* 0x0000000000017941 */ /* 0x000fea0003800000 */
.L_x_1661:
[----:B------:R-:W-:-:S13]  /*10260*/  ISETP.GE.AND P1, PT, R27, R20, PT ;  /* 0x000000141b00720c */ /* 0x000fda0003f26270 */
[----:B------:R-:W-:Y:S05]  /*10270*/  @P1 BRA `(.L_x_1660) ;  /* 0x0000000c00941947 */ /* 0x000fea0003800000 */
[----:B-1----:R-:W2:Y:S01]  /*10280*/  LDL R40, [R1+0x14] ;  /* 0x0000140001287983 */ /* 0x002ea20000100800 */
[----:B------:R-:W1:Y:S01]  /*10290*/  LDC R33, c[0x0][0x288] ;  /* 0x0000a200ff217b82 */ /* 0x000e620000000800 */
[----:B------:R-:W-:Y:S01]  /*102a0*/  IADD3 R0, -R13, -0x2, R16 ;  /* 0xfffffffe0d007810 */ /* 0x000fe20007ffe110 */
[----:B------:R-:W-:Y:S06]  /*102b0*/  BSSY B1, `(.L_x_1669) ;  /* 0x000004a000017945 */ /* 0x000fec0003800000 */
[----:B------:R-:W3:Y:S01]  /*102c0*/  LDC.64 R28, c[0x0][0x2e8] ;  /* 0x0000ba00ff1c7b82 */ /* 0x000ee20000000a00 */
[----:B-1----:R-:W-:-:S04]  /*102d0*/  IMAD R30, R2, R33, R15 ;  /* 0x00000021021e7224 */ /* 0x002fc800078e020f */
[----:B------:R-:W-:-:S04]  /*102e0*/  IMAD R31, R30, 0x90, R3 ;  /* 0x000000901e1f7824 */ /* 0x000fc800078e0203 */
[----:B---3--:R-:W-:Y:S01]  /*102f0*/  IMAD.WIDE R28, R31, 0x4, R28 ;  /* 0x000000041f1c7825 */ /* 0x008fe200078e021c */
[----:B--2---:R-:W-:-:S04]  /*10300*/  IADD3 R0, R0, -R40, RZ ;  /* 0x8000002800007210 */ /* 0x004fc80007ffe0ff */
[----:B------:R-:W-:-:S13]  /*10310*/  LOP3.LUT P1, RZ, R0, 0x2, RZ, 0xc0, !PT ;  /* 0x0000000200ff7812 */ /* 0x000fda000782c0ff */
[----:B------:R-:W-:Y:S05]  /*10320*/  @P1 BRA `(.L_x_1670) ;  /* 0x0000000400081947 */ /* 0x000fea0003800000 */
[----:B------:R-:W1:Y:S01]  /*10330*/  LDC R36, c[0x0][0x284] ;  /* 0x0000a100ff247b82 */ /* 0x000e620000000800 */
[----:B------:R-:W-:Y:S01]  /*10340*/  BSSY B2, `(.L_x_1671) ;  /* 0x000003f000027945 */ /* 0x000fe20003800000 */
[----:B-1----:R-:W-:-:S13]  /*10350*/  ISETP.GE.AND P1, PT, R27, R36, PT ;  /* 0x000000241b00720c */ /* 0x002fda0003f26270 */
[----:B------:R-:W-:Y:S05]  /*10360*/  @!P1 BRA `(.L_x_1672) ;  /* 0x0000000000f09947 */ /* 0x000fea0003800000 */
[----:B------:R-:W-:Y:S01]  /*10370*/  IABS R35, R36 ;  /* 0x0000002400237213 */ /* 0x000fe20000000000 */
[----:B------:R-:W1:Y:S01]  /*10380*/  S2R R42, SR_CTAID.Y ;  /* 0x00000000002a7919 */ /* 0x000e620000002600 */
[----:B------:R-:W-:Y:S01]  /*10390*/  IABS R38, R27 ;  /* 0x0000001b00267213 */ /* 0x000fe20000000000 */
[----:B------:R-:W-:Y:S01]  /*103a0*/  ULDC.64 UR4, c[0x0][0x258] ;  /* 0x0000960000047ab9 */ /* 0x000fe20000000a00 */
[----:B------:R-:W2:Y:S01]  /*103b0*/  I2F.RP R32, R35 ;  /* 0x0000002300207306 */ /* 0x000ea20000209400 */
[----:B------:R-:W-:Y:S01]  /*103c0*/  ISETP.GE.AND P3, PT, R27, RZ, PT ;  /* 0x000000ff1b00720c */ /* 0x000fe20003f66270 */
[----:B------:R3:W4:Y:S01]  /*103d0*/  LDS R41, [R37] ;  /* 0x0000000025297984 */ /* 0x0007220000000800 */
[----:B------:R-:W-:-:S05]  /*103e0*/  ISETP.NE.AND P4, PT, R36, RZ, PT ;  /* 0x000000ff2400720c */ /* 0x000fca0003f85270 */
[----:B--2---:R-:W2:Y:S02]  /*103f0*/  MUFU.RCP R32, R32 ;  /* 0x0000002000207308 */ /* 0x004ea40000001000 */
[----:B--2---:R-:W-:-:S06]  /*10400*/  VIADD R34, R32, 0xffffffe ;  /* 0x0ffffffe20227836 */ /* 0x004fcc0000000000 */
[----:B------:R-:W2:Y:S02]  /*10410*/  F2I.FTZ.U32.TRUNC.NTZ R31, R34 ;  /* 0x00000022001f7305 */ /* 0x000ea4000021f000 */
[----:B--2---:R-:W-:-:S05]  /*10420*/  IADD3 R30, RZ, -R31, RZ ;  /* 0x8000001fff1e7210 */ /* 0x004fca0007ffe0ff */
        /* <DEDUP_REMOVED lines=11> */
[----:B-1----:R-:W-:-:S03]  /*104e0*/  IMAD R35, R42, R36, RZ ;  /* 0x000000242a237224 */ /* 0x002fc600078e02ff */
[----:B------:R-:W-:-:S05]  /*104f0*/  MOV R32, R30 ;  /* 0x0000001e00207202 */ /* 0x000fca0000000f00 */
        /* <DEDUP_REMOVED lines=18> */
[----:B---34-:R-:W-:Y:S05]  /*10620*/  @P1 BRA `(.L_x_1673) ;  /* 0x0000000000301947 */ /* 0x018fea0003800000 */
[----:B------:R-:W-:Y:S01]  /*10630*/  LOP3.LUT P5, RZ, R17, 0x10, RZ, 0xc0, !PT ;  /* 0x0000001011ff7812 */ /* 0x000fe200078ac0ff */
[----:B------:R-:W1:-:S12]  /*10640*/  LDS.128 R44, [R25] ;  /* 0x00000000192c7984 */ /* 0x000e580000000c00 */
[----:B------:R-:W2:Y:S01]  /*10650*/  @P5 LDG.E.128 R36, desc[UR36][R28.64] ;  /* 0x000000241c245981 */ /* 0x000ea2000c1e1d00 */
[----:B-1---5:R-:W-:Y:S01]  /*10660*/  FADD.FTZ R32, R44, R32 ;  /* 0x000000202c207221 */ /* 0x022fe20000010000 */
        /* <DEDUP_REMOVED lines=8> */
.L_x_1673:
[C---:B-----5:R-:W-:Y:S01]  /*106f0*/  FFMA.FTZ R8, R41.reuse, R32, R8 ;  /* 0x0000002029087223 */ /* 0x060fe20000010008 */
[C---:B------:R-:W-:Y:S01]  /*10700*/  FFMA.FTZ R9, R41.reuse, R33, R9 ;  /* 0x0000002129097223 */ /* 0x040fe20000010009 */
[C---:B------:R-:W-:Y:S01]  /*10710*/  FFMA.FTZ R10, R41.reuse, R34, R10 ;  /* 0x00000022290a7223 */ /* 0x040fe2000001000a */
[----:B------:R-:W-:-:S07]  /*10720*/  FFMA.FTZ R11, R41, R35, R11 ;  /* 0x00000023290b7223 */ /* 0x000fce000001000b */
.L_x_1672:
[----:B------:R-:W-:Y:S05]  /*10730*/  BSYNC B2 ;  /* 0x0000000000027941 */ /* 0x000fea0003800000 */
.L_x_1671:
[----:B------:R-:W-:-:S07]  /*10740*/  IADD3 R27, R27, 0x2, RZ ;  /* 0x000000021b1b7810 */ /* 0x000fce0007ffe0ff */
.L_x_1670:
[----:B------:R-:W-:Y:S05]  /*10750*/  BSYNC B1 ;  /* 0x0000000000017941 */ /* 0x000fea0003800000 */
.L_x_1669:
[----:B------:R-:W-:-:S13]  /*10760*/  LOP3.LUT P1, RZ, R0, 0xfffffffe, RZ, 0xc0, !PT ;  /* 0xfffffffe00ff7812 */ /* 0x000fda000782c0ff */
[----:B------:R-:W-:Y:S05]  /*10770*/  @!P1 BRA `(.L_x_1660) ;  /* 0x0000000800549947 */ /* 0x000fea0003800000 */
[----:B-1----:R-:W2:Y:S01]  /*10780*/  LDL R22, [R1+0x268] ;  /* 0x0002680001167983 */ /* 0x002ea20000100800 */
[----:B------:R-:W-:Y:S01]  /*10790*/  HFMA2.MMA R34, -RZ, RZ, 0, 8.58306884765625e-06 ;  /* 0x00000090ff227435 */ /* 0x000fe200000001ff */
[----:B------:R-:W-:Y:S01]  /*107a0*/  IMAD.SHL.U32 R0, R40, 0x4, RZ ;  /* 0x0000000428007824 */ /* 0x000fe200078e00ff */
[----:B------:R-:W-:-:S03]  /*107b0*/  MOV R35, RZ ;  /* 0x000000ff00237202 */ /* 0x000fc60000000f00 */
[----:B------:R-:W-:-:S05]  /*107c0*/  IMAD R0, R27, 0x4, -R0 ;  /* 0x000000041b007824 */ /* 0x000fca00078e0a00 */
[----:B------:R-:W-:Y:S02]  /*107d0*/  IMAD R34, R27, R34, 0x120 ;  /* 0x000001201b227424 */ /* 0x000fe400078e0222 */
[----:B--2---:R-:W-:-:S07]  /*107e0*/  IMAD.IADD R48, R22, 0x1, R0 ;  /* 0x0000000116307824 */ /* 0x004fce00078e0200 */
.L_x_1680:
[----:B-1----:R-:W1:Y:S01]  /*107f0*/  LDC R51, c[0x0][0x284] ;  /* 0x0000a100ff337b82 */ /* 0x002e620000000800 */
[----:B------:R-:W-:Y:S01]  /*10800*/  IADD3 R23, R34, -0x120, RZ ;  /* 0xfffffee022177810 */ /* 0x000fe20007ffe0ff */
[----:B------:R-:W-:Y:S01]  /*10810*/  BSSY B1, `(.L_x_1674) ;  /* 0x0000045000017945 */ /* 0x000fe20003800000 */
[----:B------:R-:W-:Y:S02]  /*10820*/  IMAD.IADD R50, R48, 0x1, R35 ;  /* 0x0000000130327824 */ /* 0x000fe400078e0223 */
        /* <DEDUP_REMOVED lines=8> */
[----:B------:R-:W-:Y:S01]  /*108b0*/  HFMA2.MMA R22, -RZ, RZ, 0, 0 ;  /* 0x00000000ff167435 */ /* 0x000fe200000001ff */
[----:B------:R-:W1:Y:S01]  /*108c0*/  S2R R38, SR_CTAID.Y ;  /* 0x0000000000267919 */ /* 0x000e620000002600 */
[----:B------:R-:W-:Y:S01]  /*108d0*/  ISETP.GE.AND P3, PT, R27, RZ, PT ;  /* 0x000000ff1b00720c */ /* 0x000fe20003f66270 */
[----:B------:R-:W2:Y:S01]  /*108e0*/  I2F.RP R30, R31 ;  /* 0x0000001f001e7306 */ /* 0x000ea20000209400 */
[----:B------:R-:W-:Y:S01]  /*108f0*/  ISETP.NE.AND P4, PT, R51, RZ, PT ;  /* 0x000000ff3300720c */ /* 0x000fe20003f85270 */
[----:B------:R-:W-:Y:S01]  /*10900*/  ULDC.64 UR4, c[0x0][0x258] ;  /* 0x0000960000047ab9 */ /* 0x000fe20000000a00 */
[----:B------:R3:W4:Y:S05]  /*10910*/  LDS R49, [R50] ;  /* 0x0000000032317984 */ /* 0x00072a0000000800 */
[----:B--2---:R-:W2:Y:S02]  /*10920*/  MUFU.RCP R30, R30 ;  /* 0x0000001e001e7308 */ /* 0x004ea40000001000 */
[----:B--2---:R-:W-:-:S06]  /*10930*/  IADD3 R36, R30, 0xffffffe, RZ ;  /* 0x0ffffffe1e247810 */ /* 0x004fcc0007ffe0ff */
[----:B------:R-:W2:Y:S02]  /*10940*/  F2I.FTZ.U32.TRUNC.NTZ R23, R36 ;  /* 0x0000002400177305 */ /* 0x000ea4000021f000 */
[----:B--2---:R-:W-:-:S04]  /*10950*/  IMAD.MOV R0, RZ, RZ, -R23 ;  /* 0x000000ffff007224 */ /* 0x004fc800078e0a17 */
        /* <DEDUP_REMOVED lines=10> */
[----:B------:R-:W-:Y:S01]  /*10a00*/  @!P1 IADD3 R0, R0, -R31, RZ ;  /* 0x8000001f00009210 */ /* 0x000fe20007ffe0ff */
[----:B-1----:R-:W-:-:S04]  /*10a10*/  IMAD R31, R38, R51, RZ ;  /* 0x00000033261f7224 */ /* 0x002fc800078e02ff */
        /* <DEDUP_REMOVED lines=32> */
.L_x_1676:
[C---:B-----5:R-:W-:Y:S01]  /*10c20*/  FFMA.FTZ R8, R49.reuse, R36, R8 ;  /* 0x0000002431087223 */ /* 0x060fe20000010008 */
[C---:B------:R-:W-:Y:S01]  /*10c30*/  FFMA.FTZ R9, R49.reuse, R37, R9 ;  /* 0x0000002531097223 */ /* 0x040fe20000010009 */
[C---:B------:R-:W-:Y:S01]  /*10c40*/  FFMA.FTZ R10, R49.reuse, R38, R10 ;  /* 0x00000026310a7223 */ /* 0x040fe2000001000a */
[----:B------:R-:W-:-:S07]  /*10c50*/  FFMA.FTZ R11, R49, R39, R11 ;  /* 0x00000027310b7223 */ /* 0x000fce000001000b */
.L_x_1675:
[----:B------:R-:W-:Y:S05]  /*10c60*/  BSYNC B1 ;  /* 0x0000000000017941 */ /* 0x000fea0003800000 */
.L_x_1674:
[----:B------:R-:W-:Y:S01]  /*10c70*/  IADD3 R30, R27, 0x2, RZ ;  /* 0x000000021b1e7810 */ /* 0x000fe20007ffe0ff */
[----:B------:R-:W-:Y:S03]  /*10c80*/  BSSY B1, `(.L_x_1677) ;  /* 0x000003f000017945 */ /* 0x000fe60003800000 */
[----:B------:R-:W-:-:S13]  /*10c90*/  ISETP.GE.AND P1, PT, R30, R51, PT ;  /* 0x000000331e00720c */ /* 0x000fda0003f26270 */
[----:B------:R-:W-:Y:S05]  /*10ca0*/  @!P1 BRA `(.L_x_1678) ;  /* 0x0000000000f09947 */ /* 0x000fea0003800000 */
[----:B------:R-:W-:Y:S01]  /*10cb0*/  IABS R31, R51 ;  /* 0x00000033001f7213 */ /* 0x000fe20000000000 */
[----:B------:R-:W-:Y:S01]  /*10cc0*/  IMAD.MOV.U32 R22, RZ, RZ, RZ ;  /* 0x000000ffff167224 */ /* 0x000fe200078e00ff */
[----:B-1----:R-:W1:Y:S01]  /*10cd0*/  S2R R38, SR_CTAID.Y ;  /* 0x0000000000267919 */ /* 0x002e620000002600 */
[----:B------:R-:W-:Y:S01]  /*10ce0*/  ISETP.GE.AND P3, PT, R30, RZ, PT ;  /* 0x000000ff1e00720c */ /* 0x000fe20003f66270 */
[----:B------:R-:W2:Y:S01]  /*10cf0*/  I2F.RP R36, R31 ;  /* 0x0000001f00247306 */ /* 0x000ea20000209400 */
[----:B------:R-:W-:Y:S01]  /*10d00*/  ISETP.NE.AND P4, PT, R51, RZ, PT ;  /* 0x000000ff3300720c */ /* 0x000fe20003f85270 */
[----:B------:R-:W-:Y:S01]  /*10d10*/  ULDC.64 UR4, c[0x0][0x258] ;  /* 0x0000960000047ab9 */ /* 0x000fe20000000a00 */
[----:B------:R3:W4:Y:S05]  /*10d20*/  LDS R45, [R50+0x8] ;  /* 0x00000800322d7984 */ /* 0x00072a0000000800 */
[----:B--2---:R-:W2:Y:S02]  /*10d30*/  MUFU.RCP R36, R36 ;  /* 0x0000002400247308 */ /* 0x004ea40000001000 */
[----:B--2---:R-:W-:-:S06]  /*10d40*/  VIADD R37, R36, 0xffffffe ;  /* 0x0ffffffe24257836 */ /* 0x004fcc0000000000 */
[----:B------:R-:W2:Y:S02]  /*10d50*/  F2I.FTZ.U32.TRUNC.NTZ R23, R37 ;  /* 0x0000002500177305 */ /* 0x000ea4000021f000 */
[----:B--2---:R-:W-:-:S05]  /*10d60*/  IADD3 R0, RZ, -R23, RZ ;  /* 0x80000017ff007210 */ /* 0x004fca0007ffe0ff */
[----:B------:R-:W-:Y:S01]  /*10d70*/  IMAD R39, R0, R31, RZ ;  /* 0x0000001f00277224 */ /* 0x000fe200078e02ff */
[----:B------:R-:W-:-:S03]  /*10d80*/  IABS R0, R30 ;  /* 0x0000001e00007213 */ /* 0x000fc60000000000 */
        /* <DEDUP_REMOVED lines=42> */
.L_x_1679:
[C---:B-----5:R-:W-:Y:S01]  /*11030*/  FFMA.FTZ R8, R45.reuse, R36, R8 ;  /* 0x000000242d087223 */ /* 0x060fe20000010008 */
[C---:B------:R-:W-:Y:S01]  /*11040*/  FFMA.FTZ R9, R45.reuse, R37, R9 ;  /* 0x000000252d097223 */ /* 0x040fe20000010009 */
[C---:B------:R-:W-:Y:S01]  /*11050*/  FFMA.FTZ R10, R45.reuse, R38, R10 ;  /* 0x000000262d0a7223 */ /* 0x040fe2000001000a */
[----:B------:R-:W-:-:S07]  /*11060*/  FFMA.FTZ R11, R45, R39, R11 ;  /* 0x000000272d0b7223 */ /* 0x000fce000001000b */
.L_x_1678:
[----:B------:R-:W-:Y:S05]  /*11070*/  BSYNC B1 ;  /* 0x0000000000017941 */ /* 0x000fea0003800000 */
.L_x_1677:
[----:B------:R-:W-:Y:S01]  /*11080*/  VIADD R27, R27, 0x4 ;  /* 0x000000041b1b7836 */ /* 0x000fe20000000000 */
[----:B------:R-:W-:Y:S01]  /*11090*/  IADD3 R35, R35, 0x10, RZ ;  /* 0x0000001023237810 */ /* 0x000fe20007ffe0ff */
[----:B------:R-:W-:-:S03]  /*110a0*/  VIADD R34, R34, 0x240 ;  /* 0x0000024022227836 */ /* 0x000fc60000000000 */
[----:B------:R-:W-:-:S13]  /*110b0*/  ISETP.GE.AND P1, PT, R27, R20, PT ;  /* 0x000000141b00720c */ /* 0x000fda0003f26270 */
[----:B------:R-:W-:Y:S05]  /*110c0*/  @!P1 BRA `(.L_x_1680) ;  /* 0xfffffff400c89947 */ /* 0x000fea000383ffff */
.L_x_1660:
[----:B------:R-:W-:Y:S05]  /*110d0*/  BSYNC B0 ;  /* 0x0000000000007941 */ /* 0x000fea0003800000 */
.L_x_1659:
[----:B------:R-:W-:Y:S01]  /*110e0*/  ISETP.GT.OR P0, PT, R21, 0x23, P0 ;  /* 0x000000231500780c */ /* 0x000fe20000704670 */
[----:B------:R-:W-:-:S12]  /*110f0*/  BSSY B0, `(.L_x_1681) ;  /* 0x0000031000007945 */ /* 0x000fd80003800000 */
[----:B------:R-:W-:Y:S05]  /*11100*/  @P0 BRA `(.L_x_1682) ;  /* 0x0000000000bc0947 */ /* 0x000fea0003800000 */
[----:B------:R-:W2:Y:S01]  /*11110*/  LDL.LU R30, [R1+0x14] ;  /* 0x00001400011e7983 */ /* 0x000ea20000300800 */
[----:B------:R-:W-:Y:S01]  /*11120*/  HFMA2.MMA R21, -RZ, RZ, 0, 8.58306884765625e-06 ;  /* 0x00000090ff157435 */ /* 0x000fe200000001ff */
[----:B------:R-:W-:-:S09]  /*11130*/  ULDC.64 UR6, c[0x0][0x250] ;  /* 0x0000940000067ab9 */ /* 0x000fd20000000a00 */
[----:B------:R-:W-:-:S05]  /*11140*/  IMAD R21, R16, R21, -0x90 ;  /* 0xffffff7010157424 */ /* 0x000fca00078e0215 */
[----:B------:R-:W-:-:S04]  /*11150*/  IADD3 R0, P0, R18, R21, RZ ;  /* 0x0000001512007210 */ /* 0x000fc80007f1e0ff */
[----:B------:R-:W-:Y:S02]  /*11160*/  LEA.HI.X.SX32 R21, R21, R14, 0x1, P0 ;  /* 0x0000000e15157211 */ /* 0x000fe400000f0eff */
[----:B-1----:R-:W-:-:S04]  /*11170*/  LEA R22, P0, R0, UR6, 0x2 ;  /* 0x0000000600167c11 */ /* 0x002fc8000f8010ff */
[----:B------:R-:W-:-:S05]  /*11180*/  LEA.HI.X R23, R0, UR7, R21, 0x2, P0 ;  /* 0x0000000700177c11 */ /* 0x000fca00080f1415 */
[----:B0-----:R0:W5:Y:S01]  /*11190*/  LDG.E.128 R24, desc[UR36][R22.64] ;  /* 0x0000002416187981 */ /* 0x001162000c1e1d00 */
[----:B------:R-:W1:Y:S01]  /*111a0*/  S2UR UR5, SR_CgaCtaId ;  /* 0x00000000000579c3 */ /* 0x000e620000008800 */
[----:B------:R-:W-:Y:S02]  /*111b0*/  UMOV UR4, 0x400 ;  /* 0x0000040000047882 */ /* 0x000fe40000000000 */
[----:B------:R-:W-:-:S04]  /*111c0*/  UIADD3 UR4, UR4, 0x820, URZ ;  /* 0x0000082004047890 */ /* 0x000fc8000fffe03f */
[----:B-1----:R-:W-:-:S06]  /*111d0*/  ULEA UR4, UR5, UR4, 0x18 ;  /* 0x0000000405047291 */ /* 0x002fcc000f8ec03f */
[----:B------:R-:W-:Y:S01]  /*111e0*/  MOV R0, UR4 ;  /* 0x0000000400007c02 */ /* 0x000fe20008000f00 */
[----:B------:R-:W-:Y:S02]  /*111f0*/  ULDC UR4, c[0x0][0x29c] ;  /* 0x0000a70000047ab9 */ /* 0x000fe40000000800 */
[----:B------:R-:W-:Y:S02]  /*11200*/  ISETP.NE.AND P0, PT, RZ, UR4, PT ;  /* 0x00000004ff007c0c */ /* 0x000fe4000bf05270 */
[----:B------:R0:W-:Y:S01]  /*11210*/  STL [R1+0x268], R0 ;  /* 0x0002680001007387 */ /* 0x0001e20000100800 */
[----:B--2---:R-:W-:-:S04]  /*11220*/  IMAD.IADD R20, R20, 0x1, -R30 ;  /* 0x0000000114147824 */ /* 0x004fc800078e0a1e */
[----:B------:R-:W-:-:S05]  /*11230*/  IMAD R20, R20, 0x4, R0 ;  /* 0x0000000414147824 */ /* 0x000fca00078e0200 */
[----:B------:R0:W1:Y:S01]  /*11240*/  LDS R29, [R20] ;  /* 0x00000000141d7984 */ /* 0x0000620000000800 */
[----:B------:R-:W-:Y:S05]  /*11250*/  @P0 BRA `(.L_x_1683) ;  /* 0x0000000000580947 */ /* 0x000fea0003800000 */
[----:B------:R-:W-:Y:S01]  /*11260*/  LOP3.LUT P1, RZ, R17, 0x10, RZ, 0xc0, !PT ;  /* 0x0000001011ff7812 */ /* 0x000fe2000782c0ff */
[----:B------:R-:W2:-:S12]  /*11270*/  LDL.LU R30, [R1+0x27c] ;  /* 0x00027c00011e7983 */ /* 0x000e980000300800 */
[----:B0-----:R-:W0:Y:S08]  /*11280*/  @P1 LDC R0, c[0x0][0x288] ;  /* 0x0000a200ff001b82 */ /* 0x001e300000000800 */
[----:B------:R-:W3:Y:S01]  /*11290*/  @P1 LDC.64 R16, c[0x0][0x2e8] ;  /* 0x0000ba00ff101b82 */ /* 0x000ee20000000a00 */
[----:B0-----:R-:W-:-:S04]  /*112a0*/  @P1 IMAD R0, R2, R0, R15 ;  /* 0x0000000002001224 */ /* 0x001fc800078e020f */
[----:B------:R-:W-:-:S04]  /*112b0*/  @P1 IMAD R15, R0, 0x90, R3 ;  /* 0x00000090000f1824 */ /* 0x000fc800078e0203 */
[----:B---3--:R-:W-:-:S05]  /*112c0*/  @P1 IMAD.WIDE R16, R15, 0x4, R16 ;  /* 0x000000040f101825 */ /* 0x008fca00078e0210 */
[----:B------:R-:W3:Y:S01]  /*112d0*/  @P1 LDG.E.128 R20, desc[UR36][R16.64] ;  /* 0x0000002410141981 */ /* 0x000ee2000c1e1d00 */
[----:B-----5:R-:W-:Y:S01]  /*112e0*/  FADD.FTZ R24, R24, R4 ;  /* 0x0000000418187221 */ /* 0x020fe20000010000 */
[----:B------:R-:W-:Y:S01]  /*112f0*/  FADD.FTZ R25, R25, R5 ;  /* 0x0000000519197221 */ /* 0x000fe20000010000 */
[----:B------:R-:W-:Y:S01]  /*11300*/  FADD.FTZ R26, R26, R6 ;  /* 0x000000061a1a7221 */ /* 0x000fe20000010000 */
[----:B------:R-:W-:Y:S01]  /*11310*/  FADD.FTZ R27, R27, R7 ;  /* 0x000000071b1b7221 */ /* 0x000fe20000010000 */
[----:B--2---:R-:W-:-:S05]  /*11320*/  IMAD R15, R30, 0x90, RZ ;  /* 0x000000901e0f7824 */ /* 0x004fca00078e02ff */
[----:B------:R-:W-:-:S04]  /*11330*/  IADD3 R18, P0, R18, R15, RZ ;  /* 0x0000000f12127210 */ /* 0x000fc80007f1e0ff */
[----:B------:R-:W-:Y:S02]  /*11340*/  LEA.HI.X.SX32 R15, R15, R14, 0x1, P0 ;  /* 0x0000000e0f0f7211 */ /* 0x000fe400000f0eff */
[----:B------:R-:W-:-:S04]  /*11350*/  LEA R4, P0, R18, UR6, 0x2 ;  /* 0x0000000612047c11 */ /* 0x000fc8000f8010ff */
[----:B------:R-:W-:Y:S01]  /*11360*/  LEA.HI.X R5, R18, UR7, R15, 0x2, P0 ;  /* 0x0000000712057c11 */ /* 0x000fe200080f140f */
[----:B---3--:R-:W-:Y:S01]  /*11370*/  @P1 FMUL.FTZ R24, R24, R20 ;  /* 0x0000001418181220 */ /* 0x008fe20000410000 */
[----:B------:R-:W-:Y:S01]  /*11380*/  @P1 FMUL.FTZ R25, R25, R21 ;  /* 0x0000001519191220 */ /* 0x000fe20000410000 */
[----:B------:R-:W-:Y:S01]  /*11390*/  @P1 FMUL.FTZ R26, R26, R22 ;  /* 0x000000161a1a1220 */ /* 0x000fe20000410000 */
[----:B------:R-:W-:-:S05]  /*113a0*/  @P1 FMUL.FTZ R27, R27, R23 ;  /* 0x000000171b1b1220 */ /* 0x000fca0000410000 */
[----:B------:R2:W-:Y:S02]  /*113b0*/  STG.E.128 desc[UR36][R4.64], R24 ;  /* 0x0000001804007986 */ /* 0x0005e4000c101d24 */
.L_x_1683:
[C---:B-1---5:R-:W-:Y:S01]  /*113c0*/  FFMA.FTZ R8, R29.reuse, R24, R8 ;  /* 0x000000181d087223 */ /* 0x062fe20000010008 */
[C---:B------:R-:W-:Y:S01]  /*113d0*/  FFMA.FTZ R9, R29.reuse, R25, R9 ;  /* 0x000000191d097223 */ /* 0x040fe20000010009 */
[C---:B------:R-:W-:Y:S01]  /*113e0*/  FFMA.FTZ R10, R29.reuse, R26, R10 ;  /* 0x0000001a1d0a7223 */ /* 0x040fe2000001000a */
[----:B------:R-:W-:-:S07]  /*113f0*/  FFMA.FTZ R11, R29, R27, R11 ;  /* 0x0000001b1d0b7223 */ /* 0x000fce000001000b */
.L_x_1682:
[----:B------:R-:W-:Y:S05]  /*11400*/  BSYNC B0 ;  /* 0x0000000000007941 */ /* 0x000fea0003800000 */
.L_x_1681:
[----:B0-----:R-:W-:Y:S01]  /*11410*/  IADD3 R0, R19, 0x3f, RZ ;  /* 0x0000003f13007810 */ /* 0x001fe20007ffe0ff */
[----:B------:R-:W-:Y:S03]  /*11420*/  BAR.SYNC.DEFER_BLOCKING 0x0 ;  /* 0x0000000000007b1d */ /* 0x000fe60000010000 */
[----:B------:R-:W-:-:S03]  /*11430*/  ISETP.GT.U32.OR P0, PT, R0, 0x7e, P2 ;  /* 0x0000007e0000780c */ /* 0x000fc60001704470 */
[----:B------:R-:W-:Y:S10]  /*11440*/  @P2 BRA `(.L_x_1684) ;  /* 0x00000000003c2947 */ /* 0x000ff40003800000 */
[----:B------:R-:W3:Y:S01]  /*11450*/  LDL.LU R2, [R1+0x268] ;  /* 0x0002680001027983 */ /* 0x000ee20000300800 */
[----:B------:R-:W-:Y:S01]  /*11460*/  LOP3.LUT R0, R19, 0xffffffc0, RZ, 0xc0, !PT ;  /* 0xffffffc013007812 */ /* 0x000fe200078ec0ff */
[----:B------:R-:W-:Y:S01]  /*11470*/  IMAD R13, R13, 0x90, R3 ;  /* 0x000000900d0d7824 */ /* 0x000fe200078e0203 */
[----:B------:R-:W-:Y:S05]  /*11480*/  WARPSYNC.ALL ;  /* 0x0000000000007948 */ /* 0x000fea0003800000 */
[----:B------:R-:W-:Y:S02]  /*11490*/  ISETP.NE.AND P1, PT, R0, 0x40, PT ;  /* 0x000000400000780c */ /* 0x000fe40003f25270 */
[----:B------:R-:W-:Y:S01]  /*114a0*/  ISETP.GT.AND P2, PT, R19, 0x3f, PT ;  /* 0x0000003f1300780c */ /* 0x000fe20003f44270 */
[----:B---3--:R-:W-:-:S10]  /*114b0*/  IMAD R13, R13, 0x4, R2 ;  /* 0x000000040d0d7824 */ /* 0x008fd400078e0202 */
[----:B------:R-:W-:Y:S01]  /*114c0*/  @!P1 STS.128 [R13+-0x240], R8 ;  /* 0xfffdc0080d009388 */ /* 0x000fe20000000c00 */
[----:B------:R-:W-:Y:S06]  /*114d0*/  BAR.SYNC.DEFER_BLOCKING 0x0 ;  /* 0x0000000000007b1d */ /* 0x000fec0000010000 */
[----:B--2---:R-:W0:Y:S02]  /*114e0*/  @!P2 LDS.128 R4, [R13] ;  /* 0x000000000d04a984 */ /* 0x004e240000000c00 */
[----:B0-----:R-:W-:Y:S01]  /*114f0*/  @!P2 FADD.FTZ R8, R8, R4 ;  /* 0x000000040808a221 */ /* 0x001fe20000010000 */
[----:B------:R-:W-:Y:S01]  /*11500*/  @!P2 FADD.FTZ R9, R9, R5 ;  /* 0x000000050909a221 */ /* 0x000fe20000010000 */
[----:B------:R-:W-:Y:S01]  /*11510*/  @!P2 FADD.FTZ R10, R10, R6 ;  /* 0x000000060a0aa221 */ /* 0x000fe20000010000 */
[----:B------:R-:W-:Y:S01]  /*11520*/  @!P2 FADD.FTZ R11, R11, R7 ;  /* 0x000000070b0ba221 */ /* 0x000fe20000010000 */
[----:B------:R-:W-:Y:S06]  /*11530*/  BAR.SYNC.DEFER_BLOCKING 0x0 ;  /* 0x0000000000007b1d */ /* 0x000fec0000010000 */
.L_x_1684:
[----:B------:R-:W-:Y:S05]  /*11540*/  @P0 EXIT ;  /* 0x000000000000094d */ /* 0x000fea0003800000 */
[----:B------:R-:W0:Y:S02]  /*11550*/  LDC R0, c[0x0][0x308] ;  /* 0x0000c200ff007b82 */ /* 0x000e240000000800 */
[----:B0-----:R-:W-:-:S13]  /*11560*/  ISETP.NE.AND P0, PT, R0, 0x2, PT ;  /* 0x000000020000780c */ /* 0x001fda0003f05270 */
[----:B--2---:R-:W0:Y:S01]  /*11570*/  @P0 LDC.64 R4, c[0x0][0x210] ;  /* 0x00008400ff040b82 */ /* 0x004e220000000a00 */
[----:B------:R-:W-:-:S04]  /*11580*/  @P0 IMAD R7, R12, 0x90, R3 ;  /* 0x000000900c070824 */ /* 0x000fc800078e0203 */
[----:B0-----:R-:W-:-:S05]  /*11590*/  @P0 IMAD.WIDE R4, R7, 0x4, R4 ;  /* 0x0000000407040825 */ /* 0x001fca00078e0204 */
        /* <DEDUP_REMOVED lines=30> */
.L_x_1623:
[----:B------:R-:W-:Y:S01]  /*11780*/  HFMA2.MMA R11, -RZ, RZ, 0, 1.847743988037109375e-06 ;  /* 0x0000001fff0b7435 */ /* 0x000fe200000001ff */
[----:B------:R-:W-:Y:S01]  /*11790*/  BSSY B1, `(.L_x_1685) ;  /* 0x0000007000017945 */ /* 0x000fe20003800000 */
[----:B------:R-:W-:Y:S01]  /*117a0*/  MOV R13, R9 ;  /* 0x00000009000d7202 */ /* 0x000fe20000000f00 */
[----:B------:R-:W-:Y:S02]  /*117b0*/  IMAD.MOV.U32 R12, RZ, RZ, 0x1 ;  /* 0x00000001ff0c7424 */ /* 0x000fe400078e00ff */
[----:B------:R-:W-:-:S07]  /*117c0*/  IMAD.MOV.U32 R15, RZ, RZ, -0x1 ;  /* 0xffffffffff0f7424 */ /* 0x000fce00078e00ff */
[----:B-----5:R-:W-:Y:S05]  /*117d0*/  WARPSYNC.COLLECTIVE R15, `(.L_x_1686) ;  /* 0x000000000f087348 */ /* 0x020fea0003c00000 */
[----:B------:R0:W1:Y:S02]  /*117e0*/  SHFL.BFLY P6, R14, R13, R12, R11 ;  /* 0x0c00000c0d0e7389 */ /* 0x00006400000c000b */
[----:B01---5:R-:W-:Y:S01]  /*117f0*/  ENDCOLLECTIVE ;  /* 0x000000000000791b */ /* 0x023fe20003800000 */
.L_x_1686:
[----:B------:R-:W-:Y:S05]  /*11800*/  BSYNC B1 ;  /* 0x0000000000017941 */ /* 0x000fea0003800000 */
.L_x_1685:
[----:B------:R-:W-:Y:S05]  /*11810*/  BRA `(.L_x_1687) ;  /* 0xffffffc800507947 */ /* 0x000fea000383ffff */
.L_x_1627:
[----:B--2-4-:R-:W-:Y:S01]  /*11820*/  HFMA2.MMA R11, -RZ, RZ, 0, 1.847743988037109375e-06 ;  /* 0x0000001fff0b7435 */ /* 0x014fe200000001ff */
[----:B------:R-:W-:Y:S01]  /*11830*/  BSSY B0, `(.L_x_1688) ;  /* 0x0000007000007945 */ /* 0x000fe20003800000 */
[----:B------:R-:W-:Y:S01]  /*11840*/  MOV R13, R252 ;  /* 0x000000fc000d7202 */ /* 0x000fe20000000f00 */
[----:B------:R-:W-:Y:S02]  /*11850*/  IMAD.MOV.U32 R12, RZ, RZ, 0x10 ;  /* 0x00000010ff0c7424 */ /* 0x000fe400078e00ff */
[----:B------:R-:W-:-:S07]  /*11860*/  IMAD.MOV.U32 R15, RZ, RZ, -0x1 ;  /* 0xffffffffff0f7424 */ /* 0x000fce00078e00ff */
[----:B0-----:R-:W-:Y:S05]  /*11870*/  WARPSYNC.COLLECTIVE R15, `(.L_x_1689) ;  /* 0x000000000f087348 */ /* 0x001fea0003c00000 */
[----:B------:R1:W2:Y:S02]  /*11880*/  SHFL.BFLY P6, R14, R13, R12, R11 ;  /* 0x0c00000c0d0e7389 */ /* 0x0002a400000c000b */
[----:B012---:R-:W-:Y:S01]  /*11890*/  ENDCOLLECTIVE ;  /* 0x000000000000791b */ /* 0x007fe20003800000 */
.L_x_1689:
[----:B------:R-:W-:Y:S05]  /*118a0*/  BSYNC B0 ;  /* 0x0000000000007941 */ /* 0x000fea0003800000 */
.L_x_1688:
[----:B------:R-:W-:Y:S01]  /*118b0*/  FMNMX.FTZ R13, R14, R252, !PT ;  /* 0x000000fc0e0d7209 */ /* 0x000fe20007810000 */
[----:B------:R-:W-:Y:S01]  /*118c0*/  IMAD.MOV.U32 R11, RZ, RZ, 0x1f ;  /* 0x0000001fff0b7424 */ /* 0x000fe200078e00ff */
[----:B------:R-:W-:Y:S02]  /*118d0*/  MOV R12, 0x8 ;  /* 0x00000008000c7802 */ /* 0x000fe40000000f00 */
[----:B------:R-:W-:-:S07]  /*118e0*/  MOV R15, 0xffffffff ;  /* 0xffffffff000f7802 */ /* 0x000fce0000000f00 */
[----:B------:R-:W-:Y:S05]  /*118f0*/  WARPSYNC.COLLECTIVE R15, `(.L_x_1690) ;  /* 0x000000000f087348 */ /* 0x000fea0003c00000 */
[----:B------:R0:W1:Y:S02]  /*11900*/  SHFL.BFLY P6, R14, R13, R12, R11 ;  /* 0x0c00000c0d0e7389 */ /* 0x00006400000c000b */
[----:B01----:R-:W-:Y:S01]  /*11910*/  ENDCOLLECTIVE ;  /* 0x000000000000791b */ /* 0x003fe20003800000 */
.L_x_1690:
[----:B------:R-:W-:Y:S01]  /*11920*/  HFMA2.MMA R12, -RZ, RZ, 0, 2.384185791015625e-07 ;  /* 0x00000004ff0c7435 */ /* 0x000fe200000001ff */
[----:B------:R-:W-:-:S05]  /*11930*/  FMNMX.FTZ R3, R13, R14, !PT ;  /* 0x0000000e0d037209 */ /* 0x000fca0007810000 */
[----:B------:R-:W-:-:S07]  /*11940*/  IMAD.MOV.U32 R13, RZ, RZ, R3 ;  /* 0x000000ffff0d7224 */ /* 0x000fce00078e0003 */
[----:B------:R-:W-:Y:S05]  /*11950*/  WARPSYNC.COLLECTIVE R15, `(.L_x_1691) ;  /* 0x000000000f087348 */ /* 0x000fea0003c00000 */
[----:B------:R0:W1:Y:S02]  /*11960*/  SHFL.BFLY P6, R14, R13, R12, R11 ;  /* 0x0c00000c0d0e7389 */ /* 0x00006400000c000b */
[----:B01----:R-:W-:Y:S01]  /*11970*/  ENDCOLLECTIVE ;  /* 0x000000000000791b */ /* 0x003fe20003800000 */
.L_x_1691:
[----:B------:R-:W-:Y:S02]  /*11980*/  MOV R12, 0x2 ;  /* 0x00000002000c7802 */ /* 0x000fe40000000f00 */
[----:B------:R-:W-:-:S05]  /*11990*/  FMNMX.FTZ R4, R3, R14, !PT ;  /* 0x0000000e03047209 */ /* 0x000fca0007810000 */
[----:B------:R-:W-:-:S07]  /*119a0*/  IMAD.MOV.U32 R13, RZ, RZ, R4 ;  /* 0x000000ffff0d7224 */ /* 0x000fce00078e0004 */
[----:B------:R-:W-:Y:S05]  /*119b0*/  WARPSYNC.COLLECTIVE R15, `(.L_x_1692) ;  /* 0x000000000f087348 */ /* 0x000fea0003c00000 */
[----:B------:R0:W1:Y:S02]  /*119c0*/  SHFL.BFLY P6, R14, R13, R12, R11 ;  /* 0x0c00000c0d0e7389 */ /* 0x00006400000c000b */
[----:B01----:R-:W-:Y:S01]  /*119d0*/  ENDCOLLECTIVE ;  /* 0x000000000000791b */ /* 0x003fe20003800000 */
.L_x_1692:
[----:B------:R-:W-:Y:S05]  /*119e0*/  BRA `(.L_x_1693) ;  /* 0xffffffc800b07947 */ /* 0x000fea000383ffff */
.L_x_1694:
        /* <DEDUP_REMOVED lines=9> */
.L_x_4245:


//--------------------- .text._ZN4mmha33masked_multihead_attention_kernelIfLi144ELi256ELi4ELi64ELi64ELb1ELb1EEEv26Multihead_attention_paramsIT_XT5_EE --------------------------
	.section	.text._ZN4mmha33masked_multihead_attention_kernelIfLi144ELi256ELi4ELi64ELi64ELb1ELb1EEEv26Multihead_attention_paramsIT_XT5_EE,"ax",@progbits
	.align	128
        .global         _ZN4mmha33masked_multihead_attention_kernelIfLi144ELi256ELi4ELi64ELi64ELb1ELb1EEEv26Multihead_attention_paramsIT_XT5_EE
        .type           _ZN4mmha33masked_multihead_attention_kernelIfLi144ELi256ELi4ELi64ELi64ELb1ELb1EEEv26Multihead_attention_paramsIT_XT5_EE,@function
        .size           _ZN4mmha33masked_multihead_attention_kernelIfLi144ELi256ELi4ELi64ELi64ELb1ELb1EEEv26Multihead_attention_paramsIT_XT5_EE,(.L_x_4246 - _ZN4mmha33masked_multihead_attention_kernelIfLi144ELi256ELi4ELi64ELi64ELb1ELb1EEEv26Multihead_attention_paramsIT_XT5_EE)
        .other          _ZN4mmha33masked_multihead_attention_kernelIfLi144ELi256ELi4ELi64ELi64ELb1ELb1EEEv26Multihead_attention_paramsIT_XT5_EE,@"STO_CUDA_ENTRY STV_DEFAULT"
_ZN4mmha33masked_multihead_attention_kernelIfLi144ELi256ELi4ELi64ELi64ELb1ELb1EEEv26Multihead_attention_paramsIT_XT5_EE:
.text._ZN4mmha33masked_multihead_attention_kernelIfLi144ELi256ELi4ELi64ELi64ELb1ELb1EEEv26Multihead_attention_paramsIT_XT5_EE:
        /* <DEDUP_REMOVED lines=12> */
.L_x_1695:
[----:B------:R-:W0:Y:S01]  /*00c0*/  LDC R15, c[0x0][0x280] ;  /* 0x0000a000ff0f7b82 */ /* 0x000e220000000800 */
[----:B------:R-:W-:-:S07]  /*00d0*/  IMAD.MOV.U32 R17, RZ, RZ, RZ ;  /* 0x000000ffff117224 */ /* 0x000fce00078e00ff */
        /* <DEDUP_REMOVED lines=20> */
[----:B-1----:R-:W-:Y:S02]  /*0220*/  IMAD.MOV.U32 R4, RZ, RZ, RZ ;  /* 0x000000ffff047224 */ /* 0x002fe400078e00ff */
[----:B--2---:R-:W-:-:S04]  /*0230*/  IMAD.MOV R6, RZ, RZ, -R5 ;  /* 0x000000ffff067224 */ /* 0x004fc800078e0a05 */
[----:B------:R-:W-:Y:S01]  /*0240*/  IMAD R7, R6, R3, RZ ;  /* 0x0000000306077224 */ /* 0x000fe200078e02ff */
[----:B------:R-:W-:-:S03]  /*0250*/  IABS R6, R2 ;  /* 0x0000000200067213 */ /* 0x000fc60000000000 */
[----:B------:R-:W-:-:S06]  /*0260*/  IMAD.HI.U32 R5, R5, R7, R4 ;  /* 0x0000000705057227 */ /* 0x000fcc00078e0004 */
[----:B------:R-:W-:Y:S02]  /*0270*/  IMAD.HI.U32 R16, R5, R6, RZ ;  /* 0x0000000605107227 */ /* 0x000fe400078e00ff */
[----:B------:R-:W1:Y:S03]  /*0280*/  LDC.64 R4, c[0x0][0x328] ;  /* 0x0000ca00ff047b82 */ /* 0x000e660000000a00 */
[----:B------:R-:W-:-:S05]  /*0290*/  IADD3 R0, -R16, RZ, RZ ;  /* 0x000000ff10007210 */ /* 0x000fca0007ffe1ff */
[C---:B------:R-:W-:Y:S02]  /*02a0*/  IMAD R0, R3.reuse, R0, R6 ;  /* 0x0000000003007224 */ /* 0x040fe400078e0206 */
[----:B------:R-:W2:Y:S03]  /*02b0*/  @P3 LDC.64 R6, c[0x0][0x2f0] ;  /* 0x0000bc00ff063b82 */ /* 0x000ea60000000a00 */
[----:B------:R-:W-:Y:S01]  /*02c0*/  ISETP.GT.U32.AND P1, PT, R3, R0, PT ;  /* 0x000000000300720c */ /* 0x000fe20003f24070 */
[C---:B0-----:R-:W-:Y:S02]  /*02d0*/  IMAD R23, R2.reuse, UR4, R22 ;  /* 0x0000000402177c24 */ /* 0x041fe4000f8e0216 */
[----:B------:R-:W-:Y:S02]  /*02e0*/  IMAD.SHL.U32 R14, R19, 0x4, RZ ;  /* 0x00000004130e7824 */ /* 0x000fe400078e00ff */
[----:B-1----:R-:W-:-:S08]  /*02f0*/  IMAD.WIDE R4, R2, 0x4, R4 ;  /* 0x0000000402047825 */ /* 0x002fd000078e0204 */
[----:B------:R-:W-:Y:S01]  /*0300*/  @!P1 IMAD.IADD R0, R0, 0x1, -R3 ;  /* 0x0000000100009824 */ /* 0x000fe200078e0a03 */
[----:B------:R0:W5:Y:S01]  /*0310*/  LDG.E R18, desc[UR36][R4.64] ;  /* 0x0000002404127981 */ /* 0x000162000c1e1900 */
[----:B------:R-:W-:Y:S01]  /*0320*/  @!P1 VIADD R16, R16, 0x1 ;  /* 0x0000000110109836 */ /* 0x000fe20000000000 */
[----:B------:R-:W-:Y:S02]  /*0330*/  ISETP.NE.AND P1, PT, R15, RZ, PT ;  /* 0x000000ff0f00720c */ /* 0x000fe40003f25270 */
[----:B------:R-:W-:Y:S02]  /*0340*/  ISETP.GE.U32.AND P0, PT, R0, R3, PT ;  /* 0x000000030000720c */ /* 0x000fe40003f06070 */
[----:B------:R-:W-:-:S04]  /*0350*/  LOP3.LUT R0, R2, R15, RZ, 0x3c, !PT ;  /* 0x0000000f02007212 */ /* 0x000fc800078e3cff */
[----:B------:R-:W-:Y:S02]  /*0360*/  ISETP.GE.AND P2, PT, R0, RZ, PT ;  /* 0x000000ff0000720c */ /* 0x000fe40003f46270 */
[----:B------:R-:W1:Y:S05]  /*0370*/  LDC R0, c[0x0][0x278] ;  /* 0x00009e00ff007b82 */ /* 0x000e6a0000000800 */
[----:B------:R-:W-:-:S06]  /*0380*/  @P0 VIADD R16, R16, 0x1 ;  /* 0x0000000110100836 */ /* 0x000fcc0000000000 */
[----:B------:R-:W-:Y:S02]  /*0390*/  @!P2 IADD3 R16, -R16, RZ, RZ ;  /* 0x000000ff1010a210 */ /* 0x000fe40007ffe1ff */
[----:B------:R-:W-:-:S05]  /*03a0*/  @!P1 LOP3.LUT R16, RZ, R15, RZ, 0x33, !PT ;  /* 0x0000000fff109212 */ /* 0x000fca00078e33ff */
[----:B--2---:R-:W-:-:S05]  /*03b0*/  @P3 IMAD.WIDE R6, R16, 0x4, R6 ;  /* 0x0000000410063825 */ /* 0x004fca00078e0206 */
[----:B------:R2:W5:Y:S01]  /*03c0*/  @P3 LDG.E R17, desc[UR36][R6.64] ;  /* 0x0000002406113981 */ /* 0x000562000c1e1900 */
[----:B------:R-:W-:Y:S01]  /*03d0*/  IMAD R3, R22, 0x90, RZ ;  /* 0x0000009016037824 */ /* 0x000fe200078e02ff */
[----:B-1----:R-:W-:Y:S01]  /*03e0*/  ISETP.NE.AND P0, PT, R0, RZ, PT ;  /* 0x000000ff0000720c */ /* 0x002fe20003f05270 */
[----:B------:R-:W-:Y:S02]  /*03f0*/  IMAD R59, R23, 0x90, RZ ;  /* 0x00000090173b7824 */ /* 0x000fe400078e02ff */
[----:B------:R-:W-:Y:S01]  /*0400*/  IMAD R0, R2, R0, R3 ;  /* 0x0000000002007224 */ /* 0x000fe200078e0203 */
[----:B0-----:R-:W-:-:S04]  /*0410*/  P2R R4, PR, RZ, 0x20 ;  /* 0x00000020ff047803 */ /* 0x001fc80000000000 */
[----:B------:R-:W-:Y:S01]  /*0420*/  SEL R0, R59, R0, !P0 ;  /* 0x000000003b007207 */ /* 0x000fe20004000000 */
[----:B--2-4-:R-:W-:Y:S06]  /*0430*/  @P5 BRA `(.L_x_1697) ;  /* 0x0000000000605947 */ /* 0x014fec0003800000 */
[----:B------:R-:W0:Y:S01]  /*0440*/  LDC R4, c[0x0][0x308] ;  /* 0x0000c200ff047b82 */ /* 0x000e220000000800 */
[----:B------:R-:W-:Y:S01]  /*0450*/  IMAD.IADD R9, R0, 0x1, R14 ;  /* 0x0000000100097824 */ /* 0x000fe200078e020e */
        /* <DEDUP_REMOVED lines=22> */
.L_x_1697:
[----:B------:R-:W-:Y:S05]  /*05c0*/  BSYNC B0 ;  /* 0x0000000000007941 */ /* 0x000fea0003800000 */
.L_x_1696:
[----:B------:R-:W0:Y:S01]  /*05d0*/  LDC R20, c[0x0][0x284] ;  /* 0x0000a100ff147b82 */ /* 0x000e220000000800 */
[----:B------:R-:W-:Y:S01]  /*05e0*/  ISETP.LT.AND P2, PT, R19, 0x40, P3 ;  /* 0x000000401300780c */ /* 0x000fe20001f41270 */
[----:B------:R-:W-:Y:S01]  /*05f0*/  IMAD.IADD R40, R59, 0x1, R14 ;  /* 0x000000013b287824 */ /* 0x000fe200078e020e */
[----:B------:R-:W-:Y:S01]  /*0600*/  ISETP.NE.U32.AND P1, PT, R12, RZ, PT ;  /* 0x000000ff0c00720c */ /* 0x000fe20003f25070 */
[----:B------:R-:W-:Y:S01]  /*0610*/  ULDC.64 UR6, c[0x0][0x220] ;  /* 0x0000880000067ab9 */ /* 0x000fe20000000a00 */
[----:B-----5:R-:W-:Y:S01]  /*0620*/  IADD3 R24, R18, -0x1, RZ ;  /* 0xffffffff12187810 */ /* 0x020fe20007ffe0ff */
[----:B------:R-:W-:Y:S01]  /*0630*/  IMAD.MOV.U32 R25, RZ, RZ, RZ ;  /* 0x000000ffff197224 */ /* 0x000fe200078e00ff */
[----:B------:R-:W-:Y:S01]  /*0640*/  ISETP.NE.AND.EX P1, PT, R13, RZ, PT, P1 ;  /* 0x000000ff0d00720c */ /* 0x000fe20003f25310 */
[----:B------:R-:W1:Y:S01]  /*0650*/  @!P5 LDC.64 R4, c[0x0][0x248] ;  /* 0x00009200ff04db82 */ /* 0x000e620000000a00 */
[----:B------:R-:W-:Y:S01]  /*0660*/  SHF.R.S32.HI R0, RZ, 0x1f, R2 ;  /* 0x0000001fff007819 */ /* 0x000fe20000011402 */
[----:B------:R-:W-:Y:S01]  /*0670*/  @!P5 IMAD.SHL.U32 R11, R24, 0x4, RZ ;  /* 0x00000004180bd824 */ /* 0x000fe200078e00ff */
[----:B------:R-:W-:-:S02]  /*0680*/  ISETP.EQ.U32.AND P0, PT, RZ, UR6, PT ;  /* 0x00000006ff007c0c */ /* 0x000fc4000bf02070 */
[----:B------:R-:W-:Y:S02]  /*0690*/  CS2R R28, SRZ ;  /* 0x00000000001c7805 */ /* 0x000fe4000001ff00 */
[----:B------:R-:W-:Y:S02]  /*06a0*/  CS2R R30, SRZ ;  /* 0x00000000001e7805 */ /* 0x000fe4000001ff00 */
[----:B------:R-:W-:Y:S02]  /*06b0*/  IADD3 R3, R3, R14, RZ ;  /* 0x0000000e03037210 */ /* 0x000fe40007ffe0ff */
[----:B------:R-:W-:Y:S01]  /*06c0*/  CS2R R44, SRZ ;  /* 0x00000000002c7805 */ /* 0x000fe2000001ff00 */
[----:B------:R-:W2:Y:S01]  /*06d0*/  @P2 LDC.64 R8, c[0x0][0x2e0] ;  /* 0x0000b800ff082b82 */ /* 0x000ea20000000a00 */
[----:B------:R-:W-:Y:S02]  /*06e0*/  ISETP.EQ.OR.EX P0, PT, RZ, UR7, P5, P0 ;  /* 0x00000007ff007c0c */ /* 0x000fe4000af02700 */
[----:B------:R-:W-:-:S02]  /*06f0*/  CS2R R46, SRZ ;  /* 0x00000000002e7805 */ /* 0x000fc4000001ff00 */
[----:B------:R-:W-:Y:S01]  /*0700*/  @P1 LEA R10, P3, R2, R12, 0x2 ;  /* 0x0000000c020a1211 */ /* 0x000fe200078610ff */
[-C--:B0-----:R-:W-:Y:S01]  /*0710*/  @!P5 IMAD R11, R40, R20.reuse, R11 ;  /* 0x00000014280bd224 */ /* 0x081fe200078e020b */
[----:B------:R-:W-:-:S07]  /*0720*/  IABS R21, R20 ;  /* 0x0000001400157213 */ /* 0x000fce0000000000 */
[----:B------:R-:W0:Y:S01]  /*0730*/  @!P0 LDC.64 R6, c[0x0][0x220] ;  /* 0x00008800ff068b82 */ /* 0x000e220000000a00 */
[----:B-1----:R-:W-:Y:S01]  /*0740*/  @!P5 IMAD.WIDE R4, R11, 0x4, R4 ;  /* 0x000000040b04d825 */ /* 0x002fe200078e0204 */
[----:B------:R-:W-:-:S03]  /*0750*/  @P1 LEA.HI.X R11, R2, R13, R0, 0x2, P3 ;  /* 0x0000000d020b1211 */ /* 0x000fc600018f1400 */
[----:B------:R-:W-:Y:S01]  /*0760*/  @P2 IMAD R13, R17, UR4, R22 ;  /* 0x00000004110d2c24 */ /* 0x000fe2000f8e0216 */
[----:B------:R-:W1:Y:S01]  /*0770*/  I2F.RP R0, R21 ;  /* 0x0000001500007306 */ /* 0x000e620000209400 */
[----:B------:R-:W5:Y:S02]  /*0780*/  @P1 LDG.E R25, desc[UR36][R10.64] ;  /* 0x000000240a191981 */ /* 0x000f64000c1e1900 */
[----:B------:R-:W-:Y:S02]  /*0790*/  @P2 IMAD R13, R13, 0x90, R14 ;  /* 0x000000900d0d2824 */ /* 0x000fe400078e020e */
[----:B------:R-:W5:Y:S02]  /*07a0*/  @!P5 LDG.E.128 R28, desc[UR36][R4.64] ;  /* 0x00000024041cd981 */ /* 0x000f64000c1e1d00 */
[----:B--2---:R-:W-:-:S05]  /*07b0*/  @P2 IMAD.WIDE R8, R13, 0x4, R8 ;  /* 0x000000040d082825 */ /* 0x004fca00078e0208 */
[----:B------:R-:W5:Y:S01]  /*07c0*/  @P2 LDG.E.128 R48, desc[UR36][R8.64] ;  /* 0x0000002408302981 */ /* 0x000f62000c1e1d00 */
[----:B-1----:R-:W1:Y:S01]  /*07d0*/  MUFU.RCP R0, R0 ;  /* 0x0000000000007308 */ /* 0x002e620000001000 */
[----:B------:R-:W-:Y:S01]  /*07e0*/  IABS R26, R24 ;  /* 0x00000018001a7213 */ /* 0x000fe20000000000 */
[----:B0-----:R-:W-:-:S05]  /*07f0*/  @!P0 IMAD.WIDE R6, R3, 0x4, R6 ;  /* 0x0000000403068825 */ /* 0x001fca00078e0206 */
[----:B------:R0:W5:Y:S01]  /*0800*/  @!P0 LDG.E.128 R44, desc[UR36][R6.64] ;  /* 0x00000024062c8981 */ /* 0x000162000c1e1d00 */
[----:B-1----:R-:W-:Y:S01]  /*0810*/  VIADD R12, R0, 0xffffffe ;  /* 0x0ffffffe000c7836 */ /* 0x002fe20000000000 */
[----:B0-----:R-:W0:Y:S03]  /*0820*/  LDC R7, c[0x0][0x290] ;  /* 0x0000a400ff077b82 */ /* 0x001e260000000800 */
        /* <DEDUP_REMOVED lines=8> */
[----:B------:R-:W-:Y:S02]  /*08b0*/  ISETP.GT.U32.AND P0, PT, R21, R26, PT ;  /* 0x0000001a1500720c */ /* 0x000fe40003f04070 */
[----:B------:R-:W-:Y:S02]  /*08c0*/  ISETP.NE.AND P4, PT, R42, RZ, PT ;  /* 0x000000ff2a00720c */ /* 0x000fe40003f85270 */
[----:B------:R-:W-:-:S09]  /*08d0*/  ISETP.GE.AND P3, PT, R24, RZ, PT ;  /* 0x000000ff1800720c */ /* 0x000fd20003f66270 */
[----:B------:R-:W-:-:S05]  /*08e0*/  @!P0 IMAD.IADD R26, R26, 0x1, -R21 ;  /* 0x000000011a1a8824 */ /* 0x000fca00078e0a15 */
[----:B------:R-:W-:Y:S02]  /*08f0*/  ISETP.GT.U32.AND P1, PT, R21, R26, PT ;  /* 0x0000001a1500720c */ /* 0x000fe40003f24070 */
[----:B------:R-:W-:Y:S02]  /*0900*/  ISETP.NE.AND P0, PT, R20, RZ, PT ;  /* 0x000000ff1400720c */ /* 0x000fe40003f05270 */
[----:B------:R-:W-:Y:S02]  /*0910*/  CS2R R34, SRZ ;  /* 0x0000000000227805 */ /* 0x000fe4000001ff00 */
[----:B------:R-:W-:Y:S02]  /*0920*/  P2R R0, PR, RZ, 0x10 ;  /* 0x00000010ff007803 */ /* 0x000fe40000000000 */
[----:B------:R-:W-:-:S05]  /*0930*/  CS2R R32, SRZ ;  /* 0x0000000000207805 */ /* 0x000fca000001ff00 */
[----:B------:R-:W-:-:S04]  /*0940*/  @!P1 IMAD.IADD R26, R26, 0x1, -R21 ;  /* 0x000000011a1a9824 */ /* 0x000fc800078e0a15 */
[----:B------:R-:W-:Y:S01]  /*0950*/  @!P3 IMAD.MOV R26, RZ, RZ, -R26 ;  /* 0x000000ffff1ab224 */ /* 0x000fe200078e0a1a */
[----:B------:R-:W-:Y:S01]  /*0960*/  @!P0 LOP3.LUT R26, RZ, R20, RZ, 0x33, !PT ;  /* 0x00000014ff1a8212 */ /* 0x000fe200078e33ff */
[----:B0-----:R-:W-:Y:S06]  /*0970*/  @P4 BRA `(.L_x_1698) ;  /* 0x00000000002c4947 */ /* 0x001fec0003800000 */
        /* <DEDUP_REMOVED lines=10> */
.L_x_1699:
[----:B------:R-:W-:Y:S05]  /*0a20*/  BSYNC B0 ;  /* 0x0000000000007941 */ /* 0x000fea0003800000 */
.L_x_1698:
[----:B-----5:R-:W-:Y:S01]  /*0a30*/  @!P4 FADD.FTZ R28, R28, R32 ;  /* 0x000000201c1cc221 */ /* 0x020fe20000010000 */
[----:B------:R-:W-:Y:S01]  /*0a40*/  @!P4 FADD.FTZ R29, R29, R33 ;  /* 0x000000211d1dc221 */ /* 0x000fe20000010000 */
[----:B------:R-:W-:Y:S01]  /*0a50*/  @!P4 FADD.FTZ R30, R30, R34 ;  /* 0x000000221e1ec221 */ /* 0x000fe20000010000 */
[----:B------:R-:W-:Y:S01]  /*0a60*/  @!P4 FADD.FTZ R31, R31, R35 ;  /* 0x000000231f1fc221 */ /* 0x000fe20000010000 */
[----:B------:R-:W-:Y:S01]  /*0a70*/  ISETP.NE.AND P1, PT, R42, RZ, PT ;  /* 0x000000ff2a00720c */ /* 0x000fe20003f25270 */
[----:B------:R-:W-:Y:S01]  /*0a80*/  ULDC.U8 UR5, c[0x0][0x294] ;  /* 0x0000a50000057ab9 */ /* 0x000fe20000000000 */
[----:B------:R-:W-:Y:S01]  /*0a90*/  @P2 FMUL.FTZ R28, R28, R48 ;  /* 0x000000301c1c2220 */ /* 0x000fe20000410000 */
[----:B------:R-:W-:Y:S01]  /*0aa0*/  @P2 FMUL.FTZ R29, R29, R49 ;  /* 0x000000311d1d2220 */ /* 0x000fe20000410000 */
[----:B------:R-:W-:Y:S01]  /*0ab0*/  @P2 FMUL.FTZ R30, R30, R50 ;  /* 0x000000321e1e2220 */ /* 0x000fe20000410000 */
[----:B------:R-:W-:Y:S01]  /*0ac0*/  @P2 FMUL.FTZ R31, R31, R51 ;  /* 0x000000331f1f2220 */ /* 0x000fe20000410000 */
[----:B------:R-:W-:Y:S01]  /*0ad0*/  P2R R0, PR, RZ, 0x2 ;  /* 0x00000002ff007803 */ /* 0x000fe20000000000 */
        /* <DEDUP_REMOVED lines=24> */
[----:B------:R-:W-:Y:S02]  /*0c60*/  IMAD R9, R6, R3, RZ ;  /* 0x0000000306097224 */ /* 0x000fe400078e02ff */
[----:B------:R-:W-:Y:S02]  /*0c70*/  IMAD.MOV.U32 R6, RZ, RZ, R8 ;  /* 0x000000ffff067224 */ /* 0x000fe400078e0008 */
[----:B------:R-:W-:-:S06]  /*0c80*/  IMAD.HI.U32 R5, R5, R9, R4 ;  /* 0x0000000905057227 */ /* 0x000fcc00078e0004 */
[----:B------:R-:W-:-:S04]  /*0c90*/  IMAD.HI.U32 R5, R5, R6, RZ ;  /* 0x0000000605057227 */ /* 0x000fc800078e00ff */
[----:B------:R-:W-:-:S05]  /*0ca0*/  IMAD R0, R5, R0, R6 ;  /* 0x0000000005007224 */ /* 0x000fca00078e0206 */
[----:B------:R-:W-:-:S13]  /*0cb0*/  ISETP.GT.U32.AND P1, PT, R3, R0, PT ;  /* 0x000000000300720c */ /* 0x000fda0003f24070 */
[----:B------:R-:W-:Y:S02]  /*0cc0*/  @!P1 IMAD.IADD R0, R0, 0x1, -R3 ;  /* 0x0000000100009824 */ /* 0x000fe400078e0a03 */
[----:B------:R-:W-:-:S03]  /*0cd0*/  @!P1 VIADD R5, R5, 0x1 ;  /* 0x0000000105059836 */ /* 0x000fc60000000000 */
        /* <DEDUP_REMOVED lines=10> */
[----:B------:R-:W-:-:S03]  /*0d80*/  P2R R45, PR, RZ, 0x2 ;  /* 0x00000002ff2d7803 */ /* 0x000fc60000000000 */
[----:B------:R-:W-:-:S04]  /*0d90*/  IMAD.MOV R0, RZ, RZ, -R44 ;  /* 0x000000ffff007224 */ /* 0x000fc800078e0a2c */
        /* <DEDUP_REMOVED lines=9> */
[----:B------:R-:W-:Y:S01]  /*0e30*/  IMAD.U32 R10, RZ, RZ, UR6 ;  /* 0x00000006ff0a7e24 */ /* 0x000fe2000f8e00ff */
[----:B------:R-:W-:Y:S01]  /*0e40*/  MOV R11, UR7 ;  /* 0x00000007000b7c02 */ /* 0x000fe20008000f00 */
[----:B------:R-:W-:Y:S02]  /*0e50*/  IMAD.U32 R6, RZ, RZ, UR4 ;  /* 0x00000004ff067e24 */ /* 0x000fe4000f8e00ff */
[----:B------:R-:W-:-:S02]  /*0e60*/  IMAD.U32 R7, RZ, RZ, UR5 ;  /* 0x00000005ff077e24 */ /* 0x000fc4000f8e00ff */
[----:B------:R-:W-:Y:S02]  /*0e70*/  IMAD.MOV.U32 R8, RZ, RZ, 0x53f ;  /* 0x0000053fff087424 */ /* 0x000fe400078e00ff */
[----:B------:R-:W-:Y:S02]  /*0e80*/  IMAD.MOV.U32 R12, RZ, RZ, 0x1 ;  /* 0x00000001ff0c7424 */ /* 0x000fe400078e00ff */
[----:B0-----:R-:W-:-:S07]  /*0e90*/  IMAD.MOV.U32 R13, RZ, RZ, RZ ;  /* 0x000000ffff0d7224 */ /* 0x001fce00078e00ff */
[----:B------:R-:W-:-:S07]  /*0ea0*/  LEPC R20, `(.L_x_1702) ;  /* 0x000000001014794e */ /* 0x000fce0000000000 */
[----:B-1----:R-:W-:Y:S05]  /*0eb0*/  CALL.ABS.NOINC R14 ;  /* 0x000000000e007343 */ /* 0x002fea0003c00000 */
.L_x_1702:
[----:B------:R-:W0:Y:S01]  /*0ec0*/  S2R R4, SR_CgaCtaId ;  /* 0x0000000000047919 */ /* 0x000e220000008800 */
[----:B------:R-:W1:Y:S01]  /*0ed0*/  LDC R6, c[0x0][0x290] ;  /* 0x0000a400ff067b82 */ /* 0x000e620000000800 */
[----:B------:R-:W-:Y:S02]  /*0ee0*/  MOV R0, 0x400 ;  /* 0x0000040000007802 */ /* 0x000fe40000000f00 */
[----:B------:R-:W-:Y:S02]  /*0ef0*/  ISETP.NE.AND P6, PT, R45, RZ, PT ;  /* 0x000000ff2d00720c */ /* 0x000fe40003fc5270 */
[----:B------:R-:W-:Y:S01]  /*0f00*/  IADD3 R3, R0, 0x810, RZ ;  /* 0x0000081000037810 */ /* 0x000fe20007ffe0ff */
[----:B------:R-:W-:-:S03]  /*0f10*/  IMAD R0, R41, R44, R43 ;  /* 0x0000002c29007224 */ /* 0x000fc600078e022b */
[----:B0-----:R-:W-:-:S05]  /*0f20*/  LEA R3, R4, R3, 0x18 ;  /* 0x0000000304037211 */ /* 0x001fca00078ec0ff */
[----:B------:R-:W-:-:S04]  /*0f30*/  IMAD R13, R0, 0x4, R3 ;  /* 0x00000004000d7824 */ /* 0x000fc800078e0203 */
[----:B-1----:R-:W-:Y:S01]  /*0f40*/  IMAD R14, R6, 0x4, R13 ;  /* 0x00000004060e7824 */ /* 0x002fe200078e020d */
[----:B------:R-:W-:Y:S06]  /*0f50*/  @!P6 BRA `(.L_x_1703) ;  /* 0x00000000000ce947 */ /* 0x000fec0003800000 */
[----:B------:R-:W-:Y:S01]  /*0f60*/  ISETP.NE.AND P5, PT, R42, RZ, PT ;  /* 0x000000ff2a00720c */ /* 0x000fe20003fa5270 */
[----:B------:R0:W-:-:S12]  /*0f70*/  STS.128 [R13], R36 ;  /* 0x000000240d007388 */ /* 0x0001d80000000c00 */
[----:B------:R0:W-:Y:S02]  /*0f80*/  @!P5 STS.128 [R14], R28 ;  /* 0x0000001c0e00d388 */ /* 0x0001e40000000c00 */
.L_x_1703:
        /* <DEDUP_REMOVED lines=20> */
[----:B------:R-:W-:-:S05]  /*10d0*/  LEA.HI R0, R0, R0, RZ, 0x1 ;  /* 0x0000000000007211 */ /* 0x000fca00078f08ff */
[----:B------:R-:W-:-:S05]  /*10e0*/  IMAD.SHL.U32 R0, R0, 0x2, RZ ;  /* 0x0000000200007824 */ /* 0x000fca00078e00ff */
        /* <DEDUP_REMOVED lines=33> */
.L_x_1707:
        /* <DEDUP_REMOVED lines=13> */
[----:B------:R-:W-:Y:S01]  /*13d0*/  VIADD R0, R5, 0x2 ;  /* 0x0000000205007836 */ /* 0x000fe20000000000 */
[----:B------:R-:W-:Y:S02]  /*13e0*/  ULDC UR4, c[0x0][0x29c] ;  /* 0x0000a70000047ab9 */ /* 0x000fe40000000800 */
        /* <DEDUP_REMOVED lines=17> */
[----:B------:R-:W1:Y:S01]  /*1500*/  MUFU.COS R0, R12 ;  /* 0x0000000c00007308 */ /* 0x000e620000000000 */
[-C--:B----4-:R-:W-:Y:S01]  /*1510*/  FMUL.FTZ R9, R39, R5.reuse ;  /* 0x0000000527097220 */ /* 0x090fe20000410000 */
[-C--:B0-----:R-:W-:Y:S01]  /*1520*/  FMUL.FTZ R11, R31, R5.reuse ;  /* 0x000000051f0b7220 */ /* 0x081fe20000410000 */
[-C--:B--2---:R-:W-:Y:S01]  /*1530*/  FMUL.FTZ R8, R38, R5.reuse ;  /* 0x0000000526087220 */ /* 0x084fe20000410000 */
[----:B------:R-:W-:-:S04]  /*1540*/  FMUL.FTZ R10, R30, R5 ;  /* 0x000000051e0a7220 */ /* 0x000fc80000410000 */
[----:B------:R0:W2:Y:S01]  /*1550*/  MUFU.COS R7, R6 ;  /* 0x0000000600077308 */ /* 0x0000a20000000000 */
[-C--:B---3--:R-:W-:Y:S01]  /*1560*/  FMUL.FTZ R3, R37, R4.reuse ;  /* 0x0000000425037220 */ /* 0x088fe20000410000 */
[----:B------:R-:W-:-:S03]  /*1570*/  FMUL.FTZ R5, R29, R4 ;  /* 0x000000041d057220 */ /* 0x000fc60000410000 */
[C---:B-1----:R-:W-:Y:S01]  /*1580*/  FFMA.FTZ R3, R36.reuse, R0, -R3 ;  /* 0x0000000024037223 */ /* 0x042fe20000010803 */
[-C--:B0-----:R-:W-:Y:S01]  /*1590*/  FMUL.FTZ R6, R36, R4.reuse ;  /* 0x0000000424067220 */ /* 0x081fe20000410000 */
[C---:B------:R-:W-:Y:S01]  /*15a0*/  FMUL.FTZ R4, R28.reuse, R4 ;  /* 0x000000041c047220 */ /* 0x040fe20000410000 */
[-C--:B------:R-:W-:Y:S02]  /*15b0*/  FFMA.FTZ R28, R28, R0.reuse, -R5 ;  /* 0x000000001c1c7223 */ /* 0x080fe40000010805 */
[-C--:B------:R-:W-:Y:S01]  /*15c0*/  FFMA.FTZ R37, R37, R0.reuse, R6 ;  /* 0x0000000025257223 */ /* 0x080fe20000010006 */
[----:B------:R-:W-:Y:S01]  /*15d0*/  FFMA.FTZ R29, R29, R0, R4 ;  /* 0x000000001d1d7223 */ /* 0x000fe20000010004 */
[----:B------:R-:W-:Y:S01]  /*15e0*/  MOV R36, R3 ;  /* 0x0000000300247202 */ /* 0x000fe20000000f00 */
[-C--:B--2---:R-:W-:Y:S01]  /*15f0*/  FFMA.FTZ R9, R38, R7.reuse, -R9 ;  /* 0x0000000726097223 */ /* 0x084fe20000010809 */
[-C--:B------:R-:W-:Y:S01]  /*1600*/  FFMA.FTZ R30, R30, R7.reuse, -R11 ;  /* 0x000000071e1e7223 */ /* 0x080fe2000001080b */
[-C--:B------:R-:W-:Y:S01]  /*1610*/  FFMA.FTZ R39, R39, R7.reuse, R8 ;  /* 0x0000000727277223 */ /* 0x080fe20000010008 */
[----:B------:R-:W-:Y:S01]  /*1620*/  FFMA.FTZ R31, R31, R7, R10 ;  /* 0x000000071f1f7223 */ /* 0x000fe2000001000a */
[----:B------:R-:W-:-:S07]  /*1630*/  IMAD.MOV.U32 R38, RZ, RZ, R9 ;  /* 0x000000ffff267224 */ /* 0x000fce00078e0009 */
.L_x_1710:
[----:B------:R-:W-:Y:S05]  /*1640*/  BSYNC B2 ;  /* 0x0000000000027941 */ /* 0x000fea0003800000 */
.L_x_1709:
[----:B0-----:R0:W-:Y:S04]  /*1650*/  STS [R21], R28 ;  /* 0x0000001c15007388 */ /* 0x0011e80000000800 */
[----:B------:R0:W-:Y:S04]  /*1660*/  STS [R21+0x4], R30 ;  /* 0x0000041e15007388 */ /* 0x0001e80000000800 */
[----:B------:R0:W-:Y:S04]  /*1670*/  STS [R44], R29 ;  /* 0x0000001d2c007388 */ /* 0x0001e80000000800 */
[----:B------:R0:W-:Y:S02]  /*1680*/  STS [R44+0x4], R31 ;  /* 0x0000041f2c007388 */ /* 0x0001e40000000800 */
.L_x_1708:
[----:B------:R-:W-:Y:S05]  /*1690*/  BSYNC B1 ;  /* 0x0000000000017941 */ /* 0x000fea0003800000 */
.L_x_1706:
[----:B-1----:R1:W-:Y:S04]  /*16a0*/  STS [R15], R36 ;  /* 0x000000240f007388 */ /* 0x0023e80000000800 */
[----:B--2---:R1:W-:Y:S04]  /*16b0*/  STS [R15+0x4], R38 ;  /* 0x000004260f007388 */ /* 0x0043e80000000800 */
[----:B---3--:R1:W-:Y:S04]  /*16c0*/  STS [R20], R37 ;  /* 0x0000002514007388 */ /* 0x0083e80000000800 */
[----:B----4-:R1:W-:Y:S02]  /*16d0*/  STS [R20+0x4], R39 ;  /* 0x0000042714007388 */ /* 0x0103e40000000800 */
.L_x_1705:
[----:B------:R-:W-:Y:S05]  /*16e0*/  BSYNC B0 ;  /* 0x0000000000007941 */ /* 0x000fea0003800000 */
.L_x_1704:
[----:B------:R-:W-:Y:S06]  /*16f0*/  BAR.SYNC.DEFER_BLOCKING 0x0 ;  /* 0x0000000000007b1d */ /* 0x000fec0000010000 */
[----:B------:R-:W-:Y:S04]  /*1700*/  BSSY B0, `(.L_x_1711) ;  /* 0x0000005000007945 */ /* 0x000fe80003800000 */
[----:B------:R-:W-:Y:S05]  /*1710*/  @!P6 BRA `(.L_x_1712) ;  /* 0x00000000000ce947 */ /* 0x000fea0003800000 */
[----:B------:R-:W-:Y:S01]  /*1720*/  ISETP.NE.AND P0, PT, R42, RZ, PT ;  /* 0x000000ff2a00720c */ /* 0x000fe20003f05270 */
[----:B01----:R2:W3:-:S12]  /*1730*/  LDS.128 R36, [R13] ;  /* 0x000000000d247984 */ /* 0x0034d80000000c00 */
[----:B------:R2:W4:Y:S02]  /*1740*/  @!P0 LDS.128 R28, [R14] ;  /* 0x000000000e1c8984 */ /* 0x0005240000000c00 */
.L_x_1712:
[----:B------:R-:W-:Y:S05]  /*1750*/  BSYNC B0 ;  /* 0x0000000000007941 */ /* 0x000fea0003800000 */
.L_x_1711:
[----:B------:R-:W-:Y:S06]  /*1760*/  BAR.SYNC.DEFER_BLOCKING 0x0 ;  /* 0x0000000000007b1d */ /* 0x000fec0000010000 */
[----:B------:R-:W-:Y:S05]  /*1770*/  BRA `(.L_x_1701) ;  /* 0x0000000400307947 */ /* 0x000fea0003800000 */
.L_x_1700:
        /* <DEDUP_REMOVED lines=8> */
[----:B------:R-:W-:-:S04]  /*1800*/  I2FP.F32.S32 R14, R14 ;  /* 0x0000000e000e7245 */ /* 0x000fc80000201400 */
[----:B------:R-:W0:Y:S01]  /*1810*/  MUFU.RCP R7, R7 ;  /* 0x0000000700077308 */ /* 0x000e220000001000 */
[----:B------:R-:W-:-:S05]  /*1820*/  I2FP.F32.S32 R0, R0 ;  /* 0x0000000000007245 */ /* 0x000fca0000201400 */
[-C--:B0-----:R-:W-:Y:S01]  /*1830*/  FMUL.FTZ R0, R0, R7.reuse ;  /* 0x0000000700007220 */ /* 0x081fe20000410000 */
[----:B------:R-:W-:-:S03]  /*1840*/  FMUL.FTZ R14, R14, R7 ;  /* 0x000000070e0e7220 */ /* 0x000fc60000410000 */
[----:B------:R-:W-:Y:S01]  /*1850*/  FMUL.FTZ R3, R0, 13.28771209716796875 ;  /* 0x41549a7800037820 */ /* 0x000fe20000410000 */
[----:B------:R-:W-:Y:S01]  /*1860*/  FMUL.FTZ R14, R14, 13.28771209716796875 ;  /* 0x41549a780e0e7820 */ /* 0x000fe20000410000 */
[----:B------:R-:W-:-:S03]  /*1870*/  I2FP.F32.S32 R0, R42 ;  /* 0x0000002a00007245 */ /* 0x000fc60000201400 */
[----:B------:R-:W-:Y:S08]  /*1880*/  MUFU.EX2 R5, -R14 ;  /* 0x8000000e00057308 */ /* 0x000ff00000000800 */
[----:B------:R-:W0:Y:S02]  /*1890*/  MUFU.EX2 R3, -R3 ;  /* 0x8000000300037308 */ /* 0x000e240000000800 */
[C---:B0-----:R-:W-:Y:S01]  /*18a0*/  FMUL.FTZ R4, R0.reuse, R3 ;  /* 0x0000000300047220 */ /* 0x041fe20000410000 */
[----:B------:R-:W-:-:S03]  /*18b0*/  FMUL.FTZ R0, R0, R5 ;  /* 0x0000000500007220 */ /* 0x000fc60000410000 */
[----:B------:R-:W-:Y:S01]  /*18c0*/  FMUL.RZ R10, R4, 0.15915493667125701904 ;  /* 0x3e22f983040a7820 */ /* 0x000fe2000040c000 */
[----:B------:R-:W-:-:S03]  /*18d0*/  FMUL.RZ R9, R0, 0.15915493667125701904 ;  /* 0x3e22f98300097820 */ /* 0x000fc6000040c000 */
[----:B------:R-:W0:Y:S08]  /*18e0*/  MUFU.SIN R4, R10 ;  /* 0x0000000a00047308 */ /* 0x000e300000000400 */
        /* <DEDUP_REMOVED lines=12> */
.L_x_1713:
        /* <DEDUP_REMOVED lines=38> */
[----:B------:R-:W-:Y:S01]  /*1c10*/  FFMA.FTZ R29, R29, R5, R0 ;  /* 0x000000051d1d7223 */ /* 0x000fe20000010000 */
[----:B------:R-:W-:-:S07]  /*1c20*/  IMAD.MOV.U32 R36, RZ, RZ, R7 ;  /* 0x000000ffff247224 */ /* 0x000fce00078e0007 */
.L_x_1714:
[----:B------:R-:W-:Y:S05]  /*1c30*/  BSYNC B0 ;  /* 0x0000000000007941 */ /* 0x000fea0003800000 */
.L_x_1701:
[----:B------:R-:W-:Y:S01]  /*1c40*/  ISETP.GT.AND P0, PT, R19, 0x3f, PT ;  /* 0x0000003f1300780c */ /* 0x000fe20003f04270 */
[----:B------:R-:W-:Y:S01]  /*1c50*/  BSSY B0, `(.L_x_1715) ;  /* 0x000001b000007945 */ /* 0x000fe20003800000 */
[----:B------:R-:W-:-:S11]  /*1c60*/  IMAD.MOV.U32 R0, RZ, RZ, RZ ;  /* 0x000000ffff007224 */ /* 0x000fd600078e00ff */
[----:B------:R-:W-:Y:S05]  /*1c70*/  @P0 BRA `(.L_x_1716) ;  /* 0x0000000000600947 */ /* 0x000fea0003800000 */
[----:B------:R-:W5:Y:S01]  /*1c80*/  LDC R0, c[0x0][0x29c] ;  /* 0x0000a700ff007b82 */ /* 0x000f620000000800 */
[----:B------:R-:W-:Y:S01]  /*1c90*/  ISETP.GT.AND P1, PT, R19, 0x23, PT ;  /* 0x000000231300780c */ /* 0x000fe20003f24270 */
[----:B------:R-:W0:Y:S01]  /*1ca0*/  S2R R6, SR_CgaCtaId ;  /* 0x0000000000067919 */ /* 0x000e220000008800 */
[----:B------:R-:W-:Y:S02]  /*1cb0*/  MOV R3, 0x400 ;  /* 0x0000040000037802 */ /* 0x000fe40000000f00 */
[C---:B-----5:R-:W-:Y:S02]  /*1cc0*/  ISETP.NE.OR P0, PT, R0.reuse, RZ, P1 ;  /* 0x000000ff0000720c */ /* 0x060fe40000f05670 */
[----:B------:R-:W-:Y:S01]  /*1cd0*/  ISETP.NE.AND P1, PT, R0, RZ, PT ;  /* 0x000000ff0000720c */ /* 0x000fe20003f25270 */
[----:B------:R-:W-:-:S05]  /*1ce0*/  VIADD R0, R3, 0x10 ;  /* 0x0000001003007836 */ /* 0x000fca0000000000 */
[----:B0-----:R-:W-:-:S05]  /*1cf0*/  LEA R0, R6, R0, 0x18 ;  /* 0x0000000006007211 */ /* 0x001fca00078ec0ff */
[----:B------:R-:W0:Y:S01]  /*1d00*/  @!P0 LDC R8, c[0x0][0x284] ;  /* 0x0000a100ff088b82 */ /* 0x000e220000000800 */
[----:B------:R-:W-:Y:S01]  /*1d10*/  @!P0 IMAD.SHL.U32 R7, R26, 0x4, RZ ;  /* 0x000000041a078824 */ /* 0x000fe200078e00ff */
[----:B------:R-:W-:-:S04]  /*1d20*/  @!P1 IADD3 R3, R3, 0x410, RZ ;  /* 0x0000041003039810 */ /* 0x000fc80007ffe0ff */
[----:B------:R-:W-:Y:S01]  /*1d30*/  @!P1 LEA R6, R6, R3, 0x18 ;  /* 0x0000000306069211 */ /* 0x000fe200078ec0ff */
[C---:B------:R-:W-:Y:S01]  /*1d40*/  IMAD R3, R19.reuse, 0x10, R0 ;  /* 0x0000001013037824 */ /* 0x040fe200078e0200 */
[----:B------:R-:W5:Y:S01]  /*1d50*/  @!P0 LDC.64 R4, c[0x0][0x248] ;  /* 0x00009200ff048b82 */ /* 0x000f620000000a00 */
[----:B---34-:R-:W-:Y:S02]  /*1d60*/  FMUL.FTZ R0, R36, R28 ;  /* 0x0000001c24007220 */ /* 0x018fe40000410000 */
[----:B------:R-:W-:Y:S01]  /*1d70*/  @!P1 IMAD R6, R19, 0x10, R6 ;  /* 0x0000001013069824 */ /* 0x000fe200078e0206 */
[----:B------:R3:W-:Y:S04]  /*1d80*/  STS.128 [R3], R36 ;  /* 0x0000002403007388 */ /* 0x0007e80000000c00 */
[----:B------:R3:W-:Y:S01]  /*1d90*/  @!P1 STS.128 [R6], R32 ;  /* 0x0000002006009388 */ /* 0x0007e20000000c00 */
[----:B0-----:R-:W-:-:S04]  /*1da0*/  @!P0 IMAD R7, R40, R8, R7 ;  /* 0x0000000828078224 */ /* 0x001fc800078e0207 */
[----:B-----5:R-:W-:-:S04]  /*1db0*/  @!P0 IMAD.WIDE R4, R7, 0x4, R4 ;  /* 0x0000000407048825 */ /* 0x020fc800078e0204 */
[----:B------:R-:W-:Y:S01]  /*1dc0*/  FFMA.FTZ R7, R37, R29, R0 ;  /* 0x0000001d25077223 */ /* 0x000fe20000010000 */
[----:B------:R3:W-:Y:S03]  /*1dd0*/  @!P0 STG.E.128 desc[UR36][R4.64], R28 ;  /* 0x0000001c04008986 */ /* 0x0007e6000c101d24 */
[----:B------:R-:W-:-:S04]  /*1de0*/  FFMA.FTZ R0, R38, R30, R7 ;  /* 0x0000001e26007223 */ /* 0x000fc80000010007 */
[----:B------:R-:W-:-:S07]  /*1df0*/  FFMA.FTZ R0, R39, R31, R0 ;  /* 0x0000001f27007223 */ /* 0x000fce0000010000 */
.L_x_1716:
[----:B------:R-:W-:Y:S05]  /*1e00*/  BSYNC B0 ;  /* 0x0000000000007941 */ /* 0x000fea0003800000 */
.L_x_1715:
[----:B---3--:R-:W3:Y:S01]  /*1e10*/  SHFL.BFLY PT, R3, R0, 0x10, 0x1f ;  /* 0x0e001f0000037f89 */ /* 0x008ee200000e0000 */
[----:B------:R-:W-:Y:S01]  /*1e20*/  LOP3.LUT P0, R8, R19, 0x1f, RZ, 0xc0, !PT ;  /* 0x0000001f13087812 */ /* 0x000fe2000780c0ff */
[----:B------:R-:W5:Y:S01]  /*1e30*/  S2UR UR6, SR_CgaCtaId ;  /* 0x00000000000679c3 */ /* 0x000f620000008800 */
[----:B------:R-:W-:Y:S01]  /*1e40*/  UMOV UR5, 0x400 ;  /* 0x0000040000057882 */ /* 0x000fe20000000000 */
[----:B------:R-:W-:Y:S01]  /*1e50*/  ULDC UR7, c[0x0][0x284] ;  /* 0x0000a10000077ab9 */ /* 0x000fe20000000800 */
[----:B------:R-:W-:Y:S01]  /*1e60*/  ISETP.GT.U32.AND P1, PT, R8, 0x1, PT ;  /* 0x000000010800780c */ /* 0x000fe20003f24070 */
[----:B------:R-:W-:Y:S01]  /*1e70*/  BSSY B0, `(.L_x_1717) ;  /* 0x0000030000007945 */ /* 0x000fe20003800000 */
[----:B------:R-:W-:-:S07]  /*1e80*/  IMAD.MOV.U32 R221, RZ, RZ, -0x800001 ;  /* 0xff7fffffffdd7424 */ /* 0x000fce00078e00ff */
[----:B------:R-:W-:-:S04]  /*1e90*/  VOTEU.ALL UP0, P0 ;  /* 0x00000000003f7886 */ /* 0x000fc80000000000 */
[----:B------:R-:W0:Y:S01]  /*1ea0*/  @!P1 S2R R10, SR_CgaCtaId ;  /* 0x00000000000a9919 */ /* 0x000e220000008800 */
[----:B---3--:R-:W-:Y:S01]  /*1eb0*/  FADD.FTZ R3, R3, R0 ;  /* 0x0000000003037221 */ /* 0x008fe20000010000 */
[----:B------:R-:W-:Y:S01]  /*1ec0*/  @!P0 SHF.R.U32.HI R0, RZ, 0x3, R19 ;  /* 0x00000003ff008819 */ /* 0x000fe20000011613 */
[----:B-----5:R-:W-:-:S03]  /*1ed0*/  @!UP0 ULEA UR4, UR6, UR5, 0x18 ;  /* 0x0000000506048291 */ /* 0x020fc6000f8ec03f */
[----:B------:R-:W3:Y:S01]  /*1ee0*/  SHFL.BFLY PT, R4, R3, 0x8, 0x1f ;  /* 0x0d001f0003047f89 */ /* 0x000ee200000e0000 */
[----:B------:R-:W-:Y:S01]  /*1ef0*/  @!P0 LOP3.LUT R0, R0, 0x1ffffffc, RZ, 0xc0, !PT ;  /* 0x1ffffffc00008812 */ /* 0x000fe200078ec0ff */
[----:B---3--:R-:W-:Y:S01]  /*1f00*/  FADD.FTZ R4, R3, R4 ;  /* 0x0000000403047221 */ /* 0x008fe20000010000 */
[----:B------:R-:W-:-:S04]  /*1f10*/  @!P1 MOV R3, 0x400 ;  /* 0x0000040000039802 */ /* 0x000fc80000000f00 */
[----:B------:R-:W3:Y:S01]  /*1f20*/  SHFL.BFLY PT, R5, R4, 0x4, 0x1f ;  /* 0x0c801f0004057f89 */ /* 0x000ee200000e0000 */
[----:B0-----:R-:W-:-:S04]  /*1f30*/  @!P1 LEA R3, R10, R3, 0x18 ;  /* 0x000000030a039211 */ /* 0x001fc800078ec0ff */
[----:B------:R-:W-:Y:S01]  /*1f40*/  @!P1 LEA R8, R8, R3, 0x2 ;  /* 0x0000000308089211 */ /* 0x000fe200078e10ff */
[----:B------:R-:W-:Y:S02]  /*1f50*/  IMAD.U32 R3, RZ, RZ, UR7 ;  /* 0x00000007ff037e24 */ /* 0x000fe4000f8e00ff */
[----:B---3--:R-:W-:-:S05]  /*1f60*/  FADD.FTZ R5, R4, R5 ;  /* 0x0000000504057221 */ /* 0x008fca0000010000 */
[----:B------:R-:W0:Y:S02]  /*1f70*/  SHFL.BFLY PT, R6, R5, 0x2, 0x1f ;  /* 0x0c401f0005067f89 */ /* 0x000e2400000e0000 */
[----:B0-----:R-:W-:Y:S01]  /*1f80*/  FADD.FTZ R6, R5, R6 ;  /* 0x0000000605067221 */ /* 0x001fe20000010000 */
[----:B------:R-:W-:-:S04]  /*1f90*/  VIADDMNMX R5, R18, -R3, RZ, !PT ;  /* 0x8000000312057246 */ /* 0x000fc800078001ff */
[----:B------:R-:W0:Y:S02]  /*1fa0*/  SHFL.BFLY PT, R7, R6, 0x1, 0x1f ;  /* 0x0c201f0006077f89 */ /* 0x000e2400000e0000 */
[----:B0-----:R-:W-:-:S05]  /*1fb0*/  FADD.FTZ R7, R6, R7 ;  /* 0x0000000706077221 */ /* 0x001fca0000010000 */
[----:B------:R0:W-:Y:S01]  /*1fc0*/  @!P0 STS [R0+UR4+0x8], R7 ;  /* 0x0000080700008988 */ /* 0x0001e20008000804 */
[----:B------:R-:W-:Y:S01]  /*1fd0*/  BAR.SYNC.DEFER_BLOCKING 0x0 ;  /* 0x0000000000007b1d */ /* 0x000fe20000010000 */
[----:B------:R-:W-:Y:S01]  /*1fe0*/  ISETP.NE.AND P0, PT, R19, RZ, PT ;  /* 0x000000ff1300720c */ /* 0x000fe20003f05270 */
[----:B------:R-:W-:-:S04]  /*1ff0*/  UIADD3 UR4, UR5, 0x810, URZ ;  /* 0x0000081005047890 */ /* 0x000fc8000fffe03f */
[----:B------:R-:W-:Y:S01]  /*2000*/  ULEA UR4, UR6, UR4, 0x18 ;  /* 0x0000000406047291 */ /* 0x000fe2000f8ec03f */
[----:B0-----:R-:W-:Y:S01]  /*2010*/  IMAD.IADD R0, R24, 0x1, -R5 ;  /* 0x0000000118007824 */ /* 0x001fe200078e0a05 */
[----:B------:R-:W0:Y:S04]  /*2020*/  @!P1 LDS R7, [R8+0x8] ;  /* 0x0000080008079984 */ /* 0x000e280000000800 */
[----:B0-----:R-:W0:Y:S02]  /*2030*/  SHFL.BFLY PT, R4, R7, 0x1, 0x1f ;  /* 0x0c201f0007047f89 */ /* 0x001e2400000e0000 */
[----:B0-----:R-:W-:-:S05]  /*2040*/  FADD.FTZ R4, R4, R7 ;  /* 0x0000000704047221 */ /* 0x001fca0000010000 */
[----:B------:R0:W3:Y:S01]  /*2050*/  SHFL.IDX PT, R6, R4, RZ, 0x1f ;  /* 0x00001fff04067589 */ /* 0x0000e200000e0000 */
[----:B------:R-:W-:Y:S05]  /*2060*/  @P0 BRA `(.L_x_1718) ;  /* 0x0000000000400947 */ /* 0x000fea0003800000 */
[----:B------:R-:W-:Y:S01]  /*2070*/  ULDC.64 UR8, c[0x0][0x2c8] ;  /* 0x0000b20000087ab9 */ /* 0x000fe20000000a00 */
[----:B------:R-:W-:Y:S01]  /*2080*/  ULDC UR7, c[0x0][0x2a0] ;  /* 0x0000a80000077ab9 */ /* 0x000fe20000000800 */
[----:B------:R-:W-:Y:S01]  /*2090*/  ISETP.NE.U32.AND P0, PT, RZ, UR8, PT ;  /* 0x00000008ff007c0c */ /* 0x000fe2000bf05070 */
[----:B---3--:R-:W-:Y:S01]  /*20a0*/  FMUL.FTZ R221, R6, UR7 ;  /* 0x0000000706dd7c20 */ /* 0x008fe20008410000 */
[----:B0-----:R-:W-:Y:S02]  /*20b0*/  LEA R4, R0, UR4, 0x2 ;  /* 0x0000000400047c11 */ /* 0x001fe4000f8e10ff */
        /* <DEDUP_REMOVED lines=8> */
[----:B------:R-:W3:Y:S02]  /*2140*/  LDG.E R6, desc[UR36][R6.64] ;  /* 0x0000002406067981 */ /* 0x000ee4000c1e1900 */
[----:B---3--:R-:W-:-:S07]  /*2150*/  FADD.FTZ R221, R221, R6 ;  /* 0x00000006dddd7221 */ /* 0x008fce0000010000 */
.L_x_1719:
[----:B------:R0:W-:Y:S02]  /*2160*/  STS [R4], R221 ;  /* 0x000000dd04007388 */ /* 0x0001e40000000800 */
.L_x_1718:
[----:B------:R-:W-:Y:S05]  /*2170*/  BSYNC B0 ;  /* 0x0000000000007941 */ /* 0x000fea0003800000 */
.L_x_1717:
[----:B------:R-:W-:Y:S01]  /*2180*/  BAR.SYNC.DEFER_BLOCKING 0x0 ;  /* 0x0000000000007b1d */ /* 0x000fe20000010000 */
[----:B0-----:R-:W-:Y:S01]  /*2190*/  SHF.R.S32.HI R4, RZ, 0x1f, R19 ;  /* 0x0000001fff047819 */ /* 0x001fe20000011413 */
[----:B------:R-:W-:Y:S01]  /*21a0*/  UIADD3 UR7, UR5, 0x10, URZ ;  /* 0x0000001005077890 */ /* 0x000fe2000fffe03f */
[----:B------:R-:W-:Y:S02]  /*21b0*/  VIADD R0, R0, 0x7 ;  /* 0x0000000700007836 */ /* 0x000fe40000000000 */
[----:B------:R-:W-:Y:S01]  /*21c0*/  LEA.HI R4, R4, R19, RZ, 0x2 ;  /* 0x0000001304047211 */ /* 0x000fe200078f10ff */
[----:B------:R-:W-:Y:S02]  /*21d0*/  ULEA UR7, UR6, UR7, 0x18 ;  /* 0x0000000706077291 */ /* 0x000fe4000f8ec03f */
[----:B------:R-:W-:Y:S01]  /*21e0*/  SHF.R.S32.HI R7, RZ, 0x1f, R0 ;  /* 0x0000001fff077819 */ /* 0x000fe20000011400 */
[----:B------:R-:W-:Y:S01]  /*21f0*/  ULDC UR13, c[0x0][0x29c] ;  /* 0x0000a700000d7ab9 */ /* 0x000fe20000000800 */
[C---:B------:R-:W-:Y:S01]  /*2200*/  LOP3.LUT R220, R4.reuse, 0xfffffffc, RZ, 0xc0, !PT ;  /* 0xfffffffc04dc7812 */ /* 0x040fe200078ec0ff */
[----:B------:R-:W-:Y:S01]  /*2210*/  ULDC UR12, c[0x0][0x288] ;  /* 0x0000a200000c7ab9 */ /* 0x000fe20000000800 */
[----:B------:R-:W-:Y:S01]  /*2220*/  LEA.HI R7, R7, R0, RZ, 0x3 ;  /* 0x0000000007077211 */ /* 0x000fe200078f18ff */
[----:B------:R-:W-:Y:S01]  /*2230*/  ULDC UR15, c[0x0][0x284] ;  /* 0x0000a100000f7ab9 */ /* 0x000fe20000000800 */
[----:B------:R-:W-:Y:S01]  /*2240*/  LEA.HI.SX32 R63, R4, R5, 0x1e ;  /* 0x00000005043f7211 */ /* 0x000fe200078ff2ff */
[----:B------:R-:W-:Y:S01]  /*2250*/  IMAD.IADD R220, R19, 0x1, -R220 ;  /* 0x0000000113dc7824 */ /* 0x000fe200078e0adc */
[----:B------:R-:W-:Y:S01]  /*2260*/  LOP3.LUT R0, R7, 0xfffffff8, RZ, 0xc0, !PT ;  /* 0xfffffff807007812 */ /* 0x000fe200078ec0ff */
[----:B------:R-:W-:-:S03]  /*2270*/  ULDC UR14, c[0x0][0x2a0] ;  /* 0x0000a800000e7ab9 */ /* 0x000fc60000000800 */
[----:B---3--:R-:W-:Y:S01]  /*2280*/  LEA R6, R220, UR7, 0x2 ;  /* 0x00000007dc067c11 */ /* 0x008fe2000f8e10ff */
[----:B------:R-:W-:Y:S01]  /*2290*/  ULDC UR7, c[0x0][0x29c] ;  /* 0x0000a70000077ab9 */ /* 0x000fe20000000800 */
[----:B------:R-:W-:Y:S01]  /*22a0*/  IMAD.IADD R0, R0, 0x1, R5 ;  /* 0x0000000100007824 */ /* 0x000fe200078e0205 */
[----:B------:R-:W-:Y:S02]  /*22b0*/  ISETP.NE.AND P1, PT, RZ, UR7, PT ;  /* 0x00000007ff007c0c */ /* 0x000fe4000bf25270 */
[----:B------:R0:W3:Y:S02]  /*22c0*/  LDS R219, [R6] ;  /* 0x0000000006db7984 */ /* 0x0000e40000000800 */
[----:B------:R-:W-:Y:S02]  /*22d0*/  ISETP.GE.AND P0, PT, R63, R0, PT ;  /* 0x000000003f00720c */ /* 0x000fe40003f06270 */
        /* <DEDUP_REMOVED lines=63> */
[----:B---3--:R-:W-:Y:S05]  /*26d0*/  @P1 BRA `(.L_x_1720) ;  /* 0x00000004000c1947 */ /* 0x008fea0003800000 */
[----:B------:R-:W-:-:S04]  /*26e0*/  UIADD3 UR5, UR5, 0x410, URZ ;  /* 0x0000041005057890 */ /* 0x000fc8000fffe03f */
[----:B------:R-:W-:-:S06]  /*26f0*/  ULEA UR5, UR6, UR5, 0x18 ;  /* 0x0000000506057291 */ /* 0x000fcc000f8ec03f */
[----:B------:R-:W-:-:S05]  /*2700*/  LEA R11, R220, UR5, 0x2 ;  /* 0x00000005dc0b7c11 */ /* 0x000fca000f8e10ff */
[----:B------:R3:W0:Y:S04]  /*2710*/  LDS R157, [R11] ;  /* 0x000000000b9d7984 */ /* 0x0006280000000800 */
        /* <DEDUP_REMOVED lines=17> */
[----:B------:R3:W1:Y:S04]  /*2830*/  LDS R139, [R11+0x120] ;  /* 0x000120000b8b7984 */ /* 0x0006680000000800 */
[----:B------:R3:W1:Y:S04]  /*2840*/  LDS R134, [R11+0x130] ;  /* 0x000130000b867984 */ /* 0x0006680000000800 */
[----:B------:R3:W1:Y:S04]  /*2850*/  LDS R137, [R11+0x140] ;  /* 0x000140000b897984 */ /* 0x0006680000000800 */
[----:B------:R3:W1:Y:S04]  /*2860*/  LDS R132, [R11+0x150] ;  /* 0x000150000b847984 */ /* 0x0006680000000800 */
[----:B------:R3:W1:Y:S04]  /*2870*/  LDS R135, [R11+0x160] ;  /* 0x000160000b877984 */ /* 0x0006680000000800 */
[----:B------:R3:W2:Y:S04]  /*2880*/  LDS R130, [R11+0x170] ;  /* 0x000170000b827984 */ /* 0x0006a80000000800 */
[----:B------:R3:W2:Y:S04]  /*2890*/  LDS R133, [R11+0x180] ;  /* 0x000180000b857984 */ /* 0x0006a80000000800 */
[----:B------:R3:W2:Y:S04]  /*28a0*/  LDS R128, [R11+0x190] ;  /* 0x000190000b807984 */ /* 0x0006a80000000800 */
[----:B------:R3:W2:Y:S04]  /*28b0*/  LDS R4, [R11+0x1a0] ;  /* 0x0001a0000b047984 */ /* 0x0006a80000000800 */
[----:B0-----:R3:W0:Y:S04]  /*28c0*/  LDS R6, [R11+0x1b0] ;  /* 0x0001b0000b067984 */ /* 0x0016280000000800 */
[----:B------:R3:W0:Y:S04]  /*28d0*/  LDS R7, [R11+0x1c0] ;  /* 0x0001c0000b077984 */ /* 0x0006280000000800 */
[----:B------:R3:W0:Y:S04]  /*28e0*/  LDS R8, [R11+0x1d0] ;  /* 0x0001d0000b087984 */ /* 0x0006280000000800 */
[----:B------:R3:W0:Y:S04]  /*28f0*/  LDS R9, [R11+0x1e0] ;  /* 0x0001e0000b097984 */ /* 0x0006280000000800 */
[----:B------:R3:W0:Y:S04]  /*2900*/  LDS R10, [R11+0x1f0] ;  /* 0x0001f0000b0a7984 */ /* 0x0006280000000800 */
[----:B-1----:R3:W1:Y:S04]  /*2910*/  LDS R20, [R11+0x200] ;  /* 0x000200000b147984 */ /* 0x0026680000000800 */
        /* <DEDUP_REMOVED lines=30> */
[----:B-12-4-:R3:W0:Y:S02]  /*2b00*/  LDS R57, [R11+0x3f0] ;  /* 0x0003f0000b397984 */ /* 0x0166240000000800 */
.L_x_1720:
[----:B------:R-:W-:Y:S01]  /*2b10*/  ULDC.64 UR10, c[0x0][0x248] ;  /* 0x00009200000a7ab9 */ /* 0x000fe20000000a00 */
[----:B------:R-:W-:Y:S01]  /*2b20*/  ULDC.64 UR8, c[0x0][0x258] ;  /* 0x0000960000087ab9 */ /* 0x000fe20000000a00 */
[----:B------:R-:W-:Y:S01]  /*2b30*/  ULDC.64 UR6, c[0x0][0x2b0] ;  /* 0x0000ac0000067ab9 */ /* 0x000fe20000000a00 */
[----:B------:R-:W-:Y:S01]  /*2b40*/  ULDC.64 UR16, c[0x0][0x2c8] ;  /* 0x0000b20000107ab9 */ /* 0x000fe20000000a00 */
[----:B------:R-:W-:Y:S04]  /*2b50*/  BSSY B0, `(.L_x_1721) ;  /* 0x00009da000007945 */ /* 0x000fe80003800000 */
[----:B------:R-:W-:Y:S05]  /*2b60*/  @P0 BRA `(.L_x_1722) ;  /* 0x0000009c00600947 */ /* 0x000fea0003800000 */
[-C--:B------:R-:W-:Y:S01]  /*2b70*/  IABS R58, R3.reuse ;  /* 0x00000003003a7213 */ /* 0x080fe20000000000 */
[----:B------:R-:W5:Y:S01]  /*2b80*/  LDC R64, c[0x0][0x2c0] ;  /* 0x0000b000ff407b82 */ /* 0x000f620000000800 */
[----:B------:R-:W-:Y:S01]  /*2b90*/  IMAD R60, R60, 0x90, RZ ;  /* 0x000000903c3c7824 */ /* 0x000fe200078e02ff */
[----:B------:R-:W-:Y:S01]  /*2ba0*/  ULDC UR5, c[0x0][0x298] ;  /* 0x0000a60000057ab9 */ /* 0x000fe20000000800 */
[----:B---3--:R-:W3:Y:S01]  /*2bb0*/  I2F.RP R11, R58 ;  /* 0x0000003a000b7306 */ /* 0x008ee20000209400 */
[-CC-:B------:R-:W-:Y:S02]  /*2bc0*/  IMAD R59, R59, R3.reuse, R220.reuse ;  /* 0x000000033b3b7224 */ /* 0x180fe400078e02dc */
[----:B------:R-:W-:-:S03]  /*2bd0*/  IMAD R60, R60, R3, R220 ;  /* 0x000000033c3c7224 */ /* 0x000fc600078e02dc */
[----:B------:R-:W-:Y:S02]  /*2be0*/  SHF.R.S32.HI R62, RZ, 0x1f, R59 ;  /* 0x0000001fff3e7819 */ /* 0x000fe4000001143b */
[----:B------:R-:W-:Y:S01]  /*2bf0*/  SHF.R.S32.HI R65, RZ, 0x1f, R60 ;  /* 0x0000001fff417819 */ /* 0x000fe2000001143c */
[----:B---3--:R-:W3:Y:S01]  /*2c00*/  MUFU.RCP R11, R11 ;  /* 0x0000000b000b7308 */ /* 0x008ee20000001000 */
[----:B-----5:R-:W-:Y:S01]  /*2c10*/  VIADD R64, R64, UR5 ;  /* 0x0000000540407c36 */ /* 0x020fe20008000000 */
[----:B---3--:R-:W-:-:S06]  /*2c20*/  IADD3 R12, R11, 0xffffffe, RZ ;  /* 0x0ffffffe0b0c7810 */ /* 0x008fcc0007ffe0ff */
[----:B--2---:R2:W3:Y:S02]  /*2c30*/  F2I.FTZ.U32.TRUNC.NTZ R13, R12 ;  /* 0x0000000c000d7305 */ /* 0x0044e4000021f000 */
[----:B--2---:R-:W-:Y:S02]  /*2c40*/  IMAD.MOV.U32 R12, RZ, RZ, RZ ;  /* 0x000000ffff0c7224 */ /* 0x004fe400078e00ff */
[----:B---3--:R-:W-:-:S04]  /*2c50*/  IMAD.MOV R61, RZ, RZ, -R13 ;  /* 0x000000ffff3d7224 */ /* 0x008fc800078e0a0d */
[----:B------:R-:W-:-:S04]  /*2c60*/  IMAD R61, R61, R58, RZ ;  /* 0x0000003a3d3d7224 */ /* 0x000fc800078e02ff */
[----:B------:R-:W-:-:S07]  /*2c70*/  IMAD.HI.U32 R61, R13, R61, R12 ;  /* 0x0000003d0d3d7227 */ /* 0x000fce00078e000c */
.L_x_1982:
[----:B------:R-:W-:Y:S02]  /*2c80*/  ISETP.NE.U32.AND P0, PT, RZ, UR6, PT ;  /* 0x00000006ff007c0c */ /* 0x000fe4000bf05070 */
[----:B------:R-:W-:Y:S02]  /*2c90*/  MOV R3, UR15 ;  /* 0x0000000f00037c02 */ /* 0x000fe40008000f00 */
[----:B------:R-:W-:-:S13]  /*2ca0*/  ISETP.NE.AND.EX P0, PT, RZ, UR7, PT, P0 ;  /* 0x00000007ff007c0c */ /* 0x000fda000bf05300 */
[----:B------:R-:W-:Y:S01]  /*2cb0*/  @P0 IMAD R12, R2, R3, RZ ;  /* 0x00000003020c0224 */ /* 0x000fe200078e02ff */
[----:B-1----:R-:W-:-:S04]  /*2cc0*/  @P0 SHF.R.S32.HI R11, RZ, 0x1f, R63 ;  /* 0x0000001fff0b0819 */ /* 0x002fc8000001143f */
[--C-:B------:R-:W-:Y:S02]  /*2cd0*/  @P0 SHF.R.S32.HI R14, RZ, 0x1f, R12.reuse ;  /* 0x0000001fff0e0819 */ /* 0x100fe4000001140c */
[----:B------:R-:W-:-:S04]  /*2ce0*/  @P0 IADD3 R12, P1, P2, R63, UR6, R12 ;  /* 0x000000063f0c0c10 */ /* 0x000fc8000fa3e00c */
[----:B0-----:R-:W-:-:S06]  /*2cf0*/  @P0 IADD3.X R13, R11, UR7, R14, P1, P2 ;  /* 0x000000070b0d0c10 */ /* 0x001fcc0008fe440e */
[----:B------:R2:W3:Y:S01]  /*2d00*/  @P0 LDG.E.U8 R13, desc[UR36][R12.64] ;  /* 0x000000240c0d0981 */ /* 0x0004e2000c1e1100 */
[----:B------:R-:W-:Y:S01]  /*2d10*/  IABS R14, R63 ;  /* 0x0000003f000e7213 */ /* 0x000fe20000000000 */
[-C--:B-1----:R-:W-:Y:S01]  /*2d20*/  IMAD R15, R2, R3.reuse, RZ ;  /* 0x00000003020f7224 */ /* 0x082fe200078e02ff */
[----:B------:R-:W-:Y:S01]  /*2d30*/  IABS R222, R3 ;  /* 0x0000000300de7213 */ /* 0x000fe20000000000 */
[----:B------:R-:W-:Y:S01]  /*2d40*/  BSSY B1, `(.L_x_1723) ;  /* 0x0000036000017945 */ /* 0x000fe20003800000 */
        /* <DEDUP_REMOVED lines=8> */
[----:B------:R-:W-:-:S05]  /*2dd0*/  @!P1 IMAD.IADD R11, R11, 0x1, -R222 ;  /* 0x000000010b0b9824 */ /* 0x000fca00078e0ade */
[----:B--2---:R-:W-:-:S05]  /*2de0*/  MOV R12, R11 ;  /* 0x0000000b000c7202 */ /* 0x004fca0000000f00 */
[----:B------:R-:W-:Y:S01]  /*2df0*/  @!P2 IMAD.MOV R12, RZ, RZ, -R12 ;  /* 0x000000ffff0ca224 */ /* 0x000fe200078e0a0c */
[----:B------:R-:W-:-:S04]  /*2e00*/  @!P3 LOP3.LUT R12, RZ, R3, RZ, 0x33, !PT ;  /* 0x00000003ff0cb212 */ /* 0x000fc800078e33ff */
[----:B------:R-:W-:Y:S02]  /*2e10*/  SHF.R.S32.HI R11, RZ, 0x1f, R12 ;  /* 0x0000001fff0b7819 */ /* 0x000fe4000001140c */
[----:B------:R-:W-:-:S04]  /*2e20*/  IADD3 R14, P1, R12, R15, RZ ;  /* 0x0000000f0c0e7210 */ /* 0x000fc80007f3e0ff */
[----:B------:R-:W-:Y:S02]  /*2e30*/  LEA.HI.X.SX32 R11, R15, R11, 0x1, P1 ;  /* 0x0000000b0f0b7211 */ /* 0x000fe400008f0eff */
[----:B------:R-:W-:Y:S02]  /*2e40*/  ISETP.GE.AND P1, PT, R63, R24, PT ;  /* 0x000000183f00720c */ /* 0x000fe40003f26270 */
[----:B------:R-:W-:-:S04]  /*2e50*/  LEA R222, P2, R14, UR8, 0x2 ;  /* 0x000000080ede7c11 */ /* 0x000fc8000f8410ff */
[----:B------:R-:W-:Y:S01]  /*2e60*/  LEA.HI.X R223, R14, UR9, R11, 0x2, P2 ;  /* 0x000000090edf7c11 */ /* 0x000fe200090f140b */
[----:B------:R-:W-:Y:S01]  /*2e70*/  IMAD R11, R3, 0x90, RZ ;  /* 0x00000090030b7824 */ /* 0x000fe200078e02ff */
[----:B---3--:R-:W-:-:S05]  /*2e80*/  ISETP.NE.AND P0, PT, R13, RZ, P0 ;  /* 0x000000ff0d00720c */ /* 0x008fca0000705270 */
[----:B------:R-:W-:Y:S08]  /*2e90*/  @P1 BRA `(.L_x_1724) ;  /* 0x0000000000801947 */ /* 0x000ff00003800000 */
[----:B------:R-:W-:Y:S01]  /*2ea0*/  IMAD.SHL.U32 R226, R12, 0x4, RZ ;  /* 0x000000040ce27824 */ /* 0x000fe200078e00ff */
[----:B------:R-:W-:Y:S01]  /*2eb0*/  BSSY B2, `(.L_x_1725) ;  /* 0x000000e000027945 */ /* 0x000fe20003800000 */
[----:B------:R-:W-:Y:S01]  /*2ec0*/  ISETP.NE.AND P4, PT, RZ, UR13, PT ;  /* 0x0000000dff007c0c */ /* 0x000fe2000bf85270 */
        /* <DEDUP_REMOVED lines=12> */
.L_x_1726:
[----:B------:R-:W-:Y:S05]  /*2f90*/  BSYNC B2 ;  /* 0x0000000000027941 */ /* 0x000fea0003800000 */
.L_x_1725:
[----:B------:R-:W-:Y:S05]  /*2fa0*/  @P4 BRA `(.L_x_1724) ;  /* 0x00000000003c4947 */ /* 0x000fea0003800000 */
[----:B------:R-:W-:-:S13]  /*2fb0*/  LOP3.LUT P5, RZ, R27, 0x10, RZ, 0xc0, !PT ;  /* 0x000000101bff7812 */ /* 0x000fda00078ac0ff */
[----:B------:R-:W2:Y:S08]  /*2fc0*/  @P5 LDC R13, c[0x0][0x288] ;  /* 0x0000a200ff0d5b82 */ /* 0x000eb00000000800 */
[----:B-1----:R-:W1:Y:S01]  /*2fd0*/  @P5 LDC.64 R14, c[0x0][0x2e0] ;  /* 0x0000b800ff0e5b82 */ /* 0x002e620000000a00 */
[----:B--2---:R-:W-:-:S04]  /*2fe0*/  @P5 IMAD R13, R17, R13, R22 ;  /* 0x0000000d110d5224 */ /* 0x004fc800078e0216 */
[----:B------:R-:W-:-:S04]  /*2ff0*/  @P5 IMAD R225, R13, 0x90, R220 ;  /* 0x000000900de15824 */ /* 0x000fc800078e02dc */
[----:B-1----:R-:W-:Y:S02]  /*3000*/  @P5 IMAD.WIDE R224, R225, 0x4, R14 ;  /* 0x00000004e1e05825 */ /* 0x002fe400078e020e */
[----:B------:R-:W1:Y:S04]  /*3010*/  @!P2 LDC.64 R14, c[0x0][0x248] ;  /* 0x00009200ff0eab82 */ /* 0x000e680000000a00 */
[----:B------:R-:W2:Y:S01]  /*3020*/  @P5 LDG.E R225, desc[UR36][R224.64] ;  /* 0x00000024e0e15981 */ /* 0x000ea2000c1e1900 */
[----:B------:R-:W-:Y:S01]  /*3030*/  @!P2 IADD3 R13, P3, R59, R226, RZ ;  /* 0x000000e23b0da210 */ /* 0x000fe20007f7e0ff */
[----:B-----5:R-:W-:-:S03]  /*3040*/  FADD.FTZ R66, R157, R66 ;  /* 0x000000429d427221 */ /* 0x020fc60000010000 */
[----:B------:R-:W-:Y:S02]  /*3050*/  @!P2 LEA.HI.X.SX32 R226, R226, R62, 0x1, P3 ;  /* 0x0000003ee2e2a211 */ /* 0x000fe400018f0eff */
[----:B-1----:R-:W-:-:S04]  /*3060*/  @!P2 LEA R14, P3, R13, R14, 0x2 ;  /* 0x0000000e0d0ea211 */ /* 0x002fc800078610ff */
[----:B------:R-:W-:Y:S01]  /*3070*/  @!P2 LEA.HI.X R15, R13, R15, R226, 0x2, P3 ;  /* 0x0000000f0d0fa211 */ /* 0x000fe200018f14e2 */
[----:B--2---:R-:W-:-:S05]  /*3080*/  @P5 FMUL.FTZ R66, R66, R225 ;  /* 0x000000e142425220 */ /* 0x004fca0000410000 */
[----:B------:R2:W-:Y:S03]  /*3090*/  @!P2 STG.E desc[UR36][R14.64], R66 ;  /* 0x000000420e00a986 */ /* 0x0005e6000c101924 */
.L_x_1724:
[----:B------:R-:W-:Y:S05]  /*30a0*/  BSYNC B1 ;  /* 0x0000000000017941 */ /* 0x000fea0003800000 */
.L_x_1723:
[----:B------:R-:W-:Y:S04]  /*30b0*/  BSSY B1, `(.L_x_1727) ;  /* 0x0000024000017945 */ /* 0x000fe80003800000 */
[----:B------:R-:W-:Y:S05]  /*30c0*/  @P1 BRA `(.L_x_1728) ;  /* 0x0000000000881947 */ /* 0x000fea0003800000 */
[----:B------:R-:W-:Y:S01]  /*30d0*/  IADD3 R13, R12, R3, RZ ;  /* 0x000000030c0d7210 */ /* 0x000fe20007ffe0ff */
[----:B------:R-:W-:Y:S01]  /*30e0*/  BSSY B2, `(.L_x_1729) ;  /* 0x000000f000027945 */ /* 0x000fe20003800000 */
[----:B------:R-:W-:Y:S01]  /*30f0*/  ISETP.NE.AND P4, PT, RZ, UR13, PT ;  /* 0x0000000dff007c0c */ /* 0x000fe2000bf85270 */
[----:B------:R-:W-:Y:S02]  /*3100*/  IMAD.MOV.U32 R67, RZ, RZ, RZ ;  /* 0x000000ffff437224 */ /* 0x000fe400078e00ff */
[----:B------:R-:W-:-:S05]  /*3110*/  IMAD.SHL.U32 R226, R13, 0x4, RZ ;  /* 0x000000040de27824 */ /* 0x000fca00078e00ff */
[----:B------:R-:W-:-:S13]  /*3120*/  ISETP.GE.AND P2, PT, R226, R11, PT ;  /* 0x0000000be200720c */ /* 0x000fda0003f46270 */
[----:B------:R-:W-:Y:S05]  /*3130*/  @P2 BRA `(.L_x_1730) ;  /* 0x0000000000242947 */ /* 0x000fea0003800000 */
[----:B------:R-:W3:Y:S02]  /*3140*/  LDG.E R13, desc[UR36][R222.64] ;  /* 0x00000024de0d7981 */ /* 0x000ee4000c1e1900 */
[----:B---3--:R-:W-:-:S04]  /*3150*/  IMAD R13, R13, UR12, RZ ;  /* 0x0000000c0d0d7c24 */ /* 0x008fc8000f8e02ff */
[----:B-12---:R-:W-:-:S04]  /*3160*/  IMAD R14, R13, 0x90, RZ ;  /* 0x000000900d0e7824 */ /* 0x006fc800078e02ff */
[----:B------:R-:W-:-:S05]  /*3170*/  IMAD R14, R14, R3, R226 ;  /* 0x000000030e0e7224 */ /* 0x000fca00078e02e2 */
[----:B------:R-:W-:-:S04]  /*3180*/  IADD3 R13, P3, R60, R14, RZ ;  /* 0x0000000e3c0d7210 */ /* 0x000fc80007f7e0ff */
[----:B------:R-:W-:Y:S02]  /*3190*/  LEA.HI.X.SX32 R224, R14, R65, 0x1, P3 ;  /* 0x000000410ee07211 */ /* 0x000fe400018f0eff */
[----:B------:R-:W-:-:S04]  /*31a0*/  LEA R14, P3, R13, UR10, 0x2 ;  /* 0x0000000a0d0e7c11 */ /* 0x000fc8000f8610ff */
[----:B------:R-:W-:-:S05]  /*31b0*/  LEA.HI.X R15, R13, UR11, R224, 0x2, P3 ;  /* 0x0000000b0d0f7c11 */ /* 0x000fca00098f14e0 */
[----:B------:R3:W5:Y:S04]  /*31c0*/  LDG.E R67, desc[UR36][R14.64] ;  /* 0x000000240e437981 */ /* 0x000768000c1e1900 */
.L_x_1730:
[----:B------:R-:W-:Y:S05]  /*31d0*/  BSYNC B2 ;  /* 0x0000000000027941 */ /* 0x000fea0003800000 */
.L_x_1729:
[----:B------:R-:W-:Y:S05]  /*31e0*/  @P4 BRA `(.L_x_1728) ;  /* 0x0000000000404947 */ /* 0x000fea0003800000 */
[----:B------:R-:W-:-:S13]  /*31f0*/  LOP3.LUT P5, RZ, R27, 0x10, RZ, 0xc0, !PT ;  /* 0x000000101bff7812 */ /* 0x000fda00078ac0ff */
[----:B------:R-:W0:Y:S08]  /*3200*/  @P5 LDC R13, c[0x0][0x288] ;  /* 0x0000a200ff0d5b82 */ /* 0x000e300000000800 */
[----:B-123--:R-:W1:Y:S01]  /*3210*/  @P5 LDC.64 R14, c[0x0][0x2e0] ;  /* 0x0000b800ff0e5b82 */ /* 0x00ee620000000a00 */
[----:B0-----:R-:W-:-:S04]  /*3220*/  @P5 IMAD R13, R17, R13, R22 ;  /* 0x0000000d110d5224 */ /* 0x001fc800078e0216 */
[----:B------:R-:W-:-:S04]  /*3230*/  @P5 IMAD R13, R13, 0x90, R220 ;  /* 0x000000900d0d5824 */ /* 0x000fc800078e02dc */
[----:B------:R-:W-:-:S04]  /*3240*/  @P5 VIADD R225, R13, 0x4 ;  /* 0x000000040de15836 */ /* 0x000fc80000000000 */
[----:B-1----:R-:W-:Y:S02]  /*3250*/  @P5 IMAD.WIDE R224, R225, 0x4, R14 ;  /* 0x00000004e1e05825 */ /* 0x002fe400078e020e */
[----:B------:R-:W0:Y:S04]  /*3260*/  @!P2 LDC.64 R14, c[0x0][0x248] ;  /* 0x00009200ff0eab82 */ /* 0x000e280000000a00 */
[----:B------:R-:W2:Y:S01]  /*3270*/  @P5 LDG.E R224, desc[UR36][R224.64] ;  /* 0x00000024e0e05981 */ /* 0x000ea2000c1e1900 */
[----:B------:R-:W-:Y:S01]  /*3280*/  @!P2 IADD3 R13, P3, R59, R226, RZ ;  /* 0x000000e23b0da210 */ /* 0x000fe20007f7e0ff */
[----:B-----5:R-:W-:-:S03]  /*3290*/  FADD.FTZ R67, R152, R67 ;  /* 0x0000004398437221 */ /* 0x020fc60000010000 */
[----:B------:R-:W-:Y:S02]  /*32a0*/  @!P2 LEA.HI.X.SX32 R226, R226, R62, 0x1, P3 ;  /* 0x0000003ee2e2a211 */ /* 0x000fe400018f0eff */
[----:B0-----:R-:W-:-:S04]  /*32b0*/  @!P2 LEA R14, P3, R13, R14, 0x2 ;  /* 0x0000000e0d0ea211 */ /* 0x001fc800078610ff */
[----:B------:R-:W-:Y:S01]  /*32c0*/  @!P2 LEA.HI.X R15, R13, R15, R226, 0x2, P3 ;  /* 0x0000000f0d0fa211 */ /* 0x000fe200018f14e2 */
[----:B--2---:R-:W-:-:S05]  /*32d0*/  @P5 FMUL.FTZ R67, R67, R224 ;  /* 0x000000e043435220 */ /* 0x004fca0000410000 */
[----:B------:R0:W-:Y:S03]  /*32e0*/  @!P2 STG.E desc[UR36][R14.64], R67 ;  /* 0x000000430e00a986 */ /* 0x0001e6000c101924 */
.L_x_1728:
[----:B------:R-:W-:Y:S05]  /*32f0*/  BSYNC B1 ;  /* 0x0000000000017941 */ /* 0x000fea0003800000 */
.L_x_1727:
[----:B------:R-:W-:Y:S04]  /*3300*/  BSSY B1, `(.L_x_1731) ;  /* 0x0000024000017945 */ /* 0x000fe80003800000 */
[----:B------:R-:W-:Y:S05]  /*3310*/  @P1 BRA `(.L_x_1732) ;  /* 0x0000000000881947 */ /* 0x000fea0003800000 */
[----:B------:R-:W-:Y:S01]  /*3320*/  LEA R13, R3, R12, 0x1 ;  /* 0x0000000c030d7211 */ /* 0x000fe200078e08ff */
[----:B------:R-:W-:Y:S01]  /*3330*/  BSSY B2, `(.L_x_1733) ;  /* 0x000000f000027945 */ /* 0x000fe20003800000 */
[----:B------:R-:W-:Y:S01]  /*3340*/  ISETP.NE.AND P4, PT, RZ, UR13, PT ;  /* 0x0000000dff007c0c */ /* 0x000fe2000bf85270 */
[----:B------:R-:W-:Y:S02]  /*3350*/  IMAD.MOV.U32 R68, RZ, RZ, RZ ;  /* 0x000000ffff447224 */ /* 0x000fe400078e00ff */
[----:B------:R-:W-:-:S05]  /*3360*/  IMAD.SHL.U32 R226, R13, 0x4, RZ ;  /* 0x000000040de27824 */ /* 0x000fca00078e00ff */
[----:B------:R-:W-:-:S13]  /*3370*/  ISETP.GE.AND P2, PT, R226, R11, PT ;  /* 0x0000000be200720c */ /* 0x000fda0003f46270 */
[----:B------:R-:W-:Y:S05]  /*3380*/  @P2 BRA `(.L_x_1734) ;  /* 0x0000000000242947 */ /* 0x000fea0003800000 */
[----:B------:R-:W2:Y:S02]  /*3390*/  LDG.E R13, desc[UR36][R222.64] ;  /* 0x00000024de0d7981 */ /* 0x000ea4000c1e1900 */
[----:B--2---:R-:W-:-:S04]  /*33a0*/  IMAD R13, R13, UR12, RZ ;  /* 0x0000000c0d0d7c24 */ /* 0x004fc8000f8e02ff */
[----:B01-3--:R-:W-:-:S04]  /*33b0*/  IMAD R14, R13, 0x90, RZ ;  /* 0x000000900d0e7824 */ /* 0x00bfc800078e02ff */
[----:B------:R-:W-:-:S05]  /*33c0*/  IMAD R14, R14, R3, R226 ;  /* 0x000000030e0e7224 */ /* 0x000fca00078e02e2 */
[----:B------:R-:W-:-:S04]  /*33d0*/  IADD3 R13, P3, R60, R14, RZ ;  /* 0x0000000e3c0d7210 */ /* 0x000fc80007f7e0ff */
[----:B------:R-:W-:Y:S02]  /*33e0*/  LEA.HI.X.SX32 R68, R14, R65, 0x1, P3 ;  /* 0x000000410e447211 */ /* 0x000fe400018f0eff */
[----:B------:R-:W-:-:S04]  /*33f0*/  LEA R14, P3, R13, UR10, 0x2 ;  /* 0x0000000a0d0e7c11 */ /* 0x000fc8000f8610ff */
[----:B------:R-:W-:-:S05]  /*3400*/  LEA.HI.X R15, R13, UR11, R68, 0x2, P3 ;  /* 0x0000000b0d0f7c11 */ /* 0x000fca00098f1444 */
[----:B------:R0:W5:Y:S04]  /*3410*/  LDG.E R68, desc[UR36][R14.64] ;  /* 0x000000240e447981 */ /* 0x000168000c1e1900 */
.L_x_1734:
[----:B------:R-:W-:Y:S05]  /*3420*/  BSYNC B2 ;  /* 0x0000000000027941 */ /* 0x000fea0003800000 */
.L_x_1733:
[----:B------:R-:W-:Y:S05]  /*3430*/  @P4 BRA `(.L_x_1732) ;  /* 0x0000000000404947 */ /* 0x000fea0003800000 */
[----:B------:R-:W-:-:S13]  /*3440*/  LOP3.LUT P5, RZ, R27, 0x10, RZ, 0xc0, !PT ;  /* 0x000000101bff7812 */ /* 0x000fda00078ac0ff */
[----:B------:R-:W4:Y:S08]  /*3450*/  @P5 LDC R13, c[0x0][0x288] ;  /* 0x0000a200ff0d5b82 */ /* 0x000f300000000800 */
[----:B0123--:R-:W0:Y:S01]  /*3460*/  @P5 LDC.64 R14, c[0x0][0x2e0] ;  /* 0x0000b800ff0e5b82 */ /* 0x00fe220000000a00 */
[----:B----4-:R-:W-:-:S04]  /*3470*/  @P5 IMAD R13, R17, R13, R22 ;  /* 0x0000000d110d5224 */ /* 0x010fc800078e0216 */
[----:B------:R-:W-:-:S04]  /*3480*/  @P5 IMAD R13, R13, 0x90, R220 ;  /* 0x000000900d0d5824 */ /* 0x000fc800078e02dc */
[----:B------:R-:W-:-:S04]  /*3490*/  @P5 VIADD R225, R13, 0x8 ;  /* 0x000000080de15836 */ /* 0x000fc80000000000 */
[----:B0-----:R-:W-:Y:S02]  /*34a0*/  @P5 IMAD.WIDE R224, R225, 0x4, R14 ;  /* 0x00000004e1e05825 */ /* 0x001fe400078e020e */
        /* <DEDUP_REMOVED lines=9> */
.L_x_1732:
[----:B------:R-:W-:Y:S05]  /*3540*/  BSYNC B1 ;  /* 0x0000000000017941 */ /* 0x000fea0003800000 */
.L_x_1731:
[----:B------:R-:W-:Y:S04]  /*3550*/  BSSY B1, `(.L_x_1735) ;  /* 0x0000024000017945 */ /* 0x000fe80003800000 */
[----:B------:R-:W-:Y:S05]  /*3560*/  @P1 BRA `(.L_x_1736) ;  /* 0x0000000000881947 */ /* 0x000fea0003800000 */
[----:B------:R-:W-:Y:S01]  /*3570*/  IMAD R13, R3, 0x3, R12 ;  /* 0x00000003030d7824 */ /* 0x000fe200078e020c */
[----:B------:R-:W-:Y:S01]  /*3580*/  BSSY B2, `(.L_x_1737) ;  /* 0x000000f000027945 */ /* 0x000fe20003800000 */
[----:B------:R-:W-:Y:S01]  /*3590*/  ISETP.NE.AND P4, PT, RZ, UR13, PT ;  /* 0x0000000dff007c0c */ /* 0x000fe2000bf85270 */
[----:B------:R-:W-:Y:S02]  /*35a0*/  IMAD.MOV.U32 R69, RZ, RZ, RZ ;  /* 0x000000ffff457224 */ /* 0x000fe400078e00ff */
[----:B------:R-:W-:-:S04]  /*35b0*/  SHF.L.U32 R226, R13, 0x2, RZ ;  /* 0x000000020de27819 */ /* 0x000fc800000006ff */
        /* <DEDUP_REMOVED lines=11> */
.L_x_1738:
[----:B------:R-:W-:Y:S05]  /*3670*/  BSYNC B2 ;  /* 0x0000000000027941 */ /* 0x000fea0003800000 */
.L_x_1737:
        /* <DEDUP_REMOVED lines=17> */
.L_x_1736:
[----:B------:R-:W-:Y:S05]  /*3790*/  BSYNC B1 ;  /* 0x0000000000017941 */ /* 0x000fea0003800000 */
.L_x_1735:
        /* <DEDUP_REMOVED lines=18> */
.L_x_1742:
[----:B------:R-:W-:Y:S05]  /*38c0*/  BSYNC B2 ;  /* 0x0000000000027941 */ /* 0x000fea0003800000 */
.L_x_1741:
[----:B------:R-:W-:Y:S05]  /*38d0*/  @P4 BRA `(.L_x_1740) ;  /* 0x0000000000404947 */ /* 0x000fea0003800000 */
[----:B------:R-:W-:-:S13]  /*38e0*/  LOP3.LUT P5, RZ, R27, 0x10, RZ, 0xc0, !PT ;  /* 0x000000101bff7812 */ /* 0x000fda00078ac0ff */
[----:B------:R-:W4:Y:S08]  /*38f0*/  @P5 LDC R13, c[0x0][0x288] ;  /* 0x0000a200ff0d5b82 */ /* 0x000f300000000800 */
[----:B0123--:R-:W0:Y:S01]  /*3900*/  @P5 LDC.64 R14, c[0x0][0x2e0] ;  /* 0x0000b800ff0e5b82 */ /* 0x00fe220000000a00 */
[----:B----4-:R-:W-:-:S04]  /*3910*/  @P5 IMAD R13, R17, R13, R22 ;  /* 0x0000000d110d5224 */ /* 0x010fc800078e0216 */
[----:B------:R-:W-:-:S05]  /*3920*/  @P5 IMAD R13, R13, 0x90, R220 ;  /* 0x000000900d0d5824 */ /* 0x000fca00078e02dc */
[----:B------:R-:W-:-:S05]  /*3930*/  @P5 IADD3 R225, R13, 0x10, RZ ;  /* 0x000000100de15810 */ /* 0x000fca0007ffe0ff */
        /* <DEDUP_REMOVED lines=10> */
.L_x_1740:
[----:B------:R-:W-:Y:S05]  /*39e0*/  BSYNC B1 ;  /* 0x0000000000017941 */ /* 0x000fea0003800000 */
.L_x_1739:
[----:B------:R-:W-:Y:S04]  /*39f0*/  BSSY B1, `(.L_x_1743) ;  /* 0x0000024000017945 */ /* 0x000fe80003800000 */
[----:B------:R-:W-:Y:S05]  /*3a00*/  @P1 BRA `(.L_x_1744) ;  /* 0x0000000000881947 */ /* 0x000fea0003800000 */
[----:B------:R-:W-:Y:S01]  /*3a10*/  IMAD R13, R3, 0x5, R12 ;  /* 0x00000005030d7824 */ /* 0x000fe200078e020c */
        /* <DEDUP_REMOVED lines=15> */
.L_x_1746:
[----:B------:R-:W-:Y:S05]  /*3b10*/  BSYNC B2 ;  /* 0x0000000000027941 */ /* 0x000fea0003800000 */
.L_x_1745:
        /* <DEDUP_REMOVED lines=17> */
.L_x_1744:
[----:B------:R-:W-:Y:S05]  /*3c30*/  BSYNC B1 ;  /* 0x0000000000017941 */ /* 0x000fea0003800000 */
.L_x_1743:
        /* <DEDUP_REMOVED lines=18> */
.L_x_1750:
[----:B------:R-:W-:Y:S05]  /*3d60*/  BSYNC B2 ;  /* 0x0000000000027941 */ /* 0x000fea0003800000 */
.L_x_1749:
        /* <DEDUP_REMOVED lines=17> */
.L_x_1748:
[----:B------:R-:W-:Y:S05]  /*3e80*/  BSYNC B1 ;  /* 0x0000000000017941 */ /* 0x000fea0003800000 */
.L_x_1747:
        /* <DEDUP_REMOVED lines=18> */
.L_x_1754:
[----:B------:R-:W-:Y:S05]  /*3fb0*/  BSYNC B2 ;  /* 0x0000000000027941 */ /* 0x000fea0003800000 */
.L_x_1753:
        /* <DEDUP_REMOVED lines=17> */
.L_x_1752:
[----:B------:R-:W-:Y:S05]  /*40d0*/  BSYNC B1 ;  /* 0x0000000000017941 */ /* 0x000fea0003800000 */
.L_x_1751:
[----:B------:R-:W-:Y:S04]  /*40e0*/  BSSY B1, `(.L_x_1755) ;  /* 0x0000024000017945 */ /* 0x000fe80003800000 */
[----:B------:R-:W-:Y:S05]  /*40f0*/  @P1 BRA `(.L_x_1756) ;  /* 0x0000000000881947 */ /* 0x000fea0003800000 */
[----:B------:R-:W-:Y:S01]  /*4100*/  IMAD R13, R3, 0x8, R12 ;  /* 0x00000008030d7824 */ /* 0x000fe200078e020c */
[----:B------:R-:W-:Y:S01]  /*4110*/  BSSY B2, `(.L_x_1757) ;  /* 0x000000f000027945 */ /* 0x000fe20003800000 */
[----:B------:R-:W-:Y:S01]  /*4120*/  HFMA2.MMA R74, -RZ, RZ, 0, 0 ;  /* 0x00000000ff4a7435 */ /* 0x000fe200000001ff */
[----:B------:R-:W-:Y:S01]  /*4130*/  ISETP.NE.AND P4, PT, RZ, UR13, PT ;  /* 0x0000000dff007c0c */ /* 0x000fe2000bf85270 */
        /* <DEDUP_REMOVED lines=12> */
.L_x_1758:
[----:B------:R-:W-:Y:S05]  /*4200*/  BSYNC B2 ;  /* 0x0000000000027941 */ /* 0x000fea0003800000 */
.L_x_1757:
        /* <DEDUP_REMOVED lines=17> */
.L_x_1756:
[----:B------:R-:W-:Y:S05]  /*4320*/  BSYNC B1 ;  /* 0x0000000000017941 */ /* 0x000fea0003800000 */
.L_x_1755:
[----:B------:R-:W-:Y:S04]  /*4330*/  BSSY B1, `(.L_x_1759) ;  /* 0x0000024000017945 */ /* 0x000fe80003800000 */
[----:B------:R-:W-:Y:S05]  /*4340*/  @P1 BRA `(.L_x_1760) ;  /* 0x0000000000881947 */ /* 0x000fea0003800000 */
[----:B------:R-:W-:Y:S01]  /*4350*/  IMAD R13, R3, 0x9, R12 ;  /* 0x00000009030d7824 */ /* 0x000fe200078e020c */
[----:B------:R-:W-:Y:S01]  /*4360*/  BSSY B2, `(.L_x_1761) ;  /* 0x000000f000027945 */ /* 0x000fe20003800000 */
[----:B------:R-:W-:Y:S02]  /*4370*/  ISETP.NE.AND P4, PT, RZ, UR13, PT ;  /* 0x0000000dff007c0c */ /* 0x000fe4000bf85270 */
[----:B------:R-:W-:Y:S01]  /*4380*/  IMAD.SHL.U32 R226, R13, 0x4, RZ ;  /* 0x000000040de27824 */ /* 0x000fe200078e00ff */
[----:B------:R-:W-:-:S04]  /*4390*/  MOV R75, RZ ;  /* 0x000000ff004b7202 */ /* 0x000fc80000000f00 */
        /* <DEDUP_REMOVED lines=11> */
.L_x_1762:
[----:B------:R-:W-:Y:S05]  /*4450*/  BSYNC B2 ;  /* 0x0000000000027941 */ /* 0x000fea0003800000 */
.L_x_1761:
        /* <DEDUP_REMOVED lines=17> */
.L_x_1760:
[----:B------:R-:W-:Y:S05]  /*4570*/  BSYNC B1 ;  /* 0x0000000000017941 */ /* 0x000fea0003800000 */
.L_x_1759:
        /* <DEDUP_REMOVED lines=18> */
.L_x_1766:
[----:B------:R-:W-:Y:S05]  /*46a0*/  BSYNC B2 ;  /* 0x0000000000027941 */ /* 0x000fea0003800000 */
.L_x_1765:
        /* <DEDUP_REMOVED lines=17> */
.L_x_1764:
[----:B------:R-:W-:Y:S05]  /*47c0*/  BSYNC B1 ;  /* 0x0000000000017941 */ /* 0x000fea0003800000 */
.L_x_1763:
        /* <DEDUP_REMOVED lines=18> */
.L_x_1770:
[----:B------:R-:W-:Y:S05]  /*48f0*/  BSYNC B2 ;  /* 0x0000000000027941 */ /* 0x000fea0003800000 */
.L_x_1769:
        /* <DEDUP_REMOVED lines=17> */
.L_x_1768:
[----:B------:R-:W-:Y:S05]  /*4a10*/  BSYNC B1 ;  /* 0x0000000000017941 */ /* 0x000fea0003800000 */
.L_x_1767:
        /* <DEDUP_REMOVED lines=18> */
.L_x_1774:
[----:B------:R-:W-:Y:S05]  /*4b40*/  BSYNC B2 ;  /* 0x0000000000027941 */ /* 0x000fea0003800000 */
.L_x_1773:
        /* <DEDUP_REMOVED lines=17> */
.L_x_1772:
[----:B------:R-:W-:Y:S05]  /*4c60*/  BSYNC B1 ;  /* 0x0000000000017941 */ /* 0x000fea0003800000 */
.L_x_1771:
        /* <DEDUP_REMOVED lines=18> */
.L_x_1778:
[----:B------:R-:W-:Y:S05]  /*4d90*/  BSYNC B2 ;  /* 0x0000000000027941 */ /* 0x000fea0003800000 */
.L_x_1777:
        /* <DEDUP_REMOVED lines=17> */
.L_x_1776:
[----:B------:R-:W-:Y:S05]  /*4eb0*/  BSYNC B1 ;  /* 0x0000000000017941 */ /* 0x000fea0003800000 */
.L_x_1775:
        /* <DEDUP_REMOVED lines=18> */
.L_x_1782:
[----:B------:R-:W-:Y:S05]  /*4fe0*/  BSYNC B2 ;  /* 0x0000000000027941 */ /* 0x000fea0003800000 */
.L_x_1781:
        /* <DEDUP_REMOVED lines=17> */
.L_x_1780:
[----:B------:R-:W-:Y:S05]  /*5100*/  BSYNC B1 ;  /* 0x0000000000017941 */ /* 0x000fea0003800000 */
.L_x_1779:
        /* <DEDUP_REMOVED lines=18> */
.L_x_1786:
[----:B------:R-:W-:Y:S05]  /*5230*/  BSYNC B2 ;  /* 0x0000000000027941 */ /* 0x000fea0003800000 */
.L_x_1785:
        /* <DEDUP_REMOVED lines=17> */
.L_x_1784:
[----:B------:R-:W-:Y:S05]  /*5350*/  BSYNC B1 ;  /* 0x0000000000017941 */ /* 0x000fea0003800000 */
.L_x_1783:
        /* <DEDUP_REMOVED lines=18> */
.L_x_1790:
[----:B------:R-:W-:Y:S05]  /*5480*/  BSYNC B2 ;  /* 0x0000000000027941 */ /* 0x000fea0003800000 */
.L_x_1789:
        /* <DEDUP_REMOVED lines=17> */
.L_x_1788:
[----:B------:R-:W-:Y:S05]  /*55a0*/  BSYNC B1 ;  /* 0x0000000000017941 */ /* 0x000fea0003800000 */
.L_x_1787:
        /* <DEDUP_REMOVED lines=18> */
.L_x_1794:
[----:B------:R-:W-:Y:S05]  /*56d0*/  BSYNC B2 ;  /* 0x0000000000027941 */ /* 0x000fea0003800000 */
.L_x_1793:
        /* <DEDUP_REMOVED lines=17> */
.L_x_1792:
[----:B------:R-:W-:Y:S05]  /*57f0*/  BSYNC B1 ;  /* 0x0000000000017941 */ /* 0x000fea0003800000 */
.L_x_1791:
        /* <DEDUP_REMOVED lines=18> */
.L_x_1798:
[----:B------:R-:W-:Y:S05]  /*5920*/  BSYNC B2 ;  /* 0x0000000000027941 */ /* 0x000fea0003800000 */
.L_x_1797:
        /* <DEDUP_REMOVED lines=17> */
.L_x_1796:
[----:B------:R-:W-:Y:S05]  /*5a40*/  BSYNC B1 ;  /* 0x0000000000017941 */ /* 0x000fea0003800000 */
.L_x_1795:
        /* <DEDUP_REMOVED lines=18> */
.L_x_1802:
[----:B------:R-:W-:Y:S05]  /*5b70*/  BSYNC B2 ;  /* 0x0000000000027941 */ /* 0x000fea0003800000 */
.L_x_1801:
        /* <DEDUP_REMOVED lines=17> */
.L_x_1800:
[----:B------:R-:W-:Y:S05]  /*5c90*/  BSYNC B1 ;  /* 0x0000000000017941 */ /* 0x000fea0003800000 */
.L_x_1799:
        /* <DEDUP_REMOVED lines=18> */
.L_x_1806:
[----:B------:R-:W-:Y:S05]  /*5dc0*/  BSYNC B2 ;  /* 0x0000000000027941 */ /* 0x000fea0003800000 */
.L_x_1805:
        /* <DEDUP_REMOVED lines=17> */
.L_x_1804:
[----:B------:R-:W-:Y:S05]  /*5ee0*/  BSYNC B1 ;  /* 0x0000000000017941 */ /* 0x000fea0003800000 */
.L_x_1803:
        /* <DEDUP_REMOVED lines=18> */
.L_x_1810:
[----:B------:R-:W-:Y:S05]  /*6010*/  BSYNC B2 ;  /* 0x0000000000027941 */ /* 0x000fea0003800000 */
.L_x_1809:
        /* <DEDUP_REMOVED lines=17> */
.L_x_1808:
[----:B------:R-:W-:Y:S05]  /*6130*/  BSYNC B1 ;  /* 0x0000000000017941 */ /* 0x000fea0003800000 */
.L_x_1807:
        /* <DEDUP_REMOVED lines=18> */
.L_x_1814:
[----:B------:R-:W-:Y:S05]  /*6260*/  BSYNC B2 ;  /* 0x0000000000027941 */ /* 0x000fea0003800000 */
.L_x_1813:
        /* <DEDUP_REMOVED lines=17> */
.L_x_1812:
[----:B------:R-:W-:Y:S05]  /*6380*/  BSYNC B1 ;  /* 0x0000000000017941 */ /* 0x000fea0003800000 */
.L_x_1811:
        /* <DEDUP_REMOVED lines=18> */
.L_x_1818:
[----:B------:R-:W-:Y:S05]  /*64b0*/  BSYNC B2 ;  /* 0x0000000000027941 */ /* 0x000fea0003800000 */
.L_x_1817:
        /* <DEDUP_REMOVED lines=17> */
.L_x_1816:
[----:B------:R-:W-:Y:S05]  /*65d0*/  BSYNC B1 ;  /* 0x0000000000017941 */ /* 0x000fea0003800000 */
.L_x_1815:
        /* <DEDUP_REMOVED lines=18> */
.L_x_1822:
[----:B------:R-:W-:Y:S05]  /*6700*/  BSYNC B2 ;  /* 0x0000000000027941 */ /* 0x000fea0003800000 */
.L_x_1821:
        /* <DEDUP_REMOVED lines=17> */
.L_x_1820:
[----:B------:R-:W-:Y:S05]  /*6820*/  BSYNC B1 ;  /* 0x0000000000017941 */ /* 0x000fea0003800000 */
.L_x_1819:
        /* <DEDUP_REMOVED lines=18> */
.L_x_1826:
[----:B------:R-:W-:Y:S05]  /*6950*/  BSYNC B2 ;  /* 0x0000000000027941 */ /* 0x000fea0003800000 */
.L_x_1825:
        /* <DEDUP_REMOVED lines=17> */
.L_x_1824:
[----:B------:R-:W-:Y:S05]  /*6a70*/  BSYNC B1 ;  /* 0x0000000000017941 */ /* 0x000fea0003800000 */
.L_x_1823:
        /* <DEDUP_REMOVED lines=18> */
.L_x_1830:
[----:B------:R-:W-:Y:S05]  /*6ba0*/  BSYNC B2 ;  /* 0x0000000000027941 */ /* 0x000fea0003800000 */
.L_x_1829:
        /* <DEDUP_REMOVED lines=17> */
.L_x_1828:
[----:B------:R-:W-:Y:S05]  /*6cc0*/  BSYNC B1 ;  /* 0x0000000000017941 */ /* 0x000fea0003800000 */
.L_x_1827:
        /* <DEDUP_REMOVED lines=18> */
.L_x_1834:
[----:B------:R-:W-:Y:S05]  /*6df0*/  BSYNC B2 ;  /* 0x0000000000027941 */ /* 0x000fea0003800000 */
.L_x_1833:
        /* <DEDUP_REMOVED lines=17> */
.L_x_1832:
[----:B------:R-:W-:Y:S05]  /*6f10*/  BSYNC B1 ;  /* 0x0000000000017941 */ /* 0x000fea0003800000 */
.L_x_1831:
        /* <DEDUP_REMOVED lines=18> */
.L_x_1838:
[----:B------:R-:W-:Y:S05]  /*7040*/  BSYNC B2 ;  /* 0x0000000000027941 */ /* 0x000fea0003800000 */
.L_x_1837:
        /* <DEDUP_REMOVED lines=17> */
.L_x_1836:
[----:B------:R-:W-:Y:S05]  /*7160*/  BSYNC B1 ;  /* 0x0000000000017941 */ /* 0x000fea0003800000 */
.L_x_1835:
        /* <DEDUP_REMOVED lines=18> */
.L_x_1842:
[----:B------:R-:W-:Y:S05]  /*7290*/  BSYNC B2 ;  /* 0x0000000000027941 */ /* 0x000fea0003800000 */
.L_x_1841:
        /* <DEDUP_REMOVED lines=17> */
.L_x_1840:
[----:B------:R-:W-:Y:S05]  /*73b0*/  BSYNC B1 ;  /* 0x0000000000017941 */ /* 0x000fea0003800000 */
.L_x_1839:
        /* <DEDUP_REMOVED lines=18> */
.L_x_1846:
[----:B------:R-:W-:Y:S05]  /*74e0*/  BSYNC B2 ;  /* 0x0000000000027941 */ /* 0x000fea0003800000 */
.L_x_1845:
        /* <DEDUP_REMOVED lines=17> */
.L_x_1844:
[----:B------:R-:W-:Y:S05]  /*7600*/  BSYNC B1 ;  /* 0x0000000000017941 */ /* 0x000fea0003800000 */
.L_x_1843:
        /* <DEDUP_REMOVED lines=18> */
.L_x_1850:
[----:B------:R-:W-:Y:S05]  /*7730*/  BSYNC B2 ;  /* 0x0000000000027941 */ /* 0x000fea0003800000 */
.L_x_1849:
        /* <DEDUP_REMOVED lines=17> */
.L_x_1848:
[----:B------:R-:W-:Y:S05]  /*7850*/  BSYNC B1 ;  /* 0x0000000000017941 */ /* 0x000fea0003800000 */
.L_x_1847:
        /* <DEDUP_REMOVED lines=18> */
.L_x_1854:
[----:B------:R-:W-:Y:S05]  /*7980*/  BSYNC B2 ;  /* 0x0000000000027941 */ /* 0x000fea0003800000 */
.L_x_1853:
        /* <DEDUP_REMOVED lines=17> */
.L_x_1852:
[----:B------:R-:W-:Y:S05]  /*7aa0*/  BSYNC B1 ;  /* 0x0000000000017941 */ /* 0x000fea0003800000 */
.L_x_1851:
        /* <DEDUP_REMOVED lines=18> */
.L_x_1858:
[----:B------:R-:W-:Y:S05]  /*7bd0*/  BSYNC B2 ;  /* 0x0000000000027941 */ /* 0x000fea0003800000 */
.L_x_1857:
        /* <DEDUP_REMOVED lines=17> */
.L_x_1856:
[----:B------:R-:W-:Y:S05]  /*7cf0*/  BSYNC B1 ;  /* 0x0000000000017941 */ /* 0x000fea0003800000 */
.L_x_1855:
        /* <DEDUP_REMOVED lines=18> */
.L_x_1862:
[----:B------:R-:W-:Y:S05]  /*7e20*/  BSYNC B2 ;  /* 0x0000000000027941 */ /* 0x000fea0003800000 */
.L_x_1861:
        /* <DEDUP_REMOVED lines=17> */
.L_x_1860:
[----:B------:R-:W-:Y:S05]  /*7f40*/  BSYNC B1 ;  /* 0x0000000000017941 */ /* 0x000fea0003800000 */
.L_x_1859:
        /* <DEDUP_REMOVED lines=18> */
.L_x_1866:
[----:B------:R-:W-:Y:S05]  /*8070*/  BSYNC B2 ;  /* 0x0000000000027941 */ /* 0x000fea0003800000 */
.L_x_1865:
        /* <DEDUP_REMOVED lines=17> */
.L_x_1864:
[----:B------:R-:W-:Y:S05]  /*8190*/  BSYNC B1 ;  /* 0x0000000000017941 */ /* 0x000fea0003800000 */
.L_x_1863:
        /* <DEDUP_REMOVED lines=18> */
.L_x_1870:
[----:B------:R-:W-:Y:S05]  /*82c0*/  BSYNC B2 ;  /* 0x0000000000027941 */ /* 0x000fea0003800000 */
.L_x_1869:
        /* <DEDUP_REMOVED lines=17> */
.L_x_1868:
[----:B------:R-:W-:Y:S05]  /*83e0*/  BSYNC B1 ;  /* 0x0000000000017941 */ /* 0x000fea0003800000 */
.L_x_1867:
        /* <DEDUP_REMOVED lines=18> */
.L_x_1874:
[----:B------:R-:W-:Y:S05]  /*8510*/  BSYNC B2 ;  /* 0x0000000000027941 */ /* 0x000fea0003800000 */
.L_x_1873:
        /* <DEDUP_REMOVED lines=17> */
.L_x_1872:
[----:B------:R-:W-:Y:S05]  /*8630*/  BSYNC B1 ;  /* 0x0000000000017941 */ /* 0x000fea0003800000 */
.L_x_1871:
        /* <DEDUP_REMOVED lines=18> */
.L_x_1878:
[----:B------:R-:W-:Y:S05]  /*8760*/  BSYNC B2 ;  /* 0x0000000000027941 */ /* 0x000fea0003800000 */
.L_x_1877:
        /* <DEDUP_REMOVED lines=17> */
.L_x_1876:
[----:B------:R-:W-:Y:S05]  /*8880*/  BSYNC B1 ;  /* 0x0000000000017941 */ /* 0x000fea0003800000 */
.L_x_1875:
        /* <DEDUP_REMOVED lines=18> */
.L_x_1882:
[----:B------:R-:W-:Y:S05]  /*89b0*/  BSYNC B2 ;  /* 0x0000000000027941 */ /* 0x000fea0003800000 */
.L_x_1881:
        /* <DEDUP_REMOVED lines=17> */
.L_x_1880:
[----:B------:R-:W-:Y:S05]  /*8ad0*/  BSYNC B1 ;  /* 0x0000000000017941 */ /* 0x000fea0003800000 */
.L_x_1879:
        /* <DEDUP_REMOVED lines=18> */
.L_x_1886:
[----:B------:R-:W-:Y:S05]  /*8c00*/  BSYNC B2 ;  /* 0x0000000000027941 */ /* 0x000fea0003800000 */
.L_x_1885:
        /* <DEDUP_REMOVED lines=17> */
.L_x_1884:
[----:B------:R-:W-:Y:S05]  /*8d20*/  BSYNC B1 ;  /* 0x0000000000017941 */ /* 0x000fea0003800000 */
.L_x_1883:
        /* <DEDUP_REMOVED lines=18> */
.L_x_1890:
[----:B------:R-:W-:Y:S05]  /*8e50*/  BSYNC B2 ;  /* 0x0000000000027941 */ /* 0x000fea0003800000 */
.L_x_1889:
        /* <DEDUP_REMOVED lines=17> */
.L_x_1888:
[----:B------:R-:W-:Y:S05]  /*8f70*/  BSYNC B1 ;  /* 0x0000000000017941 */ /* 0x000fea0003800000 */
.L_x_1887:
        /* <DEDUP_REMOVED lines=18> */
.L_x_1894:
[----:B------:R-:W-:Y:S05]  /*90a0*/  BSYNC B2 ;  /* 0x0000000000027941 */ /* 0x000fea0003800000 */
.L_x_1893:
        /* <DEDUP_REMOVED lines=17> */
.L_x_1892:
[----:B------:R-:W-:Y:S05]  /*91c0*/  BSYNC B1 ;  /* 0x0000000000017941 */ /* 0x000fea0003800000 */
.L_x_1891:
        /* <DEDUP_REMOVED lines=18> */
.L_x_1898:
[----:B------:R-:W-:Y:S05]  /*92f0*/  BSYNC B2 ;  /* 0x0000000000027941 */ /* 0x000fea0003800000 */
.L_x_1897:
        /* <DEDUP_REMOVED lines=17> */
.L_x_1896:
[----:B------:R-:W-:Y:S05]  /*9410*/  BSYNC B1 ;  /* 0x0000000000017941 */ /* 0x000fea0003800000 */
.L_x_1895:
        /* <DEDUP_REMOVED lines=18> */
.L_x_1902:
[----:B------:R-:W-:Y:S05]  /*9540*/  BSYNC B2 ;  /* 0x0000000000027941 */ /* 0x000fea0003800000 */
.L_x_1901:
        /* <DEDUP_REMOVED lines=17> */
.L_x_1900:
[----:B------:R-:W-:Y:S05]  /*9660*/  BSYNC B1 ;  /* 0x0000000000017941 */ /* 0x000fea0003800000 */
.L_x_1899:
        /* <DEDUP_REMOVED lines=18> */
.L_x_1906:
[----:B------:R-:W-:Y:S05]  /*9790*/  BSYNC B2 ;  /* 0x0000000000027941 */ /* 0x000fea0003800000 */
.L_x_1905:
        /* <DEDUP_REMOVED lines=17> */
.L_x_1904:
[----:B------:R-:W-:Y:S05]  /*98b0*/  BSYNC B1 ;  /* 0x0000000000017941 */ /* 0x000fea0003800000 */
.L_x_1903:
        /* <DEDUP_REMOVED lines=18> */
.L_x_1910:
[----:B------:R-:W-:Y:S05]  /*99e0*/  BSYNC B2 ;  /* 0x0000000000027941 */ /* 0x000fea0003800000 */
.L_x_1909:
        /* <DEDUP_REMOVED lines=17> */
.L_x_1908:
[----:B------:R-:W-:Y:S05]  /*9b00*/  BSYNC B1 ;  /* 0x0000000000017941 */ /* 0x000fea0003800000 */
.L_x_1907:
        /* <DEDUP_REMOVED lines=18> */
.L_x_1914:
[----:B------:R-:W-:Y:S05]  /*9c30*/  BSYNC B2 ;  /* 0x0000000000027941 */ /* 0x000fea0003800000 */
.L_x_1913:
        /* <DEDUP_REMOVED lines=17> */
.L_x_1912:
[----:B------:R-:W-:Y:S05]  /*9d50*/  BSYNC B1 ;  /* 0x0000000000017941 */ /* 0x000fea0003800000 */
.L_x_1911:
        /* <DEDUP_REMOVED lines=18> */
.L_x_1918:
[----:B------:R-:W-:Y:S05]  /*9e80*/  BSYNC B2 ;  /* 0x0000000000027941 */ /* 0x000fea0003800000 */
.L_x_1917:
        /* <DEDUP_REMOVED lines=17> */
.L_x_1916:
[----:B------:R-:W-:Y:S05]  /*9fa0*/  BSYNC B1 ;  /* 0x0000000000017941 */ /* 0x000fea0003800000 */
.L_x_1915:
        /* <DEDUP_REMOVED lines=18> */
.L_x_1922:
[----:B------:R-:W-:Y:S05]  /*a0d0*/  BSYNC B2 ;  /* 0x0000000000027941 */ /* 0x000fea0003800000 */
.L_x_1921:
        /* <DEDUP_REMOVED lines=17> */
.L_x_1920:
[----:B------:R-:W-:Y:S05]  /*a1f0*/  BSYNC B1 ;  /* 0x0000000000017941 */ /* 0x000fea0003800000 */
.L_x_1919:
        /* <DEDUP_REMOVED lines=18> */
.L_x_1926:
[----:B------:R-:W-:Y:S05]  /*a320*/  BSYNC B2 ;  /* 0x0000000000027941 */ /* 0x000fea0003800000 */
.L_x_1925:
        /* <DEDUP_REMOVED lines=17> */
.L_x_1924:
[----:B------:R-:W-:Y:S05]  /*a440*/  BSYNC B1 ;  /* 0x0000000000017941 */ /* 0x000fea0003800000 */
.L_x_1923:
        /* <DEDUP_REMOVED lines=18> */
.L_x_1930:
[----:B------:R-:W-:Y:S05]  /*a570*/  BSYNC B2 ;  /* 0x0000000000027941 */ /* 0x000fea0003800000 */
.L_x_1929:
        /* <DEDUP_REMOVED lines=17> */
.L_x_1928:
[----:B------:R-:W-:Y:S05]  /*a690*/  BSYNC B1 ;  /* 0x0000000000017941 */ /* 0x000fea0003800000 */
.L_x_1927:
        /* <DEDUP_REMOVED lines=18> */
.L_x_1934:
[----:B------:R-:W-:Y:S05]  /*a7c0*/  BSYNC B2 ;  /* 0x0000000000027941 */ /* 0x000fea0003800000 */
.L_x_1933:
        /* <DEDUP_REMOVED lines=17> */
.L_x_1932:
[----:B------:R-:W-:Y:S05]  /*a8e0*/  BSYNC B1 ;  /* 0x0000000000017941 */ /* 0x000fea0003800000 */
.L_x_1931:
        /* <DEDUP_REMOVED lines=18> */
.L_x_1938:
[----:B------:R-:W-:Y:S05]  /*aa10*/  BSYNC B2 ;  /* 0x0000000000027941 */ /* 0x000fea0003800000 */
.L_x_1937:
        /* <DEDUP_REMOVED lines=17> */
.L_x_1936:
[----:B------:R-:W-:Y:S05]  /*ab30*/  BSYNC B1 ;  /* 0x0000000000017941 */ /* 0x000fea0003800000 */
.L_x_1935:
        /* <DEDUP_REMOVED lines=18> */
.L_x_1942:
[----:B------:R-:W-:Y:S05]  /*ac60*/  BSYNC B2 ;  /* 0x0000000000027941 */ /* 0x000fea0003800000 */
.L_x_1941:
        /* <DEDUP_REMOVED lines=17> */
.L_x_1940:
[----:B------:R-:W-:Y:S05]  /*ad80*/  BSYNC B1 ;  /* 0x0000000000017941 */ /* 0x000fea0003800000 */
.L_x_1939:
        /* <DEDUP_REMOVED lines=18> */
.L_x_1946:
[----:B------:R-:W-:Y:S05]  /*aeb0*/  BSYNC B2 ;  /* 0x0000000000027941 */ /* 0x000fea0003800000 */
.L_x_1945:
        /* <DEDUP_REMOVED lines=17> */
.L_x_1944:
[----:B------:R-:W-:Y:S05]  /*afd0*/  BSYNC B1 ;  /* 0x0000000000017941 */ /* 0x000fea0003800000 */
.L_x_1943:
        /* <DEDUP_REMOVED lines=18> */
.L_x_1950:
[----:B------:R-:W-:Y:S05]  /*b100*/  BSYNC B2 ;  /* 0x0000000000027941 */ /* 0x000fea0003800000 */
.L_x_1949:
        /* <DEDUP_REMOVED lines=17> */
.L_x_1948:
[----:B------:R-:W-:Y:S05]  /*b220*/  BSYNC B1 ;  /* 0x0000000000017941 */ /* 0x000fea0003800000 */
.L_x_1947:
        /* <DEDUP_REMOVED lines=18> */
.L_x_1954:
[----:B------:R-:W-:Y:S05]  /*b350*/  BSYNC B2 ;  /* 0x0000000000027941 */ /* 0x000fea0003800000 */
.L_x_1953:
        /* <DEDUP_REMOVED lines=17> */
.L_x_1952:
[----:B------:R-:W-:Y:S05]  /*b470*/  BSYNC B1 ;  /* 0x0000000000017941 */ /* 0x000fea0003800000 */
.L_x_1951:
        /* <DEDUP_REMOVED lines=18> */
.L_x_1958:
[----:B------:R-:W-:Y:S05]  /*b5a0*/  BSYNC B2 ;  /* 0x0000000000027941 */ /* 0x000fea0003800000 */
.L_x_1957:
        /* <DEDUP_REMOVED lines=17> */
.L_x_1956:
[----:B------:R-:W-:Y:S05]  /*b6c0*/  BSYNC B1 ;  /* 0x0000000000017941 */ /* 0x000fea0003800000 */
.L_x_1955:
        /* <DEDUP_REMOVED lines=18> */
.L_x_1962:
[----:B------:R-:W-:Y:S05]  /*b7f0*/  BSYNC B2 ;  /* 0x0000000000027941 */ /* 0x000fea0003800000 */
.L_x_1961:
        /* <DEDUP_REMOVED lines=17> */
.L_x_1960:
[----:B------:R-:W-:Y:S05]  /*b910*/  BSYNC B1 ;  /* 0x0000000000017941 */ /* 0x000fea0003800000 */
.L_x_1959:
        /* <DEDUP_REMOVED lines=18> */
.L_x_1966:
[----:B------:R-:W-:Y:S05]  /*ba40*/  BSYNC B2 ;  /* 0x0000000000027941 */ /* 0x000fea0003800000 */
.L_x_1965:
        /* <DEDUP_REMOVED lines=17> */
.L_x_1964:
[----:B------:R-:W-:Y:S05]  /*bb60*/  BSYNC B1 ;  /* 0x0000000000017941 */ /* 0x000fea0003800000 */
.L_x_1963:
        /* <DEDUP_REMOVED lines=18> */
.L_x_1970:
[----:B------:R-:W-:Y:S05]  /*bc90*/  BSYNC B2 ;  /* 0x0000000000027941 */ /* 0x000fea0003800000 */
.L_x_1969:
        /* <DEDUP_REMOVED lines=17> */
.L_x_1968:
[----:B------:R-:W-:Y:S05]  /*bdb0*/  BSYNC B1 ;  /* 0x0000000000017941 */ /* 0x000fea0003800000 */
.L_x_1967:
        /* <DEDUP_REMOVED lines=18> */
.L_x_1974:
[----:B------:R-:W-:Y:S05]  /*bee0*/  BSYNC B2 ;  /* 0x0000000000027941 */ /* 0x000fea0003800000 */
.L_x_1973:
        /* <DEDUP_REMOVED lines=17> */
.L_x_1972:
[----:B------:R-:W-:Y:S05]  /*c000*/  BSYNC B1 ;  /* 0x0000000000017941 */ /* 0x000fea0003800000 */
.L_x_1971:
        /* <DEDUP_REMOVED lines=11> */
[----:B------:R-:W-:-:S04]  /*c0c0*/  IMAD R12, R11, 0x90, RZ ;  /* 0x000000900b0c7824 */ /* 0x000fc800078e02ff */
[----:B------:R-:W-:-:S05]  /*c0d0*/  IMAD R12, R12, R3, R224 ;  /* 0x000000030c0c7224 */ /* 0x000fca00078e02e0 */
[----:B------:R-:W-:-:S04]  /*c0e0*/  IADD3 R11, P2, R60, R12, RZ ;  /* 0x0000000c3c0b7210 */ /* 0x000fc80007f5e0ff */
[----:B01-3--:R-:W-:Y:S02]  /*c0f0*/  LEA.HI.X.SX32 R14, R12, R65, 0x1, P2 ;  /* 0x000000410c0e7211 */ /* 0x00bfe400010f0eff */
[----:B------:R-:W-:-:S04]  /*c100*/  LEA R12, P2, R11, UR10, 0x2 ;  /* 0x0000000a0b0c7c11 */ /* 0x000fc8000f8410ff */
[----:B------:R-:W-:-:S05]  /*c110*/  LEA.HI.X R13, R11, UR11, R14, 0x2, P2 ;  /* 0x0000000b0b0d7c11 */ /* 0x000fca00090f140e */
[----:B------:R0:W5:Y:S04]  /*c120*/  LDG.E R124, desc[UR36][R12.64] ;  /* 0x000000240c7c7981 */ /* 0x000168000c1e1900 */
.L_x_1978:
[----:B------:R-:W-:Y:S05]  /*c130*/  BSYNC B2 ;  /* 0x0000000000027941 */ /* 0x000fea0003800000 */
.L_x_1977:
[----:B------:R-:W-:Y:S05]  /*c140*/  @P3 BRA `(.L_x_1976) ;  /* 0x0000000000403947 */ /* 0x000fea0003800000 */
[----:B------:R-:W-:Y:S01]  /*c150*/  LOP3.LUT P4, RZ, R27, 0x10, RZ, 0xc0, !PT ;  /* 0x000000101bff7812 */ /* 0x000fe2000788c0ff */
[----:B0123--:R-:W0:-:S12]  /*c160*/  @!P1 LDC.64 R14, c[0x0][0x248] ;  /* 0x00009200ff0e9b82 */ /* 0x00fe180000000a00 */
[----:B------:R-:W1:Y:S08]  /*c170*/  @P4 LDC R11, c[0x0][0x288] ;  /* 0x0000a200ff0b4b82 */ /* 0x000e700000000800 */
[----:B------:R-:W2:Y:S01]  /*c180*/  @P4 LDC.64 R12, c[0x0][0x2e0] ;  /* 0x0000b800ff0c4b82 */ /* 0x000ea20000000a00 */
[----:B-1----:R-:W-:-:S04]  /*c190*/  @P4 IMAD R11, R17, R11, R22 ;  /* 0x0000000b110b4224 */ /* 0x002fc800078e0216 */
[----:B------:R-:W-:-:S05]  /*c1a0*/  @P4 IMAD R11, R11, 0x90, R220 ;  /* 0x000000900b0b4824 */ /* 0x000fca00078e02dc */
[----:B------:R-:W-:-:S05]  /*c1b0*/  @P4 IADD3 R11, R11, 0xfc, RZ ;  /* 0x000000fc0b0b4810 */ /* 0x000fca0007ffe0ff */
[----:B--2---:R-:W-:-:S06]  /*c1c0*/  @P4 IMAD.WIDE R12, R11, 0x4, R12 ;  /* 0x000000040b0c4825 */ /* 0x004fcc00078e020c */
        /* <DEDUP_REMOVED lines=8> */
.L_x_1976:
[----:B------:R-:W-:Y:S05]  /*c250*/  BSYNC B1 ;  /* 0x0000000000017941 */ /* 0x000fea0003800000 */
.L_x_1975:
[----:B0----5:R-:W-:Y:S01]  /*c260*/  FMUL.FTZ R12, R218, R67 ;  /* 0x00000043da0c7220 */ /* 0x021fe20000410000 */
[----:B------:R-:W-:Y:S01]  /*c270*/  UMOV UR5, 0xffffffff ;  /* 0xffffffff00057882 */ /* 0x000fe20000000000 */
[----:B------:R-:W-:Y:S02]  /*c280*/  LOP3.LUT P1, RZ, R19, 0x3, RZ, 0xc0, !PT ;  /* 0x0000000313ff7812 */ /* 0x000fe4000782c0ff */
[----:B------:R-:W-:-:S04]  /*c290*/  FFMA.FTZ R12, R219, R66, R12 ;  /* 0x00000042db0c7223 */ /* 0x000fc8000001000c */
        /* <DEDUP_REMOVED lines=61> */
[----:B------:R-:W-:Y:S01]  /*c670*/  FFMA.FTZ R13, R159, R124, R12 ;  /* 0x0000007c9f0d7223 */ /* 0x000fe2000001000c */
[----:B------:R-:W-:Y:S06]  /*c680*/  BRA.DIV UR5, `(.L_x_1979) ;  /* 0x0000003205a87947 */ /* 0x000fec000b800000 */
[----:B-123--:R-:W0:Y:S02]  /*c690*/  SHFL.BFLY PT, R14, R13, 0x2, 0x1f ;  /* 0x0c401f000d0e7f89 */ /* 0x00ee2400000e0000 */
[----:B0-----:R-:W-:-:S05]  /*c6a0*/  FADD.FTZ R13, R13, R14 ;  /* 0x0000000e0d0d7221 */ /* 0x001fca0000010000 */
[----:B------:R0:W1:Y:S02]  /*c6b0*/  SHFL.BFLY PT, R14, R13, 0x1, 0x1f ;  /* 0x0c201f000d0e7f89 */ /* 0x00006400000e0000 */
.L_x_2043:
        /* <DEDUP_REMOVED lines=17> */
[----:B------:R-:W2:Y:S01]  /*c7d0*/  @P2 LDG.E R12, desc[UR36][R12.64] ;  /* 0x000000240c0c2981 */ /* 0x000ea2000c1e1900 */
[----:B-1----:R-:W-:-:S06]  /*c7e0*/  @P1 IMAD.WIDE R14, R22, 0x4, R14 ;  /* 0x00000004160e1825 */ /* 0x002fcc00078e020e */
[----:B------:R-:W3:Y:S01]  /*c7f0*/  @P1 LDG.E R14, desc[UR36][R14.64] ;  /* 0x000000240e0e1981 */ /* 0x000ee2000c1e1900 */
[C---:B------:R-:W-:Y:S02]  /*c800*/  @P1 ISETP.GE.AND P3, PT, R63.reuse, R64, PT ;  /* 0x000000403f00120c */ /* 0x040fe40003f66270 */
[----:B------:R-:W-:Y:S02]  /*c810*/  @P1 IADD3 R223, R63, 0x1, -R18 ;  /* 0x000000013fdf1810 */ /* 0x000fe40007ffe812 */
[----:B------:R-:W-:-:S05]  /*c820*/  @P1 SEL R222, R25, RZ, !P3 ;  /* 0x000000ff19de1207 */ /* 0x000fca0005800000 */
[----:B------:R-:W-:Y:S01]  /*c830*/  @P1 IMAD.IADD R222, R222, 0x1, R223 ;  /* 0x00000001dede1824 */ /* 0x000fe200078e02df */
[----:B------:R-:W-:-:S04]  /*c840*/  IADD3 R223, R63, -R5, RZ ;  /* 0x800000053fdf7210 */ /* 0x000fc80007ffe0ff */
[----:B------:R-:W-:Y:S02]  /*c850*/  @P1 I2FP.F32.S32 R222, R222 ;  /* 0x000000de00de1245 */ /* 0x000fe40000201400 */
[----:B------:R-:W-:Y:S01]  /*c860*/  LEA R224, R223, UR4, 0x2 ;  /* 0x00000004dfe07c11 */ /* 0x000fe2000f8e10ff */
[----:B--2---:R-:W-:-:S04]  /*c870*/  @P2 FADD.FTZ R11, R11, R12 ;  /* 0x0000000c0b0b2221 */ /* 0x004fc80000010000 */
[----:B---3--:R-:W-:-:S05]  /*c880*/  @P1 FFMA.FTZ R11, R222, R14, R11 ;  /* 0x0000000ede0b1223 */ /* 0x008fca000001000b */
[----:B------:R1:W-:Y:S01]  /*c890*/  STS [R224], R11 ;  /* 0x0000000be0007388 */ /* 0x0003e20000000800 */
[----:B------:R-:W-:-:S07]  /*c8a0*/  @!P0 FMNMX.FTZ R221, R221, R11, !PT ;  /* 0x0000000bdddd8209 */ /* 0x000fce0007810000 */
.L_x_1981:
[----:B------:R-:W-:Y:S05]  /*c8b0*/  BSYNC B1 ;  /* 0x0000000000017941 */ /* 0x000fea0003800000 */
.L_x_1980:
[----:B------:R-:W-:-:S05]  /*c8c0*/  VIADD R63, R63, 0x10 ;  /* 0x000000103f3f7836 */ /* 0x000fca0000000000 */
[----:B------:R-:W-:-:S13]  /*c8d0*/  ISETP.GE.AND P0, PT, R63, R0, PT ;  /* 0x000000003f00720c */ /* 0x000fda0003f06270 */
[----:B------:R-:W-:Y:S05]  /*c8e0*/  @!P0 BRA `(.L_x_1982) ;  /* 0xffffff6000e48947 */ /* 0x000fea000383ffff */
.L_x_1722:
[----:B------:R-:W-:Y:S05]  /*c8f0*/  BSYNC B0 ;  /* 0x0000000000007941 */ /* 0x000fea0003800000 */
.L_x_1721:
[----:B------:R-:W-:Y:S01]  /*c900*/  UMOV UR5, 0xffffffff ;  /* 0xffffffff00057882 */ /* 0x000fe20000000000 */
[----:B------:R-:W-:Y:S02]  /*c910*/  SHF.R.S32.HI R4, RZ, 0x1f, R19 ;  /* 0x0000001fff047819 */ /* 0x000fe40000011413 */
[----:B------:R-:W-:Y:S05]  /*c920*/  BRA.DIV UR5, `(.L_x_1983) ;  /* 0x0000003205407947 */ /* 0x000fea000b800000 */
[----:B--2---:R-:W0:Y:S02]  /*c930*/  SHFL.BFLY PT, R14, R221, 0x10, 0x1f ;  /* 0x0e001f00dd0e7f89 */ /* 0x004e2400000e0000 */
[----:B0-----:R-:W-:-:S05]  /*c940*/  FMNMX.FTZ R13, R14, R221, !PT ;  /* 0x000000dd0e0d7209 */ /* 0x001fca0007810000 */
[----:B------:R-:W0:Y:S02]  /*c950*/  SHFL.BFLY PT, R14, R13, 0x8, 0x1f ;  /* 0x0d001f000d0e7f89 */ /* 0x000e2400000e0000 */
[----:B0-----:R-:W-:-:S05]  /*c960*/  FMNMX.FTZ R0, R13, R14, !PT ;  /* 0x0000000e0d007209 */ /* 0x001fca0007810000 */
[----:B------:R0:W2:Y:S02]  /*c970*/  SHFL.BFLY PT, R14, R0, 0x4, 0x1f ;  /* 0x0c801f00000e7f89 */ /* 0x0000a400000e0000 */
.L_x_2048:
[----:B------:R-:W-:Y:S01]  /*c980*/  LEA.HI R4, R4, R19, RZ, 0x5 ;  /* 0x0000001304047211 */ /* 0x000fe200078f28ff */
[----:B------:R-:W-:Y:S05]  /*c990*/  WARPSYNC.ALL ;  /* 0x0000000000007948 */ /* 0x000fea0003800000 */
[----:B------:R-:W-:-:S05]  /*c9a0*/  LOP3.LUT R6, R4, 0xffffffe0, RZ, 0xc0, !PT ;  /* 0xffffffe004067812 */ /* 0x000fca00078ec0ff */
[----:B------:R-:W-:-:S05]  /*c9b0*/  IMAD.IADD R6, R19, 0x1, -R6 ;  /* 0x0000000113067824 */ /* 0x000fca00078e0a06 */
[----:B------:R-:W-:-:S13]  /*c9c0*/  ISETP.NE.AND P0, PT, R6, RZ, PT ;  /* 0x000000ff0600720c */ /* 0x000fda0003f05270 */
[----:B------:R-:W5:Y:S01]  /*c9d0*/  @!P0 S2R R8, SR_CgaCtaId ;  /* 0x0000000000088919 */ /* 0x000f620000008800 */
[----:B------:R-:W-:Y:S02]  /*c9e0*/  @!P0 MOV R7, 0x400 ;  /* 0x0000040000078802 */ /* 0x000fe40000000f00 */
[----:B------:R-:W-:Y:S02]  /*c9f0*/  @!P0 SHF.R.S32.HI R4, RZ, 0x5, R4 ;  /* 0x00000005ff048819 */ /* 0x000fe40000011404 */
[----:B-----5:R-:W-:Y:S02]  /*ca00*/  @!P0 LEA R9, R8, R7, 0x18 ;  /* 0x0000000708098211 */ /* 0x020fe400078ec0ff */
[----:B--2---:R-:W-:Y:S02]  /*ca10*/  FMNMX.FTZ R7, R0, R14, !PT ;  /* 0x0000000e00077209 */ /* 0x004fe40007810000 */
[----:B------:R-:W-:-:S05]  /*ca20*/  @!P0 LEA R4, R4, R9, 0x2 ;  /* 0x0000000904048211 */ /* 0x000fca00078e10ff */
[----:B------:R2:W-:Y:S01]  /*ca30*/  @!P0 STS [R4], R7 ;  /* 0x0000000704008388 */ /* 0x0005e20000000800 */
[----:B------:R-:W-:Y:S01]  /*ca40*/  BAR.SYNC.DEFER_BLOCKING 0x0 ;  /* 0x0000000000007b1d */ /* 0x000fe20000010000 */
[----:B------:R-:W-:Y:S01]  /*ca50*/  ISETP.GT.AND P0, PT, R6, 0x1, PT ;  /* 0x000000010600780c */ /* 0x000fe20003f04270 */
[----:B--2---:R-:W-:Y:S01]  /*ca60*/  IMAD.MOV.U32 R4, RZ, RZ, RZ ;  /* 0x000000ffff047224 */ /* 0x004fe200078e00ff */
[----:B-1-3--:R-:W-:-:S03]  /*ca70*/  IADD3 R11, R19, R5, RZ ;  /* 0x00000005130b7210 */ /* 0x00afc60007ffe0ff */
[----:B------:R-:W-:Y:S01]  /*ca80*/  BSSY B0, `(.L_x_1984) ;  /* 0x000007e000007945 */ /* 0x000fe20003800000 */
[----:B------:R-:W-:-:S07]  /*ca90*/  ISETP.GE.AND P1, PT, R11, R18, PT ;  /* 0x000000120b00720c */ /* 0x000fce0003f26270 */
[----:B------:R-:W1:Y:S01]  /*caa0*/  @!P0 S2R R7, SR_CgaCtaId ;  /* 0x0000000000078919 */ /* 0x000e620000008800 */
[----:B0-----:R-:W-:-:S04]  /*cab0*/  @!P0 MOV R0, 0x400 ;  /* 0x0000040000008802 */ /* 0x001fc80000000f00 */
[----:B-1----:R-:W-:Y:S01]  /*cac0*/  @!P0 LEA R7, R7, R0, 0x18 ;  /* 0x0000000007078211 */ /* 0x002fe200078ec0ff */
[----:B------:R-:W-:-:S04]  /*cad0*/  IMAD.MOV.U32 R0, RZ, RZ, -0x800001 ;  /* 0xff7fffffff007424 */ /* 0x000fc800078e00ff */
[----:B------:R-:W-:-:S05]  /*cae0*/  @!P0 IMAD R6, R6, 0x4, R7 ;  /* 0x0000000406068824 */ /* 0x000fca00078e0207 */
[----:B------:R-:W0:Y:S04]  /*caf0*/  @!P0 LDS R0, [R6] ;  /* 0x0000000006008984 */ /* 0x000e280000000800 */
[----:B0-----:R-:W0:Y:S02]  /*cb00*/  SHFL.BFLY PT, R7, R0, 0x1, 0x1f ;  /* 0x0c201f0000077f89 */ /* 0x001e2400000e0000 */
[----:B0-----:R-:W-:-:S05]  /*cb10*/  FMNMX.FTZ R7, R7, R0, !PT ;  /* 0x0000000007077209 */ /* 0x001fca0007810000 */
[----:B------:R0:W1:Y:S01]  /*cb20*/  SHFL.IDX PT, R12, R7, RZ, 0x1f ;  /* 0x00001fff070c7589 */ /* 0x00006200000e0000 */
[----:B------:R-:W-:Y:S05]  /*cb30*/  @P1 BRA `(.L_x_1985) ;  /* 0x0000000400c81947 */ /* 0x000fea0003800000 */
[----:B------:R-:W-:Y:S01]  /*cb40*/  LOP3.LUT R0, RZ, R5, RZ, 0x33, !PT ;  /* 0x00000005ff007212 */ /* 0x000fe200078e33ff */
[----:B------:R-:W-:Y:S01]  /*cb50*/  BSSY B1, `(.L_x_1986) ;  /* 0x0000028000017945 */ /* 0x000fe20003800000 */
[----:B------:R-:W-:Y:S02]  /*cb60*/  MOV R9, R11 ;  /* 0x0000000b00097202 */ /* 0x000fe40000000f00 */
[----:B------:R-:W-:-:S04]  /*cb70*/  IADD3 R0, -R19, R18, R0 ;  /* 0x0000001213007210 */ /* 0x000fc80007ffe100 */
[----:B------:R-:W-:-:S04]  /*cb80*/  LEA.HI R4, R0, 0x1, RZ, 0x1a ;  /* 0x0000000100047811 */ /* 0x000fc800078fd0ff */
[----:B------:R-:W-:Y:S01]  /*cb90*/  LOP3.LUT P0, R6, R4, 0x3, RZ, 0xc0, !PT ;  /* 0x0000000304067812 */ /* 0x000fe2000780c0ff */
[----:B------:R-:W-:-:S12]  /*cba0*/  IMAD.MOV.U32 R4, RZ, RZ, RZ ;  /* 0x000000ffff047224 */ /* 0x000fd800078e00ff */
[----:B------:R-:W-:Y:S05]  /*cbb0*/  @!P0 BRA `(.L_x_1987) ;  /* 0x0000000000848947 */ /* 0x000fea0003800000 */
[----:B------:R-:W-:Y:S01]  /*cbc0*/  IMAD R10, R2, R3, RZ ;  /* 0x00000003020a7224 */ /* 0x000fe200078e02ff */
[----:B------:R-:W-:Y:S01]  /*cbd0*/  ULDC.64 UR6, c[0x0][0x2b0] ;  /* 0x0000ac0000067ab9 */ /* 0x000fe20000000a00 */
[--C-:B------:R-:W-:Y:S01]  /*cbe0*/  SHF.R.S32.HI R4, RZ, 0x1f, R11.reuse ;  /* 0x0000001fff047819 */ /* 0x100fe2000001140b */
[----:B------:R-:W-:Y:S01]  /*cbf0*/  IMAD.MOV.U32 R3, RZ, RZ, R6 ;  /* 0x000000ffff037224 */ /* 0x000fe200078e0006 */
[----:B------:R-:W-:Y:S02]  /*cc00*/  ISETP.NE.U32.AND P0, PT, RZ, UR6, PT ;  /* 0x00000006ff007c0c */ /* 0x000fe4000bf05070 */
[----:B0-----:R-:W-:Y:S02]  /*cc10*/  SHF.R.S32.HI R7, RZ, 0x1f, R10 ;  /* 0x0000001fff077819 */ /* 0x001fe4000001140a */
[----:B------:R-:W-:Y:S02]  /*cc20*/  IADD3 R10, P2, P3, R10, UR6, R11 ;  /* 0x000000060a0a7c10 */ /* 0x000fe4000fb5e00b */
[----:B------:R-:W-:-:S02]  /*cc30*/  ISETP.NE.AND.EX P0, PT, RZ, UR7, PT, P0 ;  /* 0x00000007ff007c0c */ /* 0x000fc4000bf05300 */
[----:B------:R-:W-:Y:S01]  /*cc40*/  IADD3.X R7, R7, UR7, R4, P2, P3 ;  /* 0x0000000707077c10 */ /* 0x000fe200097e6404 */
[----:B------:R-:W-:Y:S01]  /*cc50*/  IMAD.MOV.U32 R4, RZ, RZ, RZ ;  /* 0x000000ffff047224 */ /* 0x000fe200078e00ff */
[----:B------:R-:W-:Y:S02]  /*cc60*/  LEA R8, R19, UR4, 0x2 ;  /* 0x0000000413087c11 */ /* 0x000fe4000f8e10ff */
[----:B------:R-:W-:-:S07]  /*cc70*/  MOV R9, R11 ;  /* 0x0000000b00097202 */ /* 0x000fce0000000f00 */
.L_x_1991:
[----:B------:R-:W-:Y:S04]  /*cc80*/  BSSY B2, `(.L_x_1988) ;  /* 0x000000b000027945 */ /* 0x000fe80003800000 */
[----:B0-----:R-:W-:Y:S05]  /*cc90*/  @!P0 BRA `(.L_x_1989) ;  /* 0x0000000000148947 */ /* 0x001fea0003800000 */
[----:B------:R-:W-:-:S06]  /*cca0*/  IMAD.MOV.U32 R6, RZ, RZ, R10 ;  /* 0x000000ffff067224 */ /* 0x000fcc00078e000a */
[----:B------:R-:W2:Y:S01]  /*ccb0*/  LDG.E.U8 R6, desc[UR36][R6.64] ;  /* 0x0000002406067981 */ /* 0x000ea2000c1e1100 */
[----:B------:R-:W-:Y:S01]  /*ccc0*/  IMAD.MOV.U32 R13, RZ, RZ, RZ ;  /* 0x000000ffff0d7224 */ /* 0x000fe200078e00ff */
[----:B--2---:R-:W-:-:S13]  /*ccd0*/  ISETP.NE.AND P2, PT, R6, RZ, PT ;  /* 0x000000ff0600720c */ /* 0x004fda0003f45270 */
[----:B------:R-:W-:Y:S05]  /*cce0*/  @P2 BRA `(.L_x_1990) ;  /* 0x0000000000102947 */ /* 0x000fea0003800000 */
.L_x_1989:
[----:B------:R-:W1:Y:S02]  /*ccf0*/  LDS R6, [R8] ;  /* 0x0000000008067984 */ /* 0x000e640000000800 */
[----:B-1----:R-:W-:-:S04]  /*cd00*/  FADD.FTZ R6, -R12, R6 ;  /* 0x000000060c067221 */ /* 0x002fc80000010100 */
[----:B------:R-:W-:-:S04]  /*cd10*/  FMUL.FTZ R6, R6, 1.4426950216293334961 ;  /* 0x3fb8aa3b06067820 */ /* 0x000fc80000410000 */
[----:B------:R0:W2:Y:S03]  /*cd20*/  MUFU.EX2 R13, R6 ;  /* 0x00000006000d7308 */ /* 0x0000a60000000800 */
.L_x_1990:
[----:B------:R-:W-:Y:S05]  /*cd30*/  BSYNC B2 ;  /* 0x0000000000027941 */ /* 0x000fea0003800000 */
.L_x_1988:
[----:B------:R-:W-:Y:S01]  /*cd40*/  IADD3 R3, R3, -0x1, RZ ;  /* 0xffffffff03037810 */ /* 0x000fe20007ffe0ff */
[----:B--2---:R2:W-:Y:S01]  /*cd50*/  STS [R8], R13 ;  /* 0x0000000d08007388 */ /* 0x0045e20000000800 */
[----:B------:R-:W-:Y:S01]  /*cd60*/  IADD3 R10, P3, R10, 0x40, RZ ;  /* 0x000000400a0a7810 */ /* 0x000fe20007f7e0ff */
[----:B------:R-:W-:Y:S01]  /*cd70*/  FADD.FTZ R4, R13, R4 ;  /* 0x000000040d047221 */ /* 0x000fe20000010000 */
[----:B------:R-:W-:Y:S01]  /*cd80*/  ISETP.NE.AND P2, PT, R3, RZ, PT ;  /* 0x000000ff0300720c */ /* 0x000fe20003f45270 */
[----:B------:R-:W-:Y:S01]  /*cd90*/  VIADD R9, R9, 0x40 ;  /* 0x0000004009097836 */ /* 0x000fe20000000000 */
[----:B------:R-:W-:Y:S01]  /*cda0*/  IADD3.X R7, RZ, R7, RZ, P3, !PT ;  /* 0x00000007ff077210 */ /* 0x000fe20001ffe4ff */
[----:B--2---:R-:W-:-:S10]  /*cdb0*/  VIADD R8, R8, 0x100 ;  /* 0x0000010008087836 */ /* 0x004fd40000000000 */
[----:B------:R-:W-:Y:S05]  /*cdc0*/  @P2 BRA `(.L_x_1991) ;  /* 0xfffffffc00ac2947 */ /* 0x000fea000383ffff */
.L_x_1987:
[----:B------:R-:W-:Y:S05]  /*cdd0*/  BSYNC B1 ;  /* 0x0000000000017941 */ /* 0x000fea0003800000 */
.L_x_1986:
[----:B------:R-:W-:-:S13]  /*cde0*/  ISETP.GE.U32.AND P0, PT, R0, 0xc0, PT ;  /* 0x000000c00000780c */ /* 0x000fda0003f06070 */
[----:B------:R-:W-:Y:S05]  /*cdf0*/  @!P0 BRA `(.L_x_1985) ;  /* 0x0000000400188947 */ /* 0x000fea0003800000 */
[----:B------:R-:W-:Y:S01]  /*ce00*/  ULDC UR5, c[0x0][0x284] ;  /* 0x0000a10000057ab9 */ /* 0x000fe20000000800 */
[----:B------:R-:W-:Y:S01]  /*ce10*/  LEA R0, R9, 0x200, 0x2 ;  /* 0x0000020009007811 */ /* 0x000fe200078e10ff */
[----:B------:R-:W-:Y:S01]  /*ce20*/  IMAD R8, R2, UR5, RZ ;  /* 0x0000000502087c24 */ /* 0x000fe2000f8e02ff */
[----:B------:R-:W-:Y:S01]  /*ce30*/  ULDC.64 UR6, c[0x0][0x2b0] ;  /* 0x0000ac0000067ab9 */ /* 0x000fe20000000a00 */
[----:B------:R-:W-:Y:S02]  /*ce40*/  SHF.R.S32.HI R3, RZ, 0x1f, R9 ;  /* 0x0000001fff037819 */ /* 0x000fe40000011409 */
[----:B------:R-:W-:Y:S01]  /*ce50*/  ISETP.NE.U32.AND P0, PT, RZ, UR6, PT ;  /* 0x00000006ff007c0c */ /* 0x000fe2000bf05070 */
[----:B------:R-:W-:Y:S01]  /*ce60*/  IMAD R0, R5, -0x4, R0 ;  /* 0xfffffffc05007824 */ /* 0x000fe200078e0200 */
[--C-:B0-----:R-:W-:Y:S02]  /*ce70*/  IADD3 R6, P2, P3, R9, UR6, R8.reuse ;  /* 0x0000000609067c10 */ /* 0x101fe4000fb5e008 */
[----:B------:R-:W-:Y:S01]  /*ce80*/  SHF.R.S32.HI R8, RZ, 0x1f, R8 ;  /* 0x0000001fff087819 */ /* 0x000fe20000011408 */
[----:B------:R-:W-:Y:S01]  /*ce90*/  VIADD R0, R0, UR4 ;  /* 0x0000000400007c36 */ /* 0x000fe20008000000 */
[----:B------:R-:W-:-:S02]  /*cea0*/  ISETP.NE.AND.EX P0, PT, RZ, UR7, PT, P0 ;  /* 0x00000007ff007c0c */ /* 0x000fc4000bf05300 */
[----:B------:R-:W-:-:S11]  /*ceb0*/  IADD3.X R7, R3, UR7, R8, P2, P3 ;  /* 0x0000000703077c10 */ /* 0x000fd600097e6408 */
.L_x_2004:
[----:B------:R-:W-:Y:S04]  /*cec0*/  BSSY B1, `(.L_x_1992) ;  /* 0x000000a000017945 */ /* 0x000fe80003800000 */
[----:B------:R-:W-:Y:S05]  /*ced0*/  @!P0 BRA `(.L_x_1993) ;  /* 0x0000000000108947 */ /* 0x000fea0003800000 */
[----:B------:R-:W2:Y:S02]  /*cee0*/  LDG.E.U8 R3, desc[UR36][R6.64] ;  /* 0x0000002406037981 */ /* 0x000ea4000c1e1100 */
[----:B--2---:R-:W-:-:S13]  /*cef0*/  ISETP.NE.AND P2, PT, R3, RZ, PT ;  /* 0x000000ff0300720c */ /* 0x004fda0003f45270 */
[----:B------:R-:W-:Y:S01]  /*cf00*/  @P2 IMAD.MOV.U32 R3, RZ, RZ, RZ ;  /* 0x000000ffff032224 */ /* 0x000fe200078e00ff */
[----:B------:R-:W-:Y:S06]  /*cf10*/  @P2 BRA `(.L_x_1994) ;  /* 0x0000000000102947 */ /* 0x000fec0003800000 */
.L_x_1993:
[----:B------:R-:W1:Y:S02]  /*cf20*/  LDS R3, [R0+-0x200] ;  /* 0xfffe000000037984 */ /* 0x000e640000000800 */
[----:B-1----:R-:W-:-:S04]  /*cf30*/  FADD.FTZ R3, -R12, R3 ;  /* 0x000000030c037221 */ /* 0x002fc80000010100 */
[----:B------:R-:W-:-:S06]  /*cf40*/  FMUL.FTZ R3, R3, 1.4426950216293334961 ;  /* 0x3fb8aa3b03037820 */ /* 0x000fcc0000410000 */
[----:B------:R-:W0:Y:S02]  /*cf50*/  MUFU.EX2 R3, R3 ;  /* 0x0000000300037308 */ /* 0x000e240000000800 */
.L_x_1994:
[----:B------:R-:W-:Y:S05]  /*cf60*/  BSYNC B1 ;  /* 0x0000000000017941 */ /* 0x000fea0003800000 */
.L_x_1992:
        /* <DEDUP_REMOVED lines=8> */
.L_x_1996:
[----:B0-----:R-:W1:Y:S02]  /*cff0*/  LDS R3, [R0+-0x100] ;  /* 0xffff000000037984 */ /* 0x001e640000000800 */
[----:B-1----:R-:W-:-:S04]  /*d000*/  FADD.FTZ R3, -R12, R3 ;  /* 0x000000030c037221 */ /* 0x002fc80000010100 */
[----:B------:R-:W-:-:S06]  /*d010*/  FMUL.FTZ R3, R3, 1.4426950216293334961 ;  /* 0x3fb8aa3b03037820 */ /* 0x000fcc0000410000 */
[----:B------:R-:W0:Y:S02]  /*d020*/  MUFU.EX2 R3, R3 ;  /* 0x0000000300037308 */ /* 0x000e240000000800 */
.L_x_1997:
[----:B------:R-:W-:Y:S05]  /*d030*/  BSYNC B1 ;  /* 0x0000000000017941 */ /* 0x000fea0003800000 */
.L_x_1995:
        /* <DEDUP_REMOVED lines=8> */
.L_x_1999:
[----:B0-----:R-:W1:Y:S02]  /*d0c0*/  LDS R3, [R0] ;  /* 0x0000000000037984 */ /* 0x001e640000000800 */
[----:B-1----:R-:W-:-:S04]  /*d0d0*/  FADD.FTZ R3, -R12, R3 ;  /* 0x000000030c037221 */ /* 0x002fc80000010100 */
[----:B------:R-:W-:-:S06]  /*d0e0*/  FMUL.FTZ R3, R3, 1.4426950216293334961 ;  /* 0x3fb8aa3b03037820 */ /* 0x000fcc0000410000 */
[----:B------:R-:W0:Y:S02]  /*d0f0*/  MUFU.EX2 R3, R3 ;  /* 0x0000000300037308 */ /* 0x000e240000000800 */
.L_x_2000:
[----:B------:R-:W-:Y:S05]  /*d100*/  BSYNC B1 ;  /* 0x0000000000017941 */ /* 0x000fea0003800000 */
.L_x_1998:
        /* <DEDUP_REMOVED lines=8> */
.L_x_2002:
[----:B0-----:R-:W1:Y:S02]  /*d190*/  LDS R3, [R0+0x100] ;  /* 0x0001000000037984 */ /* 0x001e640000000800 */
[----:B-1----:R-:W-:-:S04]  /*d1a0*/  FADD.FTZ R3, -R12, R3 ;  /* 0x000000030c037221 */ /* 0x002fc80000010100 */
[----:B------:R-:W-:-:S06]  /*d1b0*/  FMUL.FTZ R3, R3, 1.4426950216293334961 ;  /* 0x3fb8aa3b03037820 */ /* 0x000fcc0000410000 */
[----:B------:R-:W0:Y:S02]  /*d1c0*/  MUFU.EX2 R3, R3 ;  /* 0x0000000300037308 */ /* 0x000e240000000800 */
.L_x_2003:
[----:B------:R-:W-:Y:S05]  /*d1d0*/  BSYNC B1 ;  /* 0x0000000000017941 */ /* 0x000fea0003800000 */
.L_x_2001:
[----:B------:R-:W-:Y:S01]  /*d1e0*/  IADD3 R9, R9, 0x100, RZ ;  /* 0x0000010009097810 */ /* 0x000fe20007ffe0ff */
[----:B0-----:R0:W-:Y:S01]  /*d1f0*/  STS [R0+0x100], R3 ;  /* 0x0001000300007388 */ /* 0x0011e20000000800 */
[----:B------:R-:W-:Y:S01]  /*d200*/  IADD3 R6, P3, R6, 0x100, RZ ;  /* 0x0000010006067810 */ /* 0x000fe20007f7e0ff */
[----:B------:R-:W-:Y:S01]  /*d210*/  FADD.FTZ R4, R4, R3 ;  /* 0x0000000304047221 */ /* 0x000fe20000010000 */
[----:B------:R-:W-:-:S03]  /*d220*/  ISETP.GE.AND P2, PT, R9, R18, PT ;  /* 0x000000120900720c */ /* 0x000fc60003f46270 */
[----:B------:R-:W-:Y:S02]  /*d230*/  IMAD.X R7, RZ, RZ, R7, P3 ;  /* 0x000000ffff077224 */ /* 0x000fe400018e0607 */
[----:B0-----:R-:W-:-:S08]  /*d240*/  VIADD R0, R0, 0x400 ;  /* 0x0000040000007836 */ /* 0x001fd00000000000 */
[----:B------:R-:W-:Y:S05]  /*d250*/  @!P2 BRA `(.L_x_2004) ;  /* 0xfffffffc0018a947 */ /* 0x000fea000383ffff */
.L_x_1985:
[----:B------:R-:W-:Y:S05]  /*d260*/  BSYNC B0 ;  /* 0x0000000000007941 */ /* 0x000fea0003800000 */
.L_x_1984:
[----:B------:R-:W2:Y:S01]  /*d270*/  SHFL.BFLY PT, R3, R4, 0x10, 0x1f ;  /* 0x0e001f0004037f89 */ /* 0x000ea200000e0000 */
[C---:B------:R-:W-:Y:S01]  /*d280*/  LOP3.LUT P0, RZ, R19.reuse, 0x1f, RZ, 0xc0, !PT ;  /* 0x0000001f13ff7812 */ /* 0x040fe2000780c0ff */
[----:B------:R-:W-:Y:S01]  /*d290*/  ULDC.U8 UR5, c[0x0][0x31c] ;  /* 0x0000c70000057ab9 */ /* 0x000fe20000000000 */
[----:B------:R-:W-:-:S04]  /*d2a0*/  LOP3.LUT R8, R19, 0x1f, RZ, 0xc0, !PT ;  /* 0x0000001f13087812 */ /* 0x000fc800078ec0ff */
[----:B------:R-:W-:-:S07]  /*d2b0*/  ISETP.GT.U32.AND P2, PT, R8, 0x1, PT ;  /* 0x000000010800780c */ /* 0x000fce0003f44070 */
[----:B------:R-:W3:Y:S06]  /*d2c0*/  @!P0 S2R R9, SR_CgaCtaId ;  /* 0x0000000000098919 */ /* 0x000eec0000008800 */
[----:B------:R-:W5:Y:S01]  /*d2d0*/  @!P2 S2R R13, SR_CgaCtaId ;  /* 0x00000000000da919 */ /* 0x000f620000008800 */
[----:B------:R-:W-:Y:S01]  /*d2e0*/  @!P2 MOV R8, 0x400 ;  /* 0x000004000008a802 */ /* 0x000fe20000000f00 */
[----:B--2---:R-:W-:Y:S01]  /*d2f0*/  FADD.FTZ R3, R3, R4 ;  /* 0x0000000403037221 */ /* 0x004fe20000010000 */
[----:B------:R-:W-:-:S04]  /*d300*/  @!P0 MOV R4, 0x400 ;  /* 0x0000040000048802 */ /* 0x000fc80000000f00 */
[----:B------:R-:W2:Y:S01]  /*d310*/  SHFL.BFLY PT, R0, R3, 0x8, 0x1f ;  /* 0x0d001f0003007f89 */ /* 0x000ea200000e0000 */
[----:B---3--:R-:W-:Y:S02]  /*d320*/  @!P0 LEA R9, R9, R4, 0x18 ;  /* 0x0000000409098211 */ /* 0x008fe400078ec0ff */
[----:B-----5:R-:W-:Y:S01]  /*d330*/  @!P2 LEA R13, R13, R8, 0x18 ;  /* 0x000000080d0da211 */ /* 0x020fe200078ec0ff */
[----:B--2---:R-:W-:-:S05]  /*d340*/  FADD.FTZ R0, R3, R0 ;  /* 0x0000000003007221 */ /* 0x004fca0000010000 */
[----:B0-----:R-:W0:Y:S02]  /*d350*/  SHFL.BFLY PT, R7, R0, 0x4, 0x1f ;  /* 0x0c801f0000077f89 */ /* 0x001e2400000e0000 */
[----:B0-----:R-:W-:Y:S01]  /*d360*/  FADD.FTZ R7, R0, R7 ;  /* 0x0000000700077221 */ /* 0x001fe20000010000 */
[----:B------:R-:W-:-:S04]  /*d370*/  @!P0 SHF.R.U32.HI R0, RZ, 0x3, R19 ;  /* 0x00000003ff008819 */ /* 0x000fc80000011613 */
[----:B------:R-:W0:Y:S01]  /*d380*/  SHFL.BFLY PT, R6, R7, 0x2, 0x1f ;  /* 0x0c401f0007067f89 */ /* 0x000e2200000e0000 */
[----:B------:R-:W-:-:S05]  /*d390*/  @!P0 LOP3.LUT R4, R0, 0x1ffffffc, RZ, 0xc0, !PT ;  /* 0x1ffffffc00048812 */ /* 0x000fca00078ec0ff */
[----:B------:R-:W-:Y:S02]  /*d3a0*/  @!P0 IMAD.IADD R10, R4, 0x1, R9 ;  /* 0x00000001040a8824 */ /* 0x000fe400078e0209 */
[----:B0-----:R-:W-:Y:S01]  /*d3b0*/  FADD.FTZ R6, R7, R6 ;  /* 0x0000000607067221 */ /* 0x001fe20000010000 */
[----:B------:R-:W-:-:S04]  /*d3c0*/  @!P2 SHF.L.U32 R7, R19, 0x2, RZ ;  /* 0x000000021307a819 */ /* 0x000fc800000006ff */
[----:B------:R-:W0:Y:S01]  /*d3d0*/  SHFL.BFLY PT, R3, R6, 0x1, 0x1f ;  /* 0x0c201f0006037f89 */ /* 0x000e2200000e0000 */
[----:B------:R-:W-:-:S05]  /*d3e0*/  @!P2 LOP3.LUT R0, R7, 0x7c, RZ, 0xc0, !PT ;  /* 0x0000007c0700a812 */ /* 0x000fca00078ec0ff */
[----:B------:R-:W-:Y:S02]  /*d3f0*/  @!P2 IMAD.IADD R0, R13, 0x1, R0 ;  /* 0x000000010d00a824 */ /* 0x000fe400078e0200 */
[----:B0-----:R-:W-:Y:S01]  /*d400*/  FADD.FTZ R3, R6, R3 ;  /* 0x0000000306037221 */ /* 0x001fe20000010000 */
[----:B------:R-:W-:-:S04]  /*d410*/  CS2R R6, SRZ ;  /* 0x0000000000067805 */ /* 0x000fc8000001ff00 */
[----:B------:R-:W-:Y:S01]  /*d420*/  @!P0 STS [R10+0x8], R3 ;  /* 0x000008030a008388 */ /* 0x000fe20000000800 */
[----:B------:R-:W-:Y:S01]  /*d430*/  BAR.SYNC.DEFER_BLOCKING 0x0 ;  /* 0x0000000000007b1d */ /* 0x000fe20000010000 */
[----:B------:R-:W-:-:S05]  /*d440*/  ISETP.NE.AND P0, PT, RZ, UR5, PT ;  /* 0x00000005ff007c0c */ /* 0x000fca000bf05270 */
[----:B------:R-:W0:Y:S04]  /*d450*/  @!P2 LDS R3, [R0+0x8] ;  /* 0x000008000003a984 */ /* 0x000e280000000800 */
[----:B0-----:R-:W0:Y:S02]  /*d460*/  SHFL.BFLY PT, R4, R3, 0x1, 0x1f ;  /* 0x0c201f0003047f89 */ /* 0x001e2400000e0000 */
[----:B0-----:R-:W-:-:S06]  /*d470*/  FADD.FTZ R4, R4, R3 ;  /* 0x0000000304047221 */ /* 0x001fcc0000010000 */
[----:B------:R-:W0:Y:S02]  /*d480*/  SHFL.IDX PT, R4, R4, RZ, 0x1f ;  /* 0x00001fff04047589 */ /* 0x000e2400000e0000 */
[----:B0-----:R-:W-:-:S04]  /*d490*/  FADD.FTZ R8, R4, 9.9999999747524270788e-07 ;  /* 0x358637bd04087421 */ /* 0x001fc80000010000 */
[----:B------:R0:W2:Y:S01]  /*d4a0*/  MUFU.RCP R15, R8 ;  /* 0x00000008000f7308 */ /* 0x0000a20000001000 */
[----:B------:R-:W-:Y:S05]  /*d4b0*/  @!P0 BRA `(.L_x_2005) ;  /* 0x0000000000188947 */ /* 0x000fea0003800000 */
[----:B------:R-:W3:Y:S08]  /*d4c0*/  LDC R0, c[0x0][0x318] ;  /* 0x0000c600ff007b82 */ /* 0x000ef00000000800 */
[----:B------:R-:W3:Y:S08]  /*d4d0*/  LDC R3, c[0x0][0x29c] ;  /* 0x0000a700ff037b82 */ /* 0x000ef00000000800 */
[----:B------:R-:W5:Y:S01]  /*d4e0*/  LDC R6, c[0x0][0x284] ;  /* 0x0000a100ff067b82 */ /* 0x000f620000000800 */
[----:B---3--:R-:W-:-:S04]  /*d4f0*/  IMAD R23, R23, R0, R3 ;  /* 0x0000000017177224 */ /* 0x008fc800078e0203 */
[----:B-----5:R-:W-:-:S05]  /*d500*/  IMAD R6, R23, R6, RZ ;  /* 0x0000000617067224 */ /* 0x020fca00078e02ff */
[----:B------:R-:W-:-:S07]  /*d510*/  SHF.R.S32.HI R7, RZ, 0x1f, R6 ;  /* 0x0000001fff077819 */ /* 0x000fce0000011406 */
.L_x_2005:
[----:B------:R-:W-:Y:S04]  /*d520*/  BSSY B0, `(.L_x_2006) ;  /* 0x0000041000007945 */ /* 0x000fe80003800000 */
[----:B------:R-:W-:Y:S05]  /*d530*/  @P1 BRA `(.L_x_2007) ;  /* 0x0000000000fc1947 */ /* 0x000fea0003800000 */
[----:B------:R-:W-:Y:S01]  /*d540*/  LOP3.LUT R0, RZ, R5, RZ, 0x33, !PT ;  /* 0x00000005ff007212 */ /* 0x000fe200078e33ff */
[----:B------:R-:W-:Y:S03]  /*d550*/  BSSY B1, `(.L_x_2008) ;  /* 0x000001a000017945 */ /* 0x000fe60003800000 */
[----:B------:R-:W-:-:S04]  /*d560*/  IADD3 R0, -R19, R18, R0 ;  /* 0x0000001213007210 */ /* 0x000fc80007ffe100 */
[C---:B------:R-:W-:Y:S02]  /*d570*/  LEA.HI R3, R0.reuse, 0x1, RZ, 0x1a ;  /* 0x0000000100037811 */ /* 0x040fe400078fd0ff */
[----:B------:R-:W-:Y:S02]  /*d580*/  ISETP.GE.U32.AND P1, PT, R0, 0xc0, PT ;  /* 0x000000c00000780c */ /* 0x000fe40003f26070 */
[----:B------:R-:W-:-:S13]  /*d590*/  LOP3.LUT P2, R3, R3, 0x3, RZ, 0xc0, !PT ;  /* 0x0000000303037812 */ /* 0x000fda000784c0ff */
[----:B------:R-:W-:Y:S05]  /*d5a0*/  @!P2 BRA `(.L_x_2009) ;  /* 0x000000000050a947 */ /* 0x000fea0003800000 */
[----:B------:R-:W-:Y:S01]  /*d5b0*/  IADD3 R13, P2, R11, R6, RZ ;  /* 0x000000060b0d7210 */ /* 0x000fe20007f5e0ff */
[----:B------:R-:W-:Y:S01]  /*d5c0*/  ULDC.64 UR6, c[0x0][0x310] ;  /* 0x0000c40000067ab9 */ /* 0x000fe20000000a00 */
[----:B------:R-:W-:Y:S02]  /*d5d0*/  MOV R0, R3 ;  /* 0x0000000300007202 */ /* 0x000fe40000000f00 */
[----:B------:R-:W-:Y:S02]  /*d5e0*/  LEA R10, P3, R13, UR6, 0x2 ;  /* 0x000000060d0a7c11 */ /* 0x000fe4000f8610ff */
[----:B------:R-:W-:Y:S02]  /*d5f0*/  LEA.HI.X.SX32 R4, R11, R7, 0x1, P2 ;  /* 0x000000070b047211 */ /* 0x000fe400010f0eff */
[----:B------:R-:W-:Y:S02]  /*d600*/  LEA R3, R19, UR4, 0x2 ;  /* 0x0000000413037c11 */ /* 0x000fe4000f8e10ff */
[----:B------:R-:W-:-:S07]  /*d610*/  LEA.HI.X R13, R13, UR7, R4, 0x2, P3 ;  /* 0x000000070d0d7c11 */ /* 0x000fce00098f1404 */
.L_x_2010:
[----:B------:R-:W2:Y:S01]  /*d620*/  LDS R4, [R3] ;  /* 0x0000000003047984 */ /* 0x000ea20000000800 */
[----:B0-----:R-:W-:Y:S01]  /*d630*/  @P0 IMAD.MOV.U32 R8, RZ, RZ, R10 ;  /* 0x000000ffff080224 */ /* 0x001fe200078e000a */
[----:B------:R-:W-:Y:S01]  /*d640*/  IADD3 R0, R0, -0x1, RZ ;  /* 0xffffffff00007810 */ /* 0x000fe20007ffe0ff */
[----:B------:R-:W-:Y:S01]  /*d650*/  @P0 IMAD.MOV.U32 R9, RZ, RZ, R13 ;  /* 0x000000ffff090224 */ /* 0x000fe200078e000d */
[----:B------:R-:W-:Y:S01]  /*d660*/  IADD3 R10, P2, R10, 0x100, RZ ;  /* 0x000001000a0a7810 */ /* 0x000fe20007f5e0ff */
[----:B------:R-:W-:Y:S01]  /*d670*/  VIADD R11, R11, 0x40 ;  /* 0x000000400b0b7836 */ /* 0x000fe20000000000 */
[----:B------:R-:W-:-:S03]  /*d680*/  ISETP.NE.AND P3, PT, R0, RZ, PT ;  /* 0x000000ff0000720c */ /* 0x000fc60003f65270 */
[----:B------:R-:W-:Y:S02]  /*d690*/  IMAD.X R13, RZ, RZ, R13, P2 ;  /* 0x000000ffff0d7224 */ /* 0x000fe400010e060d */
[----:B--2---:R-:W-:-:S05]  /*d6a0*/  FMUL.FTZ R4, R4, R15 ;  /* 0x0000000f04047220 */ /* 0x004fca0000410000 */
[----:B------:R-:W-:Y:S04]  /*d6b0*/  @P0 STG.E desc[UR36][R8.64], R4 ;  /* 0x0000000408000986 */ /* 0x000fe8000c101924 */
[----:B------:R0:W-:Y:S02]  /*d6c0*/  STS [R3], R4 ;  /* 0x0000000403007388 */ /* 0x0001e40000000800 */
[----:B0-----:R-:W-:Y:S01]  /*d6d0*/  IADD3 R3, R3, 0x100, RZ ;  /* 0x0000010003037810 */ /* 0x001fe20007ffe0ff */
[----:B------:R-:W-:Y:S06]  /*d6e0*/  @P3 BRA `(.L_x_2010) ;  /* 0xfffffffc00cc3947 */ /* 0x000fec000383ffff */
.L_x_2009:
[----:B------:R-:W-:Y:S05]  /*d6f0*/  BSYNC B1 ;  /* 0x0000000000017941 */ /* 0x000fea0003800000 */
.L_x_2008:
[----:B------:R-:W-:Y:S05]  /*d700*/  @!P1 BRA `(.L_x_2007) ;  /* 0x0000000000889947 */ /* 0x000fea0003800000 */
[----:B------:R-:W-:Y:S01]  /*d710*/  IMAD.SHL.U32 R0, R5, 0x4, RZ ;  /* 0x0000000405007824 */ /* 0x000fe200078e00ff */
[C---:B------:R-:W-:Y:S01]  /*d720*/  IADD3 R10, P0, R11.reuse, R6, RZ ;  /* 0x000000060b0a7210 */ /* 0x040fe20007f1e0ff */
[----:B------:R-:W-:Y:S01]  /*d730*/  ULDC.64 UR6, c[0x0][0x310] ;  /* 0x0000c40000067ab9 */ /* 0x000fe20000000a00 */
[----:B------:R-:W-:Y:S01]  /*d740*/  ISETP.NE.AND P2, PT, RZ, UR5, PT ;  /* 0x00000005ff007c0c */ /* 0x000fe2000bf45270 */
[C---:B------:R-:W-:Y:S01]  /*d750*/  IMAD R0, R11.reuse, 0x4, -R0 ;  /* 0x000000040b007824 */ /* 0x040fe200078e0a00 */
[----:B------:R-:W-:Y:S02]  /*d760*/  LEA R9, P1, R10, UR6, 0x2 ;  /* 0x000000060a097c11 */ /* 0x000fe4000f8210ff */
[----:B------:R-:W-:Y:S02]  /*d770*/  LEA.HI.X.SX32 R7, R11, R7, 0x1, P0 ;  /* 0x000000070b077211 */ /* 0x000fe400000f0eff */
[----:B------:R-:W-:Y:S02]  /*d780*/  IADD3 R0, R0, UR4, RZ ;  /* 0x0000000400007c10 */ /* 0x000fe4000fffe0ff */
[----:B------:R-:W-:-:S07]  /*d790*/  LEA.HI.X R10, R10, UR7, R7, 0x2, P1 ;  /* 0x000000070a0a7c11 */ /* 0x000fce00088f1407 */
.L_x_2011:
[----:B------:R-:W2:Y:S01]  /*d7a0*/  LDS R6, [R0+0x300] ;  /* 0x0003000000067984 */ /* 0x000ea20000000800 */
[----:B------:R-:W-:Y:S01]  /*d7b0*/  IMAD.MOV.U32 R7, RZ, RZ, R10 ;  /* 0x000000ffff077224 */ /* 0x000fe200078e000a */
[----:B------:R-:W-:Y:S02]  /*d7c0*/  IADD3 R11, R11, 0x100, RZ ;  /* 0x000001000b0b7810 */ /* 0x000fe40007ffe0ff */
[----:B------:R-:W3:Y:S02]  /*d7d0*/  LDS R3, [R0] ;  /* 0x0000000000037984 */ /* 0x000ee40000000800 */
[----:B------:R-:W-:Y:S02]  /*d7e0*/  ISETP.GE.AND P0, PT, R11, R18, PT ;  /* 0x000000120b00720c */ /* 0x000fe40003f06270 */
[----:B------:R-:W5:Y:S04]  /*d7f0*/  LDS R4, [R0+0x100] ;  /* 0x0001000000047984 */ /* 0x000f680000000800 */
[----:B0-----:R-:W0:Y:S01]  /*d800*/  LDS R8, [R0+0x200] ;  /* 0x0002000000087984 */ /* 0x001e220000000800 */
[----:B--2---:R-:W-:Y:S01]  /*d810*/  FMUL.FTZ R25, R6, R15 ;  /* 0x0000000f06197220 */ /* 0x004fe20000410000 */
[----:B------:R-:W-:-:S02]  /*d820*/  IMAD.MOV.U32 R6, RZ, RZ, R9 ;  /* 0x000000ffff067224 */ /* 0x000fc400078e0009 */
[-C--:B---3--:R-:W-:Y:S01]  /*d830*/  FMUL.FTZ R13, R3, R15.reuse ;  /* 0x0000000f030d7220 */ /* 0x088fe20000410000 */
[----:B------:R-:W-:Y:S02]  /*d840*/  VIADD R3, R0, 0x400 ;  /* 0x0000040000037836 */ /* 0x000fe40000000000 */
[----:B------:R-:W-:Y:S01]  /*d850*/  @P2 STG.E desc[UR36][R6.64+0x300], R25 ;  /* 0x0003001906002986 */ /* 0x000fe2000c101924 */
[----:B------:R-:W-:Y:S01]  /*d860*/  IADD3 R9, P1, R6, 0x400, RZ ;  /* 0x0000040006097810 */ /* 0x000fe20007f3e0ff */
[-C--:B-----5:R-:W-:Y:S02]  /*d870*/  FMUL.FTZ R21, R4, R15.reuse ;  /* 0x0000000f04157220 */ /* 0x0a0fe40000410000 */
[----:B------:R-:W-:Y:S01]  /*d880*/  @P2 STG.E desc[UR36][R6.64], R13 ;  /* 0x0000000d06002986 */ /* 0x000fe2000c101924 */
[----:B0-----:R-:W-:Y:S01]  /*d890*/  FMUL.FTZ R23, R8, R15 ;  /* 0x0000000f08177220 */ /* 0x001fe20000410000 */
[----:B------:R-:W-:Y:S02]  /*d8a0*/  IMAD.X R10, RZ, RZ, R7, P1 ;  /* 0x000000ffff0a7224 */ /* 0x000fe400008e0607 */
[----:B------:R-:W-:Y:S04]  /*d8b0*/  @P2 STG.E desc[UR36][R6.64+0x100], R21 ;  /* 0x0001001506002986 */ /* 0x000fe8000c101924 */
[----:B------:R-:W-:Y:S04]  /*d8c0*/  @P2 STG.E desc[UR36][R6.64+0x200], R23 ;  /* 0x0002001706002986 */ /* 0x000fe8000c101924 */
[----:B------:R-:W-:Y:S04]  /*d8d0*/  STS [R0+0x300], R25 ;  /* 0x0003001900007388 */ /* 0x000fe80000000800 */
[----:B------:R-:W-:Y:S04]  /*d8e0*/  STS [R0], R13 ;  /* 0x0000000d00007388 */ /* 0x000fe80000000800 */
[----:B------:R-:W-:Y:S04]  /*d8f0*/  STS [R0+0x100], R21 ;  /* 0x0001001500007388 */ /* 0x000fe80000000800 */
[----:B------:R0:W-:Y:S02]  /*d900*/  STS [R0+0x200], R23 ;  /* 0x0002001700007388 */ /* 0x0001e40000000800 */
[----:B0-----:R-:W-:Y:S01]  /*d910*/  MOV R0, R3 ;  /* 0x0000000300007202 */ /* 0x001fe20000000f00 */
[----:B------:R-:W-:Y:S06]  /*d920*/  @!P0 BRA `(.L_x_2011) ;  /* 0xfffffffc009c8947 */ /* 0x000fec000383ffff */
.L_x_2007:
[----:B------:R-:W-:Y:S05]  /*d930*/  BSYNC B0 ;  /* 0x0000000000007941 */ /* 0x000fea0003800000 */
.L_x_2006:
[----:B------:R-:W3:Y:S01]  /*d940*/  S2R R20, SR_CTAID.X ;  /* 0x0000000000147919 */ /* 0x000ee20000002500 */
[----:B------:R-:W-:Y:S01]  /*d950*/  SHF.R.S32.HI R0, RZ, 0x1f, R19 ;  /* 0x0000001fff007819 */ /* 0x000fe20000011413 */
[----:B------:R-:W5:Y:S01]  /*d960*/  LDC.64 R32, c[0x0][0x280] ;  /* 0x0000a000ff207b82 */ /* 0x000f620000000a00 */
[----:B------:R-:W-:Y:S01]  /*d970*/  ULDC UR8, c[0x0][0x288] ;  /* 0x0000a20000087ab9 */ /* 0x000fe20000000800 */
[----:B------:R-:W-:Y:S01]  /*d980*/  ULDC UR7, c[0x0][0x29c] ;  /* 0x0000a70000077ab9 */ /* 0x000fe20000000800 */
[----:B------:R-:W-:Y:S01]  /*d990*/  LEA.HI R0, R0, R19, RZ, 0x6 ;  /* 0x0000001300007211 */ /* 0x000fe200078f30ff */
[----:B------:R-:W-:Y:S01]  /*d9a0*/  IMAD R3, R16, UR8, RZ ;  /* 0x0000000810037c24 */ /* 0x000fe2000f8e02ff */
[----:B------:R-:W-:Y:S01]  /*d9b0*/  ISETP.NE.AND P1, PT, RZ, UR7, PT ;  /* 0x00000007ff007c0c */ /* 0x000fe2000bf25270 */
[----:B------:R-:W-:Y:S01]  /*d9c0*/  UMOV UR5, 0x400 ;  /* 0x0000040000057882 */ /* 0x000fe20000000000 */
[----:B------:R-:W-:Y:S01]  /*d9d0*/  LOP3.LUT R16, R0, 0xffffffc0, RZ, 0xc0, !PT ;  /* 0xffffffc000107812 */ /* 0x000fe200078ec0ff */
[----:B------:R-:W1:Y:S01]  /*d9e0*/  S2UR UR6, SR_CgaCtaId ;  /* 0x00000000000679c3 */ /* 0x000e620000008800 */
[----:B------:R-:W-:Y:S01]  /*d9f0*/  UIADD3 UR5, UR5, 0x410, URZ ;  /* 0x0000041005057890 */ /* 0x000fe2000fffe03f */
[----:B------:R-:W-:Y:S01]  /*da00*/  BSSY B0, `(.L_x_2012) ;  /* 0x000001f000007945 */ /* 0x000fe20003800000 */
[----:B--2---:R-:W-:Y:S01]  /*da10*/  HFMA2.MMA R15, -RZ, RZ, 0, 0 ;  /* 0x00000000ff0f7435 */ /* 0x004fe200000001ff */
[C---:B------:R-:W-:Y:S01]  /*da20*/  IMAD.IADD R16, R19.reuse, 0x1, -R16 ;  /* 0x0000000113107824 */ /* 0x040fe200078e0a10 */
[----:B------:R-:W-:Y:S01]  /*da30*/  CS2R R10, SRZ ;  /* 0x00000000000a7805 */ /* 0x000fe2000001ff00 */
[----:B------:R-:W-:Y:S01]  /*da40*/  VIADD R19, R19, 0x3f ;  /* 0x0000003f13137836 */ /* 0x000fe20000000000 */
[----:B0-----:R-:W-:-:S02]  /*da50*/  CS2R R8, SRZ ;  /* 0x0000000000087805 */ /* 0x001fc4000001ff00 */
[----:B------:R-:W-:Y:S02]  /*da60*/  SHF.R.S32.HI R38, RZ, 0x6, R0 ;  /* 0x00000006ff267819 */ /* 0x000fe40000011400 */
[----:B------:R-:W-:-:S04]  /*da70*/  ISETP.GT.OR P0, PT, R16, 0x23, P1 ;  /* 0x000000231000780c */ /* 0x000fc80000f04670 */
[----:B------:R-:W-:Y:S01]  /*da80*/  ISETP.GT.U32.OR P0, PT, R19, 0x7e, P0 ;  /* 0x0000007e1300780c */ /* 0x000fe20000704470 */
[----:B-----5:R-:W-:Y:S02]  /*da90*/  IMAD R6, R33, 0x90, RZ ;  /* 0x0000009021067824 */ /* 0x020fe400078e02ff */
[--C-:B---3--:R-:W-:Y:S02]  /*daa0*/  IMAD R32, R3, R32, R20.reuse ;  /* 0x0000002003207224 */ /* 0x108fe400078e0214 */
[----:B------:R-:W-:Y:S01]  /*dab0*/  IMAD.SHL.U32 R3, R16, 0x4, RZ ;  /* 0x0000000410037824 */ /* 0x000fe200078e00ff */
[----:B-1----:R-:W-:Y:S01]  /*dac0*/  ULEA UR5, UR6, UR5, 0x18 ;  /* 0x0000000506057291 */ /* 0x002fe2000f8ec03f */
[----:B------:R-:W-:Y:S02]  /*dad0*/  IMAD R4, R2, UR8, R20 ;  /* 0x0000000802047c24 */ /* 0x000fe4000f8e0214 */
[-CC-:B------:R-:W-:Y:S02]  /*dae0*/  IMAD R21, R32, R6.reuse, R3.reuse ;  /* 0x0000000620157224 */ /* 0x180fe400078e0203 */
[----:B------:R-:W-:Y:S01]  /*daf0*/  IMAD R6, R4, R6, R3 ;  /* 0x0000000604067224 */ /* 0x000fe200078e0203 */
[----:B------:R-:W-:-:S02]  /*db00*/  LEA R25, R16, UR5, 0x4 ;  /* 0x0000000510197c11 */ /* 0x000fc4000f8e20ff */
[----:B----4-:R-:W-:Y:S02]  /*db10*/  SHF.R.S32.HI R28, RZ, 0x1f, R21 ;  /* 0x0000001fff1c7819 */ /* 0x010fe40000011415 */
        /* <DEDUP_REMOVED lines=12> */
.L_x_2014:
[----:B-----5:R0:W-:Y:S02]  /*dbe0*/  STS.128 [R25], R8 ;  /* 0x0000000819007388 */ /* 0x0201e40000000c00 */
.L_x_2013:
[----:B------:R-:W-:Y:S05]  /*dbf0*/  BSYNC B0 ;  /* 0x0000000000007941 */ /* 0x000fea0003800000 */
.L_x_2012:
[----:B------:R-:W-:Y:S01]  /*dc00*/  BAR.SYNC.DEFER_BLOCKING 0x0 ;  /* 0x0000000000007b1d */ /* 0x000fe20000010000 */
[----:B------:R-:W-:Y:S01]  /*dc10*/  ISETP.GT.AND P0, PT, R16, 0x23, PT ;  /* 0x000000231000780c */ /* 0x000fe20003f04270 */
[----:B------:R-:W-:Y:S01]  /*dc20*/  IMAD.MOV.U32 R14, RZ, RZ, RZ ;  /* 0x000000ffff0e7224 */ /* 0x000fe200078e00ff */
[----:B------:R-:W-:-:S03]  /*dc30*/  CS2R R12, SRZ ;  /* 0x00000000000c7805 */ /* 0x000fc6000001ff00 */
[----:B------:R-:W-:Y:S08]  /*dc40*/  BSSY B0, `(.L_x_2015) ;  /* 0x0000179000007945 */ /* 0x000ff00003800000 */
[----:B------:R-:W-:Y:S05]  /*dc50*/  @P0 BRA `(.L_x_2016) ;  /* 0x0000001400dc0947 */ /* 0x000fea0003800000 */
[----:B------:R-:W-:Y:S01]  /*dc60*/  IADD3 R29, R38, R5, RZ ;  /* 0x00000005261d7210 */ /* 0x000fe20007ffe0ff */
[----:B------:R-:W-:Y:S01]  /*dc70*/  ULDC.64 UR6, c[0x0][0x250] ;  /* 0x0000940000067ab9 */ /* 0x000fe20000000a00 */
[----:B------:R-:W-:Y:S01]  /*dc80*/  VIMNMX R40, R24, R33, PT ;  /* 0x0000002118287248 */ /* 0x000fe20003fe0100 */
[----:B------:R-:W-:Y:S01]  /*dc90*/  IMAD.U32 R56, RZ, RZ, UR6 ;  /* 0x00000006ff387e24 */ /* 0x000fe2000f8e00ff */
[----:B------:R-:W-:Y:S01]  /*dca0*/  BSSY B1, `(.L_x_2017) ;  /* 0x000008f000017945 */ /* 0x000fe20003800000 */
[----:B------:R-:W-:Y:S01]  /*dcb0*/  IMAD R0, R29, 0x90, RZ ;  /* 0x000000901d007824 */ /* 0x000fe200078e02ff */
[----:B------:R-:W-:Y:S01]  /*dcc0*/  LEA R39, R38, UR4, 0x2 ;  /* 0x0000000426277c11 */ /* 0x000fe2000f8e10ff */
[----:B------:R-:W-:Y:S01]  /*dcd0*/  IMAD.U32 R57, RZ, RZ, UR7 ;  /* 0x00000007ff397e24 */ /* 0x000fe2000f8e00ff */
[----:B------:R-:W-:Y:S02]  /*dce0*/  CS2R R14, SRZ ;  /* 0x00000000000e7805 */ /* 0x000fe4000001ff00 */
[----:B------:R-:W-:-:S04]  /*dcf0*/  IADD3 R12, P0, R6, R0, RZ ;  /* 0x00000000060c7210 */ /* 0x000fc80007f1e0ff */
[----:B------:R-:W-:Y:S02]  /*dd00*/  LEA.HI.X.SX32 R13, R0, R7, 0x1, P0 ;  /* 0x00000007000d7211 */ /* 0x000fe400000f0eff */
[----:B------:R-:W-:Y:S02]  /*dd10*/  ISETP.GE.AND P0, PT, R29, R40, PT ;  /* 0x000000281d00720c */ /* 0x000fe40003f06270 */
[----:B------:R-:W-:-:S04]  /*dd20*/  LEA R22, P2, R12, R56, 0x2 ;  /* 0x000000380c167211 */ /* 0x000fc800078410ff */
[----:B------:R-:W-:Y:S02]  /*dd30*/  LEA.HI.X R23, R12, R57, R13, 0x2, P2 ;  /* 0x000000390c177211 */ /* 0x000fe400010f140d */
[----:B------:R-:W-:-:S05]  /*dd40*/  CS2R R12, SRZ ;  /* 0x00000000000c7805 */ /* 0x000fca000001ff00 */
[----:B------:R-:W-:Y:S05]  /*dd50*/  @P0 BRA `(.L_x_2018) ;  /* 0x00000008000c0947 */ /* 0x000fea0003800000 */
[----:B------:R-:W-:Y:S01]  /*dd60*/  LOP3.LUT R15, RZ, R33, RZ, 0x33, !PT ;  /* 0x00000021ff0f7212 */ /* 0x000fe200078e33ff */
[----:B------:R-:W1:Y:S01]  /*dd70*/  LDC.64 R12, c[0x0][0x2e8] ;  /* 0x0000ba00ff0c7b82 */ /* 0x000e620000000a00 */
[----:B------:R-:W-:Y:S01]  /*dd80*/  IADD3 R30, -R18, RZ, RZ ;  /* 0x000000ff121e7210 */ /* 0x000fe20007ffe1ff */
[----:B------:R-:W-:Y:S01]  /*dd90*/  IMAD R14, R17, UR8, R20 ;  /* 0x00000008110e7c24 */ /* 0x000fe2000f8e0214 */
[----:B------:R-:W-:Y:S01]  /*dda0*/  LOP3.LUT R0, RZ, R38, RZ, 0x33, !PT ;  /* 0x00000026ff007212 */ /* 0x000fe200078e33ff */
[----:B------:R-:W-:Y:S01]  /*ddb0*/  BSSY B2, `(.L_x_2019) ;  /* 0x000002e000027945 */ /* 0x000fe20003800000 */
[----:B------:R-:W-:Y:S01]  /*ddc0*/  VIMNMX R30, R15, R30, !PT ;  /* 0x0000001e0f1e7248 */ /* 0x000fe20007fe0100 */
[----:B------:R-:W-:Y:S01]  /*ddd0*/  IMAD R35, R14, 0x90, R3 ;  /* 0x000000900e237824 */ /* 0x000fe200078e0203 */
[----:B------:R-:W-:Y:S01]  /*dde0*/  CS2R R14, SRZ ;  /* 0x00000000000e7805 */ /* 0x000fe2000001ff00 */
[----:B------:R-:W-:Y:S01]  /*ddf0*/  IMAD.MOV.U32 R41, RZ, RZ, R29 ;  /* 0x000000ffff297224 */ /* 0x000fe200078e001d */
[----:B------:R-:W-:-:S04]  /*de00*/  IADD3 R0, -R30, R0, -R5 ;  /* 0x000000001e007210 */ /* 0x000fc80007ffe905 */
[----:B------:R-:W-:-:S04]  /*de10*/  LOP3.LUT R0, R0, 0x1, RZ, 0xc0, !PT ;  /* 0x0000000100007812 */ /* 0x000fc800078ec0ff */
[----:B------:R-:W-:Y:S01]  /*de20*/  ISETP.NE.U32.AND P0, PT, R0, 0x1, PT ;  /* 0x000000010000780c */ /* 0x000fe20003f05070 */
        /* <DEDUP_REMOVED lines=20> */
[----:B------:R-:W-:Y:S05]  /*df70*/  @P1 BRA `(.L_x_2021) ;  /* 0x0000000000301947 */ /* 0x000fea0003800000 */
[----:B------:R-:W-:Y:S01]  /*df80*/  LOP3.LUT P3, RZ, R27, 0x10, RZ, 0xc0, !PT ;  /* 0x000000101bff7812 */ /* 0x000fe2000786c0ff */
[----:B-1----:R-:W1:-:S12]  /*df90*/  LDS.128 R12, [R25] ;  /* 0x00000000190c7984 */ /* 0x002e580000000c00 */
        /* <DEDUP_REMOVED lines=10> */
.L_x_2021:
[C---:B--2--5:R-:W-:Y:S01]  /*e040*/  FFMA.FTZ R12, R0.reuse, R44, RZ ;  /* 0x0000002c000c7223 */ /* 0x064fe200000100ff */
[C---:B------:R-:W-:Y:S01]  /*e050*/  FFMA.FTZ R13, R0.reuse, R45, RZ ;  /* 0x0000002d000d7223 */ /* 0x040fe200000100ff */
[C---:B-1----:R-:W-:Y:S01]  /*e060*/  FFMA.FTZ R14, R0.reuse, R46, RZ ;  /* 0x0000002e000e7223 */ /* 0x042fe200000100ff */
[----:B------:R-:W-:Y:S01]  /*e070*/  FFMA.FTZ R15, R0, R47, RZ ;  /* 0x0000002f000f7223 */ /* 0x000fe200000100ff */
[----:B------:R-:W-:-:S07]  /*e080*/  VIADD R41, R29, 0x1 ;  /* 0x000000011d297836 */ /* 0x000fce0000000000 */
.L_x_2020:
[----:B------:R-:W-:Y:S05]  /*e090*/  BSYNC B2 ;  /* 0x0000000000027941 */ /* 0x000fea0003800000 */
.L_x_2019:
[----:B------:R-:W-:-:S04]  /*e0a0*/  IADD3 R31, -R5, -0x2, -R38 ;  /* 0xfffffffe051f7810 */ /* 0x000fc80007ffe926 */
[----:B------:R-:W-:-:S13]  /*e0b0*/  ISETP.NE.AND P0, PT, R31, R30, PT ;  /* 0x0000001e1f00720c */ /* 0x000fda0003f05270 */
[----:B------:R-:W-:Y:S05]  /*e0c0*/  @!P0 BRA `(.L_x_2018) ;  /* 0x0000000400308947 */ /* 0x000fea0003800000 */
[----:B------:R-:W1:Y:S01]  /*e0d0*/  LDC.64 R56, c[0x0][0x250] ;  /* 0x00009400ff387b82 */ /* 0x000e620000000a00 */
[----:B------:R-:W-:Y:S01]  /*e0e0*/  IMAD R36, R2, R33, RZ ;  /* 0x0000002102247224 */ /* 0x000fe200078e02ff */
[C---:B------:R-:W-:Y:S01]  /*e0f0*/  LEA R30, R41.reuse, 0x4, 0x2 ;  /* 0x00000004291e7811 */ /* 0x040fe200078e10ff */
[----:B------:R-:W-:Y:S01]  /*e100*/  ULDC.64 UR6, c[0x0][0x258] ;  /* 0x0000960000067ab9 */ /* 0x000fe20000000a00 */
[----:B------:R-:W-:Y:S01]  /*e110*/  SHF.R.S32.HI R0, RZ, 0x1f, R41 ;  /* 0x0000001fff007819 */ /* 0x000fe20000011429 */
[----:B------:R-:W-:Y:S01]  /*e120*/  IMAD R43, R41, 0x90, RZ ;  /* 0x00000090292b7824 */ /* 0x000fe200078e02ff */
[----:B------:R-:W-:Y:S01]  /*e130*/  IADD3 R31, P0, R36, R41, RZ ;  /* 0x00000029241f7210 */ /* 0x000fe20007f1e0ff */
[----:B------:R-:W-:-:S03]  /*e140*/  IMAD R30, R5, -0x4, R30 ;  /* 0xfffffffc051e7824 */ /* 0x000fc600078e021e */
[----:B------:R-:W-:Y:S01]  /*e150*/  LEA.HI.X.SX32 R36, R36, R0, 0x1, P0 ;  /* 0x0000000024247211 */ /* 0x000fe200000f0eff */
[----:B------:R-:W-:Y:S01]  /*e160*/  IMAD R0, R33, UR8, RZ ;  /* 0x0000000821007c24 */ /* 0x000fe2000f8e02ff */
[C---:B------:R-:W-:Y:S02]  /*e170*/  LEA R32, P0, R31.reuse, UR6, 0x2 ;  /* 0x000000061f207c11 */ /* 0x040fe4000f8010ff */
[----:B------:R-:W-:Y:S01]  /*e180*/  IADD3 R42, R30, UR4, RZ ;  /* 0x000000041e2a7c10 */ /* 0x000fe2000fffe0ff */
[----:B------:R-:W-:Y:S01]  /*e190*/  IMAD R0, R0, 0x90, RZ ;  /* 0x0000009000007824 */ /* 0x000fe200078e02ff */
[----:B------:R-:W-:-:S09]  /*e1a0*/  LEA.HI.X R31, R31, UR7, R36, 0x2, P0 ;  /* 0x000000071f1f7c11 */ /* 0x000fd200080f1424 */
.L_x_2024:
[----:B------:R-:W-:Y:S01]  /*e1b0*/  IMAD.MOV.U32 R30, RZ, RZ, R32 ;  /* 0x000000ffff1e7224 */ /* 0x000fe200078e0020 */
[----:B------:R-:W-:-:S04]  /*e1c0*/  LOP3.LUT P3, RZ, R27, 0x10, RZ, 0xc0, !PT ;  /* 0x000000101bff7812 */ /* 0x000fc8000786c0ff */
[----:B------:R-:W2:Y:S01]  /*e1d0*/  LDG.E R32, desc[UR36][R30.64] ;  /* 0x000000241e207981 */ /* 0x000ea2000c1e1900 */
[----:B------:R-:W-:-:S04]  /*e1e0*/  IADD3 R33, P2, R6, R43, RZ ;  /* 0x0000002b06217210 */ /* 0x000fc80007f5e0ff */
[----:B---3--:R-:W-:Y:S02]  /*e1f0*/  LEA.HI.X.SX32 R44, R43, R7, 0x1, P2 ;  /* 0x000000072b2c7211 */ /* 0x008fe400010f0eff */
[----:B-1----:R-:W-:-:S04]  /*e200*/  LEA R36, P2, R33, R56, 0x2 ;  /* 0x0000003821247211 */ /* 0x002fc800078410ff */
[----:B------:R-:W-:Y:S01]  /*e210*/  LEA.HI.X R37, R33, R57, R44, 0x2, P2 ;  /* 0x0000003921257211 */ /* 0x000fe200010f142c */
[----:B--2---:R-:W-:-:S05]  /*e220*/  IMAD R32, R0, R32, R43 ;  /* 0x0000002000207224 */ /* 0x004fca00078e022b */
        /* <DEDUP_REMOVED lines=17> */
.L_x_2022:
        /* <DEDUP_REMOVED lines=25> */
.L_x_2023:
[----:B------:R2:W4:Y:S01]  /*e4d0*/  LDS R15, [R42] ;  /* 0x000000002a0f7984 */ /* 0x0005220000000800 */
[----:B---3--:R-:W-:Y:S01]  /*e4e0*/  IADD3 R32, P0, R30, 0x8, RZ ;  /* 0x000000081e207810 */ /* 0x008fe20007f1e0ff */
[----:B------:R-:W-:Y:S01]  /*e4f0*/  VIADD R43, R43, 0x120 ;  /* 0x000001202b2b7836 */ /* 0x000fe20000000000 */
[----:B------:R-:W-:-:S03]  /*e500*/  IADD3 R41, R41, 0x2, RZ ;  /* 0x0000000229297810 */ /* 0x000fc60007ffe0ff */
[----:B------:R-:W-:Y:S01]  /*e510*/  IMAD.X R31, RZ, RZ, R31, P0 ;  /* 0x000000ffff1f7224 */ /* 0x000fe200000e061f */
[----:B------:R-:W-:Y:S02]  /*e520*/  ISETP.GE.AND P0, PT, R41, R40, PT ;  /* 0x000000282900720c */ /* 0x000fe40003f06270 */
[----:B--2---:R-:W-:Y:S01]  /*e530*/  IADD3 R42, R42, 0x8, RZ ;  /* 0x000000082a2a7810 */ /* 0x004fe20007ffe0ff */
[C---:B----4-:R-:W-:Y:S01]  /*e540*/  FFMA.FTZ R12, R15.reuse, R52, R44 ;  /* 0x000000340f0c7223 */ /* 0x050fe2000001002c */
[C---:B------:R-:W-:Y:S01]  /*e550*/  FFMA.FTZ R13, R15.reuse, R53, R48 ;  /* 0x000000350f0d7223 */ /* 0x040fe20000010030 */
[C---:B------:R-:W-:Y:S01]  /*e560*/  FFMA.FTZ R14, R15.reuse, R54, R45 ;  /* 0x000000360f0e7223 */ /* 0x040fe2000001002d */
[----:B------:R-:W-:-:S07]  /*e570*/  FFMA.FTZ R15, R15, R55, R46 ;  /* 0x000000370f0f7223 */ /* 0x000fce000001002e */
[----:B------:R-:W-:Y:S05]  /*e580*/  @!P0 BRA `(.L_x_2024) ;  /* 0xfffffffc00088947 */ /* 0x000fea000383ffff */
.L_x_2018:
[----:B------:R-:W-:Y:S05]  /*e590*/  BSYNC B1 ;  /* 0x0000000000017941 */ /* 0x000fea0003800000 */
.L_x_2017:
[----:B------:R-:W-:-:S13]  /*e5a0*/  ISETP.GE.AND P0, PT, R29, R24, PT ;  /* 0x000000181d00720c */ /* 0x000fda0003f06270 */
[----:B------:R-:W-:Y:S05]  /*e5b0*/  @P0 BRA `(.L_x_2016) ;  /* 0x0000000c00840947 */ /* 0x000fea0003800000 */
[----:B------:R-:W2:Y:S01]  /*e5c0*/  LDC R35, c[0x0][0x288] ;  /* 0x0000a200ff237b82 */ /* 0x000ea20000000800 */
[----:B------:R-:W-:Y:S01]  /*e5d0*/  LOP3.LUT R0, RZ, R38, RZ, 0x33, !PT ;  /* 0x00000026ff007212 */ /* 0x000fe200078e33ff */
[----:B------:R-:W-:Y:S01]  /*e5e0*/  BSSY B1, `(.L_x_2025) ;  /* 0x000004a000017945 */ /* 0x000fe20003800000 */
[----:B------:R-:W-:Y:S02]  /*e5f0*/  IADD3 R38, -R38, -0x2, R18 ;  /* 0xfffffffe26267810 */ /* 0x000fe40007ffe112 */
[----:B------:R-:W-:-:S03]  /*e600*/  IADD3 R0, -R5, R18, R0 ;  /* 0x0000001205007210 */ /* 0x000fc60007ffe100 */
[----:B------:R-:W4:Y:S01]  /*e610*/  LDC.64 R30, c[0x0][0x2e8] ;  /* 0x0000ba00ff1e7b82 */ /* 0x000f220000000a00 */
[----:B------:R-:W-:-:S04]  /*e620*/  LOP3.LUT R0, R0, 0x1, RZ, 0xc0, !PT ;  /* 0x0000000100007812 */ /* 0x000fc800078ec0ff */
[----:B------:R-:W-:Y:S01]  /*e630*/  ISETP.NE.U32.AND P0, PT, R0, 0x1, PT ;  /* 0x000000010000780c */ /* 0x000fe20003f05070 */
[----:B--2---:R-:W-:-:S04]  /*e640*/  IMAD R32, R17, R35, R20 ;  /* 0x0000002311207224 */ /* 0x004fc800078e0214 */
[----:B------:R-:W-:-:S04]  /*e650*/  IMAD R33, R32, 0x90, R3 ;  /* 0x0000009020217824 */ /* 0x000fc800078e0203 */
[----:B----4-:R-:W-:-:S04]  /*e660*/  IMAD.WIDE R30, R33, 0x4, R30 ;  /* 0x00000004211e7825 */ /* 0x010fc800078e021e */
[----:B------:R-:W-:Y:S05]  /*e670*/  @P0 BRA `(.L_x_2026) ;  /* 0x0000000400000947 */ /* 0x000fea0003800000 */
[----:B-1----:R-:W1:Y:S01]  /*e680*/  LDC R36, c[0x0][0x284] ;  /* 0x0000a100ff247b82 */ /* 0x002e620000000800 */
[----:B------:R-:W-:Y:S01]  /*e690*/  BSSY B2, `(.L_x_2027) ;  /* 0x000003d000027945 */ /* 0x000fe20003800000 */
[----:B-1----:R-:W-:-:S13]  /*e6a0*/  ISETP.GE.AND P0, PT, R29, R36, PT ;  /* 0x000000241d00720c */ /* 0x002fda0003f06270 */
[----:B------:R-:W-:Y:S05]  /*e6b0*/  @!P0 BRA `(.L_x_2028) ;  /* 0x0000000000e88947 */ /* 0x000fea0003800000 */
[----:B------:R-:W-:Y:S01]  /*e6c0*/  IABS R37, R36 ;  /* 0x0000002400257213 */ /* 0x000fe20000000000 */
[----:B------:R-:W-:Y:S01]  /*e6d0*/  ULDC.64 UR6, c[0x0][0x258] ;  /* 0x0000960000067ab9 */ /* 0x000fe20000000a00 */
[----:B------:R-:W-:Y:S01]  /*e6e0*/  MOV R32, RZ ;  /* 0x000000ff00207202 */ /* 0x000fe20000000f00 */
[----:B------:R-:W1:Y:S01]  /*e6f0*/  LDS R39, [R39] ;  /* 0x0000000027277984 */ /* 0x000e620000000800 */
[----:B------:R-:W2:Y:S01]  /*e700*/  I2F.RP R34, R37 ;  /* 0x0000002500227306 */ /* 0x000ea20000209400 */
[----:B------:R-:W-:Y:S01]  /*e710*/  ISETP.GE.AND P1, PT, R29, RZ, PT ;  /* 0x000000ff1d00720c */ /* 0x000fe20003f26270 */
[----:B------:R-:W-:Y:S01]  /*e720*/  ULDC UR5, c[0x0][0x29c] ;  /* 0x0000a70000057ab9 */ /* 0x000fe20000000800 */
[----:B------:R-:W-:-:S05]  /*e730*/  ISETP.NE.AND P2, PT, R36, RZ, PT ;  /* 0x000000ff2400720c */ /* 0x000fca0003f45270 */
[----:B--2---:R-:W2:Y:S02]  /*e740*/  MUFU.RCP R34, R34 ;  /* 0x0000002200227308 */ /* 0x004ea40000001000 */
[----:B--2---:R-:W-:-:S06]  /*e750*/  VIADD R40, R34, 0xffffffe ;  /* 0x0ffffffe22287836 */ /* 0x004fcc0000000000 */
[----:B------:R-:W2:Y:S02]  /*e760*/  F2I.FTZ.U32.TRUNC.NTZ R33, R40 ;  /* 0x0000002800217305 */ /* 0x000ea4000021f000 */
[----:B--2---:R-:W-:-:S04]  /*e770*/  IMAD.MOV R0, RZ, RZ, -R33 ;  /* 0x000000ffff007224 */ /* 0x004fc800078e0a21 */
[----:B------:R-:W-:Y:S01]  /*e780*/  IMAD R41, R0, R37, RZ ;  /* 0x0000002500297224 */ /* 0x000fe200078e02ff */
[----:B------:R-:W-:-:S03]  /*e790*/  IABS R0, R29 ;  /* 0x0000001d00007213 */ /* 0x000fc60000000000 */
[----:B------:R-:W-:-:S04]  /*e7a0*/  IMAD.HI.U32 R41, R33, R41, R32 ;  /* 0x0000002921297227 */ /* 0x000fc800078e0020 */
[----:B------:R-:W-:-:S04]  /*e7b0*/  IMAD.MOV.U32 R32, RZ, RZ, R0 ;  /* 0x000000ffff207224 */ /* 0x000fc800078e0000 */
[----:B------:R-:W-:-:S04]  /*e7c0*/  IMAD.HI.U32 R0, R41, R32, RZ ;  /* 0x0000002029007227 */ /* 0x000fc800078e00ff */
[----:B------:R-:W-:-:S04]  /*e7d0*/  IMAD.MOV R33, RZ, RZ, -R0 ;  /* 0x000000ffff217224 */ /* 0x000fc800078e0a00 */
[----:B------:R-:W-:-:S05]  /*e7e0*/  IMAD R0, R37, R33, R32 ;  /* 0x0000002125007224 */ /* 0x000fca00078e0220 */
[----:B------:R-:W-:-:S13]  /*e7f0*/  ISETP.GT.U32.AND P0, PT, R37, R0, PT ;  /* 0x000000002500720c */ /* 0x000fda0003f04070 */
[----:B------:R-:W-:-:S04]  /*e800*/  @!P0 IADD3 R0, R0, -R37, RZ ;  /* 0x8000002500008210 */ /* 0x000fc80007ffe0ff */
[----:B------:R-:W-:-:S13]  /*e810*/  ISETP.GT.U32.AND P0, PT, R37, R0, PT ;  /* 0x000000002500720c */ /* 0x000fda0003f04070 */
[----:B------:R-:W-:Y:S02]  /*e820*/  @!P0 IMAD.IADD R0, R0, 0x1, -R37 ;  /* 0x0000000100008824 */ /* 0x000fe400078e0a25 */
[-C--:B------:R-:W-:Y:S02]  /*e830*/  IMAD R37, R2, R36.reuse, RZ ;  /* 0x0000002402257224 */ /* 0x080fe400078e02ff */
[----:B------:R-:W-:Y:S01]  /*e840*/  @!P1 IMAD.MOV R0, RZ, RZ, -R0 ;  /* 0x000000ffff009224 */ /* 0x000fe200078e0a00 */
        /* <DEDUP_REMOVED lines=18> */
[----:B---3--:R-:W1:-:S12]  /*e970*/  LDS.128 R44, [R25] ;  /* 0x00000000192c7984 */ /* 0x008e580000000c00 */
        /* <DEDUP_REMOVED lines=10> */
.L_x_2029:
[C---:B-----5:R-:W-:Y:S01]  /*ea20*/  FFMA.FTZ R12, R39.reuse, R40, R12 ;  /* 0x00000028270c7223 */ /* 0x060fe2000001000c */
[C---:B------:R-:W-:Y:S01]  /*ea30*/  FFMA.FTZ R13, R39.reuse, R41, R13 ;  /* 0x00000029270d7223 */ /* 0x040fe2000001000d */
[C---:B------:R-:W-:Y:S01]  /*ea40*/  FFMA.FTZ R14, R39.reuse, R42, R14 ;  /* 0x0000002a270e7223 */ /* 0x040fe2000001000e */
[----:B------:R-:W-:-:S07]  /*ea50*/  FFMA.FTZ R15, R39, R43, R15 ;  /* 0x0000002b270f7223 */ /* 0x000fce000001000f */
.L_x_2028:
[----:B------:R-:W-:Y:S05]  /*ea60*/  BSYNC B2 ;  /* 0x0000000000027941 */ /* 0x000fea0003800000 */
.L_x_2027:
[----:B------:R-:W-:-:S07]  /*ea70*/  IADD3 R29, R29, 0x1, RZ ;  /* 0x000000011d1d7810 */ /* 0x000fce0007ffe0ff */
.L_x_2026:
[----:B------:R-:W-:Y:S05]  /*ea80*/  BSYNC B1 ;  /* 0x0000000000017941 */ /* 0x000fea0003800000 */
.L_x_2025:
[----:B------:R-:W-:-:S13]  /*ea90*/  ISETP.NE.AND P0, PT, R38, R5, PT ;  /* 0x000000052600720c */ /* 0x000fda0003f05270 */
[----:B------:R-:W-:Y:S05]  /*eaa0*/  @!P0 BRA `(.L_x_2016) ;  /* 0x0000000800488947 */ /* 0x000fea0003800000 */
[----:B------:R-:W-:Y:S02]  /*eab0*/  IMAD.SHL.U32 R0, R5, 0x4, RZ ;  /* 0x0000000405007824 */ /* 0x000fe400078e00ff */
[----:B-1----:R-:W-:Y:S02]  /*eac0*/  IMAD.MOV.U32 R36, RZ, RZ, 0x90 ;  /* 0x00000090ff247424 */ /* 0x002fe400078e00ff */
[----:B------:R-:W-:Y:S01]  /*ead0*/  IMAD.MOV.U32 R37, RZ, RZ, RZ ;  /* 0x000000ffff257224 */ /* 0x000fe200078e00ff */
[C---:B------:R-:W-:Y:S01]  /*eae0*/  LEA R0, R29.reuse, -R0, 0x2 ;  /* 0x800000001d007211 */ /* 0x040fe200078e10ff */
[----:B------:R-:W-:-:S04]  /*eaf0*/  IMAD R36, R29, R36, 0x90 ;  /* 0x000000901d247424 */ /* 0x000fc800078e0224 */
[----:B------:R-:W-:-:S07]  /*eb00*/  VIADD R38, R0, UR4 ;  /* 0x0000000400267c36 */ /* 0x000fce0008000000 */
.L_x_2036:
[----:B-1----:R-:W1:Y:S01]  /*eb10*/  LDC R53, c[0x0][0x284] ;  /* 0x0000a100ff357b82 */ /* 0x002e620000000800 */
[----:B------:R-:W-:Y:S01]  /*eb20*/  IADD3 R0, R36, -0x90, RZ ;  /* 0xffffff7024007810 */ /* 0x000fe20007ffe0ff */
[----:B------:R-:W-:Y:S01]  /*eb30*/  BSSY B1, `(.L_x_2030) ;  /* 0x0000044000017945 */ /* 0x000fe20003800000 */
[----:B------:R-:W-:Y:S02]  /*eb40*/  IMAD.IADD R52, R38, 0x1, R37 ;  /* 0x0000000126347824 */ /* 0x000fe400078e0225 */
[----:B---3--:R-:W-:-:S03]  /*eb50*/  IADD3 R22, P0, R6, R0, RZ ;  /* 0x0000000006167210 */ /* 0x008fc60007f1e0ff */
[----:B------:R-:W2:Y:S01]  /*eb60*/  LDC.64 R54, c[0x0][0x250] ;  /* 0x00009400ff367b82 */ /* 0x000ea20000000a00 */
[----:B------:R-:W-:Y:S02]  /*eb70*/  LEA.HI.X.SX32 R0, R0, R7, 0x1, P0 ;  /* 0x0000000700007211 */ /* 0x000fe400000f0eff */
[----:B-1----:R-:W-:Y:S02]  /*eb80*/  ISETP.GE.AND P0, PT, R29, R53, PT ;  /* 0x000000351d00720c */ /* 0x002fe40003f06270 */
[----:B--2---:R-:W-:-:S04]  /*eb90*/  LEA R34, P1, R22, R54, 0x2 ;  /* 0x0000003616227211 */ /* 0x004fc800078210ff */
[----:B------:R-:W-:-:S07]  /*eba0*/  LEA.HI.X R35, R22, R55, R0, 0x2, P1 ;  /* 0x0000003716237211 */ /* 0x000fce00008f1400 */
[----:B------:R-:W-:Y:S05]  /*ebb0*/  @!P0 BRA `(.L_x_2031) ;  /* 0x0000000000ec8947 */ /* 0x000fea0003800000 */
[----:B------:R-:W-:Y:S01]  /*ebc0*/  IABS R33, R53 ;  /* 0x0000003500217213 */ /* 0x000fe20000000000 */
[----:B------:R-:W-:Y:S01]  /*ebd0*/  IMAD.MOV.U32 R22, RZ, RZ, RZ ;  /* 0x000000ffff167224 */ /* 0x000fe200078e00ff */
[----:B------:R-:W-:Y:S01]  /*ebe0*/  ISETP.GE.AND P1, PT, R29, RZ, PT ;  /* 0x000000ff1d00720c */ /* 0x000fe20003f26270 */
[----:B------:R-:W-:Y:S01]  /*ebf0*/  ULDC.64 UR6, c[0x0][0x258] ;  /* 0x0000960000067ab9 */ /* 0x000fe20000000a00 */
[----:B------:R-:W1:Y:S01]  /*ec00*/  I2F.RP R32, R33 ;  /* 0x0000002100207306 */ /* 0x000e620000209400 */
[----:B------:R-:W-:Y:S01]  /*ec10*/  ISETP.NE.AND P2, PT, R53, RZ, PT ;  /* 0x000000ff3500720c */ /* 0x000fe20003f45270 */
[----:B------:R-:W-:-:S06]  /*ec20*/  ULDC UR5, c[0x0][0x288] ;  /* 0x0000a20000057ab9 */ /* 0x000fcc0000000800 */
[----:B-1----:R-:W1:Y:S02]  /*ec30*/  MUFU.RCP R32, R32 ;  /* 0x0000002000207308 */ /* 0x002e640000001000 */
[----:B-1----:R-:W-:-:S06]  /*ec40*/  VIADD R39, R32, 0xffffffe ;  /* 0x0ffffffe20277836 */ /* 0x002fcc0000000000 */
[----:B------:R1:W2:Y:S02]  /*ec50*/  F2I.FTZ.U32.TRUNC.NTZ R23, R39 ;  /* 0x0000002700177305 */ /* 0x0002a4000021f000 */
[----:B-1----:R1:W3:Y:S01]  /*ec60*/  LDS R39, [R52] ;  /* 0x0000000034277984 */ /* 0x0022e20000000800 */
        /* <DEDUP_REMOVED lines=31> */
[----:B-1-3--:R-:W-:Y:S05]  /*ee60*/  @P0 BRA `(.L_x_2032) ;  /* 0x0000000000300947 */ /* 0x00afea0003800000 */
        /* <DEDUP_REMOVED lines=12> */
.L_x_2032:
[C---:B-----5:R-:W-:Y:S01]  /*ef30*/  FFMA.FTZ R12, R39.reuse, R40, R12 ;  /* 0x00000028270c7223 */ /* 0x060fe2000001000c */
[C---:B------:R-:W-:Y:S01]  /*ef40*/  FFMA.FTZ R13, R39.reuse, R41, R13 ;  /* 0x00000029270d7223 */ /* 0x040fe2000001000d */
[C---:B------:R-:W-:Y:S01]  /*ef50*/  FFMA.FTZ R14, R39.reuse, R42, R14 ;  /* 0x0000002a270e7223 */ /* 0x040fe2000001000e */
[----:B------:R-:W-:-:S07]  /*ef60*/  FFMA.FTZ R15, R39, R43, R15 ;  /* 0x0000002b270f7223 */ /* 0x000fce000001000f */
.L_x_2031:
[----:B------:R-:W-:Y:S05]  /*ef70*/  BSYNC B1 ;  /* 0x0000000000017941 */ /* 0x000fea0003800000 */
.L_x_2030:
[----:B------:R-:W-:Y:S01]  /*ef80*/  VIADD R32, R29, 0x1 ;  /* 0x000000011d207836 */ /* 0x000fe20000000000 */
[----:B------:R-:W-:Y:S04]  /*ef90*/  BSSY B1, `(.L_x_2033) ;  /* 0x000003e000017945 */ /* 0x000fe80003800000 */
[----:B------:R-:W-:-:S13]  /*efa0*/  ISETP.GE.AND P0, PT, R32, R53, PT ;  /* 0x000000352000720c */ /* 0x000fda0003f06270 */
[----:B------:R-:W-:Y:S05]  /*efb0*/  @!P0 BRA `(.L_x_2034) ;  /* 0x0000000000ec8947 */ /* 0x000fea0003800000 */
[----:B------:R-:W-:Y:S01]  /*efc0*/  IABS R33, R53 ;  /* 0x0000003500217213 */ /* 0x000fe20000000000 */
[----:B------:R-:W-:Y:S01]  /*efd0*/  IMAD.MOV.U32 R22, RZ, RZ, RZ ;  /* 0x000000ffff167224 */ /* 0x000fe200078e00ff */
[----:B------:R-:W-:Y:S01]  /*efe0*/  ISETP.GE.AND P1, PT, R32, RZ, PT ;  /* 0x000000ff2000720c */ /* 0x000fe20003f26270 */
[----:B------:R-:W-:Y:S01]  /*eff0*/  ULDC.64 UR6, c[0x0][0x258] ;  /* 0x0000960000067ab9 */ /* 0x000fe20000000a00 */
[----:B------:R-:W2:Y:S01]  /*f000*/  I2F.RP R39, R33 ;  /* 0x0000002100277306 */ /* 0x000ea20000209400 */
[----:B------:R-:W-:Y:S01]  /*f010*/  ISETP.NE.AND P2, PT, R53, RZ, PT ;  /* 0x000000ff3500720c */ /* 0x000fe20003f45270 */
[----:B------:R-:W-:-:S06]  /*f020*/  ULDC UR5, c[0x0][0x288] ;  /* 0x0000a20000057ab9 */ /* 0x000fcc0000000800 */
[----:B--2---:R-:W1:Y:S02]  /*f030*/  MUFU.RCP R39, R39 ;  /* 0x0000002700277308 */ /* 0x004e640000001000 */
[----:B-1----:R-:W-:Y:S02]  /*f040*/  VIADD R40, R39, 0xffffffe ;  /* 0x0ffffffe27287836 */ /* 0x002fe40000000000 */
[----:B------:R1:W2:Y:S04]  /*f050*/  LDS R39, [R52+0x4] ;  /* 0x0000040034277984 */ /* 0x0002a80000000800 */
[----:B------:R-:W3:Y:S02]  /*f060*/  F2I.FTZ.U32.TRUNC.NTZ R23, R40 ;  /* 0x0000002800177305 */ /* 0x000ee4000021f000 */
[----:B---3--:R-:W-:-:S05]  /*f070*/  IADD3 R0, RZ, -R23, RZ ;  /* 0x80000017ff007210 */ /* 0x008fca0007ffe0ff */
        /* <DEDUP_REMOVED lines=43> */
.L_x_2035:
[C---:B-----5:R-:W-:Y:S01]  /*f330*/  FFMA.FTZ R12, R39.reuse, R40, R12 ;  /* 0x00000028270c7223 */ /* 0x060fe2000001000c */
[C---:B------:R-:W-:Y:S01]  /*f340*/  FFMA.FTZ R13, R39.reuse, R41, R13 ;  /* 0x00000029270d7223 */ /* 0x040fe2000001000d */
[C---:B------:R-:W-:Y:S01]  /*f350*/  FFMA.FTZ R14, R39.reuse, R42, R14 ;  /* 0x0000002a270e7223 */ /* 0x040fe2000001000e */
[----:B------:R-:W-:-:S07]  /*f360*/  FFMA.FTZ R15, R39, R43, R15 ;  /* 0x0000002b270f7223 */ /* 0x000fce000001000f */
.L_x_2034:
[----:B------:R-:W-:Y:S05]  /*f370*/  BSYNC B1 ;  /* 0x0000000000017941 */ /* 0x000fea0003800000 */
.L_x_2033:
[----:B------:R-:W-:Y:S01]  /*f380*/  VIADD R29, R29, 0x2 ;  /* 0x000000021d1d7836 */ /* 0x000fe20000000000 */
[----:B------:R-:W-:Y:S01]  /*f390*/  IADD3 R36, R36, 0x120, RZ ;  /* 0x0000012024247810 */ /* 0x000fe20007ffe0ff */
[----:B------:R-:W-:-:S03]  /*f3a0*/  VIADD R37, R37, 0x8 ;  /* 0x0000000825257836 */ /* 0x000fc60000000000 */
[----:B------:R-:W-:-:S13]  /*f3b0*/  ISETP.GE.AND P0, PT, R29, R24, PT ;  /* 0x000000181d00720c */ /* 0x000fda0003f06270 */
[----:B------:R-:W-:Y:S05]  /*f3c0*/  @!P0 BRA `(.L_x_2036) ;  /* 0xfffffff400d08947 */ /* 0x000fea000383ffff */
.L_x_2016:
[----:B------:R-:W-:Y:S05]  /*f3d0*/  BSYNC B0 ;  /* 0x0000000000007941 */ /* 0x000fea0003800000 */
.L_x_2015:
[----:B------:R-:W-:Y:S01]  /*f3e0*/  ISETP.GE.AND P0, PT, R16, 0x24, PT ;  /* 0x000000241000780c */ /* 0x000fe20003f06270 */
[----:B------:R-:W-:Y:S03]  /*f3f0*/  BSSY B0, `(.L_x_2037) ;  /* 0x000002e000007945 */ /* 0x000fe60003800000 */
[----:B------:R-:W-:-:S13]  /*f400*/  ISETP.LT.U32.AND P0, PT, R19, 0x7f, !P0 ;  /* 0x0000007f1300780c */ /* 0x000fda0004701070 */
[----:B------:R-:W-:Y:S05]  /*f410*/  @!P0 BRA `(.L_x_2038) ;  /* 0x0000000000ac8947 */ /* 0x000fea0003800000 */
[----:B------:R-:W-:Y:S01]  /*f420*/  IMAD.MOV.U32 R19, RZ, RZ, 0x90 ;  /* 0x00000090ff137424 */ /* 0x000fe200078e00ff */
[----:B------:R-:W-:Y:S01]  /*f430*/  ULDC.64 UR6, c[0x0][0x250] ;  /* 0x0000940000067ab9 */ /* 0x000fe20000000a00 */
[----:B------:R-:W2:Y:S01]  /*f440*/  S2R R21, SR_CgaCtaId ;  /* 0x0000000000157919 */ /* 0x000ea20000008800 */
[----:B------:R-:W-:Y:S01]  /*f450*/  IADD3 R5, R24, -R5, RZ ;  /* 0x8000000518057210 */ /* 0x000fe20007ffe0ff */
[----:B------:R-:W-:Y:S01]  /*f460*/  IMAD R18, R18, R19, -0x90 ;  /* 0xffffff7012127424 */ /* 0x000fe200078e0213 */
[----:B------:R-:W-:-:S04]  /*f470*/  ULDC UR4, c[0x0][0x29c] ;  /* 0x0000a70000047ab9 */ /* 0x000fc80000000800 */
[----:B------:R-:W-:-:S04]  /*f480*/  IADD3 R0, P1, R6, R18, RZ ;  /* 0x0000001206007210 */ /* 0x000fc80007f3e0ff */
[----:B------:R-:W-:Y:S02]  /*f490*/  LEA.HI.X.SX32 R19, R18, R7, 0x1, P1 ;  /* 0x0000000712137211 */ /* 0x000fe400008f0eff */
[----:B------:R-:W-:-:S04]  /*f4a0*/  LEA R18, P1, R0, UR6, 0x2 ;  /* 0x0000000600127c11 */ /* 0x000fc8000f8210ff */
[----:B------:R-:W-:-:S05]  /*f4b0*/  LEA.HI.X R19, R0, UR7, R19, 0x2, P1 ;  /* 0x0000000700137c11 */ /* 0x000fca00088f1413 */
[----:B------:R4:W5:Y:S01]  /*f4c0*/  LDG.E.128 R28, desc[UR36][R18.64] ;  /* 0x00000024121c7981 */ /* 0x000962000c1e1d00 */
[----:B------:R-:W-:Y:S02]  /*f4d0*/  MOV R0, 0x400 ;  /* 0x0000040000007802 */ /* 0x000fe40000000f00 */
[----:B------:R-:W-:-:S03]  /*f4e0*/  ISETP.NE.AND P1, PT, RZ, UR4, PT ;  /* 0x00000004ff007c0c */ /* 0x000fc6000bf25270 */
[----:B------:R-:W-:-:S05]  /*f4f0*/  VIADD R0, R0, 0x810 ;  /* 0x0000081000007836 */ /* 0x000fca0000000000 */
[----:B--2---:R-:W-:-:S05]  /*f500*/  LEA R0, R21, R0, 0x18 ;  /* 0x0000000015007211 */ /* 0x004fca00078ec0ff */
[----:B------:R-:W-:-:S06]  /*f510*/  IMAD R5, R5, 0x4, R0 ;  /* 0x0000000405057824 */ /* 0x000fcc00078e0200 */
[----:B------:R-:W2:Y:S01]  /*f520*/  LDS R5, [R5] ;  /* 0x0000000005057984 */ /* 0x000ea20000000800 */
[----:B----4-:R-:W-:Y:S05]  /*f530*/  @P1 BRA `(.L_x_2039) ;  /* 0x0000000000541947 */ /* 0x010fea0003800000 */
[----:B------:R-:W-:-:S13]  /*f540*/  LOP3.LUT P2, RZ, R27, 0x10, RZ, 0xc0, !PT ;  /* 0x000000101bff7812 */ /* 0x000fda000784c0ff */
[----:B------:R-:W4:Y:S08]  /*f550*/  @P2 LDC R0, c[0x0][0x288] ;  /* 0x0000a200ff002b82 */ /* 0x000f300000000800 */
[----:B------:R-:W0:Y:S01]  /*f560*/  @P2 LDC.64 R18, c[0x0][0x2e8] ;  /* 0x0000ba00ff122b82 */ /* 0x000e220000000a00 */
[----:B----4-:R-:W-:-:S04]  /*f570*/  @P2 IMAD R0, R17, R0, R20 ;  /* 0x0000000011002224 */ /* 0x010fc800078e0214 */
[----:B------:R-:W-:-:S04]  /*f580*/  @P2 IMAD R17, R0, 0x90, R3 ;  /* 0x0000009000112824 */ /* 0x000fc800078e0203 */
[----:B0-----:R-:W-:-:S06]  /*f590*/  @P2 IMAD.WIDE R18, R17, 0x4, R18 ;  /* 0x0000000411122825 */ /* 0x001fcc00078e0212 */
[----:B------:R-:W4:Y:S01]  /*f5a0*/  @P2 LDG.E.128 R16, desc[UR36][R18.64] ;  /* 0x0000002412102981 */ /* 0x000f22000c1e1d00 */
[----:B------:R-:W-:Y:S02]  /*f5b0*/  IMAD R26, R26, 0x90, RZ ;  /* 0x000000901a1a7824 */ /* 0x000fe400078e02ff */
[----:B-----5:R-:W-:Y:S01]  /*f5c0*/  FADD.FTZ R28, R28, R8 ;  /* 0x000000081c1c7221 */ /* 0x020fe20000010000 */
[----:B------:R-:W-:Y:S01]  /*f5d0*/  FADD.FTZ R29, R29, R9 ;  /* 0x000000091d1d7221 */ /* 0x000fe20000010000 */
[----:B------:R-:W-:Y:S01]  /*f5e0*/  FADD.FTZ R30, R30, R10 ;  /* 0x0000000a1e1e7221 */ /* 0x000fe20000010000 */
[----:B------:R-:W-:Y:S01]  /*f5f0*/  FADD.FTZ R31, R31, R11 ;  /* 0x0000000b1f1f7221 */ /* 0x000fe20000010000 */
[----:B------:R-:W-:-:S04]  /*f600*/  IADD3 R0, P1, R6, R26, RZ ;  /* 0x0000001a06007210 */ /* 0x000fc80007f3e0ff */
[----:B------:R-:W-:Y:S02]  /*f610*/  LEA.HI.X.SX32 R7, R26, R7, 0x1, P1 ;  /* 0x000000071a077211 */ /* 0x000fe400008f0eff */
[----:B------:R-:W-:-:S04]  /*f620*/  LEA R6, P1, R0, UR6, 0x2 ;  /* 0x0000000600067c11 */ /* 0x000fc8000f8210ff */
[----:B------:R-:W-:Y:S01]  /*f630*/  LEA.HI.X R7, R0, UR7, R7, 0x2, P1 ;  /* 0x0000000700077c11 */ /* 0x000fe200088f1407 */
[----:B----4-:R-:W-:Y:S01]  /*f640*/  @P2 FMUL.FTZ R28, R28, R16 ;  /* 0x000000101c1c2220 */ /* 0x010fe20000410000 */
[----:B------:R-:W-:Y:S01]  /*f650*/  @P2 FMUL.FTZ R29, R29, R17 ;  /* 0x000000111d1d2220 */ /* 0x000fe20000410000 */
[----:B------:R-:W-:Y:S01]  /*f660*/  @P2 FMUL.FTZ R30, R30, R18 ;  /* 0x000000121e1e2220 */ /* 0x000fe20000410000 */
[----:B------:R-:W-:-:S05]  /*f670*/  @P2 FMUL.FTZ R31, R31, R19 ;  /* 0x000000131f1f2220 */ /* 0x000fca0000410000 */
[----:B------:R4:W-:Y:S02]  /*f680*/  STG.E.128 desc[UR36][R6.64], R28 ;  /* 0x0000001c06007986 */ /* 0x0009e4000c101d24 */
.L_x_2039:
[C---:B--2--5:R-:W-:Y:S01]  /*f690*/  FFMA.FTZ R12, R5.reuse, R28, R12 ;  /* 0x0000001c050c7223 */ /* 0x064fe2000001000c */
[C---:B------:R-:W-:Y:S01]  /*f6a0*/  FFMA.FTZ R13, R5.reuse, R29, R13 ;  /* 0x0000001d050d7223 */ /* 0x040fe2000001000d */
[C---:B------:R-:W-:Y:S01]  /*f6b0*/  FFMA.FTZ R14, R5.reuse, R30, R14 ;  /* 0x0000001e050e7223 */ /* 0x040fe2000001000e */
[----:B------:R-:W-:-:S07]  /*f6c0*/  FFMA.FTZ R15, R5, R31, R15 ;  /* 0x0000001f050f7223 */ /* 0x000fce000001000f */
.L_x_2038:
[----:B------:R-:W-:Y:S05]  /*f6d0*/  BSYNC B0 ;  /* 0x0000000000007941 */ /* 0x000fea0003800000 */
.L_x_2037:
[----:B------:R-:W-:Y:S06]  /*f6e0*/  BAR.SYNC.DEFER_BLOCKING 0x0 ;  /* 0x0000000000007b1d */ /* 0x000fec0000010000 */
[----:B------:R-:W-:Y:S05]  /*f6f0*/  @!P0 EXIT ;  /* 0x000000000000894d */ /* 0x000fea0003800000 */
[----:B------:R-:W2:Y:S02]  /*f700*/  LDC R0, c[0x0][0x308] ;  /* 0x0000c200ff007b82 */ /* 0x000ea40000000800 */
[----:B--2---:R-:W-:-:S13]  /*f710*/  ISETP.NE.AND P0, PT, R0, 0x2, PT ;  /* 0x000000020000780c */ /* 0x004fda0003f05270 */
[----:B----4-:R-:W2:Y:S01]  /*f720*/  @P0 LDC.64 R6, c[0x0][0x210] ;  /* 0x00008400ff060b82 */ /* 0x010ea20000000a00 */
[----:B------:R-:W-:-:S04]  /*f730*/  @P0 IMAD R5, R4, 0x90, R3 ;  /* 0x0000009004050824 */ /* 0x000fc800078e0203 */
[----:B--2---:R-:W-:-:S05]  /*f740*/  @P0 IMAD.WIDE R6, R5, 0x4, R6 ;  /* 0x0000000405060825 */ /* 0x004fca00078e0206 */
[----:B------:R2:W-:Y:S01]  /*f750*/  @P0 STG.E.128 desc[UR36][R6.64], R12 ;  /* 0x0000000c06000986 */ /* 0x0005e2000c101d24 */
[----:B------:R-:W-:Y:S05]  /*f760*/  @P0 EXIT ;  /* 0x000000000000094d */ /* 0x000fea0003800000 */
[----:B--2---:R-:W2:Y:S01]  /*f770*/  LDC.64 R6, c[0x0][0x300] ;  /* 0x0000c000ff067b82 */ /* 0x004ea20000000a00 */
[----:B------:R-:W-:Y:S01]  /*f780*/  IMAD R3, R4, 0x90, R3 ;  /* 0x0000009004037824 */ /* 0x000fe200078e0203 */
[----:B------:R-:W-:Y:S01]  /*f790*/  ULDC.64 UR4, c[0x0][0x210] ;  /* 0x0000840000047ab9 */ /* 0x000fe20000000a00 */
[----:B--2---:R-:W2:Y:S02]  /*f7a0*/  LDG.E R6, desc[UR36][R6.64] ;  /* 0x0000002406067981 */ /* 0x004ea4000c1e1900 */
[C---:B--2---:R-:W-:Y:S01]  /*f7b0*/  FMUL.FTZ R12, R6.reuse, R12 ;  /* 0x0000000c060c7220 */ /* 0x044fe20000410000 */
[C---:B------:R-:W-:Y:S01]  /*f7c0*/  FMUL.FTZ R13, R6.reuse, R13 ;  /* 0x0000000d060d7220 */ /* 0x040fe20000410000 */
[C---:B------:R-:W-:Y:S01]  /*f7d0*/  FMUL.FTZ R14, R6.reuse, R14 ;  /* 0x0000000e060e7220 */ /* 0x040fe20000410000 */
[----:B------:R-:W-:-:S03]  /*f7e0*/  FMUL.FTZ R15, R6, R15 ;  /* 0x0000000f060f7220 */ /* 0x000fc60000410000 */
[----:B------:R-:W2:Y:S08]  /*f7f0*/  F2I.S8.NTZ R12, R12 ;  /* 0x0000000c000c7305 */ /* 0x000eb00000202100 */
[----:B------:R-:W4:Y:S01]  /*f800*/  F2I.S8.NTZ R13, R13 ;  /* 0x0000000d000d7305 */ /* 0x000f220000202100 */
[----:B--2---:R-:W-:-:S07]  /*f810*/  PRMT R0, R12, 0x8880, RZ ;  /* 0x000088800c007816 */ /* 0x004fce00000000ff */
[----:B------:R-:W2:Y:S01]  /*f820*/  F2I.S8.NTZ R14, R14 ;  /* 0x0000000e000e7305 */ /* 0x000ea20000202100 */
[----:B------:R-:W-:Y:S02]  /*f830*/  PRMT R0, R0, 0x7710, RZ ;  /* 0x0000771000007816 */ /* 0x000fe400000000ff */
[----:B----4-:R-:W-:-:S05]  /*f840*/  PRMT R2, R13, 0x8880, RZ ;  /* 0x000088800d027816 */ /* 0x010fca00000000ff */
[----:B------:R-:W4:Y:S01]  /*f850*/  F2I.S8.NTZ R15, R15 ;  /* 0x0000000f000f7305 */ /* 0x000f220000202100 */
[----:B------:R-:W-:Y:S02]  /*f860*/  LOP3.LUT R5, R0, 0xff, RZ, 0xc0, !PT ;  /* 0x000000ff00057812 */ /* 0x000fe400078ec0ff */
[----:B------:R-:W-:Y:S02]  /*f870*/  PRMT R2, R2, 0x7710, RZ ;  /* 0x0000771002027816 */ /* 0x000fe400000000ff */
[----:B--2---:R-:W-:Y:S02]  /*f880*/  PRMT R0, R14, 0x8880, RZ ;  /* 0x000088800e007816 */ /* 0x004fe400000000ff */
[----:B------:R-:W-:Y:S02]  /*f890*/  PRMT R5, R2, 0x7604, R5 ;  /* 0x0000760402057816 */ /* 0x000fe40000000005 */
[----:B------:R-:W-:Y:S02]  /*f8a0*/  PRMT R0, R0, 0x7710, RZ ;  /* 0x0000771000007816 */ /* 0x000fe400000000ff */
[----:B------:R-:W-:-:S02]  /*f8b0*/  IADD3 R2, P0, R3, UR4, RZ ;  /* 0x0000000403027c10 */ /* 0x000fc4000ff1e0ff */
[----:B----4-:R-:W-:Y:S02]  /*f8c0*/  PRMT R4, R15, 0x8880, RZ ;  /* 0x000088800f047816 */ /* 0x010fe400000000ff */
[----:B------:R-:W-:Y:S02]  /*f8d0*/  PRMT R5, R0, 0x7054, R5 ;  /* 0x0000705400057816 */ /* 0x000fe40000000005 */
[----:B------:R-:W-:Y:S02]  /*f8e0*/  PRMT R4, R4, 0x7710, RZ ;  /* 0x0000771004047816 */ /* 0x000fe400000000ff */
[----:B------:R-:W-:Y:S02]  /*f8f0*/  LEA.HI.X.SX32 R3, R3, UR5, 0x1, P0 ;  /* 0x0000000503037c11 */ /* 0x000fe400080f0eff */
[----:B------:R-:W-:-:S05]  /*f900*/  PRMT R5, R4, 0x654, R5 ;  /* 0x0000065404057816 */ /* 0x000fca0000000005 */
[----:B------:R-:W-:Y:S01]  /*f910*/  STG.E desc[UR36][R2.64], R5 ;  /* 0x0000000502007986 */ /* 0x000fe2000c101924 */
[----:B------:R-:W-:Y:S05]  /*f920*/  EXIT ;  /* 0x000000000000794d */ /* 0x000fea0003800000 */
.L_x_1979:
[----:B------:R-:W-:Y:S01]  /*f930*/  HFMA2.MMA R11, -RZ, RZ, 0, 1.847743988037109375e-06 ;  /* 0x0000001fff0b7435 */ /* 0x000fe200000001ff */
[----:B------:R-:W-:Y:S01]  /*f940*/  BSSY B1, `(.L_x_2040) ;  /* 0x0000006000017945 */ /* 0x000fe20003800000 */
[----:B------:R-:W-:Y:S02]  /*f950*/  IMAD.MOV.U32 R12, RZ, RZ, 0x2 ;  /* 0x00000002ff0c7424 */ /* 0x000fe400078e00ff */
[----:B-123--:R-:W-:-:S07]  /*f960*/  IMAD.MOV.U32 R15, RZ, RZ, -0x1 ;  /* 0xffffffffff0f7424 */ /* 0x00efce00078e00ff */
[----:B----4-:R-:W-:Y:S05]  /*f970*/  WARPSYNC.COLLECTIVE R15, `(.L_x_2041) ;  /* 0x000000000f087348 */ /* 0x010fea0003c00000 */
[----:B------:R0:W1:Y:S02]  /*f980*/  SHFL.BFLY P6, R14, R13, R12, R11 ;  /* 0x0c00000c0d0e7389 */ /* 0x00006400000c000b */
[----:B01--4-:R-:W-:Y:S01]  /*f990*/  ENDCOLLECTIVE ;  /* 0x000000000000791b */ /* 0x013fe20003800000 */
.L_x_2041:
[----:B------:R-:W-:Y:S05]  /*f9a0*/  BSYNC B1 ;  /* 0x0000000000017941 */ /* 0x000fea0003800000 */
.L_x_2040:
[----:B------:R-:W-:Y:S01]  /*f9b0*/  FADD.FTZ R13, R13, R14 ;  /* 0x0000000e0d0d7221 */ /* 0x000fe20000010000 */
[----:B------:R-:W-:Y:S01]  /*f9c0*/  IMAD.MOV.U32 R12, RZ, RZ, 0x1 ;  /* 0x00000001ff0c7424 */ /* 0x000fe200078e00ff */
[----:B------:R-:W-:Y:S01]  /*f9d0*/  MOV R11, 0x1f ;  /* 0x0000001f000b7802 */ /* 0x000fe20000000f00 */
[----:B------:R-:W-:-:S07]  /*f9e0*/  IMAD.MOV.U32 R15, RZ, RZ, -0x1 ;  /* 0xffffffffff0f7424 */ /* 0x000fce00078e00ff */
[----:B------:R-:W-:Y:S05]  /*f9f0*/  WARPSYNC.COLLECTIVE R15, `(.L_x_2042) ;  /* 0x000000000f087348 */ /* 0x000fea0003c00000 */
[----:B------:R0:W1:Y:S02]  /*fa00*/  SHFL.BFLY P6, R14, R13, R12, R11 ;  /* 0x0c00000c0d0e7389 */ /* 0x00006400000c000b */
[----:B01----:R-:W-:Y:S01]  /*fa10*/  ENDCOLLECTIVE ;  /* 0x000000000000791b */ /* 0x003fe20003800000 */
.L_x_2042:
[----:B------:R-:W-:Y:S05]  /*fa20*/  BRA `(.L_x_2043) ;  /* 0xffffffcc00247947 */ /* 0x000fea000383ffff */
.L_x_1983:
[----:B------:R-:W-:Y:S01]  /*fa30*/  HFMA2.MMA R12, -RZ, RZ, 0, 9.5367431640625e-07 ;  /* 0x00000010ff0c7435 */ /* 0x000fe200000001ff */
[----:B------:R-:W-:Y:S01]  /*fa40*/  BSSY B0, `(.L_x_2044) ;  /* 0x0000007000007945 */ /* 0x000fe20003800000 */
[----:B0-2---:R-:W-:Y:S02]  /*fa50*/  IMAD.MOV.U32 R13, RZ, RZ, R221 ;  /* 0x000000ffff0d7224 */ /* 0x005fe400078e00dd */
[----:B-1-3--:R-:W-:Y:S02]  /*fa60*/  IMAD.MOV.U32 R11, RZ, RZ, 0x1f ;  /* 0x0000001fff0b7424 */ /* 0x00afe400078e00ff */
[----:B------:R-:W-:-:S07]  /*fa70*/  IMAD.MOV.U32 R15, RZ, RZ, -0x1 ;  /* 0xffffffffff0f7424 */ /* 0x000fce00078e00ff */
[----:B----4-:R-:W-:Y:S05]  /*fa80*/  WARPSYNC.COLLECTIVE R15, `(.L_x_2045) ;  /* 0x000000000f087348 */ /* 0x010fea0003c00000 */
[----:B------:R0:W1:Y:S02]  /*fa90*/  SHFL.BFLY P6, R14, R13, R12, R11 ;  /* 0x0c00000c0d0e7389 */ /* 0x00006400000c000b */
[----:B01--4-:R-:W-:Y:S01]  /*faa0*/  ENDCOLLECTIVE ;  /* 0x000000000000791b */ /* 0x013fe20003800000 */
.L_x_2045:
[----:B------:R-:W-:Y:S05]  /*fab0*/  BSYNC B0 ;  /* 0x0000000000007941 */ /* 0x000fea0003800000 */
.L_x_2044:
[----:B------:R-:W-:Y:S01]  /*fac0*/  FMNMX.FTZ R13, R14, R221, !PT ;  /* 0x000000dd0e0d7209 */ /* 0x000fe20007810000 */
[----:B------:R-:W-:Y:S01]  /*fad0*/  IMAD.MOV.U32 R11, RZ, RZ, 0x1f ;  /* 0x0000001fff0b7424 */ /* 0x000fe200078e00ff */
[----:B------:R-:W-:Y:S01]  /*fae0*/  MOV R12, 0x8 ;  /* 0x00000008000c7802 */ /* 0x000fe20000000f00 */
[----:B------:R-:W-:-:S07]  /*faf0*/  IMAD.MOV.U32 R15, RZ, RZ, -0x1 ;  /* 0xffffffffff0f7424 */ /* 0x000fce00078e00ff */
[----:B------:R-:W-:Y:S05]  /*fb00*/  WARPSYNC.COLLECTIVE R15, `(.L_x_2046) ;  /* 0x000000000f087348 */ /* 0x000fea0003c00000 */
[----:B------:R0:W1:Y:S02]  /*fb10*/  SHFL.BFLY P6, R14, R13, R12, R11 ;  /* 0x0c00000c0d0e7389 */ /* 0x00006400000c000b */
[----:B01----:R-:W-:Y:S01]  /*fb20*/  ENDCOLLECTIVE ;  /* 0x000000000000791b */ /* 0x003fe20003800000 */
.L_x_2046:
[----:B------:R-:W-:Y:S01]  /*fb30*/  IMAD.MOV.U32 R12, RZ, RZ, 0x4 ;  /* 0x00000004ff0c7424 */ /* 0x000fe200078e00ff */
[----:B------:R-:W-:-:S04]  /*fb40*/  FMNMX.FTZ R0, R13, R14, !PT ;  /* 0x0000000e0d007209 */ /* 0x000fc80007810000 */
[----:B------:R-:W-:-:S07]  /*fb50*/  MOV R13, R0 ;  /* 0x00000000000d7202 */ /* 0x000fce0000000f00 */
[----:B------:R-:W-:Y:S05]  /*fb60*/  WARPSYNC.COLLECTIVE R15, `(.L_x_2047) ;  /* 0x000000000f087348 */ /* 0x000fea0003c00000 */
[----:B------:R0:W1:Y:S02]  /*fb70*/  SHFL.BFLY P6, R14, R13, R12, R11 ;  /* 0x0c00000c0d0e7389 */ /* 0x00006400000c000b */
[----:B01----:R-:W-:Y:S01]  /*fb80*/  ENDCOLLECTIVE ;  /* 0x000000000000791b */ /* 0x003fe20003800000 */
.L_x_2047:
[----:B------:R-:W-:Y:S05]  /*fb90*/  BRA `(.L_x_2048) ;  /* 0xffffffcc00787947 */ /* 0x000fea000383ffff */
.L_x_2049:
        /* <DEDUP_REMOVED lines=14> */
.L_x_4246:


//--------------------- .text._ZN4mmha33masked_multihead_attention_kernelIfLi144ELi256ELi1ELi64ELi256ELb1ELb0EEEv26Multihead_attention_paramsIT_XT5_EE --------------------------
	.section	.text._ZN4mmha33masked_multihead_attention_kernelIfLi144ELi256ELi1ELi64ELi256ELb1ELb0EEEv26Multihead_attention_paramsIT_XT5_EE,"ax",@progbits
	.align	128
        .global         _ZN4mmha33masked_multihead_attention_kernelIfLi144ELi256ELi1ELi64ELi256ELb1ELb0EEEv26Multihead_attention_paramsIT_XT5_EE
        .type           _ZN4mmha33masked_multihead_attention_kernelIfLi144ELi256ELi1ELi64ELi256ELb1ELb0EEEv26Multihead_attention_paramsIT_XT5_EE,@function
        .size           _ZN4mmha33masked_multihead_attention_kernelIfLi144ELi256ELi1ELi64ELi256ELb1ELb0EEEv26Multihead_attention_paramsIT_XT5_EE,(.L_x_4247 - _ZN4mmha33masked_multihead_attention_kernelIfLi144ELi256ELi1ELi64ELi256ELb1ELb0EEEv26Multihead_attention_paramsIT_XT5_EE)
        .other          _ZN4mmha33masked_multihead_attention_kernelIfLi144ELi256ELi1ELi64ELi256ELb1ELb0EEEv26Multihead_attention_paramsIT_XT5_EE,@"STO_CUDA_ENTRY STV_DEFAULT"
_ZN4mmha33masked_multihead_attention_kernelIfLi144ELi256ELi1ELi64ELi256ELb1ELb0EEEv26Multihead_attention_paramsIT_XT5_EE:
.text._ZN4mmha33masked_multihead_attention_kernelIfLi144ELi256ELi1ELi64ELi256ELb1ELb0EEEv26Multihead_attention_paramsIT_XT5_EE:
        /* <DEDUP_REMOVED lines=13> */
.L_x_2050:
[----:B------:R-:W0:Y:S01]  /*00d0*/  LDC.64 R4, c[0x0][0x328] ;  /* 0x0000ca00ff047b82 */ /* 0x000e220000000a00 */
[----:B------:R-:W-:-:S07]  /*00e0*/  ULDC UR8, c[0x0][0x284] ;  /* 0x0000a10000087ab9 */ /* 0x000fce0000000800 */
[----:B------:R-:W1:Y:S08]  /*00f0*/  LDC R14, c[0x0][0x280] ;  /* 0x0000a000ff0e7b82 */ /* 0x000e700000000800 */
[----:B------:R-:W2:Y:S01]  /*0100*/  LDC.64 R10, c[0x0][0x2f0] ;  /* 0x0000bc00ff0a7b82 */ /* 0x000ea20000000a00 */
[----:B0-----:R-:W-:-:S07]  /*0110*/  IMAD.WIDE R4, R15, 0x4, R4 ;  /* 0x000000040f047825 */ /* 0x001fce00078e0204 */
[----:B------:R-:W0:Y:S01]  /*0120*/  LDC R40, c[0x0][0x29c] ;  /* 0x0000a700ff287b82 */ /* 0x000e220000000800 */
[----:B------:R3:W4:Y:S01]  /*0130*/  LDG.E R12, desc[UR36][R4.64] ;  /* 0x00000024040c7981 */ /* 0x000722000c1e1900 */
[----:B-1----:R-:W-:Y:S01]  /*0140*/  IABS R3, R14 ;  /* 0x0000000e00037213 */ /* 0x002fe20000000000 */
[----:B------:R-:W-:Y:S01]  /*0150*/  HFMA2.MMA R16, -RZ, RZ, 0, 0 ;  /* 0x00000000ff107435 */ /* 0x000fe200000001ff */
[----:B------:R-:W-:Y:S01]  /*0160*/  UMOV UR4, URZ ;  /* 0x0000003f00047c82 */ /* 0x000fe20008000000 */
[----:B------:R-:W1:Y:S01]  /*0170*/  S2R R17, SR_TID.X ;  /* 0x0000000000117919 */ /* 0x000e620000002100 */
[----:B------:R-:W2:Y:S02]  /*0180*/  I2F.RP R0, R3 ;  /* 0x0000000300007306 */ /* 0x000ea40000209400 */
[----:B------:R-:W0:Y:S06]  /*0190*/  LDC.64 R20, c[0x0][0x2a8] ;  /* 0x0000aa00ff147b82 */ /* 0x000e2c0000000a00 */
[----:B--2---:R-:W2:Y:S02]  /*01a0*/  MUFU.RCP R0, R0 ;  /* 0x0000000000007308 */ /* 0x004ea40000001000 */
[----:B--2---:R-:W-:-:S06]  /*01b0*/  VIADD R6, R0, 0xffffffe ;  /* 0x0ffffffe00067836 */ /* 0x004fcc0000000000 */
[----:B------:R2:W3:Y:S01]  /*01c0*/  F2I.FTZ.U32.TRUNC.NTZ R7, R6 ;  /* 0x0000000600077305 */ /* 0x0004e2000021f000 */
[----:B------:R-:W-:Y:S01]  /*01d0*/  IABS R0, R15 ;  /* 0x0000000f00007213 */ /* 0x000fe20000000000 */
[----:B--2---:R-:W-:Y:S01]  /*01e0*/  IMAD.MOV.U32 R6, RZ, RZ, RZ ;  /* 0x000000ffff067224 */ /* 0x004fe200078e00ff */
[----:B---3--:R-:W-:-:S05]  /*01f0*/  IADD3 R8, RZ, -R7, RZ ;  /* 0x80000007ff087210 */ /* 0x008fca0007ffe0ff */
[----:B------:R-:W-:-:S04]  /*0200*/  IMAD R9, R8, R3, RZ ;  /* 0x0000000308097224 */ /* 0x000fc800078e02ff */
[----:B------:R-:W-:-:S06]  /*0210*/  IMAD.HI.U32 R7, R7, R9, R6 ;  /* 0x0000000907077227 */ /* 0x000fcc00078e0006 */
[----:B------:R-:W-:-:S05]  /*0220*/  IMAD.HI.U32 R7, R7, R0, RZ ;  /* 0x0000000007077227 */ /* 0x000fca00078e00ff */
[----:B------:R-:W-:-:S05]  /*0230*/  IADD3 R4, -R7, RZ, RZ ;  /* 0x000000ff07047210 */ /* 0x000fca0007ffe1ff */
        /* <DEDUP_REMOVED lines=13> */
[----:B------:R-:W2:Y:S01]  /*0310*/  I2F.RP R0, UR7 ;  /* 0x0000000700007d06 */ /* 0x000ea20008209400 */
[----:B------:R-:W-:-:S07]  /*0320*/  @!P1 IADD3 R7, R7, 0x1, RZ ;  /* 0x0000000107079810 */ /* 0x000fce0007ffe0ff */
[----:B--2---:R-:W2:Y:S01]  /*0330*/  MUFU.RCP R0, R0 ;  /* 0x0000000000007308 */ /* 0x004ea20000001000 */
[----:B------:R-:W-:Y:S01]  /*0340*/  ISETP.NE.AND P1, PT, R14, RZ, PT ;  /* 0x000000ff0e00720c */ /* 0x000fe20003f25270 */
[----:B------:R-:W-:-:S05]  /*0350*/  @P0 VIADD R7, R7, 0x1 ;  /* 0x0000000107070836 */ /* 0x000fca0000000000 */
[----:B------:R-:W-:Y:S02]  /*0360*/  MOV R19, R7 ;  /* 0x0000000700137202 */ /* 0x000fe40000000f00 */
[----:B--2---:R-:W-:-:S06]  /*0370*/  IADD3 R3, R0, 0xffffffe, RZ ;  /* 0x0ffffffe00037810 */ /* 0x004fcc0007ffe0ff */
[----:B------:R-:W2:Y:S01]  /*0380*/  F2I.FTZ.U32.TRUNC.NTZ R3, R3 ;  /* 0x0000000300037305 */ /* 0x000ea2000021f000 */
[----:B------:R-:W-:Y:S01]  /*0390*/  @!P2 IMAD.MOV R19, RZ, RZ, -R19 ;  /* 0x000000ffff13a224 */ /* 0x000fe200078e0a13 */
[----:B------:R-:W-:-:S05]  /*03a0*/  @!P1 LOP3.LUT R19, RZ, R14, RZ, 0x33, !PT ;  /* 0x0000000eff139212 */ /* 0x000fca00078e33ff */
[----:B0-----:R-:W-:-:S05]  /*03b0*/  @P3 IMAD.WIDE R4, R19, 0x4, R4 ;  /* 0x0000000413043825 */ /* 0x001fca00078e0204 */
[----:B------:R0:W5:Y:S01]  /*03c0*/  @P3 LDG.E R16, desc[UR36][R4.64] ;  /* 0x0000002404103981 */ /* 0x000162000c1e1900 */
[----:B--2---:R-:W-:Y:S01]  /*03d0*/  R2UR UR5, R3 ;  /* 0x00000000030572ca */ /* 0x004fe200000e0000 */
[----:B------:R-:W2:Y:S01]  /*03e0*/  S2R R41, SR_CTAID.X ;  /* 0x0000000000297919 */ /* 0x000ea20000002500 */
[----:B------:R-:W3:Y:S11]  /*03f0*/  LDC R3, c[0x0][0x278] ;  /* 0x00009e00ff037b82 */ /* 0x000ef60000000800 */
[----:B------:R-:W-:-:S04]  /*0400*/  UIADD3 UR6, URZ, -UR5, URZ ;  /* 0x800000053f067290 */ /* 0x000fc8000fffe03f */
[----:B------:R-:W-:-:S04]  /*0410*/  UIMAD UR6, UR6, UR7, URZ ;  /* 0x00000007060672a4 */ /* 0x000fc8000f8e023f */
[----:B------:R-:W-:Y:S01]  /*0420*/  UIMAD.WIDE.U32 UR4, UR5, UR6, UR4 ;  /* 0x00000006050472a5 */ /* 0x000fe2000f8e0004 */
[----:B------:R0:W-:Y:S01]  /*0430*/  STL [R1+0x7a0], R19 ;  /* 0x0007a01301007387 */ /* 0x0001e20000100800 */
[----:B-1----:R-:W-:Y:S02]  /*0440*/  ISETP.GT.AND P5, PT, R17, 0x23, PT ;  /* 0x000000231100780c */ /* 0x002fe40003fa4270 */
[----:B---3--:R-:W-:Y:S01]  /*0450*/  ISETP.NE.AND P0, PT, R3, RZ, PT ;  /* 0x000000ff0300720c */ /* 0x008fe20003f05270 */
[----:B------:R-:W-:Y:S01]  /*0460*/  BSSY B0, `(.L_x_2051) ;  /* 0x0000035000007945 */ /* 0x000fe20003800000 */
[----:B------:R-:W-:Y:S01]  /*0470*/  LOP3.LUT R2, R2, 0xffffffef, RZ, 0xc0, !PT ;  /* 0xffffffef02027812 */ /* 0x000fe200078ec0ff */
[----:B--2---:R-:W-:Y:S01]  /*0480*/  IMAD R0, R41, 0x90, RZ ;  /* 0x0000009029007824 */ /* 0x004fe200078e02ff */
[----:B----4-:R-:W-:-:S13]  /*0490*/  R2UR UR39, R12 ;  /* 0x000000000c2772ca */ /* 0x010fda00000e0000 */
[----:B------:R-:W-:-:S06]  /*04a0*/  UIADD3 UR40, UR39, -0x1, URZ ;  /* 0xffffffff27287890 */ /* 0x000fcc000fffe03f */
[----:B0-----:R-:W-:-:S05]  /*04b0*/  IMAD.U32 R4, RZ, RZ, UR40 ;  /* 0x00000028ff047e24 */ /* 0x001fca000f8e00ff */
        /* <DEDUP_REMOVED lines=19> */
[----:B------:R-:W-:Y:S02]  /*05f0*/  CS2R R34, SRZ ;  /* 0x0000000000227805 */ /* 0x000fe4000001ff00 */
[----:B------:R-:W-:Y:S02]  /*0600*/  SHF.L.U32 R13, R17, 0x2, RZ ;  /* 0x00000002110d7819 */ /* 0x000fe400000006ff */
[----:B------:R-:W-:Y:S01]  /*0610*/  SEL R3, R248, R3, !P0 ;  /* 0x00000003f8037207 */ /* 0x000fe20004000000 */
[----:B------:R-:W-:Y:S06]  /*0620*/  @P5 BRA `(.L_x_2052) ;  /* 0x0000000000605947 */ /* 0x000fec0003800000 */
        /* <DEDUP_REMOVED lines=24> */
.L_x_2052:
[----:B------:R-:W-:Y:S05]  /*07b0*/  BSYNC B0 ;  /* 0x0000000000007941 */ /* 0x000fea0003800000 */
.L_x_2051:
[----:B------:R-:W-:Y:S01]  /*07c0*/  ISETP.NE.U32.AND P1, PT, R20, RZ, PT ;  /* 0x000000ff1400720c */ /* 0x000fe20003f25070 */
[----:B------:R-:W-:Y:S01]  /*07d0*/  ULDC.64 UR6, c[0x0][0x220] ;  /* 0x0000880000067ab9 */ /* 0x000fe20000000a00 */
[----:B------:R-:W-:Y:S01]  /*07e0*/  ISETP.LT.AND P2, PT, R17, 0x40, P3 ;  /* 0x000000401100780c */ /* 0x000fe20001f41270 */
[----:B------:R-:W0:Y:S01]  /*07f0*/  @!P5 LDC.64 R4, c[0x0][0x248] ;  /* 0x00009200ff04db82 */ /* 0x000e220000000a00 */
[----:B------:R-:W-:Y:S01]  /*0800*/  ISETP.EQ.U32.AND P0, PT, RZ, UR6, PT ;  /* 0x00000006ff007c0c */ /* 0x000fe2000bf02070 */
[----:B------:R-:W-:Y:S01]  /*0810*/  IMAD.MOV.U32 R42, RZ, RZ, RZ ;  /* 0x000000ffff2a7224 */ /* 0x000fe200078e00ff */
        /* <DEDUP_REMOVED lines=16> */
[----:B0-----:R-:W-:Y:S01]  /*0920*/  @!P5 IMAD.WIDE R4, R3, 0x4, R4 ;  /* 0x000000040304d825 */ /* 0x001fe200078e0204 */
[----:B------:R-:W-:Y:S01]  /*0930*/  IADD3 R3, R0, R13, RZ ;  /* 0x0000000d00037210 */ /* 0x000fe20007ffe0ff */
[----:B------:R-:W3:Y:S02]  /*0940*/  @P1 LDG.E R42, desc[UR36][R10.64] ;  /* 0x000000240a2a1981 */ /* 0x000ee4000c1e1900 */
[----:B------:R-:W-:-:S02]  /*0950*/  @P2 IMAD R15, R12, 0x90, R13 ;  /* 0x000000900c0f2824 */ /* 0x000fc400078e020d */
[----:B------:R0:W5:Y:S01]  /*0960*/  @!P5 LDG.E.128 R24, desc[UR36][R4.64] ;  /* 0x000000240418d981 */ /* 0x000162000c1e1d00 */
[----:B------:R-:W4:Y:S01]  /*0970*/  LDC R12, c[0x0][0x290] ;  /* 0x0000a400ff0c7b82 */ /* 0x000f220000000800 */
        /* <DEDUP_REMOVED lines=19> */
.L_x_2054:
[----:B------:R-:W-:Y:S05]  /*0ab0*/  BSYNC B0 ;  /* 0x0000000000007941 */ /* 0x000fea0003800000 */
.L_x_2053:
        /* <DEDUP_REMOVED lines=32> */
[----:B0-----:R-:W-:Y:S01]  /*0cc0*/  HFMA2.MMA R4, -RZ, RZ, 0, 0 ;  /* 0x00000000ff047435 */ /* 0x001fe200000001ff */
[----:B-1----:R-:W-:-:S05]  /*0cd0*/  IADD3 R6, RZ, -R5, RZ ;  /* 0x80000005ff067210 */ /* 0x002fca0007ffe0ff */
[----:B------:R-:W-:Y:S02]  /*0ce0*/  IMAD R7, R6, R3, RZ ;  /* 0x0000000306077224 */ /* 0x000fe400078e02ff */
[----:B------:R-:W-:Y:S02]  /*0cf0*/  IMAD.MOV.U32 R6, RZ, RZ, R8 ;  /* 0x000000ffff067224 */ /* 0x000fe400078e0008 */
[----:B------:R-:W-:-:S06]  /*0d00*/  IMAD.HI.U32 R5, R5, R7, R4 ;  /* 0x0000000705057227 */ /* 0x000fcc00078e0004 */
[----:B------:R-:W-:-:S04]  /*0d10*/  IMAD.HI.U32 R5, R5, R6, RZ ;  /* 0x0000000605057227 */ /* 0x000fc800078e00ff */
[----:B------:R-:W-:-:S05]  /*0d20*/  IMAD R0, R5, R0, R6 ;  /* 0x0000000005007224 */ /* 0x000fca00078e0206 */
[----:B------:R-:W-:-:S13]  /*0d30*/  ISETP.GT.U32.AND P1, PT, R3, R0, PT ;  /* 0x000000000300720c */ /* 0x000fda0003f24070 */
[----:B------:R-:W-:Y:S01]  /*0d40*/  @!P1 IADD3 R0, R0, -R3, RZ ;  /* 0x8000000300009210 */ /* 0x000fe20007ffe0ff */
[----:B------:R-:W-:-:S03]  /*0d50*/  @!P1 VIADD R5, R5, 0x1 ;  /* 0x0000000105059836 */ /* 0x000fc60000000000 */
        /* <DEDUP_REMOVED lines=17> */
[----:B------:R-:W-:Y:S01]  /*0e70*/  MOV R4, UR4 ;  /* 0x0000000400047c02 */ /* 0x000fe20008000f00 */
[----:B------:R0:W1:Y:S01]  /*0e80*/  LDC.64 R14, c[0x4][R0] ;  /* 0x01000000000e7b82 */ /* 0x0000620000000a00 */
[----:B------:R-:W-:Y:S01]  /*0e90*/  IMAD.U32 R5, RZ, RZ, UR5 ;  /* 0x00000005ff057e24 */ /* 0x000fe2000f8e00ff */
[----:B------:R-:W-:Y:S01]  /*0ea0*/  ULDC.64 UR4, c[0x4][0xd0] ;  /* 0x0100340000047ab9 */ /* 0x000fe20000000a00 */
[----:B------:R-:W-:Y:S01]  /*0eb0*/  MOV R10, UR6 ;  /* 0x00000006000a7c02 */ /* 0x000fe20008000f00 */
[----:B------:R-:W-:Y:S01]  /*0ec0*/  IMAD.U32 R7, RZ, RZ, UR5 ;  /* 0x00000005ff077e24 */ /* 0x000fe2000f8e00ff */
[----:B------:R-:W-:Y:S01]  /*0ed0*/  MOV R6, UR4 ;  /* 0x0000000400067c02 */ /* 0x000fe20008000f00 */
[----:B------:R-:W-:Y:S01]  /*0ee0*/  IMAD.U32 R11, RZ, RZ, UR7 ;  /* 0x00000007ff0b7e24 */ /* 0x000fe2000f8e00ff */
[----:B------:R-:W-:Y:S01]  /*0ef0*/  MOV R8, 0x53f ;  /* 0x0000053f00087802 */ /* 0x000fe20000000f00 */
[----:B------:R-:W-:Y:S01]  /*0f00*/  IMAD.MOV.U32 R12, RZ, RZ, 0x1 ;  /* 0x00000001ff0c7424 */ /* 0x000fe200078e00ff */
[----:B0-----:R-:W-:-:S07]  /*0f10*/  MOV R13, RZ ;  /* 0x000000ff000d7202 */ /* 0x001fce0000000f00 */
[----:B------:R-:W-:-:S07]  /*0f20*/  LEPC R20, `(.L_x_2057) ;  /* 0x000000001014794e */ /* 0x000fce0000000000 */
[----:B-1----:R-:W-:Y:S05]  /*0f30*/  CALL.ABS.NOINC R14 ;  /* 0x000000000e007343 */ /* 0x002fea0003c00000 */
.L_x_2057:
[----:B------:R-:W0:Y:S01]  /*0f40*/  S2R R4, SR_CgaCtaId ;  /* 0x0000000000047919 */ /* 0x000e220000008800 */
[----:B------:R-:W1:Y:S01]  /*0f50*/  LDC R6, c[0x0][0x290] ;  /* 0x0000a400ff067b82 */ /* 0x000e620000000800 */
[----:B------:R-:W-:Y:S02]  /*0f60*/  MOV R0, 0x400 ;  /* 0x0000040000007802 */ /* 0x000fe40000000f00 */
[----:B------:R-:W-:-:S03]  /*0f70*/  ISETP.NE.AND P6, PT, R37, RZ, PT ;  /* 0x000000ff2500720c */ /* 0x000fc60003fc5270 */
[----:B------:R-:W-:Y:S02]  /*0f80*/  VIADD R3, R0, 0x840 ;  /* 0x0000084000037836 */ /* 0x000fe40000000000 */
[----:B------:R-:W-:-:S03]  /*0f90*/  IMAD R0, R22, R23, R36 ;  /* 0x0000001716007224 */ /* 0x000fc600078e0224 */
[----:B0-----:R-:W-:-:S04]  /*0fa0*/  LEA R3, R4, R3, 0x18 ;  /* 0x0000000304037211 */ /* 0x001fc800078ec0ff */
[----:B------:R-:W-:-:S05]  /*0fb0*/  LEA R13, R0, R3, 0x2 ;  /* 0x00000003000d7211 */ /* 0x000fca00078e10ff */
[----:B-1----:R-:W-:Y:S01]  /*0fc0*/  IMAD R14, R6, 0x4, R13 ;  /* 0x00000004060e7824 */ /* 0x002fe200078e020d */
[----:B------:R-:W-:Y:S06]  /*0fd0*/  @!P6 BRA `(.L_x_2058) ;  /* 0x00000000000ce947 */ /* 0x000fec0003800000 */
[----:B------:R-:W-:Y:S01]  /*0fe0*/  ISETP.NE.AND P5, PT, R40, RZ, PT ;  /* 0x000000ff2800720c */ /* 0x000fe20003fa5270 */
[----:B------:R0:W-:-:S12]  /*0ff0*/  STS.128 [R13], R32 ;  /* 0x000000200d007388 */ /* 0x0001d80000000c00 */
[----:B------:R0:W-:Y:S02]  /*1000*/  @!P5 STS.128 [R14], R24 ;  /* 0x000000180e00d388 */ /* 0x0001e40000000c00 */
.L_x_2058:
        /* <DEDUP_REMOVED lines=11> */
[----:B------:R-:W-:Y:S01]  /*10c0*/  LEA R15, R0, R3, 0x2 ;  /* 0x00000003000f7211 */ /* 0x000fe200078e10ff */
[----:B------:R-:W-:Y:S01]  /*10d0*/  BSSY B1, `(.L_x_2061) ;  /* 0x0000064000017945 */ /* 0x000fe20003800000 */
[----:B------:R-:W-:-:S03]  /*10e0*/  ISETP.NE.AND P0, PT, R40, RZ, PT ;  /* 0x000000ff2800720c */ /* 0x000fc60003f05270 */
[----:B------:R-:W-:Y:S01]  /*10f0*/  IMAD R22, R22, 0x4, R15 ;  /* 0x0000000416167824 */ /* 0x000fe200078e020f */
        /* <DEDUP_REMOVED lines=40> */
.L_x_2062:
[C---:B------:R-:W-:Y:S01]  /*1380*/  IMAD R21, R6.reuse, 0x4, R15 ;  /* 0x0000000406157824 */ /* 0x040fe200078e020f */
[----:B------:R-:W-:Y:S01]  /*1390*/  LEA R20, R6, R22, 0x2 ;  /* 0x0000001606147211 */ /* 0x000fe200078e10ff */
[----:B------:R-:W-:Y:S01]  /*13a0*/  BSSY B2, `(.L_x_2064) ;  /* 0x0000032000027945 */ /* 0x000fe20003800000 */
[----:B------:R-:W-:Y:S02]  /*13b0*/  LEA.HI R0, R0, R0, RZ, 0x1 ;  /* 0x0000000000007211 */ /* 0x000fe400078f08ff */
[----:B------:R0:W0:Y:S02]  /*13c0*/  LDS R24, [R21] ;  /* 0x0000000015187984 */ /* 0x0000240000000800 */
[----:B------:R-:W-:Y:S02]  /*13d0*/  SHF.L.U32 R0, R0, 0x1, RZ ;  /* 0x0000000100007819 */ /* 0x000fe400000006ff */
[----:B------:R0:W0:Y:S02]  /*13e0*/  LDS R26, [R21+0x4] ;  /* 0x00000400151a7984 */ /* 0x0000240000000800 */
[----:B------:R-:W-:-:S02]  /*13f0*/  LOP3.LUT R5, R0, 0xfffffffc, RZ, 0xc0, !PT ;  /* 0xfffffffc00057812 */ /* 0x000fc400078ec0ff */
[----:B------:R0:W0:Y:S02]  /*1400*/  LDS R25, [R20] ;  /* 0x0000000014197984 */ /* 0x0000240000000800 */
[----:B------:R-:W-:Y:S02]  /*1410*/  ISETP.GE.AND P0, PT, R5, R6, PT ;  /* 0x000000060500720c */ /* 0x000fe40003f06270 */
[----:B------:R0:W0:Y:S11]  /*1420*/  LDS R27, [R20+0x4] ;  /* 0x00000400141b7984 */ /* 0x0000360000000800 */
        /* <DEDUP_REMOVED lines=41> */
.L_x_2065:
[----:B------:R-:W-:Y:S05]  /*16c0*/  BSYNC B2 ;  /* 0x0000000000027941 */ /* 0x000fea0003800000 */
.L_x_2064:
[----:B0-----:R0:W-:Y:S04]  /*16d0*/  STS [R21], R24 ;  /* 0x0000001815007388 */ /* 0x0011e80000000800 */
[----:B------:R0:W-:Y:S04]  /*16e0*/  STS [R21+0x4], R26 ;  /* 0x0000041a15007388 */ /* 0x0001e80000000800 */
[----:B------:R0:W-:Y:S04]  /*16f0*/  STS [R20], R25 ;  /* 0x0000001914007388 */ /* 0x0001e80000000800 */
[----:B------:R0:W-:Y:S02]  /*1700*/  STS [R20+0x4], R27 ;  /* 0x0000041b14007388 */ /* 0x0001e40000000800 */
.L_x_2063:
[----:B------:R-:W-:Y:S05]  /*1710*/  BSYNC B1 ;  /* 0x0000000000017941 */ /* 0x000fea0003800000 */
.L_x_2061:
[----:B-1----:R1:W-:Y:S04]  /*1720*/  STS [R15], R32 ;  /* 0x000000200f007388 */ /* 0x0023e80000000800 */
[----:B--2---:R1:W-:Y:S04]  /*1730*/  STS [R15+0x4], R34 ;  /* 0x000004220f007388 */ /* 0x0043e80000000800 */
[----:B---3--:R1:W-:Y:S04]  /*1740*/  STS [R22], R33 ;  /* 0x0000002116007388 */ /* 0x0083e80000000800 */
[----:B----4-:R1:W-:Y:S02]  /*1750*/  STS [R22+0x4], R35 ;  /* 0x0000042316007388 */ /* 0x0103e40000000800 */
.L_x_2060:
[----:B------:R-:W-:Y:S05]  /*1760*/  BSYNC B0 ;  /* 0x0000000000007941 */ /* 0x000fea0003800000 */
.L_x_2059:
[----:B------:R-:W-:Y:S06]  /*1770*/  BAR.SYNC.DEFER_BLOCKING 0x0 ;  /* 0x0000000000007b1d */ /* 0x000fec0000010000 */
[----:B------:R-:W-:Y:S04]  /*1780*/  BSSY B0, `(.L_x_2066) ;  /* 0x0000005000007945 */ /* 0x000fe80003800000 */
[----:B------:R-:W-:Y:S05]  /*1790*/  @!P6 BRA `(.L_x_2067) ;  /* 0x00000000000ce947 */ /* 0x000fea0003800000 */
[----:B------:R-:W-:Y:S01]  /*17a0*/  ISETP.NE.AND P0, PT, R40, RZ, PT ;  /* 0x000000ff2800720c */ /* 0x000fe20003f05270 */
[----:B01----:R2:W3:-:S12]  /*17b0*/  LDS.128 R32, [R13] ;  /* 0x000000000d207984 */ /* 0x0034d80000000c00 */
[----:B------:R2:W4:Y:S02]  /*17c0*/  @!P0 LDS.128 R24, [R14] ;  /* 0x000000000e188984 */ /* 0x0005240000000c00 */
.L_x_2067:
[----:B------:R-:W-:Y:S05]  /*17d0*/  BSYNC B0 ;  /* 0x0000000000007941 */ /* 0x000fea0003800000 */
.L_x_2066:
[----:B------:R-:W-:Y:S06]  /*17e0*/  BAR.SYNC.DEFER_BLOCKING 0x0 ;  /* 0x0000000000007b1d */ /* 0x000fec0000010000 */
[----:B------:R-:W-:Y:S05]  /*17f0*/  BRA `(.L_x_2056) ;  /* 0x0000000400307947 */ /* 0x000fea0003800000 */
.L_x_2055:
        /* <DEDUP_REMOVED lines=8> */
[----:B------:R-:W-:-:S04]  /*1880*/  I2FP.F32.S32 R13, R13 ;  /* 0x0000000d000d7245 */ /* 0x000fc80000201400 */
        /* <DEDUP_REMOVED lines=26> */
.L_x_2068:
[----:B------:R-:W-:-:S13]  /*1a30*/  ISETP.GE.AND P0, PT, R13, R12, PT ;  /* 0x0000000c0d00720c */ /* 0x000fda0003f06270 */
[----:B------:R-:W-:Y:S05]  /*1a40*/  @P0 BRA `(.L_x_2069) ;  /* 0x0000000000980947 */ /* 0x000fea0003800000 */
[----:B------:R-:W-:Y:S02]  /*1a50*/  I2FP.F32.S32 R12, R12 ;  /* 0x0000000c000c7245 */ /* 0x000fe40000201400 */
[----:B------:R-:W-:Y:S02]  /*1a60*/  IADD3 R0, R13, 0x2, RZ ;  /* 0x000000020d007810 */ /* 0x000fe40007ffe0ff */
[----:B------:R-:W-:Y:S02]  /*1a70*/  I2FP.F32.S32 R13, R13 ;  /* 0x0000000d000d7245 */ /* 0x000fe40000201400 */
[----:B------:R-:W1:Y:S01]  /*1a80*/  MUFU.RCP R12, R12 ;  /* 0x0000000c000c7308 */ /* 0x000e620000001000 */
[----:B------:R-:W-:Y:S02]  /*1a90*/  I2FP.F32.S32 R3, R0 ;  /* 0x0000000000037245 */ /* 0x000fe40000201400 */
[----:B------:R-:W-:-:S03]  /*1aa0*/  I2FP.F32.S32 R40, R40 ;  /* 0x0000002800287245 */ /* 0x000fc60000201400 */
[-C--:B-1----:R-:W-:Y:S01]  /*1ab0*/  FMUL.FTZ R3, R3, R12.reuse ;  /* 0x0000000c03037220 */ /* 0x082fe20000410000 */
[----:B------:R-:W-:-:S03]  /*1ac0*/  FMUL.FTZ R13, R13, R12 ;  /* 0x0000000c0d0d7220 */ /* 0x000fc60000410000 */
[----:B------:R-:W-:Y:S01]  /*1ad0*/  FMUL.FTZ R3, R3, 13.28771209716796875 ;  /* 0x41549a7803037820 */ /* 0x000fe20000410000 */
[----:B------:R-:W-:-:S05]  /*1ae0*/  FMUL.FTZ R13, R13, 13.28771209716796875 ;  /* 0x41549a780d0d7820 */ /* 0x000fca0000410000 */
[----:B------:R-:W1:Y:S08]  /*1af0*/  MUFU.EX2 R3, -R3 ;  /* 0x8000000300037308 */ /* 0x000e700000000800 */
[----:B------:R-:W2:Y:S01]  /*1b00*/  MUFU.EX2 R13, -R13 ;  /* 0x8000000d000d7308 */ /* 0x000ea20000000800 */
[----:B-1----:R-:W-:-:S04]  /*1b10*/  FMUL.FTZ R0, R40, R3 ;  /* 0x0000000328007220 */ /* 0x002fc80000410000 */
[----:B0-----:R-:W-:Y:S01]  /*1b20*/  FMUL.RZ R6, R0, 0.15915493667125701904 ;  /* 0x3e22f98300067820 */ /* 0x001fe2000040c000 */
[----:B--2---:R-:W-:-:S03]  /*1b30*/  FMUL.FTZ R40, R40, R13 ;  /* 0x0000000d28287220 */ /* 0x004fc60000410000 */
        /* <DEDUP_REMOVED lines=8> */
[----:B------:R-:W0:Y:S01]  /*1bc0*/  MUFU.COS R5, R40 ;  /* 0x0000002800057308 */ /* 0x000e220000000000 */
[-C--:B-1----:R-:W-:Y:S01]  /*1bd0*/  FFMA.FTZ R9, R34, R8.reuse, -R7 ;  /* 0x0000000822097223 */ /* 0x082fe20000010807 */
[-C--:B------:R-:W-:Y:S01]  /*1be0*/  FFMA.FTZ R26, R26, R8.reuse, -R3 ;  /* 0x000000081a1a7223 */ /* 0x080fe20000010803 */
[-C--:B------:R-:W-:Y:S01]  /*1bf0*/  FFMA.FTZ R35, R35, R8.reuse, R10 ;  /* 0x0000000823237223 */ /* 0x080fe2000001000a */
[----:B------:R-:W-:Y:S01]  /*1c00*/  FFMA.FTZ R27, R27, R8, R4 ;  /* 0x000000081b1b7223 */ /* 0x000fe20000010004 */
[----:B------:R-:W-:Y:S02]  /*1c10*/  IMAD.MOV.U32 R34, RZ, RZ, R9 ;  /* 0x000000ffff227224 */ /* 0x000fe400078e0009 */
[-C--:B--2---:R-:W-:Y:S01]  /*1c20*/  FMUL.FTZ R7, R33, R0.reuse ;  /* 0x0000000021077220 */ /* 0x084fe20000410000 */
[-C--:B------:R-:W-:Y:S01]  /*1c30*/  FMUL.FTZ R3, R25, R0.reuse ;  /* 0x0000000019037220 */ /* 0x080fe20000410000 */
[-C--:B------:R-:W-:Y:S01]  /*1c40*/  FMUL.FTZ R6, R32, R0.reuse ;  /* 0x0000000020067220 */ /* 0x080fe20000410000 */
[----:B------:R-:W-:Y:S01]  /*1c50*/  FMUL.FTZ R0, R24, R0 ;  /* 0x0000000018007220 */ /* 0x000fe20000410000 */
[-C--:B0-----:R-:W-:Y:S01]  /*1c60*/  FFMA.FTZ R7, R32, R5.reuse, -R7 ;  /* 0x0000000520077223 */ /* 0x081fe20000010807 */
[-C--:B------:R-:W-:Y:S01]  /*1c70*/  FFMA.FTZ R24, R24, R5.reuse, -R3 ;  /* 0x0000000518187223 */ /* 0x080fe20000010803 */
[-C--:B------:R-:W-:Y:S01]  /*1c80*/  FFMA.FTZ R33, R33, R5.reuse, R6 ;  /* 0x0000000521217223 */ /* 0x080fe20000010006 */
[----:B------:R-:W-:-:S02]  /*1c90*/  FFMA.FTZ R25, R25, R5, R0 ;  /* 0x0000000519197223 */ /* 0x000fc40000010000 */
[----:B------:R-:W-:-:S07]  /*1ca0*/  MOV R32, R7 ;  /* 0x0000000700207202 */ /* 0x000fce0000000f00 */
.L_x_2069:
[----:B------:R-:W-:Y:S05]  /*1cb0*/  BSYNC B0 ;  /* 0x0000000000007941 */ /* 0x000fea0003800000 */
.L_x_2056:
        /* <DEDUP_REMOVED lines=13> */
[----:B------:R-:W-:-:S04]  /*1d90*/  @!P1 VIADD R3, R3, 0x440 ;  /* 0x0000044003039836 */ /* 0x000fc80000000000 */
[----:B------:R-:W-:Y:S02]  /*1da0*/  @!UP0 USHF.L.U32 UR4, UR38, 0x2, URZ ;  /* 0x0000000226048899 */ /* 0x000fe4000800063f */
[----:B------:R-:W1:Y:S01]  /*1db0*/  @!P0 LDC.64 R4, c[0x0][0x248] ;  /* 0x00009200ff048b82 */ /* 0x000e620000000a00 */
[C---:B0-----:R-:W-:Y:S02]  /*1dc0*/  LEA R0, R6.reuse, R0, 0x18 ;  /* 0x0000000006007211 */ /* 0x041fe400078ec0ff */
[----:B------:R-:W-:Y:S02]  /*1dd0*/  @!P1 LEA R6, R6, R3, 0x18 ;  /* 0x0000000306069211 */ /* 0x000fe400078ec0ff */
[----:B------:R-:W-:-:S03]  /*1de0*/  LEA R3, R17, R0, 0x4 ;  /* 0x0000000011037211 */ /* 0x000fc600078e20ff */
[----:B------:R-:W-:Y:S02]  /*1df0*/  @!P1 IMAD R6, R17, 0x10, R6 ;  /* 0x0000001011069824 */ /* 0x000fe400078e0206 */
[----:B-----5:R-:W-:Y:S01]  /*1e00*/  @!P0 IMAD R7, R18, R7, UR4 ;  /* 0x0000000412078e24 */ /* 0x020fe2000f8e0207 */
        /* <DEDUP_REMOVED lines=8> */
.L_x_2071:
[----:B------:R-:W-:Y:S05]  /*1e90*/  BSYNC B0 ;  /* 0x0000000000007941 */ /* 0x000fea0003800000 */
.L_x_2070:
        /* <DEDUP_REMOVED lines=31> */
[----:B0-----:R-:W-:Y:S02]  /*2090*/  IMAD.MOV.U32 R0, RZ, RZ, -0x800001 ;  /* 0xff7fffffff007424 */ /* 0x001fe400078e00ff */
[----:B------:R-:W-:-:S04]  /*20a0*/  VIADDMNMX R3, R3, UR39, RZ, !PT ;  /* 0x0000002703037c46 */ /* 0x000fc8000f8001ff */
[----:B------:R-:W-:Y:S02]  /*20b0*/  R2UR UR58, R3 ;  /* 0x00000000033a72ca */ /* 0x000fe400000e0000 */
[----:B------:R-:W-:-:S05]  /*20c0*/  MOV R3, UR5 ;  /* 0x0000000500037c02 */ /* 0x000fca0008000f00 */
[----:B------:R-:W-:Y:S04]  /*20d0*/  STL [R1+0x788], R3 ;  /* 0x0007880301007387 */ /* 0x000fe80000100800 */
[----:B------:R-:W0:Y:S02]  /*20e0*/  @!P1 LDS R7, [R8+0x8] ;  /* 0x0000080008079984 */ /* 0x000e240000000800 */
[----:B------:R-:W-:Y:S02]  /*20f0*/  UIADD3 UR31, UR40, -UR58, URZ ;  /* 0x8000003a281f7290 */ /* 0x000fe4000fffe03f */
[----:B------:R-:W-:Y:S04]  /*2100*/  STL [R1+0x780], R0 ;  /* 0x0007800001007387 */ /* 0x000fe80000100800 */
[----:B0-----:R-:W0:Y:S02]  /*2110*/  SHFL.BFLY PT, R4, R7, 0x1, 0x1f ;  /* 0x0c201f0007047f89 */ /* 0x001e2400000e0000 */
[----:B0-----:R-:W-:-:S06]  /*2120*/  FADD.FTZ R4, R4, R7 ;  /* 0x0000000704047221 */ /* 0x001fcc0000010000 */
[----:B------:R-:W0:Y:S01]  /*2130*/  SHFL.IDX PT, R4, R4, RZ, 0x1f ;  /* 0x00001fff04047589 */ /* 0x000e2200000e0000 */
[----:B------:R-:W-:Y:S05]  /*2140*/  @P0 BRA `(.L_x_2073) ;  /* 0x0000000000540947 */ /* 0x000fea0003800000 */
[----:B------:R-:W-:Y:S01]  /*2150*/  IMAD.U32 R0, RZ, RZ, UR31 ;  /* 0x0000001fff007e24 */ /* 0x000fe2000f8e00ff */
[----:B------:R-:W-:Y:S01]  /*2160*/  ULDC UR5, c[0x0][0x2a0] ;  /* 0x0000a80000057ab9 */ /* 0x000fe20000000800 */
[----:B------:R-:W-:Y:S02]  /*2170*/  ULDC.64 UR6, c[0x0][0x2c8] ;  /* 0x0000b20000067ab9 */ /* 0x000fe40000000a00 */
[----:B------:R-:W-:Y:S02]  /*2180*/  ISETP.NE.U32.AND P0, PT, RZ, UR6, PT ;  /* 0x00000006ff007c0c */ /* 0x000fe4000bf05070 */
[----:B------:R-:W-:Y:S01]  /*2190*/  LEA R0, R0, R3, 0x2 ;  /* 0x0000000300007211 */ /* 0x000fe200078e10ff */
[----:B0-----:R-:W-:Y:S01]  /*21a0*/  FMUL.FTZ R3, R4, UR5 ;  /* 0x0000000504037c20 */ /* 0x001fe20008410000 */
[----:B------:R-:W-:-:S04]  /*21b0*/  ISETP.NE.AND.EX P0, PT, RZ, UR7, PT, P0 ;  /* 0x00000007ff007c0c */ /* 0x000fc8000bf05300 */
[----:B------:R0:W-:Y:S09]  /*21c0*/  STL [R1+0x780], R3 ;  /* 0x0007800301007387 */ /* 0x0001f20000100800 */
[----:B------:R-:W-:Y:S05]  /*21d0*/  @!P0 BRA `(.L_x_2074) ;  /* 0x0000000000288947 */ /* 0x000fea0003800000 */
[----:B------:R-:W1:Y:S01]  /*21e0*/  LDC.64 R4, c[0x0][0x2c8] ;  /* 0x0000b200ff047b82 */ /* 0x000e620000000a00 */
[----:B------:R-:W-:Y:S01]  /*21f0*/  IMAD.MOV.U32 R7, RZ, RZ, R3 ;  /* 0x000000ffff077224 */ /* 0x000fe200078e0003 */
[----:B0-----:R-:W-:Y:S01]  /*2200*/  IADD3 R3, -R42, UR40, RZ ;  /* 0x000000282a037c10 */ /* 0x001fe2000fffe1ff */
[----:B------:R-:W-:-:S04]  /*2210*/  ULDC UR5, c[0x0][0x2d0] ;  /* 0x0000b40000057ab9 */ /* 0x000fc80000000800 */
[----:B------:R-:W-:-:S04]  /*2220*/  IMAD R6, R41, UR5, R3 ;  /* 0x0000000529067c24 */ /* 0x000fc8000f8e0203 */
[----:B------:R-:W-:-:S04]  /*2230*/  IMAD R3, R6, UR5, R3 ;  /* 0x0000000506037c24 */ /* 0x000fc8000f8e0203 */
[----:B-1----:R-:W-:-:S06]  /*2240*/  IMAD.WIDE R4, R3, 0x4, R4 ;  /* 0x0000000403047825 */ /* 0x002fcc00078e0204 */
[----:B------:R-:W5:Y:S02]  /*2250*/  LDG.E R4, desc[UR36][R4.64] ;  /* 0x0000002404047981 */ /* 0x000f64000c1e1900 */
[----:B-----5:R-:W-:-:S05]  /*2260*/  FADD.FTZ R7, R7, R4 ;  /* 0x0000000407077221 */ /* 0x020fca0000010000 */
[----:B------:R1:W-:Y:S02]  /*2270*/  STL [R1+0x780], R7 ;  /* 0x0007800701007387 */ /* 0x0003e40000100800 */
.L_x_2074:
[----:B0-----:R-:W5:Y:S04]  /*2280*/  LDL R3, [R1+0x780] ;  /* 0x0007800001037983 */ /* 0x001f680000100800 */
[----:B-----5:R0:W-:Y:S02]  /*2290*/  STS [R0], R3 ;  /* 0x0000000300007388 */ /* 0x0201e40000000800 */
.L_x_2073:
[----:B------:R-:W-:Y:S05]  /*22a0*/  BSYNC B0 ;  /* 0x0000000000007941 */ /* 0x000fea0003800000 */
.L_x_2072:
        /* <DEDUP_REMOVED lines=9> */
[----:B01----:R-:W0:Y:S04]  /*2340*/  LDS.128 R4, [UR30+0x380] ;  /* 0x0003801eff047984 */ /* 0x003e280008000c00 */
[----:B--2---:R-:W1:Y:S04]  /*2350*/  LDS.128 R12, [UR30+0x3a0] ;  /* 0x0003a01eff0c7984 */ /* 0x004e680008000c00 */
[----:B------:R-:W-:Y:S04]  /*2360*/  LDS.128 R8, [UR30+0x390] ;  /* 0x0003901eff087984 */ /* 0x000fe80008000c00 */
[----:B------:R-:W2:Y:S04]  /*2370*/  LDS.128 R52, [UR30+0x370] ;  /* 0x0003701eff347984 */ /* 0x000ea80008000c00 */
[----:B------:R-:W5:Y:S04]  /*2380*/  LDS.128 R20, [UR30+0x3b0] ;  /* 0x0003b01eff147984 */ /* 0x000f680008000c00 */
        /* <DEDUP_REMOVED lines=11> */
[----:B-1----:R-:W-:Y:S01]  /*2440*/  R2UR UR49, R15 ;  /* 0x000000000f3172ca */ /* 0x002fe200000e0000 */
[----:B------:R-:W0:Y:S01]  /*2450*/  LDS.128 R4, [UR30+0x430] ;  /* 0x0004301eff047984 */ /* 0x000e220008000c00 */
[----:B------:R-:W-:Y:S02]  /*2460*/  R2UR UR48, R14 ;  /* 0x000000000e3072ca */ /* 0x000fe400000e0000 */
[----:B------:R-:W-:Y:S01]  /*2470*/  R2UR UR47, R13 ;  /* 0x000000000d2f72ca */ /* 0x000fe200000e0000 */
[----:B--2---:R-:W-:Y:S01]  /*2480*/  STL.64 [R1+0x790], R52 ;  /* 0x0007903401007387 */ /* 0x004fe20000100a00 */
[----:B------:R-:W-:Y:S01]  /*2490*/  R2UR UR46, R12 ;  /* 0x000000000c2e72ca */ /* 0x000fe200000e0000 */
[----:B------:R-:W-:Y:S01]  /*24a0*/  IMAD.MOV.U32 R0, RZ, RZ, R54 ;  /* 0x000000ffff007224 */ /* 0x000fe200078e0036 */
[----:B------:R-:W-:Y:S01]  /*24b0*/  R2UR UR53, R11 ;  /* 0x000000000b3572ca */ /* 0x000fe200000e0000 */
[----:B------:R-:W1:Y:S01]  /*24c0*/  LDS.128 R12, [UR30+0x40] ;  /* 0x0000401eff0c7984 */ /* 0x000e620008000c00 */
[----:B------:R-:W-:-:S02]  /*24d0*/  R2UR UR52, R10 ;  /* 0x000000000a3472ca */ /* 0x000fc400000e0000 */
[----:B------:R-:W-:Y:S02]  /*24e0*/  R2UR UR51, R9 ;  /* 0x00000000093372ca */ /* 0x000fe400000e0000 */
[----:B------:R-:W-:Y:S02]  /*24f0*/  R2UR UR50, R8 ;  /* 0x00000000083272ca */ /* 0x000fe400000e0000 */
[----:B------:R-:W2:Y:S01]  /*2500*/  LDS.128 R8, [UR30+0x50] ;  /* 0x0000501eff087984 */ /* 0x000ea20008000c00 */
[----:B------:R-:W-:Y:S02]  /*2510*/  MOV R3, R55 ;  /* 0x0000003700037202 */ /* 0x000fe40000000f00 */
[----:B------:R-:W-:Y:S02]  /*2520*/  R2UR UR61, R0 ;  /* 0x00000000003d72ca */ /* 0x000fe400000e0000 */
[----:B------:R-:W-:Y:S02]  /*2530*/  IADD3 R0, R17, UR58, RZ ;  /* 0x0000003a11007c10 */ /* 0x000fe4000fffe0ff */
[----:B-----5:R-:W-:-:S02]  /*2540*/  R2UR UR45, R23 ;  /* 0x00000000172d72ca */ /* 0x020fc400000e0000 */
[----:B------:R-:W-:Y:S02]  /*2550*/  R2UR UR44, R22 ;  /* 0x00000000162c72ca */ /* 0x000fe400000e0000 */
[----:B------:R-:W-:Y:S02]  /*2560*/  R2UR UR43, R21 ;  /* 0x00000000152b72ca */ /* 0x000fe400000e0000 */
[----:B------:R-:W-:Y:S02]  /*2570*/  R2UR UR42, R20 ;  /* 0x00000000142a72ca */ /* 0x000fe400000e0000 */
[----:B----4-:R-:W-:Y:S02]  /*2580*/  R2UR UR41, R27 ;  /* 0x000000001b2972ca */ /* 0x010fe400000e0000 */
[----:B------:R-:W-:Y:S02]  /*2590*/  R2UR UR40, R26 ;  /* 0x000000001a2872ca */ /* 0x000fe400000e0000 */
[----:B------:R-:W-:-:S02]  /*25a0*/  R2UR UR35, R25 ;  /* 0x00000000192372ca */ /* 0x000fc400000e0000 */
[----:B------:R-:W-:Y:S02]  /*25b0*/  R2UR UR34, R24 ;  /* 0x00000000182272ca */ /* 0x000fe400000e0000 */
[----:B------:R-:W-:Y:S02]  /*25c0*/  R2UR UR33, R31 ;  /* 0x000000001f2172ca */ /* 0x000fe400000e0000 */
[----:B0-----:R-:W-:Y:S02]  /*25d0*/  R2UR UR7, R7 ;  /* 0x00000000070772ca */ /* 0x001fe400000e0000 */
[----:B------:R-:W-:Y:S02]  /*25e0*/  R2UR UR6, R6 ;  /* 0x00000000060672ca */ /* 0x000fe400000e0000 */
[----:B------:R-:W-:Y:S02]  /*25f0*/  R2UR UR5, R5 ;  /* 0x00000000050572ca */ /* 0x000fe400000e0000 */
[----:B------:R-:W-:-:S02]  /*2600*/  R2UR UR4, R4 ;  /* 0x00000000040472ca */ /* 0x000fc400000e0000 */
[----:B------:R-:W0:Y:S01]  /*2610*/  LDS.128 R4, [UR30+0x60] ;  /* 0x0000601eff047984 */ /* 0x000e220008000c00 */
[----:B------:R-:W-:Y:S02]  /*2620*/  R2UR UR32, R30 ;  /* 0x000000001e2072ca */ /* 0x000fe400000e0000 */
[----:B------:R-:W-:Y:S01]  /*2630*/  R2UR UR29, R29 ;  /* 0x000000001d1d72ca */ /* 0x000fe200000e0000 */
[----:B-1----:R-:W-:Y:S01]  /*2640*/  STL.64 [R1+0x770], R12 ;  /* 0x0007700c01007387 */ /* 0x002fe20000100a00 */
[----:B------:R-:W-:Y:S02]  /*2650*/  R2UR UR28, R28 ;  /* 0x000000001c1c72ca */ /* 0x000fe400000e0000 */
[----:B------:R-:W-:Y:S01]  /*2660*/  R2UR UR27, R35 ;  /* 0x00000000231b72ca */ /* 0x000fe200000e0000 */
[----:B------:R-:W-:Y:S01]  /*2670*/  STL.64 [R1+0x778], R14 ;  /* 0x0007780e01007387 */ /* 0x000fe20000100a00 */
[----:B------:R-:W-:Y:S02]  /*2680*/  R2UR UR26, R34 ;  /* 0x00000000221a72ca */ /* 0x000fe400000e0000 */
[----:B------:R-:W-:Y:S01]  /*2690*/  R2UR UR25, R33 ;  /* 0x00000000211972ca */ /* 0x000fe200000e0000 */
[----:B------:R-:W1:Y:S01]  /*26a0*/  LDS.128 R12, [UR30+0x70] ;  /* 0x0000701eff0c7984 */ /* 0x000e620008000c00 */
[----:B------:R-:W-:-:S02]  /*26b0*/  R2UR UR24, R32 ;  /* 0x00000000201872ca */ /* 0x000fc400000e0000 */
[----:B------:R-:W-:Y:S01]  /*26c0*/  R2UR UR23, R39 ;  /* 0x00000000271772ca */ /* 0x000fe200000e0000 */
[----:B--2---:R-:W-:Y:S01]  /*26d0*/  STL.64 [R1+0x760], R8 ;  /* 0x0007600801007387 */ /* 0x004fe20000100a00 */
[----:B------:R-:W-:Y:S02]  /*26e0*/  R2UR UR22, R38 ;  /* 0x00000000261672ca */ /* 0x000fe400000e0000 */
[----:B------:R-:W-:Y:S01]  /*26f0*/  R2UR UR21, R37 ;  /* 0x00000000251572ca */ /* 0x000fe200000e0000 */
[----:B------:R-:W-:Y:S01]  /*2700*/  STL.64 [R1+0x768], R10 ;  /* 0x0007680a01007387 */ /* 0x000fe20000100a00 */
[----:B------:R-:W-:Y:S02]  /*2710*/  R2UR UR20, R36 ;  /* 0x00000000241472ca */ /* 0x000fe400000e0000 */
[----:B------:R-:W-:Y:S01]  /*2720*/  R2UR UR19, R43 ;  /* 0x000000002b1372ca */ /* 0x000fe200000e0000 */
[----:B------:R-:W2:Y:S01]  /*2730*/  LDS.128 R8, [UR30+0x80] ;  /* 0x0000801eff087984 */ /* 0x000ea20008000c00 */
[----:B------:R-:W-:-:S02]  /*2740*/  R2UR UR18, R42 ;  /* 0x000000002a1272ca */ /* 0x000fc400000e0000 */
[----:B------:R-:W-:Y:S02]  /*2750*/  R2UR UR17, R41 ;  /* 0x00000000291172ca */ /* 0x000fe400000e0000 */
[----:B------:R-:W-:Y:S02]  /*2760*/  R2UR UR16, R40 ;  /* 0x00000000281072ca */ /* 0x000fe400000e0000 */
[----:B------:R-:W-:Y:S02]  /*2770*/  R2UR UR15, R47 ;  /* 0x000000002f0f72ca */ /* 0x000fe400000e0000 */
[----:B------:R-:W-:Y:S02]  /*2780*/  R2UR UR14, R46 ;  /* 0x000000002e0e72ca */ /* 0x000fe400000e0000 */
[----:B------:R-:W-:Y:S02]  /*2790*/  R2UR UR13, R45 ;  /* 0x000000002d0d72ca */ /* 0x000fe400000e0000 */
[----:B------:R-:W-:-:S02]  /*27a0*/  R2UR UR12, R44 ;  /* 0x000000002c0c72ca */ /* 0x000fc400000e0000 */
[----:B------:R-:W-:Y:S01]  /*27b0*/  R2UR UR11, R51 ;  /* 0x00000000330b72ca */ /* 0x000fe200000e0000 */
[----:B0-----:R-:W-:Y:S01]  /*27c0*/  STL.64 [R1+0x750], R4 ;  /* 0x0007500401007387 */ /* 0x001fe20000100a00 */
[----:B------:R-:W-:Y:S02]  /*27d0*/  R2UR UR10, R50 ;  /* 0x00000000320a72ca */ /* 0x000fe400000e0000 */
[----:B------:R-:W-:Y:S01]  /*27e0*/  R2UR UR9, R49 ;  /* 0x00000000310972ca */ /* 0x000fe200000e0000 */
[----:B------:R-:W-:Y:S01]  /*27f0*/  STL.64 [R1+0x758], R6 ;  /* 0x0007580601007387 */ /* 0x000fe20000100a00 */
[----:B------:R-:W-:Y:S02]  /*2800*/  R2UR UR8, R48 ;  /* 0x00000000300872ca */ /* 0x000fe400000e0000 */
        /* <DEDUP_REMOVED lines=337> */
.L_x_2075:
[----:B------:R-:W-:Y:S04]  /*3d20*/  BSSY B0, `(.L_x_2076) ;  /* 0x00014d9000007945 */ /* 0x000fe80003800000 */
[----:B------:R-:W-:Y:S05]  /*3d30*/  @P0 BRA `(.L_x_2077) ;  /* 0x0000014c005c0947 */ /* 0x000fea0003800000 */
[-C--:B------:R-:W-:Y:S01]  /*3d40*/  IABS R3, R250.reuse ;  /* 0x000000fa00037213 */ /* 0x080fe20000000000 */
[----:B------:R-:W-:Y:S01]  /*3d50*/  IMAD R19, R19, 0x90, RZ ;  /* 0x0000009013137824 */ /* 0x000fe200078e02ff */
[----:B------:R-:W-:Y:S01]  /*3d60*/  ULDC UR30, c[0x0][0x298] ;  /* 0x0000a600001e7ab9 */ /* 0x000fe20000000800 */
[-C--:B------:R-:W-:Y:S02]  /*3d70*/  IMAD R248, R248, R250.reuse, RZ ;  /* 0x000000faf8f87224 */ /* 0x080fe400078e02ff */
[----:B-12---:R-:W-:Y:S02]  /*3d80*/  IMAD.MOV.U32 R6, RZ, RZ, R3 ;  /* 0x000000ffff067224 */ /* 0x006fe400078e0003 */
[----:B------:R-:W-:Y:S01]  /*3d90*/  IMAD R19, R19, R250, RZ ;  /* 0x000000fa13137224 */ /* 0x000fe200078e02ff */
[----:B------:R-:W-:Y:S01]  /*3da0*/  SHF.R.S32.HI R18, RZ, 0x1f, R248 ;  /* 0x0000001fff127819 */ /* 0x000fe200000114f8 */
[----:B------:R-:W0:Y:S01]  /*3db0*/  I2F.RP R4, R6 ;  /* 0x0000000600047306 */ /* 0x000e220000209400 */
[----:B------:R-:W-:Y:S02]  /*3dc0*/  STL [R1+0x784], R6 ;  /* 0x0007840601007387 */ /* 0x000fe40000100800 */
[----:B------:R-:W-:-:S05]  /*3dd0*/  SHF.R.S32.HI R17, RZ, 0x1f, R19 ;  /* 0x0000001fff117819 */ /* 0x000fca0000011413 */
        /* <DEDUP_REMOVED lines=10> */
[----:B0-----:R-:W-:-:S07]  /*3e80*/  VIADD R0, R3, UR30 ;  /* 0x0000001e03007c36 */ /* 0x001fce0008000000 */
.L_x_2208:
[----:B------:R0:W-:Y:S01]  /*3e90*/  STL.64 [R1+0x7a8], R4 ;  /* 0x0007a80401007387 */ /* 0x0001e20000100a00 */
[----:B------:R-:W-:-:S03]  /*3ea0*/  ULDC UR30, c[0x0][0x284] ;  /* 0x0000a100001e7ab9 */ /* 0x000fc60000000800 */
[----:B------:R-:W0:Y:S04]  /*3eb0*/  LDL R252, [R1+0x40] ;  /* 0x0000400001fc7983 */ /* 0x000e280000100800 */
[----:B--2---:R-:W2:Y:S01]  /*3ec0*/  LDL R249, [R1+0x798] ;  /* 0x0007980001f97983 */ /* 0x004ea20000100800 */
[----:B-1----:R-:W1:Y:S01]  /*3ed0*/  S2R R0, SR_CTAID.Y ;  /* 0x0000000000007919 */ /* 0x002e620000002600 */
[----:B------:R-:W-:Y:S01]  /*3ee0*/  MOV R250, UR30 ;  /* 0x0000001e00fa7c02 */ /* 0x000fe20008000f00 */
[----:B------:R-:W-:Y:S02]  /*3ef0*/  ULDC.64 UR30, c[0x0][0x2b0] ;  /* 0x0000ac00001e7ab9 */ /* 0x000fe40000000a00 */
[----:B------:R-:W-:-:S04]  /*3f00*/  ISETP.NE.U32.AND P0, PT, RZ, UR30, PT ;  /* 0x0000001eff007c0c */ /* 0x000fc8000bf05070 */
[----:B------:R-:W-:-:S13]  /*3f10*/  ISETP.NE.AND.EX P0, PT, RZ, UR31, PT, P0 ;  /* 0x0000001fff007c0c */ /* 0x000fda000bf05300 */
[----:B-1----:R-:W-:-:S05]  /*3f20*/  @P0 IMAD R0, R0, R250, RZ ;  /* 0x000000fa00000224 */ /* 0x002fca00078e02ff */
[--C-:B------:R-:W-:Y:S02]  /*3f30*/  @P0 SHF.R.S32.HI R3, RZ, 0x1f, R0.reuse ;  /* 0x0000001fff030819 */ /* 0x100fe40000011400 */
[----:B0-----:R-:W-:Y:S02]  /*3f40*/  @P0 IADD3 R4, P1, P2, R252, UR30, R0 ;  /* 0x0000001efc040c10 */ /* 0x001fe4000fa3e000 */
[----:B------:R-:W-:-:S04]  /*3f50*/  @P0 SHF.R.S32.HI R0, RZ, 0x1f, R252 ;  /* 0x0000001fff000819 */ /* 0x000fc800000114fc */
[----:B------:R-:W-:Y:S02]  /*3f60*/  @P0 IADD3.X R5, R0, UR31, R3, P1, P2 ;  /* 0x0000001f00050c10 */ /* 0x000fe40008fe4403 */
[----:B------:R-:W-:Y:S02]  /*3f70*/  IABS R3, R252 ;  /* 0x000000fc00037213 */ /* 0x000fe40000000000 */
[----:B------:R-:W-:Y:S01]  /*3f80*/  IABS R0, R250 ;  /* 0x000000fa00007213 */ /* 0x000fe20000000000 */
[----:B---3--:R-:W3:Y:S02]  /*3f90*/  @P0 LDG.E.U8 R251, desc[UR36][R4.64] ;  /* 0x0000002404fb0981 */ /* 0x008ee4000c1e1100 */
[----:B--2---:R-:W-:-:S04]  /*3fa0*/  IMAD.HI.U32 R249, R249, R3, RZ ;  /* 0x00000003f9f97227 */ /* 0x004fc800078e00ff */
[----:B------:R-:W-:Y:S01]  /*3fb0*/  IMAD.MOV R249, RZ, RZ, -R249 ;  /* 0x000000fffff97224 */ /* 0x000fe200078e0af9 */
[----:B------:R0:W5:Y:S03]  /*3fc0*/  LDL.LU.64 R4, [R1+0x7a8] ;  /* 0x0007a80001047983 */ /* 0x0001660000300a00 */
[----:B------:R-:W-:Y:S02]  /*3fd0*/  IMAD R3, R0, R249, R3 ;  /* 0x000000f900037224 */ /* 0x000fe400078e0203 */
[----:B------:R-:W2:Y:S01]  /*3fe0*/  LDL R249, [R1+0x784] ;  /* 0x0007840001f97983 */ /* 0x000ea20000100800 */
[----:B------:R-:W-:Y:S01]  /*3ff0*/  UIADD3 UR30, UR39, -0x1, URZ ;  /* 0xffffffff271e7890 */ /* 0x000fe2000fffe03f */
[----:B------:R-:W-:Y:S02]  /*4000*/  ISETP.GE.AND P2, PT, R252, RZ, PT ;  /* 0x000000fffc00720c */ /* 0x000fe40003f46270 */
[----:B------:R-:W-:Y:S01]  /*4010*/  ISETP.NE.AND P3, PT, R250, RZ, PT ;  /* 0x000000fffa00720c */ /* 0x000fe20003f65270 */
[----:B------:R-:W-:Y:S01]  /*4020*/  BSSY B1, `(.L_x_2078) ;  /* 0x0000063000017945 */ /* 0x000fe20003800000 */
[----:B--2---:R-:W-:-:S13]  /*4030*/  ISETP.GT.U32.AND P1, PT, R249, R3, PT ;  /* 0x00000003f900720c */ /* 0x004fda0003f24070 */
[----:B------:R-:W-:-:S04]  /*4040*/  @!P1 IADD3 R3, R3, -R0, RZ ;  /* 0x8000000003039210 */ /* 0x000fc80007ffe0ff */
[----:B------:R-:W-:-:S13]  /*4050*/  ISETP.GT.U32.AND P1, PT, R249, R3, PT ;  /* 0x00000003f900720c */ /* 0x000fda0003f24070 */
[----:B------:R-:W-:Y:S01]  /*4060*/  @!P1 IMAD.IADD R3, R3, 0x1, -R0 ;  /* 0x0000000103039824 */ /* 0x000fe200078e0a00 */
[----:B------:R-:W-:Y:S01]  /*4070*/  ISETP.GE.AND P1, PT, R252, UR30, PT ;  /* 0x0000001efc007c0c */ /* 0x000fe2000bf26270 */
[----:B------:R-:W-:Y:S01]  /*4080*/  IMAD R0, R250, 0x90, RZ ;  /* 0x00000090fa007824 */ /* 0x000fe200078e02ff */
[----:B---3--:R-:W-:Y:S02]  /*4090*/  ISETP.NE.AND P0, PT, R251, RZ, P0 ;  /* 0x000000fffb00720c */ /* 0x008fe40000705270 */
[----:B------:R-:W-:Y:S02]  /*40a0*/  @!P2 IADD3 R3, -R3, RZ, RZ ;  /* 0x000000ff0303a210 */ /* 0x000fe40007ffe1ff */
[----:B------:R-:W-:-:S07]  /*40b0*/  @!P3 LOP3.LUT R3, RZ, R250, RZ, 0x33, !PT ;  /* 0x000000faff03b212 */ /* 0x000fce00078e33ff */
[----:B0-----:R-:W-:Y:S05]  /*40c0*/  @P1 BRA `(.L_x_2079) ;  /* 0x0000000400601947 */ /* 0x001fea0003800000 */
[----:B------:R-:W-:Y:S01]  /*40d0*/  IMAD.SHL.U32 R251, R3, 0x4, RZ ;  /* 0x0000000403fb7824 */ /* 0x000fe200078e00ff */
[----:B------:R0:W-:Y:S01]  /*40e0*/  STL.64 [R1+0x7b8], R8 ;  /* 0x0007b80801007387 */ /* 0x0001e20000100a00 */
[----:B------:R-:W-:-:S03]  /*40f0*/  ULDC UR30, c[0x0][0x29c] ;  /* 0x0000a700001e7ab9 */ /* 0x000fc60000000800 */
[----:B------:R-:W-:Y:S01]  /*4100*/  ISETP.GE.AND P2, PT, R251, R0, PT ;  /* 0x00000000fb00720c */ /* 0x000fe20003f46270 */
[----:B------:R1:W-:Y:S04]  /*4110*/  STL.64 [R1+0x7b0], R6 ;  /* 0x0007b00601007387 */ /* 0x0003e80000100a00 */
[----:B-----5:R2:W-:Y:S08]  /*4120*/  STL.64 [R1+0x7a8], R4 ;  /* 0x0007a80401007387 */ /* 0x0205f00000100a00 */
[----:B0-----:R-:W2:Y:S01]  /*4130*/  @!P2 LDC.64 R8, c[0x0][0x248] ;  /* 0x00009200ff08ab82 */ /* 0x001ea20000000a00 */
[----:B------:R-:W-:-:S02]  /*4140*/  @!P2 IADD3 R249, P3, R19, R251, RZ ;  /* 0x000000fb13f9a210 */ /* 0x000fc40007f7e0ff */
[----:B-1----:R-:W-:Y:S02]  /*4150*/  CS2R R6, SRZ ;  /* 0x0000000000067805 */ /* 0x002fe4000001ff00 */
[----:B------:R-:W-:Y:S02]  /*4160*/  @!P2 LEA.HI.X.SX32 R252, R251, R17, 0x1, P3 ;  /* 0x00000011fbfca211 */ /* 0x000fe400018f0eff */
[----:B--2---:R-:W-:Y:S01]  /*4170*/  MOV R5, R8 ;  /* 0x0000000800057202 */ /* 0x004fe20000000f00 */
[----:B------:R-:W-:-:S03]  /*4180*/  IMAD.MOV.U32 R4, RZ, RZ, R9 ;  /* 0x000000ffff047224 */ /* 0x000fc600078e0009 */
[----:B------:R-:W-:-:S04]  /*4190*/  @!P2 LEA R8, P4, R249, R5, 0x2 ;  /* 0x00000005f908a211 */ /* 0x000fc800078810ff */
[----:B------:R-:W-:Y:S02]  /*41a0*/  @!P2 LEA.HI.X R9, R249, R4, R252, 0x2, P4 ;  /* 0x00000004f909a211 */ /* 0x000fe400020f14fc */
[----:B------:R-:W-:-:S06]  /*41b0*/  CS2R R4, SRZ ;  /* 0x0000000000047805 */ /* 0x000fcc000001ff00 */
[----:B------:R-:W2:Y:S04]  /*41c0*/  @!P2 LDG.E.128 R4, desc[UR36][R8.64] ;  /* 0x000000240804a981 */ /* 0x000ea8000c1e1d00 */
[----:B------:R0:W5:Y:S01]  /*41d0*/  LDL.LU.64 R8, [R1+0x7b8] ;  /* 0x0007b80001087983 */ /* 0x0001620000300a00 */
[----:B------:R-:W-:-:S03]  /*41e0*/  ISETP.NE.AND P3, PT, RZ, UR30, PT ;  /* 0x0000001eff007c0c */ /* 0x000fc6000bf65270 */
[----:B--2---:R-:W-:Y:S01]  /*41f0*/  STL.64 [R1+0x30], R4 ;  /* 0x0000300401007387 */ /* 0x004fe20000100a00 */
[----:B------:R-:W-:Y:S01]  /*4200*/  MOV R252, R6 ;  /* 0x0000000600fc7202 */ /* 0x000fe20000000f00 */
[----:B------:R-:W-:Y:S02]  /*4210*/  IMAD.MOV.U32 R249, RZ, RZ, R7 ;  /* 0x000000fffff97224 */ /* 0x000fe400078e0007 */
[----:B------:R1:W-:Y:S04]  /*4220*/  STL.64 [R1+0x38], R6 ;  /* 0x0000380601007387 */ /* 0x0003e80000100a00 */
[----:B-1----:R0:W5:Y:S04]  /*4230*/  LDL.LU.64 R6, [R1+0x7b0] ;  /* 0x0007b00001067983 */ /* 0x0021680000300a00 */
[----:B------:R0:W5:Y:S01]  /*4240*/  LDL.LU.64 R4, [R1+0x7a8] ;  /* 0x0007a80001047983 */ /* 0x0001620000300a00 */
[----:B------:R-:W-:Y:S05]  /*4250*/  @P3 BRA `(.L_x_2079) ;  /* 0x0000000000fc3947 */ /* 0x000fea0003800000 */
[----:B------:R-:W-:Y:S04]  /*4260*/  STL.64 [R1+0x7e8], R22 ;  /* 0x0007e81601007387 */ /* 0x000fe80000100a00 */
[----:B------:R-:W-:Y:S04]  /*4270*/  STL.64 [R1+0x7e0], R20 ;  /* 0x0007e01401007387 */ /* 0x000fe80000100a00 */
[----:B------:R1:W-:Y:S04]  /*4280*/  STL.64 [R1+0x7d8], R14 ;  /* 0x0007d80e01007387 */ /* 0x0003e80000100a00 */
[----:B------:R-:W-:Y:S01]  /*4290*/  STL [R1+0x7d4], R13 ;  /* 0x0007d40d01007387 */ /* 0x000fe20000100800 */
[----:B------:R-:W-:-:S03]  /*42a0*/  LOP3.LUT P5, RZ, R2, 0x10, RZ, 0xc0, !PT ;  /* 0x0000001002ff7812 */ /* 0x000fc600078ac0ff */
[----:B------:R-:W-:Y:S04]  /*42b0*/  STL [R1+0x7d0], R12 ;  /* 0x0007d00c01007387 */ /* 0x000fe80000100800 */
[----:B------:R-:W-:Y:S01]  /*42c0*/  STL [R1+0x7cc], R11 ;  /* 0x0007cc0b01007387 */ /* 0x000fe20000100800 */
[----:B-1----:R-:W1:Y:S03]  /*42d0*/  @!P2 LDC.64 R14, c[0x0][0x248] ;  /* 0x00009200ff0eab82 */ /* 0x002e660000000a00 */
[----:B------:R-:W-:Y:S04]  /*42e0*/  STL [R1+0x7c8], R10 ;  /* 0x0007c80a01007387 */ /* 0x000fe80000100800 */
[----:B------:R-:W-:Y:S04]  /*42f0*/  STL [R1+0x7c4], R3 ;  /* 0x0007c40301007387 */ /* 0x000fe80000100800 */
[----:B------:R-:W-:Y:S04]  /*4300*/  STL [R1+0x7c0], R0 ;  /* 0x0007c00001007387 */ /* 0x000fe80000100800 */
[----:B-----5:R2:W-:Y:S04]  /*4310*/  STL.64 [R1+0x7b8], R8 ;  /* 0x0007b80801007387 */ /* 0x0205e80000100a00 */
[----:B------:R3:W-:Y:S04]  /*4320*/  STL.64 [R1+0x7b0], R6 ;  /* 0x0007b00601007387 */ /* 0x0007e80000100a00 */
[----:B------:R4:W-:Y:S01]  /*4330*/  STL.64 [R1+0x7a8], R4 ;  /* 0x0007a80401007387 */ /* 0x0009e20000100a00 */
[----:B--2---:R-:W2:Y:S01]  /*4340*/  @P5 LDC.64 R8, c[0x0][0x2e0] ;  /* 0x0000b800ff085b82 */ /* 0x004ea20000000a00 */
[----:B---3--:R-:W-:-:S02]  /*4350*/  MOV R6, R252 ;  /* 0x000000fc00067202 */ /* 0x008fc40000000f00 */
[----:B------:R-:W3:Y:S01]  /*4360*/  S2R R252, SR_CTAID.X ;  /* 0x0000000000fc7919 */ /* 0x000ee20000002500 */
[----:B------:R-:W-:-:S04]  /*4370*/  IMAD.MOV.U32 R7, RZ, RZ, R249 ;  /* 0x000000ffff077224 */ /* 0x000fc800078e00f9 */
[----:B------:R-:W3:Y:S01]  /*4380*/  @P5 LDC R249, c[0x0][0x288] ;  /* 0x0000a200fff95b82 */ /* 0x000ee20000000800 */
[----:B----4-:R-:W4:Y:S01]  /*4390*/  LDL.LU R4, [R1+0x30] ;  /* 0x0000300001047983 */ /* 0x010f220000300800 */
[----:B-1----:R-:W-:-:S03]  /*43a0*/  IMAD.MOV.U32 R13, RZ, RZ, R15 ;  /* 0x000000ffff0d7224 */ /* 0x002fc600078e000f */
[----:B------:R-:W4:Y:S04]  /*43b0*/  LDL.LU R5, [R1+0x34] ;  /* 0x0000340001057983 */ /* 0x000f280000300800 */
[----:B------:R-:W4:Y:S04]  /*43c0*/  LDL R12, [R1+0x440] ;  /* 0x00044000010c7983 */ /* 0x000f280000100800 */
[----:B------:R-:W4:Y:S01]  /*43d0*/  LDL R11, [R1+0x444] ;  /* 0x00044400010b7983 */ /* 0x000f220000100800 */
[----:B---3--:R-:W-:-:S04]  /*43e0*/  @P5 IMAD R249, R16, R249, R252 ;  /* 0x000000f910f95224 */ /* 0x008fc800078e02fc */
[----:B------:R-:W-:-:S04]  /*43f0*/  @P5 IMAD R249, R249, 0x90, RZ ;  /* 0x00000090f9f95824 */ /* 0x000fc800078e02ff */
[----:B--2---:R-:W-:-:S05]  /*4400*/  @P5 IMAD.WIDE R8, R249, 0x4, R8 ;  /* 0x00000004f9085825 */ /* 0x004fca00078e0208 */
[----:B------:R1:W2:Y:S01]  /*4410*/  @P5 LDG.E.128 R20, desc[UR36][R8.64] ;  /* 0x0000002408145981 */ /* 0x0002a2000c1e1d00 */
[----:B------:R-:W-:-:S04]  /*4420*/  @!P2 IADD3 R249, P3, R248, R251, RZ ;  /* 0x000000fbf8f9a210 */ /* 0x000fc80007f7e0ff */
[----:B------:R-:W-:Y:S02]  /*4430*/  @!P2 LEA.HI.X.SX32 R251, R251, R18, 0x1, P3 ;  /* 0x00000012fbfba211 */ /* 0x000fe400018f0eff */
[----:B-1----:R-:W-:-:S04]  /*4440*/  MOV R8, R14 ;  /* 0x0000000e00087202 */ /* 0x002fc80000000f00 */
        /* <DEDUP_REMOVED lines=10> */
[----:B------:R-:W2:Y:S04]  /*44f0*/  LDL R249, [R1+0x448] ;  /* 0x0004480001f97983 */ /* 0x000ea80000100800 */
[----:B------:R-:W3:Y:S01]  /*4500*/  LDL R251, [R1+0x44c] ;  /* 0x00044c0001fb7983 */ /* 0x000ee20000100800 */
[----:B----4-:R-:W-:Y:S01]  /*4510*/  FADD.FTZ R4, R12, R4 ;  /* 0x000000040c047221 */ /* 0x010fe20000010000 */
[----:B------:R-:W-:-:S02]  /*4520*/  FADD.FTZ R5, R11, R5 ;  /* 0x000000050b057221 */ /* 0x000fc40000010000 */
[----:B------:R1:W5:Y:S01]  /*4530*/  LDL.LU R12, [R1+0x7d0] ;  /* 0x0007d000010c7983 */ /* 0x0003620000300800 */
[----:B------:R-:W-:Y:S01]  /*4540*/  @P5 FMUL.FTZ R4, R4, R10 ;  /* 0x0000000a04045220 */ /* 0x000fe20000410000 */
[----:B------:R-:W-:Y:S02]  /*4550*/  @P5 FMUL.FTZ R5, R5, R3 ;  /* 0x0000000305055220 */ /* 0x000fe40000410000 */
[----:B------:R1:W5:Y:S04]  /*4560*/  LDL.LU R11, [R1+0x7cc] ;  /* 0x0007cc00010b7983 */ /* 0x0003680000300800 */
[----:B------:R1:W5:Y:S04]  /*4570*/  LDL.LU R10, [R1+0x7c8] ;  /* 0x0007c800010a7983 */ /* 0x0003680000300800 */
[----:B------:R1:W5:Y:S04]  /*4580*/  LDL.LU R3, [R1+0x7c4] ;  /* 0x0007c40001037983 */ /* 0x0003680000300800 */
[----:B------:R-:W-:Y:S01]  /*4590*/  STL [R1+0x30], R4 ;  /* 0x0000300401007387 */ /* 0x000fe20000100800 */
[----:B--2---:R-:W-:Y:S01]  /*45a0*/  FADD.FTZ R6, R249, R6 ;  /* 0x00000006f9067221 */ /* 0x004fe20000010000 */
[----:B---3--:R-:W-:-:S03]  /*45b0*/  FADD.FTZ R7, R251, R7 ;  /* 0x00000007fb077221 */ /* 0x008fc60000010000 */
[----:B------:R-:W-:Y:S02]  /*45c0*/  @P5 FMUL.FTZ R6, R6, R0 ;  /* 0x0000000006065220 */ /* 0x000fe40000410000 */
[----:B------:R1:W5:Y:S01]  /*45d0*/  LDL.LU R0, [R1+0x7c0] ;  /* 0x0007c00001007983 */ /* 0x0003620000300800 */
[----:B------:R-:W-:-:S03]  /*45e0*/  @P5 FMUL.FTZ R7, R7, R252 ;  /* 0x000000fc07075220 */ /* 0x000fc60000410000 */
[----:B------:R-:W-:Y:S04]  /*45f0*/  STL [R1+0x34], R5 ;  /* 0x0000340501007387 */ /* 0x000fe80000100800 */
[----:B------:R-:W-:Y:S04]  /*4600*/  STL.64 [R1+0x38], R6 ;  /* 0x0000380601007387 */ /* 0x000fe80000100a00 */
[----:B------:R2:W-:Y:S04]  /*4610*/  @!P2 STG.E.128 desc[UR36][R8.64], R4 ;  /* 0x000000040800a986 */ /* 0x0005e8000c101d24 */
[----:B--2---:R1:W5:Y:S04]  /*4620*/  LDL.LU.64 R8, [R1+0x7b8] ;  /* 0x0007b80001087983 */ /* 0x0043680000300a00 */
[----:B------:R1:W5:Y:S04]  /*4630*/  LDL.LU.64 R6, [R1+0x7b0] ;  /* 0x0007b00001067983 */ /* 0x0003680000300a00 */
[----:B------:R1:W5:Y:S02]  /*4640*/  LDL.LU.64 R4, [R1+0x7a8] ;  /* 0x0007a80001047983 */ /* 0x0003640000300a00 */
.L_x_2079:
[----:B------:R-:W-:Y:S05]  /*4650*/  BSYNC B1 ;  /* 0x0000000000017941 */ /* 0x000fea0003800000 */
.L_x_2078:
[----:B------:R-:W-:Y:S04]  /*4660*/  BSSY B1, `(.L_x_2080) ;  /* 0x000005c000017945 */ /* 0x000fe80003800000 */
[----:B------:R-:W-:Y:S05]  /*4670*/  @P1 BRA `(.L_x_2081) ;  /* 0x0000000400681947 */ /* 0x000fea0003800000 */
[----:B-----5:R-:W-:Y:S01]  /*4680*/  IADD3 R249, R3, R250, RZ ;  /* 0x000000fa03f97210 */ /* 0x020fe20007ffe0ff */
[----:B------:R-:W-:Y:S01]  /*4690*/  STL.64 [R1+0x7b8], R8 ;  /* 0x0007b80801007387 */ /* 0x000fe20000100a00 */
[----:B------:R-:W-:-:S03]  /*46a0*/  ULDC UR30, c[0x0][0x29c] ;  /* 0x0000a700001e7ab9 */ /* 0x000fc60000000800 */
[----:B------:R-:W-:Y:S01]  /*46b0*/  IMAD.SHL.U32 R249, R249, 0x4, RZ ;  /* 0x00000004f9f97824 */ /* 0x000fe200078e00ff */
[----:B------:R2:W-:Y:S04]  /*46c0*/  STL.64 [R1+0x7b0], R6 ;  /* 0x0007b00601007387 */ /* 0x0005e80000100a00 */
[----:B------:R-:W-:Y:S01]  /*46d0*/  ISETP.GE.AND P2, PT, R249, R0, PT ;  /* 0x00000000f900720c */ /* 0x000fe20003f46270 */
[----:B------:R3:W-:Y:S01]  /*46e0*/  STL.64 [R1+0x7a8], R4 ;  /* 0x0007a80401007387 */ /* 0x0007e20000100a00 */
[----:B--2---:R-:W-:-:S11]  /*46f0*/  CS2R R6, SRZ ;  /* 0x0000000000067805 */ /* 0x004fd6000001ff00 */
[----:B------:R-:W3:Y:S01]  /*4700*/  @!P2 LDC.64 R8, c[0x0][0x248] ;  /* 0x00009200ff08ab82 */ /* 0x000ee20000000a00 */
[----:B------:R-:W-:-:S04]  /*4710*/  @!P2 IADD3 R251, P3, R19, R249, RZ ;  /* 0x000000f913fba210 */ /* 0x000fc80007f7e0ff */
[----:B------:R-:W-:Y:S02]  /*4720*/  @!P2 LEA.HI.X.SX32 R252, R249, R17, 0x1, P3 ;  /* 0x00000011f9fca211 */ /* 0x000fe400018f0eff */
[----:B---3--:R-:W-:Y:S01]  /*4730*/  MOV R5, R8 ;  /* 0x0000000800057202 */ /* 0x008fe20000000f00 */
        /* <DEDUP_REMOVED lines=11> */
[----:B--2---:R3:W5:Y:S04]  /*47f0*/  LDL.LU.64 R6, [R1+0x7b0] ;  /* 0x0007b00001067983 */ /* 0x0047680000300a00 */
        /* <DEDUP_REMOVED lines=9> */
[----:B--2---:R-:W2:Y:S03]  /*4890*/  @!P2 LDC.64 R14, c[0x0][0x248] ;  /* 0x00009200ff0eab82 */ /* 0x004ea60000000a00 */
[----:B------:R-:W-:Y:S04]  /*48a0*/  STL [R1+0x7c8], R10 ;  /* 0x0007c80a01007387 */ /* 0x000fe80000100800 */
[----:B------:R-:W-:Y:S04]  /*48b0*/  STL [R1+0x7c4], R3 ;  /* 0x0007c40301007387 */ /* 0x000fe80000100800 */
[----:B------:R-:W-:Y:S04]  /*48c0*/  STL [R1+0x7c0], R0 ;  /* 0x0007c00001007387 */ /* 0x000fe80000100800 */
[----:B-----5:R4:W-:Y:S04]  /*48d0*/  STL.64 [R1+0x7b8], R8 ;  /* 0x0007b80801007387 */ /* 0x0209e80000100a00 */
[----:B------:R0:W-:Y:S04]  /*48e0*/  STL.64 [R1+0x7b0], R6 ;  /* 0x0007b00601007387 */ /* 0x0001e80000100a00 */
[----:B------:R1:W-:Y:S01]  /*48f0*/  STL.64 [R1+0x7a8], R4 ;  /* 0x0007a80401007387 */ /* 0x0003e20000100a00 */
[----:B----4-:R-:W4:Y:S01]  /*4900*/  @P5 LDC.64 R8, c[0x0][0x2e0] ;  /* 0x0000b800ff085b82 */ /* 0x010f220000000a00 */
[----:B0-----:R-:W-:-:S02]  /*4910*/  MOV R6, R252 ;  /* 0x000000fc00067202 */ /* 0x001fc40000000f00 */
[----:B------:R-:W0:Y:S01]  /*4920*/  S2R R252, SR_CTAID.X ;  /* 0x0000000000fc7919 */ /* 0x000e220000002500 */
[----:B------:R-:W-:-:S04]  /*4930*/  IMAD.MOV.U32 R7, RZ, RZ, R251 ;  /* 0x000000ffff077224 */ /* 0x000fc800078e00fb */
[----:B------:R-:W0:Y:S01]  /*4940*/  @P5 LDC R251, c[0x0][0x288] ;  /* 0x0000a200fffb5b82 */ /* 0x000e220000000800 */
[----:B-1----:R-:W3:Y:S01]  /*4950*/  LDL.LU R4, [R1+0x20] ;  /* 0x0000200001047983 */ /* 0x002ee20000300800 */
[----:B--2---:R-:W-:-:S03]  /*4960*/  MOV R13, R15 ;  /* 0x0000000f000d7202 */ /* 0x004fc60000000f00 */
[----:B------:R-:W2:Y:S04]  /*4970*/  LDL.LU R5, [R1+0x24] ;  /* 0x0000240001057983 */ /* 0x000ea80000300800 */
[----:B------:R-:W3:Y:S04]  /*4980*/  LDL R12, [R1+0x430] ;  /* 0x00043000010c7983 */ /* 0x000ee80000100800 */
[----:B------:R-:W2:Y:S01]  /*4990*/  LDL R11, [R1+0x434] ;  /* 0x00043400010b7983 */ /* 0x000ea20000100800 */
[----:B0-----:R-:W-:Y:S01]  /*49a0*/  @P5 IMAD R251, R16, R251, R252 ;  /* 0x000000fb10fb5224 */ /* 0x001fe200078e02fc */
[----:B------:R-:W-:-:S10]  /*49b0*/  HFMA2.MMA R252, -RZ, RZ, 0, 8.58306884765625e-06 ;  /* 0x00000090fffc7435 */ /* 0x000fd400000001ff */
[----:B------:R-:W-:-:S04]  /*49c0*/  @P5 IMAD R251, R251, R252, 0x4 ;  /* 0x00000004fbfb5424 */ /* 0x000fc800078e02fc */
[----:B----4-:R-:W-:-:S05]  /*49d0*/  @P5 IMAD.WIDE R8, R251, 0x4, R8 ;  /* 0x00000004fb085825 */ /* 0x010fca00078e0208 */
[----:B------:R0:W4:Y:S01]  /*49e0*/  @P5 LDG.E.128 R20, desc[UR36][R8.64] ;  /* 0x0000002408145981 */ /* 0x000122000c1e1d00 */
[----:B------:R-:W-:-:S04]  /*49f0*/  @!P2 IADD3 R251, P3, R248, R249, RZ ;  /* 0x000000f9f8fba210 */ /* 0x000fc80007f7e0ff */
[----:B------:R-:W-:Y:S01]  /*4a00*/  @!P2 LEA.HI.X.SX32 R249, R249, R18, 0x1, P3 ;  /* 0x00000012f9f9a211 */ /* 0x000fe200018f0eff */
[----:B0-----:R-:W-:-:S05]  /*4a10*/  IMAD.MOV.U32 R8, RZ, RZ, R14 ;  /* 0x000000ffff087224 */ /* 0x001fca00078e000e */
[----:B------:R-:W-:-:S04]  /*4a20*/  @!P2 LEA R8, P3, R251, R8, 0x2 ;  /* 0x00000008fb08a211 */ /* 0x000fc800078610ff */
[----:B------:R-:W-:Y:S01]  /*4a30*/  @!P2 LEA.HI.X R9, R251, R13, R249, 0x2, P3 ;  /* 0x0000000dfb09a211 */ /* 0x000fe200018f14f9 */
[----:B----4-:R-:W-:Y:S01]  /*4a40*/  IMAD.MOV.U32 R0, RZ, RZ, R22 ;  /* 0x000000ffff007224 */ /* 0x010fe200078e0016 */
[----:B------:R-:W-:Y:S01]  /*4a50*/  MOV R252, R23 ;  /* 0x0000001700fc7202 */ /* 0x000fe20000000f00 */
[----:B------:R-:W-:Y:S01]  /*4a60*/  IMAD.MOV.U32 R10, RZ, RZ, R20 ;  /* 0x000000ffff0a7224 */ /* 0x000fe200078e0014 */
[----:B------:R-:W-:Y:S01]  /*4a70*/  MOV R3, R21 ;  /* 0x0000001500037202 */ /* 0x000fe20000000f00 */
[----:B------:R4:W5:Y:S04]  /*4a80*/  LDL.LU.64 R22, [R1+0x7e8] ;  /* 0x0007e80001167983 */ /* 0x0009680000300a00 */
[----:B------:R4:W5:Y:S04]  /*4a90*/  LDL.LU.64 R20, [R1+0x7e0] ;  /* 0x0007e00001147983 */ /* 0x0009680000300a00 */
[----:B------:R4:W5:Y:S04]  /*4aa0*/  LDL.LU.64 R14, [R1+0x7d8] ;  /* 0x0007d800010e7983 */ /* 0x0009680000300a00 */
[----:B------:R4:W5:Y:S04]  /*4ab0*/  LDL.LU R13, [R1+0x7d4] ;  /* 0x0007d400010d7983 */ /* 0x0009680000300800 */
[----:B------:R-:W4:Y:S04]  /*4ac0*/  LDL R251, [R1+0x438] ;  /* 0x0004380001fb7983 */ /* 0x000f280000100800 */
[----:B------:R-:W4:Y:S01]  /*4ad0*/  LDL R249, [R1+0x43c] ;  /* 0x00043c0001f97983 */ /* 0x000f220000100800 */
[----:B---3--:R-:W-:Y:S01]  /*4ae0*/  FADD.FTZ R4, R12, R4 ;  /* 0x000000040c047221 */ /* 0x008fe20000010000 */
[----:B--2---:R-:W-:-:S02]  /*4af0*/  FADD.FTZ R5, R11, R5 ;  /* 0x000000050b057221 */ /* 0x004fc40000010000 */
[----:B------:R2:W5:Y:S01]  /*4b00*/  LDL.LU R12, [R1+0x7d0] ;  /* 0x0007d000010c7983 */ /* 0x0005620000300800 */
[----:B------:R-:W-:Y:S01]  /*4b10*/  @P5 FMUL.FTZ R4, R4, R10 ;  /* 0x0000000a04045220 */ /* 0x000fe20000410000 */
[----:B------:R-:W-:Y:S02]  /*4b20*/  @P5 FMUL.FTZ R5, R5, R3 ;  /* 0x0000000305055220 */ /* 0x000fe40000410000 */
[----:B------:R2:W5:Y:S04]  /*4b30*/  LDL.LU R11, [R1+0x7cc] ;  /* 0x0007cc00010b7983 */ /* 0x0005680000300800 */
[----:B------:R2:W5:Y:S04]  /*4b40*/  LDL.LU R10, [R1+0x7c8] ;  /* 0x0007c800010a7983 */ /* 0x0005680000300800 */
[----:B------:R2:W5:Y:S04]  /*4b50*/  LDL.LU R3, [R1+0x7c4] ;  /* 0x0007c40001037983 */ /* 0x0005680000300800 */
[----:B------:R-:W-:Y:S01]  /*4b60*/  STL [R1+0x20], R4 ;  /* 0x0000200401007387 */ /* 0x000fe20000100800 */
[----:B----4-:R-:W-:Y:S01]  /*4b70*/  FADD.FTZ R6, R251, R6 ;  /* 0x00000006fb067221 */ /* 0x010fe20000010000 */
[----:B------:R-:W-:-:S03]  /*4b80*/  FADD.FTZ R7, R249, R7 ;  /* 0x00000007f9077221 */ /* 0x000fc60000010000 */
[----:B------:R-:W-:Y:S02]  /*4b90*/  @P5 FMUL.FTZ R6, R6, R0 ;  /* 0x0000000006065220 */ /* 0x000fe40000410000 */
[----:B------:R2:W5:Y:S01]  /*4ba0*/  LDL.LU R0, [R1+0x7c0] ;  /* 0x0007c00001007983 */ /* 0x0005620000300800 */
[----:B------:R-:W-:-:S03]  /*4bb0*/  @P5 FMUL.FTZ R7, R7, R252 ;  /* 0x000000fc07075220 */ /* 0x000fc60000410000 */
[----:B------:R-:W-:Y:S04]  /*4bc0*/  STL [R1+0x24], R5 ;  /* 0x0000240501007387 */ /* 0x000fe80000100800 */
[----:B------:R-:W-:Y:S04]  /*4bd0*/  STL.64 [R1+0x28], R6 ;  /* 0x0000280601007387 */ /* 0x000fe80000100a00 */
[----:B------:R0:W-:Y:S04]  /*4be0*/  @!P2 STG.E.128 desc[UR36][R8.64], R4 ;  /* 0x000000040800a986 */ /* 0x0001e8000c101d24 */
[----:B0-----:R2:W5:Y:S04]  /*4bf0*/  LDL.LU.64 R8, [R1+0x7b8] ;  /* 0x0007b80001087983 */ /* 0x0015680000300a00 */
[----:B------:R2:W5:Y:S04]  /*4c00*/  LDL.LU.64 R6, [R1+0x7b0] ;  /* 0x0007b00001067983 */ /* 0x0005680000300a00 */
[----:B------:R2:W5:Y:S02]  /*4c10*/  LDL.LU.64 R4, [R1+0x7a8] ;  /* 0x0007a80001047983 */ /* 0x0005640000300a00 */
.L_x_2081:
[----:B------:R-:W-:Y:S05]  /*4c20*/  BSYNC B1 ;  /* 0x0000000000017941 */ /* 0x000fea0003800000 */
.L_x_2080:
[----:B------:R-:W-:Y:S04]  /*4c30*/  BSSY B1, `(.L_x_2082) ;  /* 0x000005c000017945 */ /* 0x000fe80003800000 */
[----:B------:R-:W-:Y:S05]  /*4c40*/  @P1 BRA `(.L_x_2083) ;  /* 0x0000000400681947 */ /* 0x000fea0003800000 */
[----:B-----5:R-:W-:Y:S01]  /*4c50*/  IMAD R249, R250, 0x2, R3 ;  /* 0x00000002faf97824 */ /* 0x020fe200078e0203 */
[----:B------:R-:W-:Y:S01]  /*4c60*/  STL.64 [R1+0x7b8], R8 ;  /* 0x0007b80801007387 */ /* 0x000fe20000100a00 */
[----:B------:R-:W-:-:S03]  /*4c70*/  ULDC UR30, c[0x0][0x29c] ;  /* 0x0000a700001e7ab9 */ /* 0x000fc60000000800 */
[----:B------:R-:W-:Y:S01]  /*4c80*/  SHF.L.U32 R249, R249, 0x2, RZ ;  /* 0x00000002f9f97819 */ /* 0x000fe200000006ff */
[----:B------:R4:W-:Y:S03]  /*4c90*/  STL.64 [R1+0x7b0], R6 ;  /* 0x0007b00601007387 */ /* 0x0009e60000100a00 */
[----:B------:R-:W-:Y:S01]  /*4ca0*/  ISETP.GE.AND P2, PT, R249, R0, PT ;  /* 0x00000000f900720c */ /* 0x000fe20003f46270 */
[----:B------:R0:W-:Y:S01]  /*4cb0*/  STL.64 [R1+0x7a8], R4 ;  /* 0x0007a80401007387 */ /* 0x0001e20000100a00 */
[----:B----4-:R-:W-:-:S11]  /*4cc0*/  CS2R R6, SRZ ;  /* 0x0000000000067805 */ /* 0x010fd6000001ff00 */
[----:B------:R-:W0:Y:S01]  /*4cd0*/  @!P2 LDC.64 R8, c[0x0][0x248] ;  /* 0x00009200ff08ab82 */ /* 0x000e220000000a00 */
[----:B------:R-:W-:-:S04]  /*4ce0*/  @!P2 IADD3 R251, P3, R19, R249, RZ ;  /* 0x000000f913fba210 */ /* 0x000fc80007f7e0ff */
[----:B------:R-:W-:Y:S01]  /*4cf0*/  @!P2 LEA.HI.X.SX32 R252, R249, R17, 0x1, P3 ;  /* 0x00000011f9fca211 */ /* 0x000fe200018f0eff */
[----:B0-----:R-:W-:Y:S01]  /*4d00*/  IMAD.MOV.U32 R5, RZ, RZ, R8 ;  /* 0x000000ffff057224 */ /* 0x001fe200078e0008 */
[----:B------:R-:W-:-:S04]  /*4d10*/  MOV R4, R9 ;  /* 0x0000000900047202 */ /* 0x000fc80000000f00 */
[----:B------:R-:W-:-:S04]  /*4d20*/  @!P2 LEA R8, P4, R251, R5, 0x2 ;  /* 0x00000005fb08a211 */ /* 0x000fc800078810ff */
[----:B------:R-:W-:Y:S02]  /*4d30*/  @!P2 LEA.HI.X R9, R251, R4, R252, 0x2, P4 ;  /* 0x00000004fb09a211 */ /* 0x000fe400020f14fc */
[----:B------:R-:W-:-:S06]  /*4d40*/  CS2R R4, SRZ ;  /* 0x0000000000047805 */ /* 0x000fcc000001ff00 */
[----:B------:R-:W4:Y:S04]  /*4d50*/  @!P2 LDG.E.128 R4, desc[UR36][R8.64] ;  /* 0x000000240804a981 */ /* 0x000f28000c1e1d00 */
[----:B------:R0:W5:Y:S01]  /*4d60*/  LDL.LU.64 R8, [R1+0x7b8] ;  /* 0x0007b80001087983 */ /* 0x0001620000300a00 */
[----:B------:R-:W-:-:S03]  /*4d70*/  ISETP.NE.AND P3, PT, RZ, UR30, PT ;  /* 0x0000001eff007c0c */ /* 0x000fc6000bf65270 */
[----:B----4-:R-:W-:Y:S01]  /*4d80*/  STL.64 [R1+0x10], R4 ;  /* 0x0000100401007387 */ /* 0x010fe20000100a00 */
[----:B------:R-:W-:Y:S01]  /*4d90*/  IMAD.MOV.U32 R252, RZ, RZ, R6 ;  /* 0x000000fffffc7224 */ /* 0x000fe200078e0006 */
[----:B------:R-:W-:Y:S02]  /*4da0*/  MOV R251, R7 ;  /* 0x0000000700fb7202 */ /* 0x000fe40000000f00 */
[----:B------:R4:W-:Y:S04]  /*4db0*/  STL.64 [R1+0x18], R6 ;  /* 0x0000180601007387 */ /* 0x0009e80000100a00 */
[----:B----4-:R0:W5:Y:S04]  /*4dc0*/  LDL.LU.64 R6, [R1+0x7b0] ;  /* 0x0007b00001067983 */ /* 0x0101680000300a00 */
        /* <DEDUP_REMOVED lines=9> */
[----:B----4-:R-:W4:Y:S03]  /*4e60*/  @!P2 LDC.64 R14, c[0x0][0x248] ;  /* 0x00009200ff0eab82 */ /* 0x010f260000000a00 */
[----:B------:R-:W-:Y:S04]  /*4e70*/  STL [R1+0x7c8], R10 ;  /* 0x0007c80a01007387 */ /* 0x000fe80000100800 */
[----:B------:R-:W-:Y:S04]  /*4e80*/  STL [R1+0x7c4], R3 ;  /* 0x0007c40301007387 */ /* 0x000fe80000100800 */
[----:B------:R-:W-:Y:S04]  /*4e90*/  STL [R1+0x7c0], R0 ;  /* 0x0007c00001007387 */ /* 0x000fe80000100800 */
[----:B-----5:R1:W-:Y:S04]  /*4ea0*/  STL.64 [R1+0x7b8], R8 ;  /* 0x0007b80801007387 */ /* 0x0203e80000100a00 */
[----:B------:R2:W-:Y:S04]  /*4eb0*/  STL.64 [R1+0x7b0], R6 ;  /* 0x0007b00601007387 */ /* 0x0005e80000100a00 */
[----:B------:R3:W-:Y:S01]  /*4ec0*/  STL.64 [R1+0x7a8], R4 ;  /* 0x0007a80401007387 */ /* 0x0007e20000100a00 */
[----:B-1----:R-:W1:Y:S01]  /*4ed0*/  @P5 LDC.64 R8, c[0x0][0x2e0] ;  /* 0x0000b800ff085b82 */ /* 0x002e620000000a00 */
[----:B--2---:R-:W-:-:S02]  /*4ee0*/  IMAD.MOV.U32 R6, RZ, RZ, R252 ;  /* 0x000000ffff067224 */ /* 0x004fc400078e00fc */
[----:B------:R-:W2:Y:S01]  /*4ef0*/  S2R R252, SR_CTAID.X ;  /* 0x0000000000fc7919 */ /* 0x000ea20000002500 */
[----:B------:R-:W-:-:S04]  /*4f00*/  MOV R7, R251 ;  /* 0x000000fb00077202 */ /* 0x000fc80000000f00 */
[----:B------:R-:W2:Y:S01]  /*4f10*/  @P5 LDC R251, c[0x0][0x288] ;  /* 0x0000a200fffb5b82 */ /* 0x000ea20000000800 */
[----:B---3--:R-:W3:Y:S01]  /*4f20*/  LDL.LU R4, [R1+0x10] ;  /* 0x0000100001047983 */ /* 0x008ee20000300800 */
[----:B----4-:R-:W-:-:S03]  /*4f30*/  IMAD.MOV.U32 R13, RZ, RZ, R15 ;  /* 0x000000ffff0d7224 */ /* 0x010fc600078e000f */
[----:B------:R-:W4:Y:S04]  /*4f40*/  LDL.LU R5, [R1+0x14] ;  /* 0x0000140001057983 */ /* 0x000f280000300800 */
[----:B------:R-:W3:Y:S04]  /*4f50*/  LDL R12, [R1+0x420] ;  /* 0x00042000010c7983 */ /* 0x000ee80000100800 */
[----:B------:R-:W4:Y:S01]  /*4f60*/  LDL R11, [R1+0x424] ;  /* 0x00042400010b7983 */ /* 0x000f220000100800 */
[----:B--2---:R-:W-:Y:S02]  /*4f70*/  @P5 IMAD R251, R16, R251, R252 ;  /* 0x000000fb10fb5224 */ /* 0x004fe400078e02fc */
[----:B------:R-:W-:-:S04]  /*4f80*/  IMAD.MOV.U32 R252, RZ, RZ, 0x90 ;  /* 0x00000090fffc7424 */ /* 0x000fc800078e00ff */
[----:B------:R-:W-:-:S04]  /*4f90*/  @P5 IMAD R251, R251, R252, 0x8 ;  /* 0x00000008fbfb5424 */ /* 0x000fc800078e02fc */
[----:B-1----:R-:W-:-:S05]  /*4fa0*/  @P5 IMAD.WIDE R8, R251, 0x4, R8 ;  /* 0x00000004fb085825 */ /* 0x002fca00078e0208 */
        /* <DEDUP_REMOVED lines=15> */
[----:B------:R-:W2:Y:S01]  /*50a0*/  LDL R249, [R1+0x42c] ;  /* 0x00042c0001f97983 */ /* 0x000ea20000100800 */
[----:B---3--:R-:W-:Y:S01]  /*50b0*/  FADD.FTZ R4, R12, R4 ;  /* 0x000000040c047221 */ /* 0x008fe20000010000 */
[----:B----4-:R-:W-:-:S02]  /*50c0*/  FADD.FTZ R5, R11, R5 ;  /* 0x000000050b057221 */ /* 0x010fc40000010000 */
        /* <DEDUP_REMOVED lines=8> */
[----:B------:R-:W-:-:S03]  /*5150*/  FADD.FTZ R7, R249, R7 ;  /* 0x00000007f9077221 */ /* 0x000fc60000010000 */
        /* <DEDUP_REMOVED lines=9> */
.L_x_2083:
[----:B------:R-:W-:Y:S05]  /*51f0*/  BSYNC B1 ;  /* 0x0000000000017941 */ /* 0x000fea0003800000 */
.L_x_2082:
        /* <DEDUP_REMOVED lines=21> */
[----:B----4-:R-:W-:Y:S01]  /*5350*/  STL.64 [R1], R4 ;  /* 0x0000000401007387 */ /* 0x010fe20000100a00 */
        /* <DEDUP_REMOVED lines=25> */
[----:B---3--:R-:W3:Y:S01]  /*54f0*/  LDL.LU R4, [R1] ;  /* 0x0000000001047983 */ /* 0x008ee20000300800 */
        /* <DEDUP_REMOVED lines=32> */
[----:B------:R-:W-:Y:S01]  /*5700*/  STL [R1], R4 ;  /* 0x0000000401007387 */ /* 0x000fe20000100800 */
        /* <DEDUP_REMOVED lines=11> */
.L_x_2085:
[----:B------:R-:W-:Y:S05]  /*57c0*/  BSYNC B1 ;  /* 0x0000000000017941 */ /* 0x000fea0003800000 */
.L_x_2084:
[----:B------:R-:W-:Y:S04]  /*57d0*/  BSSY B1, `(.L_x_2086) ;  /* 0x0000047000017945 */ /* 0x000fe80003800000 */
[----:B------:R-:W-:Y:S05]  /*57e0*/  @P1 BRA `(.L_x_2087) ;  /* 0x0000000400141947 */ /* 0x000fea0003800000 */
[----:B-----5:R-:W-:Y:S01]  /*57f0*/  LEA R4, R250, R3, 0x2 ;  /* 0x00000003fa047211 */ /* 0x020fe200078e10ff */
[----:B------:R4:W-:Y:S01]  /*5800*/  STL.64 [R1+0x7a8], R8 ;  /* 0x0007a80801007387 */ /* 0x0009e20000100a00 */
[----:B------:R-:W-:-:S03]  /*5810*/  ULDC UR30, c[0x0][0x29c] ;  /* 0x0000a700001e7ab9 */ /* 0x000fc60000000800 */
[----:B------:R-:W-:-:S05]  /*5820*/  IMAD.SHL.U32 R249, R4, 0x4, RZ ;  /* 0x0000000404f97824 */ /* 0x000fca00078e00ff */
[----:B------:R-:W-:-:S13]  /*5830*/  ISETP.GE.AND P2, PT, R249, R0, PT ;  /* 0x00000000f900720c */ /* 0x000fda0003f46270 */
[----:B------:R-:W4:Y:S01]  /*5840*/  @!P2 LDC.64 R4, c[0x0][0x248] ;  /* 0x00009200ff04ab82 */ /* 0x000f220000000a00 */
[----:B------:R-:W-:-:S04]  /*5850*/  @!P2 IADD3 R6, P3, R19, R249, RZ ;  /* 0x000000f91306a210 */ /* 0x000fc80007f7e0ff */
[----:B----4-:R-:W-:Y:S02]  /*5860*/  @!P2 LEA R8, P4, R6, R4, 0x2 ;  /* 0x000000040608a211 */ /* 0x010fe400078810ff */
[----:B------:R-:W-:-:S04]  /*5870*/  @!P2 LEA.HI.X.SX32 R4, R249, R17, 0x1, P3 ;  /* 0x00000011f904a211 */ /* 0x000fc800018f0eff */
[----:B------:R-:W-:Y:S02]  /*5880*/  @!P2 LEA.HI.X R9, R6, R5, R4, 0x2, P4 ;  /* 0x000000050609a211 */ /* 0x000fe400020f1404 */
[----:B------:R-:W-:Y:S02]  /*5890*/  CS2R R6, SRZ ;  /* 0x0000000000067805 */ /* 0x000fe4000001ff00 */
[----:B------:R-:W-:-:S06]  /*58a0*/  CS2R R4, SRZ ;  /* 0x0000000000047805 */ /* 0x000fcc000001ff00 */
[----:B------:R4:W5:Y:S04]  /*58b0*/  @!P2 LDG.E.128 R4, desc[UR36][R8.64] ;  /* 0x000000240804a981 */ /* 0x000968000c1e1d00 */
[----:B------:R4:W5:Y:S01]  /*58c0*/  LDL.LU.64 R8, [R1+0x7a8] ;  /* 0x0007a80001087983 */ /* 0x0009620000300a00 */
[----:B------:R-:W-:-:S13]  /*58d0*/  ISETP.NE.AND P3, PT, RZ, UR30, PT ;  /* 0x0000001eff007c0c */ /* 0x000fda000bf65270 */
[----:B----4-:R-:W-:Y:S05]  /*58e0*/  @P3 BRA `(.L_x_2087) ;  /* 0x0000000000d43947 */ /* 0x010fea0003800000 */
[----:B------:R-:W-:Y:S01]  /*58f0*/  LOP3.LUT P5, RZ, R2, 0x10, RZ, 0xc0, !PT ;  /* 0x0000001002ff7812 */ /* 0x000fe200078ac0ff */
[----:B------:R-:W4:Y:S01]  /*5900*/  S2R R252, SR_CTAID.X ;  /* 0x0000000000fc7919 */ /* 0x000f220000002500 */
[----:B------:R0:W-:Y:S04]  /*5910*/  STL.64 [R1+0x7d8], R22 ;  /* 0x0007d81601007387 */ /* 0x0001e80000100a00 */
[----:B------:R-:W-:Y:S07]  /*5920*/  STL.64 [R1+0x7d0], R20 ;  /* 0x0007d01401007387 */ /* 0x000fee0000100a00 */
[----:B------:R-:W4:Y:S01]  /*5930*/  @P5 LDC R251, c[0x0][0x288] ;  /* 0x0000a200fffb5b82 */ /* 0x000f220000000800 */
[----:B------:R1:W-:Y:S04]  /*5940*/  STL.64 [R1+0x7c8], R14 ;  /* 0x0007c80e01007387 */ /* 0x0003e80000100a00 */
[----:B------:R-:W-:Y:S03]  /*5950*/  STL [R1+0x7c4], R13 ;  /* 0x0007c40d01007387 */ /* 0x000fe60000100800 */
[----:B0-----:R-:W0:Y:S01]  /*5960*/  @P5 LDC.64 R22, c[0x0][0x2e0] ;  /* 0x0000b800ff165b82 */ /* 0x001e220000000a00 */
[----:B------:R2:W-:Y:S04]  /*5970*/  STL [R1+0x7c0], R12 ;  /* 0x0007c00c01007387 */ /* 0x0005e80000100800 */
[----:B------:R3:W-:Y:S03]  /*5980*/  STL [R1+0x7bc], R11 ;  /* 0x0007bc0b01007387 */ /* 0x0007e60000100800 */
[----:B-1----:R-:W1:Y:S01]  /*5990*/  @!P2 LDC.64 R14, c[0x0][0x248] ;  /* 0x00009200ff0eab82 */ /* 0x002e620000000a00 */
[----:B------:R-:W-:Y:S04]  /*59a0*/  STL [R1+0x7b8], R10 ;  /* 0x0007b80a01007387 */ /* 0x000fe80000100800 */
[----:B------:R-:W-:Y:S01]  /*59b0*/  STL [R1+0x7b4], R3 ;  /* 0x0007b40301007387 */ /* 0x000fe20000100800 */
[----:B----4-:R-:W-:Y:S01]  /*59c0*/  @P5 IMAD R251, R16, R251, R252 ;  /* 0x000000fb10fb5224 */ /* 0x010fe200078e02fc */
[----:B------:R-:W-:-:S02]  /*59d0*/  @P5 MOV R252, 0x90 ;  /* 0x0000009000fc5802 */ /* 0x000fc40000000f00 */
[----:B------:R-:W-:Y:S03]  /*59e0*/  STL [R1+0x7b0], R0 ;  /* 0x0007b00001007387 */ /* 0x000fe60000100800 */
[----:B------:R-:W-:Y:S01]  /*59f0*/  @P5 IMAD R251, R251, R252, 0x10 ;  /* 0x00000010fbfb5424 */ /* 0x000fe200078e02fc */
[----:B-----5:R0:W-:Y:S04]  /*5a00*/  STL.64 [R1+0x7a8], R8 ;  /* 0x0007a80801007387 */ /* 0x0201e80000100a00 */
[----:B--2---:R-:W2:Y:S04]  /*5a10*/  LDL R12, [R1+0x400] ;  /* 0x00040000010c7983 */ /* 0x004ea80000100800 */
[----:B---3--:R-:W3:Y:S01]  /*5a20*/  LDL R11, [R1+0x404] ;  /* 0x00040400010b7983 */ /* 0x008ee20000100800 */
[----:B0-----:R-:W-:-:S05]  /*5a30*/  @P5 IMAD.WIDE R8, R251, 0x4, R22 ;  /* 0x00000004fb085825 */ /* 0x001fca00078e0216 */
[----:B------:R0:W4:Y:S01]  /*5a40*/  @P5 LDG.E.128 R20, desc[UR36][R8.64] ;  /* 0x0000002408145981 */ /* 0x000122000c1e1d00 */
[----:B------:R-:W-:Y:S02]  /*5a50*/  @!P2 IADD3 R251, P3, R248, R249, RZ ;  /* 0x000000f9f8fba210 */ /* 0x000fe40007f7e0ff */
[----:B-1----:R-:W-:Y:S02]  /*5a60*/  MOV R13, R15 ;  /* 0x0000000f000d7202 */ /* 0x002fe40000000f00 */
        /* <DEDUP_REMOVED lines=14> */
[----:B--2---:R-:W-:Y:S01]  /*5b50*/  FADD.FTZ R4, R12, R4 ;  /* 0x000000040c047221 */ /* 0x004fe20000010000 */
[----:B---3--:R-:W-:-:S02]  /*5b60*/  FADD.FTZ R5, R11, R5 ;  /* 0x000000050b057221 */ /* 0x008fc40000010000 */
[----:B------:R0:W5:Y:S01]  /*5b70*/  LDL.LU R12, [R1+0x7c0] ;  /* 0x0007c000010c7983 */ /* 0x0001620000300800 */
[----:B------:R-:W-:Y:S01]  /*5b80*/  @P5 FMUL.FTZ R4, R4, R10 ;  /* 0x0000000a04045220 */ /* 0x000fe20000410000 */
[----:B------:R-:W-:Y:S02]  /*5b90*/  @P5 FMUL.FTZ R5, R5, R3 ;  /* 0x0000000305055220 */ /* 0x000fe40000410000 */
[----:B------:R0:W5:Y:S04]  /*5ba0*/  LDL.LU R11, [R1+0x7bc] ;  /* 0x0007bc00010b7983 */ /* 0x0001680000300800 */
[----:B------:R0:W5:Y:S04]  /*5bb0*/  LDL.LU R10, [R1+0x7b8] ;  /* 0x0007b800010a7983 */ /* 0x0001680000300800 */
[----:B------:R0:W5:Y:S01]  /*5bc0*/  LDL.LU R3, [R1+0x7b4] ;  /* 0x0007b40001037983 */ /* 0x0001620000300800 */
[----:B----4-:R-:W-:Y:S01]  /*5bd0*/  FADD.FTZ R6, R251, R6 ;  /* 0x00000006fb067221 */ /* 0x010fe20000010000 */
[----:B------:R-:W-:-:S03]  /*5be0*/  FADD.FTZ R7, R249, R7 ;  /* 0x00000007f9077221 */ /* 0x000fc60000010000 */
[----:B------:R-:W-:Y:S02]  /*5bf0*/  @P5 FMUL.FTZ R6, R6, R0 ;  /* 0x0000000006065220 */ /* 0x000fe40000410000 */
[----:B------:R0:W5:Y:S01]  /*5c00*/  LDL.LU R0, [R1+0x7b0] ;  /* 0x0007b00001007983 */ /* 0x0001620000300800 */
[----:B------:R-:W-:-:S05]  /*5c10*/  @P5 FMUL.FTZ R7, R7, R252 ;  /* 0x000000fc07075220 */ /* 0x000fca0000410000 */
[----:B------:R1:W-:Y:S04]  /*5c20*/  @!P2 STG.E.128 desc[UR36][R8.64], R4 ;  /* 0x000000040800a986 */ /* 0x0003e8000c101d24 */
[----:B-1----:R0:W5:Y:S02]  /*5c30*/  LDL.LU.64 R8, [R1+0x7a8] ;  /* 0x0007a80001087983 */ /* 0x0021640000300a00 */
.L_x_2087:
[----:B------:R-:W-:Y:S05]  /*5c40*/  BSYNC B1 ;  /* 0x0000000000017941 */ /* 0x000fea0003800000 */
.L_x_2086:
[----:B------:R-:W-:Y:S04]  /*5c50*/  BSSY B1, `(.L_x_2088) ;  /* 0x0000047000017945 */ /* 0x000fe80003800000 */
[----:B------:R-:W-:Y:S05]  /*5c60*/  @P1 BRA `(.L_x_2089) ;  /* 0x0000000400141947 */ /* 0x000fea0003800000 */
[----:B-----5:R-:W-:Y:S01]  /*5c70*/  IMAD R8, R250, 0x5, R3 ;  /* 0x00000005fa087824 */ /* 0x020fe200078e0203 */
[----:B------:R4:W-:Y:S01]  /*5c80*/  STL.64 [R1+0x7a8], R4 ;  /* 0x0007a80401007387 */ /* 0x0009e20000100a00 */
[----:B------:R-:W-:Y:S02]  /*5c90*/  ULDC UR30, c[0x0][0x29c] ;  /* 0x0000a700001e7ab9 */ /* 0x000fe40000000800 */
        /* <DEDUP_REMOVED lines=66> */
.L_x_2089:
[----:B------:R-:W-:Y:S05]  /*60c0*/  BSYNC B1 ;  /* 0x0000000000017941 */ /* 0x000fea0003800000 */
.L_x_2088:
        /* <DEDUP_REMOVED lines=71> */
.L_x_2091:
[----:B------:R-:W-:Y:S05]  /*6540*/  BSYNC B1 ;  /* 0x0000000000017941 */ /* 0x000fea0003800000 */
.L_x_2090:
        /* <DEDUP_REMOVED lines=71> */
.L_x_2093:
[----:B------:R-:W-:Y:S05]  /*69c0*/  BSYNC B1 ;  /* 0x0000000000017941 */ /* 0x000fea0003800000 */
.L_x_2092:
[----:B------:R-:W-:Y:S04]  /*69d0*/  BSSY B1, `(.L_x_2094) ;  /* 0x0000047000017945 */ /* 0x000fe80003800000 */
[----:B------:R-:W-:Y:S05]  /*69e0*/  @P1 BRA `(.L_x_2095) ;  /* 0x0000000400141947 */ /* 0x000fea0003800000 */
[----:B-----5:R-:W-:Y:S01]  /*69f0*/  IMAD R24, R250, 0x8, R3 ;  /* 0x00000008fa187824 */ /* 0x020fe200078e0203 */
[----:B------:R4:W-:Y:S01]  /*6a00*/  STL.64 [R1+0x7a8], R4 ;  /* 0x0007a80401007387 */ /* 0x0009e20000100a00 */
[----:B------:R-:W-:-:S03]  /*6a10*/  ULDC UR30, c[0x0][0x29c] ;  /* 0x0000a700001e7ab9 */ /* 0x000fc60000000800 */
[----:B------:R-:W-:-:S04]  /*6a20*/  SHF.L.U32 R249, R24, 0x2, RZ ;  /* 0x0000000218f97819 */ /* 0x000fc800000006ff */
        /* <DEDUP_REMOVED lines=25> */
[----:B----4-:R-:W-:-:S03]  /*6bc0*/  @P5 IMAD R252, R16, R251, R252 ;  /* 0x000000fb10fc5224 */ /* 0x010fc600078e02fc */
[----:B------:R-:W-:Y:S01]  /*6bd0*/  STL [R1+0x7b0], R0 ;  /* 0x0007b00001007387 */ /* 0x000fe20000100800 */
[----:B------:R-:W-:-:S03]  /*6be0*/  @P5 IMAD.MOV.U32 R251, RZ, RZ, 0x90 ;  /* 0x00000090fffb5424 */ /* 0x000fc600078e00ff */
[----:B-----5:R0:W-:Y:S01]  /*6bf0*/  STL.64 [R1+0x7a8], R4 ;  /* 0x0007a80401007387 */ /* 0x0201e20000100a00 */
[----:B------:R-:W-:-:S03]  /*6c00*/  @P5 IMAD R251, R252, R251, 0x20 ;  /* 0x00000020fcfb5424 */ /* 0x000fc600078e02fb */
[----:B--2---:R-:W2:Y:S04]  /*6c10*/  LDL R8, [R1+0x3b8] ;  /* 0x0003b80001087983 */ /* 0x004ea80000100800 */
[----:B---3--:R-:W3:Y:S01]  /*6c20*/  LDL R7, [R1+0x3bc] ;  /* 0x0003bc0001077983 */ /* 0x008ee20000100800 */
[----:B0-----:R-:W-:-:S05]  /*6c30*/  @P5 IMAD.WIDE R4, R251, 0x4, R14 ;  /* 0x00000004fb045825 */ /* 0x001fca00078e020e */
[----:B------:R0:W4:Y:S01]  /*6c40*/  @P5 LDG.E.128 R12, desc[UR36][R4.64] ;  /* 0x00000024040c5981 */ /* 0x000122000c1e1d00 */
[----:B------:R-:W-:Y:S01]  /*6c50*/  @!P2 IADD3 R251, P3, R248, R249, RZ ;  /* 0x000000f9f8fba210 */ /* 0x000fe20007f7e0ff */
[----:B-1----:R-:W-:-:S03]  /*6c60*/  IMAD.MOV.U32 R9, RZ, RZ, R11 ;  /* 0x000000ffff097224 */ /* 0x002fc600078e000b */
[----:B------:R-:W-:Y:S02]  /*6c70*/  @!P2 LEA.HI.X.SX32 R249, R249, R18, 0x1, P3 ;  /* 0x00000012f9f9a211 */ /* 0x000fe400018f0eff */
[----:B0-----:R-:W-:-:S04]  /*6c80*/  MOV R4, R10 ;  /* 0x0000000a00047202 */ /* 0x001fc80000000f00 */
[----:B------:R-:W-:-:S04]  /*6c90*/  @!P2 LEA R4, P3, R251, R4, 0x2 ;  /* 0x00000004fb04a211 */ /* 0x000fc800078610ff */
[----:B------:R-:W-:Y:S02]  /*6ca0*/  @!P2 LEA.HI.X R5, R251, R9, R249, 0x2, P3 ;  /* 0x00000009fb05a211 */ /* 0x000fe400018f14f9 */
[----:B----4-:R-:W-:Y:S01]  /*6cb0*/  MOV R0, R14 ;  /* 0x0000000e00007202 */ /* 0x010fe20000000f00 */
[----:B------:R-:W-:Y:S01]  /*6cc0*/  IMAD.MOV.U32 R252, RZ, RZ, R15 ;  /* 0x000000fffffc7224 */ /* 0x000fe200078e000f */
[----:B------:R-:W-:Y:S01]  /*6cd0*/  MOV R6, R12 ;  /* 0x0000000c00067202 */ /* 0x000fe20000000f00 */
[----:B------:R-:W-:Y:S01]  /*6ce0*/  IMAD.MOV.U32 R3, RZ, RZ, R13 ;  /* 0x000000ffff037224 */ /* 0x000fe200078e000d */
        /* <DEDUP_REMOVED lines=21> */
.L_x_2095:
[----:B------:R-:W-:Y:S05]  /*6e40*/  BSYNC B1 ;  /* 0x0000000000017941 */ /* 0x000fea0003800000 */
.L_x_2094:
        /* <DEDUP_REMOVED lines=71> */
.L_x_2097:
[----:B------:R-:W-:Y:S05]  /*72c0*/  BSYNC B1 ;  /* 0x0000000000017941 */ /* 0x000fea0003800000 */
.L_x_2096:
        /* <DEDUP_REMOVED lines=71> */
.L_x_2099:
[----:B------:R-:W-:Y:S05]  /*7740*/  BSYNC B1 ;  /* 0x0000000000017941 */ /* 0x000fea0003800000 */
.L_x_2098:
        /* <DEDUP_REMOVED lines=71> */
.L_x_2101:
[----:B------:R-:W-:Y:S05]  /*7bc0*/  BSYNC B1 ;  /* 0x0000000000017941 */ /* 0x000fea0003800000 */
.L_x_2100:
        /* <DEDUP_REMOVED lines=71> */
.L_x_2103:
[----:B------:R-:W-:Y:S05]  /*8040*/  BSYNC B1 ;  /* 0x0000000000017941 */ /* 0x000fea0003800000 */
.L_x_2102:
        /* <DEDUP_REMOVED lines=71> */
.L_x_2105:
[----:B------:R-:W-:Y:S05]  /*84c0*/  BSYNC B1 ;  /* 0x0000000000017941 */ /* 0x000fea0003800000 */
.L_x_2104:
        /* <DEDUP_REMOVED lines=71> */
.L_x_2107:
[----:B------:R-:W-:Y:S05]  /*8940*/  BSYNC B1 ;  /* 0x0000000000017941 */ /* 0x000fea0003800000 */
.L_x_2106:
        /* <DEDUP_REMOVED lines=71> */
.L_x_2109:
[----:B------:R-:W-:Y:S05]  /*8dc0*/  BSYNC B1 ;  /* 0x0000000000017941 */ /* 0x000fea0003800000 */
.L_x_2108:
        /* <DEDUP_REMOVED lines=71> */
.L_x_2111:
[----:B------:R-:W-:Y:S05]  /*9240*/  BSYNC B1 ;  /* 0x0000000000017941 */ /* 0x000fea0003800000 */
.L_x_2110:
        /* <DEDUP_REMOVED lines=71> */
.L_x_2113:
[----:B------:R-:W-:Y:S05]  /*96c0*/  BSYNC B1 ;  /* 0x0000000000017941 */ /* 0x000fea0003800000 */
.L_x_2112:
        /* <DEDUP_REMOVED lines=71> */
.L_x_2115:
[----:B------:R-:W-:Y:S05]  /*9b40*/  BSYNC B1 ;  /* 0x0000000000017941 */ /* 0x000fea0003800000 */
.L_x_2114:
        /* <DEDUP_REMOVED lines=71> */
.L_x_2117:
[----:B------:R-:W-:Y:S05]  /*9fc0*/  BSYNC B1 ;  /* 0x0000000000017941 */ /* 0x000fea0003800000 */
.L_x_2116:
        /* <DEDUP_REMOVED lines=71> */
.L_x_2119:
[----:B------:R-:W-:Y:S05]  /*a440*/  BSYNC B1 ;  /* 0x0000000000017941 */ /* 0x000fea0003800000 */
.L_x_2118:
        /* <DEDUP_REMOVED lines=71> */
.L_x_2121:
[----:B------:R-:W-:Y:S05]  /*a8c0*/  BSYNC B1 ;  /* 0x0000000000017941 */ /* 0x000fea0003800000 */
.L_x_2120:
        /* <DEDUP_REMOVED lines=71> */
.L_x_2123:
[----:B------:R-:W-:Y:S05]  /*ad40*/  BSYNC B1 ;  /* 0x0000000000017941 */ /* 0x000fea0003800000 */
.L_x_2122:
        /* <DEDUP_REMOVED lines=71> */
.L_x_2125:
[----:B------:R-:W-:Y:S05]  /*b1c0*/  BSYNC B1 ;  /* 0x0000000000017941 */ /* 0x000fea0003800000 */
.L_x_2124:
        /* <DEDUP_REMOVED lines=71> */
.L_x_2127:
[----:B------:R-:W-:Y:S05]  /*b640*/  BSYNC B1 ;  /* 0x0000000000017941 */ /* 0x000fea0003800000 */
.L_x_2126:
        /* <DEDUP_REMOVED lines=71> */
.L_x_2129:
[----:B------:R-:W-:Y:S05]  /*bac0*/  BSYNC B1 ;  /* 0x0000000000017941 */ /* 0x000fea0003800000 */
.L_x_2128:
        /* <DEDUP_REMOVED lines=71> */
.L_x_2131:
[----:B------:R-:W-:Y:S05]  /*bf40*/  BSYNC B1 ;  /* 0x0000000000017941 */ /* 0x000fea0003800000 */
.L_x_2130:
        /* <DEDUP_REMOVED lines=71> */
.L_x_2133:
[----:B------:R-:W-:Y:S05]  /*c3c0*/  BSYNC B1 ;  /* 0x0000000000017941 */ /* 0x000fea0003800000 */
.L_x_2132:
        /* <DEDUP_REMOVED lines=71> */
.L_x_2135:
[----:B------:R-:W-:Y:S05]  /*c840*/  BSYNC B1 ;  /* 0x0000000000017941 */ /* 0x000fea0003800000 */
.L_x_2134:
        /* <DEDUP_REMOVED lines=71> */
.L_x_2137:
[----:B------:R-:W-:Y:S05]  /*ccc0*/  BSYNC B1 ;  /* 0x0000000000017941 */ /* 0x000fea0003800000 */
.L_x_2136:
        /* <DEDUP_REMOVED lines=71> */
.L_x_2139:
[----:B------:R-:W-:Y:S05]  /*d140*/  BSYNC B1 ;  /* 0x0000000000017941 */ /* 0x000fea0003800000 */
.L_x_2138:
        /* <DEDUP_REMOVED lines=71> */
.L_x_2141:
[----:B------:R-:W-:Y:S05]  /*d5c0*/  BSYNC B1 ;  /* 0x0000000000017941 */ /* 0x000fea0003800000 */
.L_x_2140:
        /* <DEDUP_REMOVED lines=71> */
.L_x_2143:
[----:B------:R-:W-:Y:S05]  /*da40*/  BSYNC B1 ;  /* 0x0000000000017941 */ /* 0x000fea0003800000 */
.L_x_2142:
        /* <DEDUP_REMOVED lines=71> */
.L_x_2145:
[----:B------:R-:W-:Y:S05]  /*dec0*/  BSYNC B1 ;  /* 0x0000000000017941 */ /* 0x000fea0003800000 */
.L_x_2144:
        /* <DEDUP_REMOVED lines=71> */
.L_x_2147:
[----:B------:R-:W-:Y:S05]  /*e340*/  BSYNC B1 ;  /* 0x0000000000017941 */ /* 0x000fea0003800000 */
.L_x_2146:
        /* <DEDUP_REMOVED lines=71> */
.L_x_2149:
[----:B------:R-:W-:Y:S05]  /*e7c0*/  BSYNC B1 ;  /* 0x0000000000017941 */ /* 0x000fea0003800000 */
.L_x_2148:
        /* <DEDUP_REMOVED lines=71> */
.L_x_2151:
[----:B------:R-:W-:Y:S05]  /*ec40*/  BSYNC B1 ;  /* 0x0000000000017941 */ /* 0x000fea0003800000 */
.L_x_2150:
        /* <DEDUP_REMOVED lines=71> */
.L_x_2153:
[----:B------:R-:W-:Y:S05]  /*f0c0*/  BSYNC B1 ;  /* 0x0000000000017941 */ /* 0x000fea0003800000 */
.L_x_2152:
        /* <DEDUP_REMOVED lines=71> */
.L_x_2155:
[----:B------:R-:W-:Y:S05]  /*f540*/  BSYNC B1 ;  /* 0x0000000000017941 */ /* 0x000fea0003800000 */
.L_x_2154:
        /* <DEDUP_REMOVED lines=71> */
.L_x_2157:
[----:B------:R-:W-:Y:S05]  /*f9c0*/  BSYNC B1 ;  /* 0x0000000000017941 */ /* 0x000fea0003800000 */
.L_x_2156:
        /* <DEDUP_REMOVED lines=71> */
.L_x_2159:
[----:B------:R-:W-:Y:S05]  /*fe40*/  BSYNC B1 ;  /* 0x0000000000017941 */ /* 0x000fea0003800000 */
.L_x_2158:
        /* <DEDUP_REMOVED lines=71> */
.L_x_2161:
[----:B------:R-:W-:Y:S05]  /*102c0*/  BSYNC B1 ;  /* 0x0000000000017941 */ /* 0x000fea0003800000 */
.L_x_2160:
        /* <DEDUP_REMOVED lines=71> */
.L_x_2163:
[----:B------:R-:W-:Y:S05]  /*10740*/  BSYNC B1 ;  /* 0x0000000000017941 */ /* 0x000fea0003800000 */
.L_x_2162:
        /* <DEDUP_REMOVED lines=71> */
.L_x_2165:
[----:B------:R-:W-:Y:S05]  /*10bc0*/  BSYNC B1 ;  /* 0x0000000000017941 */ /* 0x000fea0003800000 */
.L_x_2164:
        /* <DEDUP_REMOVED lines=71> */
.L_x_2167:
[----:B------:R-:W-:Y:S05]  /*11040*/  BSYNC B1 ;  /* 0x0000000000017941 */ /* 0x000fea0003800000 */
.L_x_2166:
        /* <DEDUP_REMOVED lines=71> */
.L_x_2169:
[----:B------:R-:W-:Y:S05]  /*114c0*/  BSYNC B1 ;  /* 0x0000000000017941 */ /* 0x000fea0003800000 */
.L_x_2168:
        /* <DEDUP_REMOVED lines=45> */
[----:B------:R-:W-:Y:S02]  /*117a0*/  @!P2 LEA.HI.X R5, R251, R9, R249, 0x2, P3 ;  /* 0x00000009fb05a211 */ /* 0x000fe400018f14f9 */
[----:B----4-:R-:W-:Y:S01]  /*117b0*/  MOV R0, R14 ;  /* 0x0000000e00007202 */ /* 0x010fe20000000f00 */
[----:B------:R-:W-:Y:S01]  /*117c0*/  IMAD.MOV.U32 R3, RZ, RZ, R13 ;  /* 0x000000ffff037224 */ /* 0x000fe200078e000d */
[----:B------:R-:W-:Y:S02]  /*117d0*/  MOV R252, R15 ;  /* 0x0000000f00fc7202 */ /* 0x000fe40000000f00 */
        /* <DEDUP_REMOVED lines=22> */
.L_x_2171:
[----:B------:R-:W-:Y:S05]  /*11940*/  BSYNC B1 ;  /* 0x0000000000017941 */ /* 0x000fea0003800000 */
.L_x_2170:
        /* <DEDUP_REMOVED lines=45> */
[----:B------:R-:W-:Y:S01]  /*11c20*/  @!P2 LEA.HI.X R5, R251, R9, R249, 0x2, P3 ;  /* 0x00000009fb05a211 */ /* 0x000fe200018f14f9 */
[----:B----4-:R-:W-:Y:S01]  /*11c30*/  IMAD.MOV.U32 R0, RZ, RZ, R14 ;  /* 0x000000ffff007224 */ /* 0x010fe200078e000e */
[----:B------:R-:W-:Y:S02]  /*11c40*/  MOV R252, R15 ;  /* 0x0000000f00fc7202 */ /* 0x000fe40000000f00 */
[----:B------:R-:W-:Y:S01]  /*11c50*/  MOV R6, R12 ;  /* 0x0000000c00067202 */ /* 0x000fe20000000f00 */
[----:B------:R4:W5:Y:S01]  /*11c60*/  LDL.LU.64 R14, [R1+0x7d8] ;  /* 0x0007d800010e7983 */ /* 0x0009620000300a00 */
[----:B------:R-:W-:-:S03]  /*11c70*/  MOV R3, R13 ;  /* 0x0000000d00037202 */ /* 0x000fc60000000f00 */
        /* <DEDUP_REMOVED lines=20> */
.L_x_2173:
[----:B------:R-:W-:Y:S05]  /*11dc0*/  BSYNC B1 ;  /* 0x0000000000017941 */ /* 0x000fea0003800000 */
.L_x_2172:
        /* <DEDUP_REMOVED lines=71> */
.L_x_2175:
[----:B------:R-:W-:Y:S05]  /*12240*/  BSYNC B1 ;  /* 0x0000000000017941 */ /* 0x000fea0003800000 */
.L_x_2174:
        /* <DEDUP_REMOVED lines=71> */
.L_x_2177:
[----:B------:R-:W-:Y:S05]  /*126c0*/  BSYNC B1 ;  /* 0x0000000000017941 */ /* 0x000fea0003800000 */
.L_x_2176:
        /* <DEDUP_REMOVED lines=71> */
.L_x_2179:
[----:B------:R-:W-:Y:S05]  /*12b40*/  BSYNC B1 ;  /* 0x0000000000017941 */ /* 0x000fea0003800000 */
.L_x_2178:
        /* <DEDUP_REMOVED lines=71> */
.L_x_2181:
[----:B------:R-:W-:Y:S05]  /*12fc0*/  BSYNC B1 ;  /* 0x0000000000017941 */ /* 0x000fea0003800000 */
.L_x_2180:
        /* <DEDUP_REMOVED lines=71> */
.L_x_2183:
[----:B------:R-:W-:Y:S05]  /*13440*/  BSYNC B1 ;  /* 0x0000000000017941 */ /* 0x000fea0003800000 */
.L_x_2182:
        /* <DEDUP_REMOVED lines=71> */
.L_x_2185:
[----:B------:R-:W-:Y:S05]  /*138c0*/  BSYNC B1 ;  /* 0x0000000000017941 */ /* 0x000fea0003800000 */
.L_x_2184:
        /* <DEDUP_REMOVED lines=71> */
.L_x_2187:
[----:B------:R-:W-:Y:S05]  /*13d40*/  BSYNC B1 ;  /* 0x0000000000017941 */ /* 0x000fea0003800000 */
.L_x_2186:
        /* <DEDUP_REMOVED lines=71> */
.L_x_2189:
[----:B------:R-:W-:Y:S05]  /*141c0*/  BSYNC B1 ;  /* 0x0000000000017941 */ /* 0x000fea0003800000 */
.L_x_2188:
        /* <DEDUP_REMOVED lines=71> */
.L_x_2191:
[----:B------:R-:W-:Y:S05]  /*14640*/  BSYNC B1 ;  /* 0x0000000000017941 */ /* 0x000fea0003800000 */
.L_x_2190:
        /* <DEDUP_REMOVED lines=71> */
.L_x_2193:
[----:B------:R-:W-:Y:S05]  /*14ac0*/  BSYNC B1 ;  /* 0x0000000000017941 */ /* 0x000fea0003800000 */
.L_x_2192:
        /* <DEDUP_REMOVED lines=71> */
.L_x_2195:
[----:B------:R-:W-:Y:S05]  /*14f40*/  BSYNC B1 ;  /* 0x0000000000017941 */ /* 0x000fea0003800000 */
.L_x_2194:
        /* <DEDUP_REMOVED lines=71> */
.L_x_2197:
[----:B------:R-:W-:Y:S05]  /*153c0*/  BSYNC B1 ;  /* 0x0000000000017941 */ /* 0x000fea0003800000 */
.L_x_2196:
        /* <DEDUP_REMOVED lines=71> */
.L_x_2199:
[----:B------:R-:W-:Y:S05]  /*15840*/  BSYNC B1 ;  /* 0x0000000000017941 */ /* 0x000fea0003800000 */
.L_x_2198:
        /* <DEDUP_REMOVED lines=71> */
.L_x_2201:
[----:B------:R-:W-:Y:S05]  /*15cc0*/  BSYNC B1 ;  /* 0x0000000000017941 */ /* 0x000fea0003800000 */
.L_x_2200:
        /* <DEDUP_REMOVED lines=71> */
.L_x_2203:
[----:B------:R-:W-:Y:S05]  /*16140*/  BSYNC B1 ;  /* 0x0000000000017941 */ /* 0x000fea0003800000 */
.L_x_2202:
[----:B------:R-:W-:Y:S04]  /*16150*/  BSSY B1, `(.L_x_2204) ;  /* 0x0000043000017945 */ /* 0x000fe80003800000 */
[----:B------:R-:W-:Y:S05]  /*16160*/  @P1 BRA `(.L_x_2205) ;  /* 0x0000000400041947 */ /* 0x000fea0003800000 */
[----:B-----5:R-:W-:Y:S01]  /*16170*/  IMAD R3, R250, 0x3f, R3 ;  /* 0x0000003ffa037824 */ /* 0x020fe200078e0203 */
[----:B------:R4:W-:Y:S01]  /*16180*/  STL.64 [R1+0x7a8], R4 ;  /* 0x0007a80401007387 */ /* 0x0009e20000100a00 */
[----:B------:R-:W-:Y:S01]  /*16190*/  CS2R R246, SRZ ;  /* 0x0000000000f67805 */ /* 0x000fe2000001ff00 */
[----:B------:R-:W-:Y:S02]  /*161a0*/  ULDC UR30, c[0x0][0x29c] ;  /* 0x0000a700001e7ab9 */ /* 0x000fe40000000800 */
[----:B------:R-:W-:-:S04]  /*161b0*/  SHF.L.U32 R249, R3, 0x2, RZ ;  /* 0x0000000203f97819 */ /* 0x000fc800000006ff */
[----:B------:R-:W-:-:S13]  /*161c0*/  ISETP.GE.AND P2, PT, R249, R0, PT ;  /* 0x00000000f900720c */ /* 0x000fda0003f46270 */
[----:B------:R-:W4:Y:S01]  /*161d0*/  @!P2 LDC.64 R244, c[0x0][0x248] ;  /* 0x00009200fff4ab82 */ /* 0x000f220000000a00 */
[----:B------:R-:W-:-:S04]  /*161e0*/  @!P2 IADD3 R0, P3, R19, R249, RZ ;  /* 0x000000f91300a210 */ /* 0x000fc80007f7e0ff */
[----:B------:R-:W-:Y:S02]  /*161f0*/  @!P2 LEA.HI.X.SX32 R3, R249, R17, 0x1, P3 ;  /* 0x00000011f903a211 */ /* 0x000fe400018f0eff */
[----:B----4-:R-:W-:-:S04]  /*16200*/  @!P2 LEA R4, P4, R0, R244, 0x2 ;  /* 0x000000f40004a211 */ /* 0x010fc800078810ff */
[----:B------:R-:W-:Y:S02]  /*16210*/  @!P2 LEA.HI.X R5, R0, R245, R3, 0x2, P4 ;  /* 0x000000f50005a211 */ /* 0x000fe400020f1403 */
        /* <DEDUP_REMOVED lines=14> */
[----:B------:R-:W-:Y:S03]  /*16300*/  STL [R1+0x7b4], R7 ;  /* 0x0007b40701007387 */ /* 0x000fe60000100800 */
[----:B-1----:R-:W1:Y:S01]  /*16310*/  @!P2 LDC.64 R10, c[0x0][0x248] ;  /* 0x00009200ff0aab82 */ /* 0x002e620000000a00 */
[----:B------:R-:W-:Y:S04]  /*16320*/  STL [R1+0x7b0], R6 ;  /* 0x0007b00601007387 */ /* 0x000fe80000100800 */
[----:B-----5:R0:W-:Y:S01]  /*16330*/  STL.64 [R1+0x7a8], R4 ;  /* 0x0007a80401007387 */ /* 0x0201e20000100a00 */
[----:B----4-:R-:W-:Y:S01]  /*16340*/  @P5 IMAD R3, R16, R0, R251 ;  /* 0x0000000010035224 */ /* 0x010fe200078e02fb */
[----:B------:R-:W-:-:S02]  /*16350*/  @P5 MOV R0, 0x90 ;  /* 0x0000009000005802 */ /* 0x000fc40000000f00 */
[----:B--2---:R-:W2:Y:S03]  /*16360*/  LDL R8, [R1+0x48] ;  /* 0x0000480001087983 */ /* 0x004ea60000100800 */
[----:B------:R-:W-:-:S04]  /*16370*/  @P5 IMAD R0, R3, R0, 0xfc ;  /* 0x000000fc03005424 */ /* 0x000fc800078e0200 */
        /* <DEDUP_REMOVED lines=15> */
[----:B------:R-:W3:Y:S04]  /*16470*/  LDL R249, [R1+0x54] ;  /* 0x0000540001f97983 */ /* 0x000ee80000100800 */
[----:B------:R4:W5:Y:S04]  /*16480*/  LDL.LU R9, [R1+0x7bc] ;  /* 0x0007bc0001097983 */ /* 0x0009680000300800 */
[----:B------:R-:W4:Y:S04]  /*16490*/  LDL R0, [R1+0x4c] ;  /* 0x00004c0001007983 */ /* 0x000f280000100800 */
[----:B------:R-:W4:Y:S01]  /*164a0*/  LDL R3, [R1+0x50] ;  /* 0x0000500001037983 */ /* 0x000f220000100800 */
[----:B--2---:R-:W-:-:S03]  /*164b0*/  FADD.FTZ R244, R8, R244 ;  /* 0x000000f408f47221 */ /* 0x004fc60000010000 */
[----:B------:R0:W5:Y:S01]  /*164c0*/  LDL.LU R8, [R1+0x7b8] ;  /* 0x0007b80001087983 */ /* 0x0001620000300800 */
[----:B------:R-:W-:-:S03]  /*164d0*/  @P5 FMUL.FTZ R244, R244, R7 ;  /* 0x00000007f4f45220 */ /* 0x000fc60000410000 */
[----:B------:R0:W5:Y:S01]  /*164e0*/  LDL.LU R7, [R1+0x7b4] ;  /* 0x0007b40001077983 */ /* 0x0001620000300800 */
[----:B---3--:R-:W-:-:S04]  /*164f0*/  FADD.FTZ R247, R249, R247 ;  /* 0x000000f7f9f77221 */ /* 0x008fc80000010000 */
[----:B------:R-:W-:Y:S01]  /*16500*/  @P5 FMUL.FTZ R247, R247, R251 ;  /* 0x000000fbf7f75220 */ /* 0x000fe20000410000 */
[----:B----4-:R-:W-:Y:S01]  /*16510*/  FADD.FTZ R245, R0, R245 ;  /* 0x000000f500f57221 */ /* 0x010fe20000010000 */
[----:B------:R-:W-:-:S03]  /*16520*/  FADD.FTZ R246, R3, R246 ;  /* 0x000000f603f67221 */ /* 0x000fc60000010000 */
[----:B------:R-:W-:Y:S02]  /*16530*/  @P5 FMUL.FTZ R245, R245, R6 ;  /* 0x00000006f5f55220 */ /* 0x000fe40000410000 */
[----:B------:R0:W5:Y:S01]  /*16540*/  LDL.LU R6, [R1+0x7b0] ;  /* 0x0007b00001067983 */ /* 0x0001620000300800 */
[----:B------:R-:W-:-:S05]  /*16550*/  @P5 FMUL.FTZ R246, R246, R252 ;  /* 0x000000fcf6f65220 */ /* 0x000fca0000410000 */
[----:B------:R1:W-:Y:S04]  /*16560*/  @!P2 STG.E.128 desc[UR36][R4.64], R244 ;  /* 0x000000f40400a986 */ /* 0x0003e8000c101d24 */
[----:B-1----:R0:W5:Y:S02]  /*16570*/  LDL.LU.64 R4, [R1+0x7a8] ;  /* 0x0007a80001047983 */ /* 0x0021640000300a00 */
.L_x_2205:
[----:B------:R-:W-:Y:S05]  /*16580*/  BSYNC B1 ;  /* 0x0000000000017941 */ /* 0x000fea0003800000 */
.L_x_2204:
[----:B------:R-:W-:Y:S04]  /*16590*/  BSSY B1, `(.L_x_2206) ;  /* 0x000024c000017945 */ /* 0x000fe80003800000 */
[----:B------:R-:W-:Y:S05]  /*165a0*/  @P1 BRA `(.L_x_2207) ;  /* 0x0000002400281947 */ /* 0x000fea0003800000 */
[----:B------:R-:W4:Y:S01]  /*165b0*/  LDL R249, [R1+0x744] ;  /* 0x0007440001f97983 */ /* 0x000f220000100800 */
[----:B------:R-:W-:-:S03]  /*165c0*/  ULDC.64 UR30, c[0x0][0x2c8] ;  /* 0x0000b200001e7ab9 */ /* 0x000fc60000000a00 */
[----:B-----5:R0:W-:Y:S04]  /*165d0*/  STL [R1+0x820], R202 ;  /* 0x000820ca01007387 */ /* 0x0201e80000100800 */
[----:B0-----:R-:W4:Y:S04]  /*165e0*/  LDL R202, [R1+0x4] ;  /* 0x0000040001ca7983 */ /* 0x001f280000100800 */
[----:B------:R0:W-:Y:S04]  /*165f0*/  STL [R1+0x81c], R199 ;  /* 0x00081cc701007387 */ /* 0x0001e80000100800 */
[----:B0-----:R-:W2:Y:S04]  /*16600*/  LDL R199, [R1+0x740] ;  /* 0x0007400001c77983 */ /* 0x001ea80000100800 */
[----:B------:R0:W-:Y:S04]  /*16610*/  STL [R1+0x818], R206 ;  /* 0x000818ce01007387 */ /* 0x0001e80000100800 */
[----:B0-----:R-:W2:Y:S04]  /*16620*/  LDL R206, [R1] ;  /* 0x0000000001ce7983 */ /* 0x001ea80000100800 */
[----:B------:R0:W-:Y:S04]  /*16630*/  STL [R1+0x814], R203 ;  /* 0x000814cb01007387 */ /* 0x0001e80000100800 */
[----:B0-----:R-:W3:Y:S04]  /*16640*/  LDL R203, [R1+0x754] ;  /* 0x0007540001cb7983 */ /* 0x001ee80000100800 */
[----:B------:R0:W-:Y:S04]  /*16650*/  STL [R1+0x810], R210 ;  /* 0x000810d201007387 */ /* 0x0001e80000100800 */
[----:B0-----:R-:W3:Y:S04]  /*16660*/  LDL R210, [R1+0x14] ;  /* 0x0000140001d27983 */ /* 0x001ee80000100800 */
[----:B------:R0:W-:Y:S04]  /*16670*/  STL [R1+0x80c], R207 ;  /* 0x00080ccf01007387 */ /* 0x0001e80000100800 */
[----:B0-----:R-:W2:Y:S04]  /*16680*/  LDL R207, [R1+0x750] ;  /* 0x0007500001cf7983 */ /* 0x001ea80000100800 */
[----:B------:R0:W-:Y:S04]  /*16690*/  STL [R1+0x808], R214 ;  /* 0x000808d601007387 */ /* 0x0001e80000100800 */
[----:B0-----:R-:W2:Y:S04]  /*166a0*/  LDL R214, [R1+0x10] ;  /* 0x0000100001d67983 */ /* 0x001ea80000100800 */
[----:B------:R0:W-:Y:S04]  /*166b0*/  STL [R1+0x804], R211 ;  /* 0x000804d301007387 */ /* 0x0001e80000100800 */
[----:B0-----:R-:W4:Y:S04]  /*166c0*/  LDL R211, [R1+0x774] ;  /* 0x0007740001d37983 */ /* 0x001f280000100800 */
[----:B------:R0:W-:Y:S04]  /*166d0*/  STL [R1+0x800], R218 ;  /* 0x000800da01007387 */ /* 0x0001e80000100800 */
[----:B0-----:R-:W4:Y:S04]  /*166e0*/  LDL R218, [R1+0x34] ;  /* 0x0000340001da7983 */ /* 0x001f280000100800 */
[----:B------:R0:W-:Y:S04]  /*166f0*/  STL [R1+0x7fc], R215 ;  /* 0x0007fcd701007387 */ /* 0x0001e80000100800 */
[----:B0-----:R-:W2:Y:S04]  /*16700*/  LDL R215, [R1+0x770] ;  /* 0x0007700001d77983 */ /* 0x001ea80000100800 */
[----:B------:R0:W-:Y:S04]  /*16710*/  STL [R1+0x7f8], R222 ;  /* 0x0007f8de01007387 */ /* 0x0001e80000100800 */
[----:B0-----:R-:W2:Y:S04]  /*16720*/  LDL R222, [R1+0x30] ;  /* 0x0000300001de7983 */ /* 0x001ea80000100800 */
[----:B------:R0:W-:Y:S04]  /*16730*/  STL [R1+0x7f4], R219 ;  /* 0x0007f4db01007387 */ /* 0x0001e80000100800 */
[----:B0-----:R-:W3:Y:S04]  /*16740*/  LDL R219, [R1+0x764] ;  /* 0x0007640001db7983 */ /* 0x001ee80000100800 */
[----:B------:R0:W-:Y:S04]  /*16750*/  STL [R1+0x7f0], R226 ;  /* 0x0007f0e201007387 */ /* 0x0001e80000100800 */
[----:B0-----:R-:W3:Y:S04]  /*16760*/  LDL R226, [R1+0x24] ;  /* 0x0000240001e27983 */ /* 0x001ee80000100800 */
[----:B------:R0:W-:Y:S04]  /*16770*/  STL [R1+0x7ec], R223 ;  /* 0x0007ecdf01007387 */ /* 0x0001e80000100800 */
[----:B0-----:R-:W4:Y:S04]  /*16780*/  LDL R223, [R1+0x760] ;  /* 0x0007600001df7983 */ /* 0x001f280000100800 */
[----:B------:R0:W-:Y:S04]  /*16790*/  STL [R1+0x7e8], R230 ;  /* 0x0007e8e601007387 */ /* 0x0001e80000100800 */
[----:B0-----:R-:W4:Y:S04]  /*167a0*/  LDL R230, [R1+0x20] ;  /* 0x0000200001e67983 */ /* 0x001f280000100800 */
[----:B------:R-:W-:Y:S04]  /*167b0*/  STL [R1+0x7e4], R227 ;  /* 0x0007e4e301007387 */ /* 0x000fe80000100800 */
[----:B------:R-:W-:Y:S04]  /*167c0*/  STL [R1+0x7e0], R234 ;  /* 0x0007e0ea01007387 */ /* 0x000fe80000100800 */
[----:B------:R-:W-:Y:S04]  /*167d0*/  STL [R1+0x7dc], R231 ;  /* 0x0007dce701007387 */ /* 0x000fe80000100800 */
[----:B------:R-:W-:Y:S04]  /*167e0*/  STL [R1+0x7d8], R238 ;  /* 0x0007d8ee01007387 */ /* 0x000fe80000100800 */
[----:B------:R0:W-:Y:S04]  /*167f0*/  STL [R1+0x7d4], R235 ;  /* 0x0007d4eb01007387 */ /* 0x0001e80000100800 */
[----:B------:R-:W-:Y:S04]  /*16800*/  STL [R1+0x7d0], R242 ;  /* 0x0007d0f201007387 */ /* 0x000fe80000100800 */
[----:B------:R-:W-:Y:S01]  /*16810*/  STL [R1+0x7cc], R239 ;  /* 0x0007ccef01007387 */ /* 0x000fe20000100800 */
[----:B0-----:R-:W0:Y:S03]  /*16820*/  LDC.64 R234, c[0x0][0x2d8] ;  /* 0x0000b600ffea7b82 */ /* 0x001e260000000a00 */
        /* <DEDUP_REMOVED lines=8> */
[----:B------:R-:W-:Y:S04]  /*168b0*/  STL [R1+0x7a8], R16 ;  /* 0x0007a81001007387 */ /* 0x000fe80000100800 */
[----:B------:R1:W-:Y:S01]  /*168c0*/  STL [R1+0x7a4], R2 ;  /* 0x0007a40201007387 */ /* 0x0003e20000100800 */
[----:B------:R-:W-:Y:S01]  /*168d0*/  ISETP.NE.U32.AND P1, PT, RZ, UR30, PT ;  /* 0x0000001eff007c0c */ /* 0x000fe2000bf25070 */
[----:B0-----:R-:W-:Y:S01]  /*168e0*/  IMAD.MOV.U32 R3, RZ, RZ, R234 ;  /* 0x000000ffff037224 */ /* 0x001fe200078e00ea */
[----:B------:R-:W0:Y:S01]  /*168f0*/  S2R R251, SR_CTAID.X ;  /* 0x0000000000fb7919 */ /* 0x000e220000002500 */
[----:B------:R-:W-:Y:S01]  /*16900*/  MOV R0, R235 ;  /* 0x000000eb00007202 */ /* 0x000fe20000000f00 */
[----:B------:R-:W-:Y:S01]  /*16910*/  ULDC UR30, c[0x0][0x298] ;  /* 0x0000a600001e7ab9 */ /* 0x000fe20000000800 */
[----:B-1----:R-:W2:Y:S04]  /*16920*/  LDL R250, [R1+0x730] ;  /* 0x0007300001fa7983 */ /* 0x002ea80000100800 */
[----:B------:R-:W3:Y:S01]  /*16930*/  LDL R2, [R1+0x40] ;  /* 0x0000400001027983 */ /* 0x000ee20000100800 */
[----:B------:R-:W-:-:S02]  /*16940*/  ISETP.NE.AND.EX P2, PT, RZ, UR31, PT, P1 ;  /* 0x0000001fff007c0c */ /* 0x000fc4000bf45310 */
[----:B------:R-:W-:Y:S01]  /*16950*/  ISETP.NE.U32.AND P1, PT, R3, RZ, PT ;  /* 0x000000ff0300720c */ /* 0x000fe20003f25070 */
[----:B------:R-:W2:Y:S03]  /*16960*/  LDL R248, [R1+0x720] ;  /* 0x0007200001f87983 */ /* 0x000ea60000100800 */
[----:B------:R-:W-:Y:S01]  /*16970*/  ISETP.NE.AND.EX P1, PT, R0, RZ, PT, P1 ;  /* 0x000000ff0000720c */ /* 0x000fe20003f25310 */
[----:B------:R-:W2:Y:S04]  /*16980*/  LDL R246, [R1+0x710] ;  /* 0x0007100001f67983 */ /* 0x000ea80000100800 */
[----:B------:R-:W2:Y:S02]  /*16990*/  LDL R247, [R1+0x724] ;  /* 0x0007240001f77983 */ /* 0x000ea40000100800 */
[----:B------:R-:W0:Y:S02]  /*169a0*/  @P2 LDC R3, c[0x0][0x2d0] ;  /* 0x0000b400ff032b82 */ /* 0x000e240000000800 */
[----:B------:R-:W2:Y:S04]  /*169b0*/  LDL R242, [R1+0x700] ;  /* 0x0007000001f27983 */ /* 0x000ea80000100800 */
[----:B------:R-:W2:Y:S02]  /*169c0*/  LDL R243, [R1+0x714] ;  /* 0x0007140001f37983 */ /* 0x000ea40000100800 */
[----:B------:R-:W1:Y:S02]  /*169d0*/  @P2 LDC.64 R16, c[0x0][0x2c8] ;  /* 0x0000b200ff102b82 */ /* 0x000e640000000a00 */
[----:B------:R-:W2:Y:S04]  /*169e0*/  LDL R238, [R1+0x6f0] ;  /* 0x0006f00001ee7983 */ /* 0x000ea80000100800 */
[----:B------:R-:W2:Y:S02]  /*169f0*/  LDL R239, [R1+0x704] ;  /* 0x0007040001ef7983 */ /* 0x000ea40000100800 */
[----:B------:R-:W1:Y:S02]  /*16a00*/  @P1 LDC.64 R18, c[0x0][0x2d8] ;  /* 0x0000b600ff121b82 */ /* 0x000e640000000a00 */
[----:B------:R-:W2:Y:S04]  /*16a10*/  LDL R234, [R1+0x6e0] ;  /* 0x0006e00001ea7983 */ /* 0x000ea80000100800 */
[----:B------:R-:W2:Y:S01]  /*16a20*/  LDL R235, [R1+0x6f4] ;  /* 0x0006f40001eb7983 */ /* 0x000ea20000100800 */
[----:B0-----:R-:W-:-:S03]  /*16a30*/  @P2 IMAD R0, R251, R3, UR39 ;  /* 0x00000027fb002e24 */ /* 0x001fc6000f8e0203 */
[----:B------:R-:W2:Y:S02]  /*16a40*/  LDL R231, [R1+0x6e4] ;  /* 0x0006e40001e77983 */ /* 0x000ea40000100800 */
[----:B------:R-:W-:Y:S02]  /*16a50*/  @P2 IADD3 R0, R0, -0x1, RZ ;  /* 0xffffffff00002810 */ /* 0x000fe40007ffe0ff */
[----:B------:R-:W2:Y:S01]  /*16a60*/  LDL R227, [R1+0x6d4] ;  /* 0x0006d40001e37983 */ /* 0x000ea20000100800 */
[----:B-1----:R-:W-:-:S05]  /*16a70*/  @P1 IMAD.WIDE R18, R251, 0x4, R18 ;  /* 0x00000004fb121825 */ /* 0x002fca00078e0212 */
[----:B------:R-:W2:Y:S04]  /*16a80*/  @P1 LDG.E R252, desc[UR36][R18.64] ;  /* 0x0000002412fc1981 */ /* 0x000ea8000c1e1900 */
[----:B------:R-:W2:Y:S04]  /*16a90*/  LDL R19, [R1+0x650] ;  /* 0x0006500001137983 */ /* 0x000ea80000100800 */
[----:B------:R-:W2:Y:S01]  /*16aa0*/  LDL R18, [R1+0x654] ;  /* 0x0006540001127983 */ /* 0x000ea20000100800 */
[----:B---3--:R-:W-:-:S04]  /*16ab0*/  @P2 IMAD R0, R0, R3, R2 ;  /* 0x0000000300002224 */ /* 0x008fc800078e0202 */
[----:B------:R-:W-:-:S04]  /*16ac0*/  @P2 IMAD.WIDE R16, R0, 0x4, R16 ;  /* 0x0000000400102825 */ /* 0x000fc800078e0210 */
[----:B------:R-:W-:Y:S01]  /*16ad0*/  FMUL.FTZ R0, R219, R226 ;  /* 0x000000e2db007220 */ /* 0x000fe20000410000 */
[----:B----4-:R-:W-:Y:S01]  /*16ae0*/  FMUL.FTZ R3, R223, R230 ;  /* 0x000000e6df037220 */ /* 0x010fe20000410000 */
[----:B------:R-:W3:Y:S02]  /*16af0*/  LDL R226, [R1+0x6c0] ;  /* 0x0006c00001e27983 */ /* 0x000ee40000100800 */
[----:B------:R-:W-:Y:S02]  /*16b00*/  FFMA.FTZ R0, R211, R218, R0 ;  /* 0x000000dad3007223 */ /* 0x000fe40000010000 */
[----:B------:R-:W4:Y:S02]  /*16b10*/  LDL R230, [R1+0x6d0] ;  /* 0x0006d00001e67983 */ /* 0x000f240000100800 */
[----:B------:R-:W-:Y:S01]  /*16b20*/  FFMA.FTZ R0, R203, R210, R0 ;  /* 0x000000d2cb007223 */ /* 0x000fe20000010000 */
[----:B--2---:R-:W-:Y:S01]  /*16b30*/  FFMA.FTZ R3, R215, R222, R3 ;  /* 0x000000ded7037223 */ /* 0x004fe20000010003 */
[----:B------:R-:W2:Y:S02]  /*16b40*/  LDL R223, [R1+0x6c4] ;  /* 0x0006c40001df7983 */ /* 0x000ea40000100800 */
[----:B------:R-:W-:-:S02]  /*16b50*/  FFMA.FTZ R0, R249, R202, R0 ;  /* 0x000000caf9007223 */ /* 0x000fc40000010000 */
[----:B------:R-:W3:Y:S04]  /*16b60*/  LDL R249, [R1+0x734] ;  /* 0x0007340001f97983 */ /* 0x000ee80000100800 */
[----:B------:R-:W2:Y:S01]  /*16b70*/  LDL R222, [R1+0x6b0] ;  /* 0x0006b00001de7983 */ /* 0x000ea20000100800 */
[----:B------:R-:W-:-:S03]  /*16b80*/  FFMA.FTZ R3, R207, R214, R3 ;  /* 0x000000d6cf037223 */ /* 0x000fc60000010003 */
[----:B------:R-:W2:Y:S04]  /*16b90*/  LDL R218, [R1+0x6a0] ;  /* 0x0006a00001da7983 */ /* 0x000ea80000100800 */
[----:B------:R-:W2:Y:S04]  /*16ba0*/  LDL R219, [R1+0x6b4] ;  /* 0x0006b40001db7983 */ /* 0x000ea80000100800 */
        /* <DEDUP_REMOVED lines=10> */
[----:B------:R-:W2:Y:S01]  /*16c50*/  @P2 LDG.E R251, desc[UR36][R16.64] ;  /* 0x0000002410fb2981 */ /* 0x000ea2000c1e1900 */
[----:B------:R-:W-:-:S03]  /*16c60*/  FFMA.FTZ R3, R250, R4, R3 ;  /* 0x00000004fa037223 */ /* 0x000fc60000010003 */
[----:B------:R-:W2:Y:S04]  /*16c70*/  LDL R250, [R1+0x630] ;  /* 0x0006300001fa7983 */ /* 0x000ea80000100800 */
        /* <DEDUP_REMOVED lines=20> */
[----:B----4-:R-:W-:Y:S01]  /*16dc0*/  FFMA.FTZ R3, R230, R32, R3 ;  /* 0x00000020e6037223 */ /* 0x010fe20000010003 */
        /* <DEDUP_REMOVED lines=35> */
[----:B------:R-:W-:-:S03]  /*17000*/  FFMA.FTZ R3, R19, R64, R3 ;  /* 0x0000004013037223 */ /* 0x000fc60000010003 */
[----:B------:R-:W2:Y:S01]  /*17010*/  LDL R19, [R1+0x550] ;  /* 0x0005500001137983 */ /* 0x000ea20000100800 */
[----:B------:R-:W-:Y:S01]  /*17020*/  FFMA.FTZ R3, R17, R68, R3 ;  /* 0x0000004411037223 */ /* 0x000fe20000010003 */
[----:B------:R-:W-:Y:S02]  /*17030*/  FFMA.FTZ R0, R18, R65, R0 ;  /* 0x0000004112007223 */ /* 0x000fe40000010000 */
[----:B------:R-:W2:Y:S01]  /*17040*/  LDL R18, [R1+0x554] ;  /* 0x0005540001127983 */ /* 0x000ea20000100800 */
[----:B------:R-:W-:Y:S01]  /*17050*/  FFMA.FTZ R3, R250, R72, R3 ;  /* 0x00000048fa037223 */ /* 0x000fe20000010003 */
[----:B------:R-:W-:Y:S02]  /*17060*/  FFMA.FTZ R0, R16, R69, R0 ;  /* 0x0000004510007223 */ /* 0x000fe40000010000 */
        /* <DEDUP_REMOVED lines=44> */
[----:B------:R-:W3:Y:S01]  /*17330*/  LDL R210, [R1+0x510] ;  /* 0x0005100001d27983 */ /* 0x000ee20000100800 */
[----:B------:R-:W-:-:S03]  /*17340*/  FFMA.FTZ R0, R211, R113, R0 ;  /* 0x00000071d3007223 */ /* 0x000fc60000010000 */
[----:B------:R-:W2:Y:S01]  /*17350*/  LDL R211, [R1+0x460] ;  /* 0x0004600001d37983 */ /* 0x000ea20000100800 */
[----:B------:R-:W-:-:S03]  /*17360*/  FFMA.FTZ R3, R206, R120, R3 ;  /* 0x00000078ce037223 */ /* 0x000fc60000010003 */
[----:B------:R-:W4:Y:S01]  /*17370*/  LDL R206, [R1+0x520] ;  /* 0x0005200001ce7983 */ /* 0x000f220000100800 */
        /* <DEDUP_REMOVED lines=16> */
[----:B---3--:R-:W-:-:S03]  /*17480*/  FFMA.FTZ R3, R202, R136, R3 ;  /* 0x00000088ca037223 */ /* 0x008fc60000010003 */
[----:B------:R-:W3:Y:S01]  /*17490*/  LDL.LU R202, [R1+0x820] ;  /* 0x0008200001ca7983 */ /* 0x000ee20000300800 */
[----:B----4-:R-:W-:Y:S01]  /*174a0*/  FFMA.FTZ R3, R206, R140, R3 ;  /* 0x0000008cce037223 */ /* 0x010fe20000010003 */
[----:B--2---:R-:W-:-:S03]  /*174b0*/  FFMA.FTZ R0, R199, R137, R0 ;  /* 0x00000089c7007223 */ /* 0x004fc60000010000 */
[----:B------:R-:W-:Y:S01]  /*174c0*/  FFMA.FTZ R3, R210, R144, R3 ;  /* 0x00000090d2037223 */ /* 0x000fe20000010003 */
[----:B------:R-:W2:Y:S01]  /*174d0*/  LDL.LU R199, [R1+0x81c] ;  /* 0x00081c0001c77983 */ /* 0x000ea20000300800 */
        /* <DEDUP_REMOVED lines=18> */
[----:B------:R-:W-:Y:S02]  /*17600*/  FFMA.FTZ R0, R234, R165, R0 ;  /* 0x000000a5ea007223 */ /* 0x000fe40000010000 */
[----:B------:R-:W-:Y:S01]  /*17610*/  FFMA.FTZ R3, R227, R172, R3 ;  /* 0x000000ace3037223 */ /* 0x000fe20000010003 */
[----:B------:R-:W3:Y:S04]  /*17620*/  LDL R234, [R1+0x28] ;  /* 0x0000280001ea7983 */ /* 0x000ee80000100800 */
[----:B------:R-:W3:Y:S01]  /*17630*/  LDL R231, [R1+0x768] ;  /* 0x0007680001e77983 */ /* 0x000ee20000100800 */
[----:B------:R-:W-:Y:S01]  /*17640*/  FFMA.FTZ R0, R230, R169, R0 ;  /* 0x000000a9e6007223 */ /* 0x000fe20000010000 */
[----:B------:R-:W-:-:S02]  /*17650*/  FFMA.FTZ R3, R223, R176, R3 ;  /* 0x000000b0df037223 */ /* 0x000fc40000010003 */
[----:B------:R-:W2:Y:S01]  /*17660*/  LDL R230, [R1+0x38] ;  /* 0x0000380001e67983 */ /* 0x000ea20000100800 */
        /* <DEDUP_REMOVED lines=14> */
[----:B------:R-:W4:Y:S04]  /*17750*/  LDL R211, [R1+0x8] ;  /* 0x0000080001d37983 */ /* 0x000f280000100800 */
[----:B------:R-:W4:Y:S01]  /*17760*/  LDL R19, [R1+0x748] ;  /* 0x0007480001137983 */ /* 0x000f220000100800 */
[----:B------:R-:W-:Y:S01]  /*17770*/  FFMA.FTZ R0, R214, R185, R0 ;  /* 0x000000b9d6007223 */ /* 0x000fe20000010000 */
[----:B------:R-:W-:-:S02]  /*17780*/  FFMA.FTZ R3, R17, R196, R3 ;  /* 0x000000c411037223 */ /* 0x000fc40000010003 */
[----:B------:R-:W4:Y:S01]  /*17790*/  LDL R214, [R1+0x1c] ;  /* 0x00001c0001d67983 */ /* 0x000f220000100800 */
[----:B------:R-:W-:Y:S01]  /*177a0*/  FFMA.FTZ R0, R207, R189, R0 ;  /* 0x000000bdcf007223 */ /* 0x000fe20000010000 */
[----:B------:R-:W-:Y:S02]  /*177b0*/  FFMA.FTZ R3, R200, UR54, R3 ;  /* 0x00000036c8037c23 */ /* 0x000fe40008010003 */
[----:B------:R-:W4:Y:S01]  /*177c0*/  LDL R207, [R1+0xc] ;  /* 0x00000c0001cf7983 */ /* 0x000f220000100800 */
[----:B------:R-:W-:Y:S01]  /*177d0*/  FFMA.FTZ R0, R18, R193, R0 ;  /* 0x000000c112007223 */ /* 0x000fe20000010000 */
[----:B------:R-:W-:Y:S02]  /*177e0*/  FFMA.FTZ R3, R204, UR50, R3 ;  /* 0x00000032cc037c23 */ /* 0x000fe40008010003 */
[----:B------:R-:W4:Y:S01]  /*177f0*/  LDL R18, [R1+0x75c] ;  /* 0x00075c0001127983 */ /* 0x000f220000100800 */
[----:B------:R-:W-:Y:S01]  /*17800*/  FFMA.FTZ R0, R16, R197, R0 ;  /* 0x000000c510007223 */ /* 0x000fe20000010000 */
[----:B------:R-:W-:-:S02]  /*17810*/  FFMA.FTZ R3, R208, UR46, R3 ;  /* 0x0000002ed0037c23 */ /* 0x000fc40008010003 */
[----:B------:R-:W4:Y:S01]  /*17820*/  LDL R16, [R1+0x74c] ;  /* 0x00074c0001107983 */ /* 0x000f220000100800 */
[----:B------:R-:W-:-:S03]  /*17830*/  FFMA.FTZ R0, R201, UR55, R0 ;  /* 0x00000037c9007c23 */ /* 0x000fc60008010000 */
[----:B------:R-:W4:Y:S01]  /*17840*/  LDL R17, [R1+0x738] ;  /* 0x0007380001117983 */ /* 0x000f220000100800 */
[----:B------:R-:W-:-:S03]  /*17850*/  FFMA.FTZ R0, R205, UR51, R0 ;  /* 0x00000033cd007c23 */ /* 0x000fc60008010000 */
[----:B------:R-:W4:Y:S01]  /*17860*/  LDL R238, [R1+0x72c] ;  /* 0x00072c0001ee7983 */ /* 0x000f220000100800 */
[----:B------:R-:W-:Y:S01]  /*17870*/  FFMA.FTZ R0, R209, UR47, R0 ;  /* 0x0000002fd1007c23 */ /* 0x000fe20008010000 */
[----:B------:R-:W-:Y:S02]  /*17880*/  FFMA.FTZ R3, R212, UR42, R3 ;  /* 0x0000002ad4037c23 */ /* 0x000fe40008010003 */
[----:B------:R-:W4:Y:S01]  /*17890*/  LDL R235, [R1+0x708] ;  /* 0x0007080001eb7983 */ /* 0x000f220000100800 */
[----:B------:R-:W-:Y:S01]  /*178a0*/  FFMA.FTZ R0, R213, UR43, R0 ;  /* 0x0000002bd5007c23 */ /* 0x000fe20008010000 */
[----:B------:R-:W-:Y:S02]  /*178b0*/  FFMA.FTZ R3, R216, UR34, R3 ;  /* 0x00000022d8037c23 */ /* 0x000fe40008010003 */
[----:B------:R-:W4:Y:S01]  /*178c0*/  LDL R248, [R1+0x65c] ;  /* 0x00065c0001f87983 */ /* 0x000f220000100800 */
[----:B------:R-:W-:Y:S01]  /*178d0*/  FFMA.FTZ R0, R217, UR35, R0 ;  /* 0x00000023d9007c23 */ /* 0x000fe20008010000 */
[----:B------:R-:W-:-:S02]  /*178e0*/  FFMA.FTZ R3, R220, UR28, R3 ;  /* 0x0000001cdc037c23 */ /* 0x000fc40008010003 */
        /* <DEDUP_REMOVED lines=16> */
[----:B------:R-:W-:Y:S01]  /*179f0*/  FADD.FTZ R249, R3, R0 ;  /* 0x0000000003f97221 */ /* 0x000fe20000010000 */
[----:B---3--:R-:W-:Y:S02]  /*17a00*/  FMUL.FTZ R0, R231, R234 ;  /* 0x000000eae7007220 */ /* 0x008fe40000410000 */
[----:B------:R-:W3:Y:S04]  /*17a10*/  LDL R234, [R1+0x71c] ;  /* 0x00071c0001ea7983 */ /* 0x000ee80000100800 */
[----:B------:R-:W3:Y:S01]  /*17a20*/  LDL R231, [R1+0x6f8] ;  /* 0x0006f80001e77983 */ /* 0x000ee20000100800 */
[----:B--2---:R-:W-:-:S03]  /*17a30*/  FFMA.FTZ R0, R227, R230, R0 ;  /* 0x000000e6e3007223 */ /* 0x004fc60000010000 */
[----:B------:R-:W2:Y:S04]  /*17a40*/  LDL R230, [R1+0x70c] ;  /* 0x00070c0001e67983 */ /* 0x000ea80000100800 */
[----:B------:R-:W2:Y:S01]  /*17a50*/  LDL R227, [R1+0x6e8] ;  /* 0x0006e80001e37983 */ /* 0x000ea20000100800 */
[----:B----4-:R-:W-:-:S03]  /*17a60*/  FMUL.FTZ R3, R223, R226 ;  /* 0x000000e2df037220 */ /* 0x010fc60000410000 */
[----:B------:R-:W4:Y:S04]  /*17a70*/  LDL R226, [R1+0x6fc] ;  /* 0x0006fc0001e27983 */ /* 0x000f280000100800 */
[----:B------:R-:W4:Y:S01]  /*17a80*/  LDL R223, [R1+0x6d8] ;  /* 0x0006d80001df7983 */ /* 0x000f220000100800 */
[----:B------:R-:W-:-:S03]  /*17a90*/  FFMA.FTZ R0, R219, R222, R0 ;  /* 0x000000dedb007223 */ /* 0x000fc60000010000 */
        /* <DEDUP_REMOVED lines=26> */
[----:B---3--:R-:W-:-:S03]  /*17c40*/  FFMA.FTZ R3, R234, R15, R3 ;  /* 0x0000000fea037223 */ /* 0x008fc60000010003 */
[----:B------:R-:W3:Y:S01]  /*17c50*/  LDL R234, [R1+0x61c] ;  /* 0x00061c0001ea7983 */ /* 0x000ee20000100800 */
[----:B------:R-:W-:-:S03]  /*17c60*/  FFMA.FTZ R0, R231, R26, R0 ;  /* 0x0000001ae7007223 */ /* 0x000fc60000010000 */
[----:B------:R-:W3:Y:S01]  /*17c70*/  LDL R231, [R1+0x5f8] ;  /* 0x0005f80001e77983 */ /* 0x000ee20000100800 */
[----:B--2---:R-:W-:-:S03]  /*17c80*/  FFMA.FTZ R3, R230, R23, R3 ;  /* 0x00000017e6037223 */ /* 0x004fc60000010003 */
[----:B------:R-:W2:Y:S01]  /*17c90*/  LDL R230, [R1+0x60c] ;  /* 0x00060c0001e67983 */ /* 0x000ea20000100800 */
[----:B------:R-:W-:-:S03]  /*17ca0*/  FFMA.FTZ R0, R227, R30, R0 ;  /* 0x0000001ee3007223 */ /* 0x000fc60000010000 */
[----:B------:R-:W2:Y:S01]  /*17cb0*/  LDL R227, [R1+0x5e8] ;  /* 0x0005e80001e37983 */ /* 0x000ea20000100800 */
[----:B----4-:R-:W-:-:S03]  /*17cc0*/  FFMA.FTZ R3, R226, R27, R3 ;  /* 0x0000001be2037223 */ /* 0x010fc60000010003 */
[----:B------:R-:W4:Y:S01]  /*17cd0*/  LDL R226, [R1+0x5fc] ;  /* 0x0005fc0001e27983 */ /* 0x000f220000100800 */
[----:B------:R-:W-:-:S03]  /*17ce0*/  FFMA.FTZ R0, R223, R34, R0 ;  /* 0x00000022df007223 */ /* 0x000fc60000010000 */
[----:B------:R-:W4:Y:S01]  /*17cf0*/  LDL R223, [R1+0x5d8] ;  /* 0x0005d80001df7983 */ /* 0x000f220000100800 */
[----:B------:R-:W-:-:S03]  /*17d00*/  FFMA.FTZ R3, R222, R31, R3 ;  /* 0x0000001fde037223 */ /* 0x000fc60000010003 */
[----:B------:R-:W4:Y:S01]  /*17d10*/  LDL R222, [R1+0x5ec] ;  /* 0x0005ec0001de7983 */ /* 0x000f220000100800 */
[----:B------:R-:W-:-:S03]  /*17d20*/  FFMA.FTZ R0, R219, R38, R0 ;  /* 0x00000026db007223 */ /* 0x000fc60000010000 */
[----:B------:R-:W3:Y:S01]  /*17d30*/  LDL R219, [R1+0x678] ;  /* 0x0006780001db7983 */ /* 0x000ee20000100800 */
        /* <DEDUP_REMOVED lines=18> */
[----:B---3--:R-:W-:-:S03]  /*17e60*/  FFMA.FTZ R0, R219, R58, R0 ;  /* 0x0000003adb007223 */ /* 0x008fc60000010000 */
[----:B------:R-:W3:Y:S01]  /*17e70*/  LDL R219, [R1+0x5a8] ;  /* 0x0005a80001db7983 */ /* 0x000ee20000100800 */
[----:B--2---:R-:W-:-:S03]  /*17e80*/  FFMA.FTZ R3, R218, R55, R3 ;  /* 0x00000037da037223 */ /* 0x004fc60000010003 */
[----:B------:R-:W2:Y:S01]  /*17e90*/  LDL R218, [R1+0x5bc] ;  /* 0x0005bc0001da7983 */ /* 0x000ea20000100800 */
[----:B----4-:R-:W-:-:S03]  /*17ea0*/  FFMA.FTZ R0, R215, R62, R0 ;  /* 0x0000003ed7007223 */ /* 0x010fc60000010000 */
[----:B------:R-:W4:Y:S01]  /*17eb0*/  LDL R215, [R1+0x598] ;  /* 0x0005980001d77983 */ /* 0x000f220000100800 */
[----:B------:R-:W-:-:S03]  /*17ec0*/  FFMA.FTZ R3, R211, R59, R3 ;  /* 0x0000003bd3037223 */ /* 0x000fc60000010003 */
[----:B------:R-:W4:Y:S01]  /*17ed0*/  LDL R211, [R1+0x5ac] ;  /* 0x0005ac0001d37983 */ /* 0x000f220000100800 */
[----:B------:R-:W-:Y:S01]  /*17ee0*/  FFMA.FTZ R3, R214, R63, R3 ;  /* 0x0000003fd6037223 */ /* 0x000fe20000010003 */
[----:B------:R-:W-:-:S03]  /*17ef0*/  FFMA.FTZ R0, R207, R66, R0 ;  /* 0x00000042cf007223 */ /* 0x000fc60000010000 */
[----:B------:R-:W-:Y:S01]  /*17f00*/  FFMA.FTZ R3, R248, R67, R3 ;  /* 0x00000043f8037223 */ /* 0x000fe20000010003 */
[----:B------:R-:W4:Y:S01]  /*17f10*/  LDL.LU R207, [R1+0x80c] ;  /* 0x00080c0001cf7983 */ /* 0x000f220000300800 */
[----:B------:R-:W-:Y:S02]  /*17f20*/  FFMA.FTZ R0, R250, R70, R0 ;  /* 0x00000046fa007223 */ /* 0x000fe40000010000 */
[----:B------:R-:W-:Y:S01]  /*17f30*/  FFMA.FTZ R3, R246, R71, R3 ;  /* 0x00000047f6037223 */ /* 0x000fe20000010003 */
[----:B------:R-:W4:Y:S01]  /*17f40*/  LDL.LU R214, [R1+0x808] ;  /* 0x0008080001d67983 */ /* 0x000f220000300800 */
[----:B------:R-:W-:Y:S02]  /*17f50*/  FFMA.FTZ R0, R247, R74, R0 ;  /* 0x0000004af7007223 */ /* 0x000fe40000010000 */
[----:B------:R-:W-:Y:S01]  /*17f60*/  FFMA.FTZ R3, R242, R75, R3 ;  /* 0x0000004bf2037223 */ /* 0x000fe20000010003 */
[----:B------:R-:W4:Y:S01]  /*17f70*/  LDL R250, [R1+0x56c] ;  /* 0x00056c0001fa7983 */ /* 0x000f220000100800 */
        /* <DEDUP_REMOVED lines=21> */
[----:B------:R-:W-:-:S03]  /*180d0*/  FFMA.FTZ R0, R19, R106, R0 ;  /* 0x0000006a13007223 */ /* 0x000fc60000010000 */
        /* <DEDUP_REMOVED lines=19> */
[----:B------:R-:W3:Y:S01]  /*18210*/  LDL R211, [R1+0x588] ;  /* 0x0005880001d37983 */ /* 0x000ee20000100800 */
[----:B--2---:R-:W-:Y:S01]  /*18220*/  FFMA.FTZ R3, R218, R115, R3 ;  /* 0x00000073da037223 */ /* 0x004fe20000010003 */
[----:B---3--:R-:W-:-:S03]  /*18230*/  FFMA.FTZ R0, R211, R118, R0 ;  /* 0x00000076d3007223 */ /* 0x008fc60000010000 */
[----:B------:R-:W-:Y:S01]  /*18240*/  FFMA.FTZ R3, R222, R119, R3 ;  /* 0x00000077de037223 */ /* 0x000fe20000010003 */
[----:B------:R-:W2:Y:S01]  /*18250*/  LDL.LU R211, [R1+0x804] ;  /* 0x0008040001d37983 */ /* 0x000ea20000300800 */
[----:B----4-:R-:W-:Y:S02]  /*18260*/  FFMA.FTZ R0, R215, R122, R0 ;  /* 0x0000007ad7007223 */ /* 0x010fe40000010000 */
[----:B------:R-:W-:Y:S01]  /*18270*/  FFMA.FTZ R3, R226, R123, R3 ;  /* 0x0000007be2037223 */ /* 0x000fe20000010003 */
[----:B------:R-:W3:Y:S01]  /*18280*/  LDL.LU R218, [R1+0x800] ;  /* 0x0008000001da7983 */ /* 0x000ee20000300800 */
        /* <DEDUP_REMOVED lines=21> */
[----:B------:R-:W-:-:S03]  /*183e0*/  FFMA.FTZ R0, R230, R154, R0 ;  /* 0x0000009ae6007223 */ /* 0x000fc60000010000 */
[----:B------:R-:W4:Y:S04]  /*183f0*/  LDL R230, [R1+0x4c8] ;  /* 0x0004c80001e67983 */ /* 0x000f280000100800 */
[----:B------:R-:W2:Y:S04]  /*18400*/  LDL R227, [R1+0x4dc] ;  /* 0x0004dc0001e37983 */ /* 0x000ea80000100800 */
[----:B------:R-:W3:Y:S04]  /*18410*/  LDL R231, [R1+0x4cc] ;  /* 0x0004cc0001e77983 */ /* 0x000ee80000100800 */
        /* <DEDUP_REMOVED lines=16> */
[----:B----4-:R-:W-:-:S03]  /*18520*/  FFMA.FTZ R0, R230, R166, R0 ;  /* 0x000000a6e6007223 */ /* 0x010fc60000010000 */
[----:B------:R-:W4:Y:S01]  /*18530*/  LDL.LU R230, [R1+0x7e8] ;  /* 0x0007e80001e67983 */ /* 0x000f220000300800 */
[----:B--2---:R-:W-:-:S03]  /*18540*/  FFMA.FTZ R3, R227, R163, R3 ;  /* 0x000000a3e3037223 */ /* 0x004fc60000010003 */
[----:B------:R-:W2:Y:S01]  /*18550*/  LDL.LU R227, [R1+0x7e4] ;  /* 0x0007e40001e37983 */ /* 0x000ea20000300800 */
[----:B---3--:R-:W-:Y:S01]  /*18560*/  FFMA.FTZ R0, R234, R170, R0 ;  /* 0x000000aaea007223 */ /* 0x008fe20000010000 */
[----:B------:R-:W-:Y:S02]  /*18570*/  FFMA.FTZ R3, R231, R167, R3 ;  /* 0x000000a7e7037223 */ /* 0x000fe40000010003 */
[----:B------:R-:W3:Y:S01]  /*18580*/  LDL.LU R234, [R1+0x7e0] ;  /* 0x0007e00001ea7983 */ /* 0x000ee20000300800 */
[----:B------:R-:W-:-:S03]  /*18590*/  FFMA.FTZ R0, R238, R174, R0 ;  /* 0x000000aeee007223 */ /* 0x000fc60000010000 */
        /* <DEDUP_REMOVED lines=10> */
[----:B------:R-:W3:Y:S04]  /*18640*/  LDL.LU R246, [R1+0x7c8] ;  /* 0x0007c80001f67983 */ /* 0x000ee80000300800 */
[----:B------:R-:W3:Y:S01]  /*18650*/  LDL.LU R243, [R1+0x7c4] ;  /* 0x0007c40001f37983 */ /* 0x000ee20000300800 */
[----:B------:R-:W-:-:S03]  /*18660*/  FFMA.FTZ R0, R247, R186, R0 ;  /* 0x000000baf7007223 */ /* 0x000fc60000010000 */
[----:B------:R-:W3:Y:S01]  /*18670*/  LDL.LU R247, [R1+0x7c0] ;  /* 0x0007c00001f77983 */ /* 0x000ee20000300800 */
        /* <DEDUP_REMOVED lines=27> */
[----:B----4-:R-:W-:-:S03]  /*18830*/  FFMA.FTZ R0, R230, UR22, R0 ;  /* 0x00000016e6007c23 */ /* 0x010fc60008010000 */
[----:B--2---:R-:W-:Y:S01]  /*18840*/  FFMA.FTZ R3, R227, UR27, R3 ;  /* 0x0000001be3037c23 */ /* 0x004fe20008010003 */
[----:B---3--:R-:W-:-:S03]  /*18850*/  FFMA.FTZ R0, R234, UR18, R0 ;  /* 0x00000012ea007c23 */ /* 0x008fc60008010000 */
        /* <DEDUP_REMOVED lines=25> */
[----:B------:R-:W-:Y:S02]  /*189f0*/  VIADD R3, R2, -UR58 ;  /* 0x8000003a02037c36 */ /* 0x000fe40008000000 */
[----:B------:R0:W5:Y:S02]  /*18a00*/  LDL.LU R2, [R1+0x7a4] ;  /* 0x0007a40001027983 */ /* 0x0001640000300800 */
[----:B--2---:R-:W-:Y:S02]  /*18a10*/  @!P0 FMNMX.FTZ R249, R249, R0, !PT ;  /* 0x00000000f9f98209 */ /* 0x004fe40007810000 */
[----:B---3--:R-:W-:-:S03]  /*18a20*/  LEA R3, R3, R251, 0x2 ;  /* 0x000000fb03037211 */ /* 0x008fc600078e10ff */
[----:B------:R0:W-:Y:S04]  /*18a30*/  @!P0 STL [R1+0x780], R249 ;  /* 0x000780f901008387 */ /* 0x0001e80000100800 */
[----:B------:R0:W-:Y:S02]  /*18a40*/  STS [R3], R0 ;  /* 0x0000000003007388 */ /* 0x0001e40000000800 */
.L_x_2207:
[----:B------:R-:W-:Y:S05]  /*18a50*/  BSYNC B1 ;  /* 0x0000000000017941 */ /* 0x000fea0003800000 */
.L_x_2206:
[----:B0----5:R-:W4:Y:S02]  /*18a60*/  LDL.LU R0, [R1+0x40] ;  /* 0x0000400001007983 */ /* 0x021f240000300800 */
[----:B----4-:R-:W-:-:S04]  /*18a70*/  IADD3 R0, R0, 0x100, RZ ;  /* 0x0000010000007810 */ /* 0x010fc80007ffe0ff */
[----:B------:R-:W-:Y:S01]  /*18a80*/  ISETP.GE.AND P0, PT, R0, UR59, PT ;  /* 0x0000003b00007c0c */ /* 0x000fe2000bf06270 */
[----:B------:R0:W-:-:S12]  /*18a90*/  STL [R1+0x40], R0 ;  /* 0x0000400001007387 */ /* 0x0001d80000100800 */
[----:B0-----:R-:W-:Y:S05]  /*18aa0*/  @!P0 BRA `(.L_x_2208) ;  /* 0xfffffeb000f88947 */ /* 0x001fea000383ffff */
.L_x_2077:
[----:B------:R-:W-:Y:S05]  /*18ab0*/  BSYNC B0 ;  /* 0x0000000000007941 */ /* 0x000fea0003800000 */
.L_x_2076:
[----:B------:R-:W4:Y:S01]  /*18ac0*/  LDL.LU R3, [R1+0x780] ;  /* 0x0007800001037983 */ /* 0x000f220000300800 */
[----:B------:R-:W-:Y:S03]  /*18ad0*/  BSSY B0, `(.L_x_2209) ;  /* 0x00000a0000007945 */ /* 0x000fe60003800000 */
[----:B----4-:R-:W0:Y:S02]  /*18ae0*/  SHFL.BFLY PT, R0, R3, 0x10, 0x1f ;  /* 0x0e001f0003007f89 */ /* 0x010e2400000e0000 */
[----:B0-----:R-:W-:Y:S02]  /*18af0*/  FMNMX.FTZ R0, R0, R3, !PT ;  /* 0x0000000300007209 */ /* 0x001fe40007810000 */
[----:B------:R-:W0:Y:S03]  /*18b00*/  S2R R3, SR_TID.X ;  /* 0x0000000000037919 */ /* 0x000e260000002100 */
[----:B-12---:R-:W1:Y:S02]  /*18b10*/  SHFL.BFLY PT, R5, R0, 0x8, 0x1f ;  /* 0x0d001f0000057f89 */ /* 0x006e6400000e0000 */
[----:B-1----:R-:W-:-:S02]  /*18b20*/  FMNMX.FTZ R5, R0, R5, !PT ;  /* 0x0000000500057209 */ /* 0x002fc40007810000 */
[----:B0-----:R-:W-:-:S03]  /*18b30*/  SHF.R.S32.HI R8, RZ, 0x1f, R3 ;  /* 0x0000001fff087819 */ /* 0x001fc60000011403 */
[----:B------:R-:W0:Y:S01]  /*18b40*/  SHFL.BFLY PT, R4, R5, 0x4, 0x1f ;  /* 0x0c801f0005047f89 */ /* 0x000e2200000e0000 */
[----:B------:R-:W-:-:S04]  /*18b50*/  LEA.HI R6, R8, R3, RZ, 0x5 ;  /* 0x0000000308067211 */ /* 0x000fc800078f28ff */
[----:B------:R-:W-:-:S05]  /*18b60*/  LOP3.LUT R10, R6, 0xffffffe0, RZ, 0xc0, !PT ;  /* 0xffffffe0060a7812 */ /* 0x000fca00078ec0ff */
[----:B------:R-:W-:-:S05]  /*18b70*/  IMAD.IADD R10, R3, 0x1, -R10 ;  /* 0x00000001030a7824 */ /* 0x000fca00078e0a0a */
[C---:B------:R-:W-:Y:S02]  /*18b80*/  ISETP.NE.AND P0, PT, R10.reuse, RZ, PT ;  /* 0x000000ff0a00720c */ /* 0x040fe40003f05270 */
[----:B------:R-:W-:Y:S02]  /*18b90*/  ISETP.GT.AND P1, PT, R10, 0x7, PT ;  /* 0x000000070a00780c */ /* 0x000fe40003f24270 */
[----:B0-----:R-:W-:-:S05]  /*18ba0*/  FMNMX.FTZ R4, R5, R4, !PT ;  /* 0x0000000405047209 */ /* 0x001fca0007810000 */
[----:B------:R-:W0:Y:S04]  /*18bb0*/  SHFL.BFLY PT, R7, R4, 0x2, 0x1f ;  /* 0x0c401f0004077f89 */ /* 0x000e2800000e0000 */
[----:B------:R-:W-:Y:S02]  /*18bc0*/  @!P0 MOV R5, 0x400 ;  /* 0x0000040000058802 */ /* 0x000fe40000000f00 */
[----:B------:R-:W-:Y:S01]  /*18bd0*/  @!P1 MOV R9, 0x400 ;  /* 0x0000040000099802 */ /* 0x000fe20000000f00 */
[----:B------:R-:W1:Y:S01]  /*18be0*/  @!P0 S2R R12, SR_CgaCtaId ;  /* 0x00000000000c8919 */ /* 0x000e620000008800 */
[----:B------:R-:W-:Y:S01]  /*18bf0*/  @!P0 SHF.R.S32.HI R6, RZ, 0x5, R6 ;  /* 0x00000005ff068819 */ /* 0x000fe20000011406 */
[----:B------:R-:W2:Y:S01]  /*18c00*/  @!P1 S2R R14, SR_CgaCtaId ;  /* 0x00000000000e9919 */ /* 0x000ea20000008800 */
[----:B0-----:R-:W-:-:S05]  /*18c10*/  FMNMX.FTZ R7, R4, R7, !PT ;  /* 0x0000000704077209 */ /* 0x001fca0007810000 */
[----:B------:R-:W0:Y:S01]  /*18c20*/  SHFL.BFLY PT, R0, R7, 0x1, 0x1f ;  /* 0x0c201f0007007f89 */ /* 0x000e2200000e0000 */
[----:B-1----:R-:W-:Y:S02]  /*18c30*/  @!P0 LEA R5, R12, R5, 0x18 ;  /* 0x000000050c058211 */ /* 0x002fe400078ec0ff */
[----:B--2---:R-:W-:Y:S02]  /*18c40*/  @!P1 LEA R11, R14, R9, 0x18 ;  /* 0x000000090e0b9211 */ /* 0x004fe400078ec0ff */
[----:B------:R-:W-:Y:S02]  /*18c50*/  @!P0 LEA R6, R6, R5, 0x2 ;  /* 0x0000000506068211 */ /* 0x000fe400078e10ff */
[----:B------:R-:W-:Y:S02]  /*18c60*/  @!P1 LEA R10, R10, R11, 0x2 ;  /* 0x0000000b0a0a9211 */ /* 0x000fe400078e10ff */
[----:B0-----:R-:W-:Y:S01]  /*18c70*/  FMNMX.FTZ R9, R7, R0, !PT ;  /* 0x0000000007097209 */ /* 0x001fe20007810000 */
[----:B------:R-:W-:-:S04]  /*18c80*/  IMAD.MOV.U32 R0, RZ, RZ, -0x800001 ;  /* 0xff7fffffff007424 */ /* 0x000fc800078e00ff */
        /* <DEDUP_REMOVED lines=24> */
[----:B------:R-:W4:Y:S01]  /*18e10*/  S2R R251, SR_CTAID.Y ;  /* 0x0000000000fb7919 */ /* 0x000f220000002600 */
[----:B------:R-:W-:Y:S02]  /*18e20*/  ISETP.NE.U32.AND P0, PT, RZ, UR4, PT ;  /* 0x00000004ff007c0c */ /* 0x000fe4000bf05070 */
[----:B0-----:R-:W-:Y:S02]  /*18e30*/  MOV R7, R4 ;  /* 0x0000000400077202 */ /* 0x001fe40000000f00 */
[----:B------:R-:W-:Y:S01]  /*18e40*/  ISETP.NE.AND.EX P0, PT, RZ, UR5, PT, P0 ;  /* 0x00000005ff007c0c */ /* 0x000fe2000bf05300 */
[----:B----4-:R-:W-:-:S05]  /*18e50*/  IMAD R12, R251, R250, RZ ;  /* 0x000000fafb0c7224 */ /* 0x010fca00078e02ff */
[----:B------:R-:W-:Y:S02]  /*18e60*/  SHF.R.S32.HI R6, RZ, 0x1f, R12 ;  /* 0x0000001fff067819 */ /* 0x000fe4000001140c */
[----:B------:R-:W-:-:S04]  /*18e70*/  IADD3 R12, P2, P3, R12, UR4, R9 ;  /* 0x000000040c0c7c10 */ /* 0x000fc8000fb5e009 */
[----:B------:R-:W-:Y:S01]  /*18e80*/  IADD3.X R5, R6, UR5, R5, P2, P3 ;  /* 0x0000000506057c10 */ /* 0x000fe200097e6405 */
[----:B------:R-:W-:Y:S01]  /*18e90*/  IMAD.MOV.U32 R6, RZ, RZ, RZ ;  /* 0x000000ffff067224 */ /* 0x000fe200078e00ff */
[----:B--2---:R-:W-:-:S07]  /*18ea0*/  LEA R10, R3, R249, 0x2 ;  /* 0x000000f9030a7211 */ /* 0x004fce00078e10ff */
.L_x_2216:
[----:B------:R-:W-:Y:S04]  /*18eb0*/  BSSY B2, `(.L_x_2213) ;  /* 0x000000b000027945 */ /* 0x000fe80003800000 */
[----:B0-----:R-:W-:Y:S05]  /*18ec0*/  @!P0 BRA `(.L_x_2214) ;  /* 0x0000000000148947 */ /* 0x001fea0003800000 */
[----:B------:R-:W-:-:S06]  /*18ed0*/  MOV R4, R12 ;  /* 0x0000000c00047202 */ /* 0x000fcc0000000f00 */
[----:B------:R-:W2:Y:S01]  /*18ee0*/  LDG.E.U8 R4, desc[UR36][R4.64] ;  /* 0x0000002404047981 */ /* 0x000ea2000c1e1100 */
[----:B------:R-:W-:Y:S01]  /*18ef0*/  HFMA2.MMA R11, -RZ, RZ, 0, 0 ;  /* 0x00000000ff0b7435 */ /* 0x000fe200000001ff */
[----:B--2---:R-:W-:-:S13]  /*18f00*/  ISETP.NE.AND P2, PT, R4, RZ, PT ;  /* 0x000000ff0400720c */ /* 0x004fda0003f45270 */
[----:B------:R-:W-:Y:S05]  /*18f10*/  @P2 BRA `(.L_x_2215) ;  /* 0x0000000000102947 */ /* 0x000fea0003800000 */
.L_x_2214:
[----:B------:R-:W1:Y:S02]  /*18f20*/  LDS R4, [R10] ;  /* 0x000000000a047984 */ /* 0x000e640000000800 */
[----:B-1----:R-:W-:-:S04]  /*18f30*/  FADD.FTZ R4, -R13, R4 ;  /* 0x000000040d047221 */ /* 0x002fc80000010100 */
[----:B------:R-:W-:-:S04]  /*18f40*/  FMUL.FTZ R4, R4, 1.4426950216293334961 ;  /* 0x3fb8aa3b04047820 */ /* 0x000fc80000410000 */
[----:B------:R0:W2:Y:S03]  /*18f50*/  MUFU.EX2 R11, R4 ;  /* 0x00000004000b7308 */ /* 0x0000a60000000800 */
.L_x_2215:
[----:B------:R-:W-:Y:S05]  /*18f60*/  BSYNC B2 ;  /* 0x0000000000027941 */ /* 0x000fea0003800000 */
.L_x_2213:
[----:B------:R-:W-:Y:S01]  /*18f70*/  VIADD R7, R7, 0xffffffff ;  /* 0xffffffff07077836 */ /* 0x000fe20000000000 */
[----:B------:R-:W-:Y:S01]  /*18f80*/  IADD3 R12, P3, R12, 0x100, RZ ;  /* 0x000001000c0c7810 */ /* 0x000fe20007f7e0ff */
[----:B--2---:R2:W-:Y:S01]  /*18f90*/  STS [R10], R11 ;  /* 0x0000000b0a007388 */ /* 0x0045e20000000800 */
[----:B------:R-:W-:Y:S01]  /*18fa0*/  FADD.FTZ R6, R11, R6 ;  /* 0x000000060b067221 */ /* 0x000fe20000010000 */
[----:B------:R-:W-:Y:S02]  /*18fb0*/  IADD3 R9, R9, 0x100, RZ ;  /* 0x0000010009097810 */ /* 0x000fe40007ffe0ff */
[----:B------:R-:W-:Y:S01]  /*18fc0*/  ISETP.NE.AND P2, PT, R7, RZ, PT ;  /* 0x000000ff0700720c */ /* 0x000fe20003f45270 */
[----:B------:R-:W-:Y:S01]  /*18fd0*/  IMAD.X R5, RZ, RZ, R5, P3 ;  /* 0x000000ffff057224 */ /* 0x000fe200018e0605 */
[----:B--2---:R-:W-:-:S11]  /*18fe0*/  IADD3 R10, R10, 0x400, RZ ;  /* 0x000004000a0a7810 */ /* 0x004fd60007ffe0ff */
[----:B------:R-:W-:Y:S05]  /*18ff0*/  @P2 BRA `(.L_x_2216) ;  /* 0xfffffffc00ac2947 */ /* 0x000fea000383ffff */
.L_x_2212:
[----:B------:R-:W-:Y:S05]  /*19000*/  BSYNC B1 ;  /* 0x0000000000017941 */ /* 0x000fea0003800000 */
.L_x_2211:
        /* <DEDUP_REMOVED lines=17> */
.L_x_2229:
[----:B------:R-:W-:Y:S01]  /*19120*/  BSSY B1, `(.L_x_2217) ;  /* 0x000000b000017945 */ /* 0x000fe20003800000 */
[----:B------:R-:W-:-:S03]  /*19130*/  IMAD.MOV.U32 R4, RZ, RZ, R10 ;  /* 0x000000ffff047224 */ /* 0x000fc600078e000a */
[----:B------:R-:W-:Y:S05]  /*19140*/  @!P0 BRA `(.L_x_2218) ;  /* 0x0000000000108947 */ /* 0x000fea0003800000 */
[----:B------:R-:W2:Y:S02]  /*19150*/  LDG.E.U8 R7, desc[UR36][R4.64] ;  /* 0x0000002404077981 */ /* 0x000ea4000c1e1100 */
[----:B--2---:R-:W-:-:S13]  /*19160*/  ISETP.NE.AND P2, PT, R7, RZ, PT ;  /* 0x000000ff0700720c */ /* 0x004fda0003f45270 */
[----:B------:R-:W-:Y:S01]  /*19170*/  @P2 MOV R7, RZ ;  /* 0x000000ff00072202 */ /* 0x000fe20000000f00 */
[----:B------:R-:W-:Y:S06]  /*19180*/  @P2 BRA `(.L_x_2219) ;  /* 0x0000000000102947 */ /* 0x000fec0003800000 */
.L_x_2218:
[----:B------:R-:W1:Y:S02]  /*19190*/  LDS R7, [R0+-0x800] ;  /* 0xfff8000000077984 */ /* 0x000e640000000800 */
[----:B-1----:R-:W-:-:S04]  /*191a0*/  FADD.FTZ R7, -R13, R7 ;  /* 0x000000070d077221 */ /* 0x002fc80000010100 */
[----:B------:R-:W-:-:S06]  /*191b0*/  FMUL.FTZ R7, R7, 1.4426950216293334961 ;  /* 0x3fb8aa3b07077820 */ /* 0x000fcc0000410000 */
[----:B------:R-:W0:Y:S02]  /*191c0*/  MUFU.EX2 R7, R7 ;  /* 0x0000000700077308 */ /* 0x000e240000000800 */
.L_x_2219:
[----:B------:R-:W-:Y:S05]  /*191d0*/  BSYNC B1 ;  /* 0x0000000000017941 */ /* 0x000fea0003800000 */
.L_x_2217:
        /* <DEDUP_REMOVED lines=8> */
.L_x_2221:
[----:B------:R-:W1:Y:S02]  /*19260*/  LDS R6, [R0+-0x400] ;  /* 0xfffc000000067984 */ /* 0x000e640000000800 */
[----:B-1----:R-:W-:-:S04]  /*19270*/  FADD.FTZ R6, -R13, R6 ;  /* 0x000000060d067221 */ /* 0x002fc80000010100 */
[----:B------:R-:W-:-:S04]  /*19280*/  FMUL.FTZ R6, R6, 1.4426950216293334961 ;  /* 0x3fb8aa3b06067820 */ /* 0x000fc80000410000 */
[----:B0-----:R0:W2:Y:S03]  /*19290*/  MUFU.EX2 R7, R6 ;  /* 0x0000000600077308 */ /* 0x0010a60000000800 */
.L_x_2222:
[----:B------:R-:W-:Y:S05]  /*192a0*/  BSYNC B1 ;  /* 0x0000000000017941 */ /* 0x000fea0003800000 */
.L_x_2220:
[----:B--2---:R2:W-:Y:S01]  /*192b0*/  STS [R0+-0x400], R7 ;  /* 0xfffc000700007388 */ /* 0x0045e20000000800 */
[----:B------:R-:W-:Y:S01]  /*192c0*/  BSSY B1, `(.L_x_2223) ;  /* 0x000000b000017945 */ /* 0x000fe20003800000 */
[----:B------:R-:W-:-:S03]  /*192d0*/  FADD.FTZ R10, R10, R7 ;  /* 0x000000070a0a7221 */ /* 0x000fc60000010000 */
[----:B------:R-:W-:Y:S05]  /*192e0*/  @!P0 BRA `(.L_x_2224) ;  /* 0x0000000000108947 */ /* 0x000fea0003800000 */
[----:B0-----:R-:W4:Y:S01]  /*192f0*/  LDG.E.U8 R6, desc[UR36][R4.64+0x200] ;  /* 0x0002002404067981 */ /* 0x001f22000c1e1100 */
[----:B--2---:R-:W-:Y:S01]  /*19300*/  IMAD.MOV.U32 R7, RZ, RZ, RZ ;  /* 0x000000ffff077224 */ /* 0x004fe200078e00ff */
[----:B----4-:R-:W-:-:S13]  /*19310*/  ISETP.NE.AND P2, PT, R6, RZ, PT ;  /* 0x000000ff0600720c */ /* 0x010fda0003f45270 */
[----:B------:R-:W-:Y:S05]  /*19320*/  @P2 BRA `(.L_x_2225) ;  /* 0x0000000000102947 */ /* 0x000fea0003800000 */
.L_x_2224:
[----:B0-----:R-:W1:Y:S02]  /*19330*/  LDS R6, [R0] ;  /* 0x0000000000067984 */ /* 0x001e640000000800 */
[----:B-1----:R-:W-:-:S04]  /*19340*/  FADD.FTZ R6, -R13, R6 ;  /* 0x000000060d067221 */ /* 0x002fc80000010100 */
[----:B------:R-:W-:-:S04]  /*19350*/  FMUL.FTZ R6, R6, 1.4426950216293334961 ;  /* 0x3fb8aa3b06067820 */ /* 0x000fc80000410000 */
[----:B--2---:R0:W2:Y:S03]  /*19360*/  MUFU.EX2 R7, R6 ;  /* 0x0000000600077308 */ /* 0x0040a60000000800 */
.L_x_2225:
[----:B------:R-:W-:Y:S05]  /*19370*/  BSYNC B1 ;  /* 0x0000000000017941 */ /* 0x000fea0003800000 */
.L_x_2223:
[----:B--2---:R2:W-:Y:S01]  /*19380*/  STS [R0], R7 ;  /* 0x0000000700007388 */ /* 0x0045e20000000800 */
[----:B------:R-:W-:Y:S01]  /*19390*/  BSSY B1, `(.L_x_2226) ;  /* 0x000000b000017945 */ /* 0x000fe20003800000 */
[----:B------:R-:W-:-:S03]  /*193a0*/  FADD.FTZ R12, R10, R7 ;  /* 0x000000070a0c7221 */ /* 0x000fc60000010000 */
[----:B------:R-:W-:Y:S05]  /*193b0*/  @!P0 BRA `(.L_x_2227) ;  /* 0x0000000000108947 */ /* 0x000fea0003800000 */
[----:B0-----:R-:W4:Y:S02]  /*193c0*/  LDG.E.U8 R6, desc[UR36][R4.64+0x300] ;  /* 0x0003002404067981 */ /* 0x001f24000c1e1100 */
[----:B----4-:R-:W-:-:S13]  /*193d0*/  ISETP.NE.AND P2, PT, R6, RZ, PT ;  /* 0x000000ff0600720c */ /* 0x010fda0003f45270 */
[----:B--2---:R-:W-:Y:S01]  /*193e0*/  @P2 MOV R7, RZ ;  /* 0x000000ff00072202 */ /* 0x004fe20000000f00 */
[----:B------:R-:W-:Y:S06]  /*193f0*/  @P2 BRA `(.L_x_2228) ;  /* 0x0000000000102947 */ /* 0x000fec0003800000 */
.L_x_2227:
[----:B0-----:R-:W1:Y:S02]  /*19400*/  LDS R6, [R0+0x400] ;  /* 0x0004000000067984 */ /* 0x001e640000000800 */
[----:B-1----:R-:W-:-:S04]  /*19410*/  FADD.FTZ R6, -R13, R6 ;  /* 0x000000060d067221 */ /* 0x002fc80000010100 */
[----:B------:R-:W-:-:S04]  /*19420*/  FMUL.FTZ R6, R6, 1.4426950216293334961 ;  /* 0x3fb8aa3b06067820 */ /* 0x000fc80000410000 */
[----:B--2---:R0:W2:Y:S03]  /*19430*/  MUFU.EX2 R7, R6 ;  /* 0x0000000600077308 */ /* 0x0040a60000000800 */
.L_x_2228:
[----:B------:R-:W-:Y:S05]  /*19440*/  BSYNC B1 ;  /* 0x0000000000017941 */ /* 0x000fea0003800000 */
.L_x_2226:
[----:B------:R-:W-:Y:S01]  /*19450*/  IADD3 R9, R9, 0x400, RZ ;  /* 0x0000040009097810 */ /* 0x000fe20007ffe0ff */
[----:B--2---:R2:W-:Y:S01]  /*19460*/  STS [R0+0x400], R7 ;  /* 0x0004000700007388 */ /* 0x0045e20000000800 */
[----:B------:R-:W-:Y:S01]  /*19470*/  IADD3 R10, P3, R4, 0x400, RZ ;  /* 0x00000400040a7810 */ /* 0x000fe20007f7e0ff */
[----:B0-----:R-:W-:Y:S01]  /*19480*/  FADD.FTZ R6, R12, R7 ;  /* 0x000000070c067221 */ /* 0x001fe20000010000 */
[----:B------:R-:W-:-:S03]  /*19490*/  ISETP.GE.AND P2, PT, R9, UR39, PT ;  /* 0x0000002709007c0c */ /* 0x000fc6000bf46270 */
[----:B------:R-:W-:Y:S01]  /*194a0*/  IMAD.X R5, RZ, RZ, R5, P3 ;  /* 0x000000ffff057224 */ /* 0x000fe200018e0605 */
[----:B--2---:R-:W-:-:S09]  /*194b0*/  IADD3 R0, R0, 0x1000, RZ ;  /* 0x0000100000007810 */ /* 0x004fd20007ffe0ff */
[----:B------:R-:W-:Y:S05]  /*194c0*/  @!P2 BRA `(.L_x_2229) ;  /* 0xfffffffc0014a947 */ /* 0x000fea000383ffff */
.L_x_2210:
[----:B------:R-:W-:Y:S05]  /*194d0*/  BSYNC B0 ;  /* 0x0000000000007941 */ /* 0x000fea0003800000 */
.L_x_2209:
[----:B------:R-:W2:Y:S01]  /*194e0*/  SHFL.BFLY PT, R5, R6, 0x10, 0x1f ;  /* 0x0e001f0006057f89 */ /* 0x000ea200000e0000 */
[C---:B------:R-:W-:Y:S01]  /*194f0*/  LOP3.LUT P0, RZ, R3.reuse, 0x1f, RZ, 0xc0, !PT ;  /* 0x0000001f03ff7812 */ /* 0x040fe2000780c0ff */
[----:B------:R-:W-:Y:S01]  /*19500*/  ULDC.U8 UR4, c[0x0][0x31c] ;  /* 0x0000c70000047ab9 */ /* 0x000fe20000000000 */
[----:B------:R-:W-:-:S04]  /*19510*/  LOP3.LUT R9, R3, 0x1f, RZ, 0xc0, !PT ;  /* 0x0000001f03097812 */ /* 0x000fc800078ec0ff */
[----:B------:R-:W-:-:S07]  /*19520*/  ISETP.GT.U32.AND P2, PT, R9, 0x7, PT ;  /* 0x000000070900780c */ /* 0x000fce0003f44070 */
[----:B------:R-:W4:Y:S06]  /*19530*/  @!P0 S2R R9, SR_CgaCtaId ;  /* 0x0000000000098919 */ /* 0x000f2c0000008800 */
[----:B------:R-:W5:Y:S01]  /*19540*/  @!P2 S2R R11, SR_CgaCtaId ;  /* 0x00000000000ba919 */ /* 0x000f620000008800 */
[----:B------:R-:W-:Y:S01]  /*19550*/  @!P2 MOV R10, 0x400 ;  /* 0x00000400000aa802 */ /* 0x000fe20000000f00 */
[----:B--2---:R-:W-:Y:S01]  /*19560*/  FADD.FTZ R5, R5, R6 ;  /* 0x0000000605057221 */ /* 0x004fe20000010000 */
[----:B------:R-:W-:-:S04]  /*19570*/  @!P0 MOV R6, 0x400 ;  /* 0x0000040000068802 */ /* 0x000fc80000000f00 */
[----:B------:R-:W2:Y:S01]  /*19580*/  SHFL.BFLY PT, R0, R5, 0x8, 0x1f ;  /* 0x0d001f0005007f89 */ /* 0x000ea200000e0000 */
[----:B----4-:R-:W-:Y:S02]  /*19590*/  @!P0 LEA R9, R9, R6, 0x18 ;  /* 0x0000000609098211 */ /* 0x010fe400078ec0ff */
        /* <DEDUP_REMOVED lines=30> */
[----:B------:R-:W4:Y:S01]  /*19780*/  LDC R0, c[0x0][0x318] ;  /* 0x0000c600ff007b82 */ /* 0x000f220000000800 */
[----:B------:R-:W-:Y:S01]  /*19790*/  ULDC UR5, c[0x0][0x288] ;  /* 0x0000a20000057ab9 */ /* 0x000fe20000000800 */
[----:B------:R-:W2:Y:S06]  /*197a0*/  S2R R15, SR_CTAID.X ;  /* 0x00000000000f7919 */ /* 0x000eac0000002500 */
[----:B------:R-:W4:Y:S08]  /*197b0*/  LDC R5, c[0x0][0x29c] ;  /* 0x0000a700ff057b82 */ /* 0x000f300000000800 */
[----:B------:R-:W5:Y:S01]  /*197c0*/  LDC R7, c[0x0][0x284] ;  /* 0x0000a100ff077b82 */ /* 0x000f620000000800 */
[----:B--2---:R-:W-:-:S04]  /*197d0*/  IMAD R4, R14, UR5, R15 ;  /* 0x000000050e047c24 */ /* 0x004fc8000f8e020f */
[----:B----4-:R-:W-:-:S04]  /*197e0*/  IMAD R0, R4, R0, R5 ;  /* 0x0000000004007224 */ /* 0x010fc800078e0205 */
[----:B-----5:R-:W-:-:S05]  /*197f0*/  IMAD R4, R0, R7, RZ ;  /* 0x0000000700047224 */ /* 0x020fca00078e02ff */
[----:B------:R-:W-:-:S07]  /*19800*/  SHF.R.S32.HI R5, RZ, 0x1f, R4 ;  /* 0x0000001fff057819 */ /* 0x000fce0000011404 */
.L_x_2230:
        /* <DEDUP_REMOVED lines=18> */
.L_x_2235:
[----:B--2---:R-:W1:Y:S01]  /*19930*/  LDS R6, [R10] ;  /* 0x000000000a067984 */ /* 0x004e620000000800 */
[----:B------:R-:W-:Y:S01]  /*19940*/  @P0 IMAD.MOV.U32 R7, RZ, RZ, R12 ;  /* 0x000000ffff070224 */ /* 0x000fe200078e000c */
[----:B------:R-:W-:Y:S02]  /*19950*/  IADD3 R0, R0, -0x1, RZ ;  /* 0xffffffff00007810 */ /* 0x000fe40007ffe0ff */
[----:B------:R-:W-:Y:S02]  /*19960*/  IADD3 R9, R9, 0x100, RZ ;  /* 0x0000010009097810 */ /* 0x000fe40007ffe0ff */
[----:B------:R-:W-:Y:S01]  /*19970*/  ISETP.NE.AND P3, PT, R0, RZ, PT ;  /* 0x000000ff0000720c */ /* 0x000fe20003f65270 */
[----:B-1----:R-:W-:Y:S01]  /*19980*/  FMUL.FTZ R15, R6, R13 ;  /* 0x0000000d060f7220 */ /* 0x002fe20000410000 */
[----:B------:R-:W-:Y:S02]  /*19990*/  @P0 MOV R6, R11 ;  /* 0x0000000b00060202 */ /* 0x000fe40000000f00 */
[----:B------:R-:W-:-:S02]  /*199a0*/  IADD3 R11, P2, R11, 0x400, RZ ;  /* 0x000004000b0b7810 */ /* 0x000fc40007f5e0ff */
[----:B------:R0:W-:Y:S03]  /*199b0*/  STS [R10], R15 ;  /* 0x0000000f0a007388 */ /* 0x0001e60000000800 */
[----:B------:R-:W-:Y:S01]  /*199c0*/  IMAD.X R12, RZ, RZ, R12, P2 ;  /* 0x000000ffff0c7224 */ /* 0x000fe200010e060c */
[----:B------:R2:W-:Y:S01]  /*199d0*/  @P0 STG.E desc[UR36][R6.64], R15 ;  /* 0x0000000f06000986 */ /* 0x0005e2000c101924 */
[----:B0-----:R-:W-:Y:S02]  /*199e0*/  IADD3 R10, R10, 0x400, RZ ;  /* 0x000004000a0a7810 */ /* 0x001fe40007ffe0ff */
[----:B------:R-:W-:Y:S05]  /*199f0*/  @P3 BRA `(.L_x_2235) ;  /* 0xfffffffc00cc3947 */ /* 0x000fea000383ffff */
.L_x_2234:
[----:B------:R-:W-:Y:S05]  /*19a00*/  BSYNC B1 ;  /* 0x0000000000017941 */ /* 0x000fea0003800000 */
.L_x_2233:
[----:B------:R-:W-:Y:S05]  /*19a10*/  @!P1 BRA `(.L_x_2232) ;  /* 0x00000000008c9947 */ /* 0x000fea0003800000 */
[----:B--2---:R-:W2:Y:S01]  /*19a20*/  LDL R6, [R1+0x788] ;  /* 0x0007880001067983 */ /* 0x004ea20000100800 */
[C---:B------:R-:W-:Y:S01]  /*19a30*/  IADD3 R12, P0, R9.reuse, R4, RZ ;  /* 0x00000004090c7210 */ /* 0x040fe20007f1e0ff */
[----:B------:R-:W-:Y:S01]  /*19a40*/  ULDC.64 UR6, c[0x0][0x310] ;  /* 0x0000c40000067ab9 */ /* 0x000fe20000000a00 */
[C---:B------:R-:W-:Y:S02]  /*19a50*/  LEA R0, R9.reuse, 0x800, 0x2 ;  /* 0x0000080009007811 */ /* 0x040fe400078e10ff */
[----:B------:R-:W-:Y:S02]  /*19a60*/  MOV R7, UR58 ;  /* 0x0000003a00077c02 */ /* 0x000fe40008000f00 */
[----:B------:R-:W-:Y:S02]  /*19a70*/  LEA.HI.X.SX32 R5, R9, R5, 0x1, P0 ;  /* 0x0000000509057211 */ /* 0x000fe400000f0eff */
[----:B------:R-:W-:Y:S01]  /*19a80*/  LEA R11, P0, R12, UR6, 0x2 ;  /* 0x000000060c0b7c11 */ /* 0x000fe2000f8010ff */
[----:B------:R-:W-:Y:S01]  /*19a90*/  IMAD R0, R7, -0x4, R0 ;  /* 0xfffffffc07007824 */ /* 0x000fe200078e0200 */
[----:B------:R-:W-:-:S02]  /*19aa0*/  ISETP.NE.AND P2, PT, RZ, UR4, PT ;  /* 0x00000004ff007c0c */ /* 0x000fc4000bf45270 */
[----:B------:R-:W-:Y:S01]  /*19ab0*/  LEA.HI.X R12, R12, UR7, R5, 0x2, P0 ;  /* 0x000000070c0c7c11 */ /* 0x000fe200080f1405 */
[----:B--2---:R-:W-:-:S10]  /*19ac0*/  IMAD.IADD R0, R6, 0x1, R0 ;  /* 0x0000000106007824 */ /* 0x004fd400078e0200 */
.L_x_2236:
[----:B------:R-:W1:Y:S01]  /*19ad0*/  LDS R4, [R0+-0x800] ;  /* 0xfff8000000047984 */ /* 0x000e620000000800 */
[----:B------:R-:W-:Y:S01]  /*19ae0*/  MOV R5, R12 ;  /* 0x0000000c00057202 */ /* 0x000fe20000000f00 */
[----:B------:R-:W-:Y:S02]  /*19af0*/  VIADD R9, R9, 0x400 ;  /* 0x0000040009097836 */ /* 0x000fe40000000000 */
[----:B------:R-:W2:Y:S03]  /*19b00*/  LDS R6, [R0+-0x400] ;  /* 0xfffc000000067984 */ /* 0x000ea60000000800 */
[----:B------:R-:W-:Y:S01]  /*19b10*/  ISETP.GE.AND P0, PT, R9, UR39, PT ;  /* 0x0000002709007c0c */ /* 0x000fe2000bf06270 */
[----:B------:R-:W4:Y:S04]  /*19b20*/  LDS R7, [R0] ;  /* 0x0000000000077984 */ /* 0x000f280000000800 */
[----:B0-----:R-:W0:Y:S01]  /*19b30*/  LDS R10, [R0+0x400] ;  /* 0x00040000000a7984 */ /* 0x001e220000000800 */
[----:B-1----:R-:W-:Y:S01]  /*19b40*/  FMUL.FTZ R15, R4, R13 ;  /* 0x0000000d040f7220 */ /* 0x002fe20000410000 */
[----:B------:R-:W-:Y:S01]  /*19b50*/  MOV R4, R11 ;  /* 0x0000000b00047202 */ /* 0x000fe20000000f00 */
[----:B--2---:R-:W-:-:S03]  /*19b60*/  FMUL.FTZ R17, R6, R13 ;  /* 0x0000000d06117220 */ /* 0x004fc60000410000 */
[----:B------:R-:W-:Y:S01]  /*19b70*/  IADD3 R11, P1, R4, 0x1000, RZ ;  /* 0x00001000040b7810 */ /* 0x000fe20007f3e0ff */
[----:B------:R-:W-:Y:S01]  /*19b80*/  @P2 STG.E desc[UR36][R4.64], R15 ;  /* 0x0000000f04002986 */ /* 0x000fe2000c101924 */
[----:B----4-:R-:W-:Y:S02]  /*19b90*/  FMUL.FTZ R7, R7, R13 ;  /* 0x0000000d07077220 */ /* 0x010fe40000410000 */
        /* <DEDUP_REMOVED lines=11> */
.L_x_2232:
[----:B------:R-:W-:Y:S05]  /*19c50*/  BSYNC B0 ;  /* 0x0000000000007941 */ /* 0x000fea0003800000 */
.L_x_2231:
[----:B------:R-:W4:Y:S01]  /*19c60*/  LDL.LU R5, [R1+0x7a0] ;  /* 0x0007a00001057983 */ /* 0x000f220000300800 */
[----:B------:R-:W-:Y:S01]  /*19c70*/  UIADD3 UR12, UR39, -0x1, URZ ;  /* 0xffffffff270c7890 */ /* 0x000fe2000fffe03f */
[-C--:B------:R-:W-:Y:S01]  /*19c80*/  LEA.HI R8, R8, R3.reuse, RZ, 0x6 ;  /* 0x0000000308087211 */ /* 0x080fe200078f30ff */
[----:B------:R-:W5:Y:S01]  /*19c90*/  S2UR UR6, SR_CgaCtaId ;  /* 0x00000000000679c3 */ /* 0x000f620000008800 */
[----:B------:R-:W0:Y:S01]  /*19ca0*/  S2R R19, SR_CTAID.X ;  /* 0x0000000000137919 */ /* 0x000e220000002500 */
[----:B------:R-:W-:Y:S01]  /*19cb0*/  USHF.R.S32.HI UR4, URZ, 0x1f, UR12 ;  /* 0x0000001f3f047899 */ /* 0x000fe2000801140c */
[----:B------:R-:W-:Y:S01]  /*19cc0*/  LOP3.LUT R0, R8, 0xffffffc0, RZ, 0xc0, !PT ;  /* 0xffffffc008007812 */ /* 0x000fe200078ec0ff */
[----:B------:R-:W-:Y:S01]  /*19cd0*/  ULDC UR10, c[0x0][0x29c] ;  /* 0x0000a700000a7ab9 */ /* 0x000fe20000000800 */
[----:B------:R-:W0:Y:S01]  /*19ce0*/  S2R R4, SR_CTAID.Y ;  /* 0x0000000000047919 */ /* 0x000e220000002600 */
[----:B------:R-:W-:Y:S01]  /*19cf0*/  ULEA.HI UR4, UR4, UR12, URZ, 0x2 ;  /* 0x0000000c04047291 */ /* 0x000fe2000f8f103f */
[----:B------:R-:W-:Y:S01]  /*19d00*/  IADD3 R18, -R0, R3, RZ ;  /* 0x0000000300127210 */ /* 0x000fe20007ffe1ff */
[----:B------:R-:W-:Y:S01]  /*19d10*/  ULDC UR7, c[0x0][0x288] ;  /* 0x0000a20000077ab9 */ /* 0x000fe20000000800 */
[----:B------:R-:W-:Y:S01]  /*19d20*/  SHF.R.S32.HI R14, RZ, 0x6, R8 ;  /* 0x00000006ff0e7819 */ /* 0x000fe20000011408 */
[----:B------:R-:W-:Y:S01]  /*19d30*/  ULOP3.LUT UR4, UR4, 0xfffffffc, URZ, 0xc0, !UPT ;  /* 0xfffffffc04047892 */ /* 0x000fe2000f8ec03f */
[C---:B------:R-:W-:Y:S01]  /*19d40*/  ISETP.GT.AND P2, PT, R18.reuse, 0x23, PT ;  /* 0x000000231200780c */ /* 0x040fe20003f44270 */
[----:B------:R-:W-:Y:S01]  /*19d50*/  UMOV UR5, 0x400 ;  /* 0x0000040000057882 */ /* 0x000fe20000000000 */
[----:B------:R-:W-:Y:S01]  /*19d60*/  ULDC.64 UR8, c[0x0][0x280] ;  /* 0x0000a00000087ab9 */ /* 0x000fe20000000a00 */
[----:B------:R-:W-:Y:S01]  /*19d70*/  UIADD3 UR4, UR12, -UR4, URZ ;  /* 0x800000040c047290 */ /* 0x000fe2000fffe03f */
[----:B------:R-:W-:Y:S01]  /*19d80*/  ISETP.NE.OR P1, PT, RZ, UR10, P2 ;  /* 0x0000000aff007c0c */ /* 0x000fe20009725670 */
[----:B------:R-:W-:Y:S01]  /*19d90*/  UIADD3 UR5, UR5, 0x440, URZ ;  /* 0x0000044005057890 */ /* 0x000fe2000fffe03f */
[----:B-1----:R-:W-:Y:S01]  /*19da0*/  SHF.L.U32 R13, R18, 0x2, RZ ;  /* 0x00000002120d7819 */ /* 0x002fe200000006ff */
[----:B------:R-:W-:Y:S01]  /*19db0*/  UIMAD UR11, UR9, 0x90, URZ ;  /* 0x00000090090b78a4 */ /* 0x000fe2000f8e023f */
[----:B------:R-:W-:Y:S01]  /*19dc0*/  BSSY B0, `(.L_x_2237) ;  /* 0x000001b000007945 */ /* 0x000fe20003800000 */
[C---:B------:R-:W-:Y:S01]  /*19dd0*/  ISETP.NE.OR P1, PT, R14.reuse, UR4, P1 ;  /* 0x000000040e007c0c */ /* 0x040fe20008f25670 */
[----:B------:R-:W-:Y:S01]  /*19de0*/  IMAD.MOV.U32 R11, RZ, RZ, RZ ;  /* 0x000000ffff0b7224 */ /* 0x000fe200078e00ff */
[----:B------:R-:W-:-:S02]  /*19df0*/  ISETP.NE.AND P0, PT, R14, UR4, PT ;  /* 0x000000040e007c0c */ /* 0x000fc4000bf05270 */
[----:B--2---:R-:W-:Y:S01]  /*19e00*/  CS2R R6, SRZ ;  /* 0x0000000000067805 */ /* 0x004fe2000001ff00 */
[----:B-----5:R-:W-:-:S06]  /*19e10*/  ULEA UR5, UR6, UR5, 0x18 ;  /* 0x0000000506057291 */ /* 0x020fcc000f8ec03f */
[----:B------:R-:W-:Y:S01]  /*19e20*/  LEA R28, R18, UR5, 0x4 ;  /* 0x00000005121c7c11 */ /* 0x000fe2000f8e20ff */
[----:B0-----:R-:W-:-:S04]  /*19e30*/  IMAD R12, R4, UR7, R19 ;  /* 0x00000007040c7c24 */ /* 0x001fc8000f8e0213 */
[----:B------:R-:W-:-:S05]  /*19e40*/  IMAD R17, R12, UR11, R13 ;  /* 0x0000000b0c117c24 */ /* 0x000fca000f8e020d */
[----:B------:R-:W-:Y:S01]  /*19e50*/  SHF.R.S32.HI R15, RZ, 0x1f, R17 ;  /* 0x0000001fff0f7819 */ /* 0x000fe20000011411 */
[----:B----4-:R-:W-:Y:S01]  /*19e60*/  IMAD R0, R5, UR7, RZ ;  /* 0x0000000705007c24 */ /* 0x010fe2000f8e02ff */
[----:B------:R-:W-:-:S03]  /*19e70*/  CS2R R4, SRZ ;  /* 0x0000000000047805 */ /* 0x000fc6000001ff00 */
[----:B------:R-:W-:-:S04]  /*19e80*/  IMAD R0, R0, UR8, R19 ;  /* 0x0000000800007c24 */ /* 0x000fc8000f8e0213 */
[----:B------:R-:W-:-:S05]  /*19e90*/  IMAD R35, R0, UR11, R13 ;  /* 0x0000000b00237c24 */ /* 0x000fca000f8e020d */
        /* <DEDUP_REMOVED lines=12> */
.L_x_2239:
[----:B-----5:R0:W-:Y:S02]  /*19f60*/  STS.128 [R28], R4 ;  /* 0x000000041c007388 */ /* 0x0201e40000000c00 */
.L_x_2238:
[----:B------:R-:W-:Y:S05]  /*19f70*/  BSYNC B0 ;  /* 0x0000000000007941 */ /* 0x000fea0003800000 */
.L_x_2237:
[----:B------:R-:W-:Y:S01]  /*19f80*/  BAR.SYNC.DEFER_BLOCKING 0x0 ;  /* 0x0000000000007b1d */ /* 0x000fe20000010000 */
[----:B------:R-:W-:Y:S01]  /*19f90*/  IMAD.MOV.U32 R10, RZ, RZ, RZ ;  /* 0x000000ffff0a7224 */ /* 0x000fe200078e00ff */
[----:B------:R-:W-:-:S04]  /*19fa0*/  CS2R R8, SRZ ;  /* 0x0000000000087805 */ /* 0x000fc8000001ff00 */
[----:B------:R-:W-:Y:S04]  /*19fb0*/  BSSY B0, `(.L_x_2240) ;  /* 0x0000143000007945 */ /* 0x000fe80003800000 */
[----:B------:R-:W-:Y:S05]  /*19fc0*/  @P2 BRA `(.L_x_2241) ;  /* 0x0000001400042947 */ /* 0x000fea0003800000 */
[----:B------:R-:W2:Y:S01]  /*19fd0*/  LDL R46, [R1+0x788] ;  /* 0x00078800012e7983 */ /* 0x000ea20000100800 */
[----:B------:R-:W-:Y:S01]  /*19fe0*/  IADD3 R32, R14, UR58, RZ ;  /* 0x0000003a0e207c10 */ /* 0x000fe2000fffe0ff */
[----:B------:R-:W1:Y:S01]  /*19ff0*/  LDC.64 R44, c[0x0][0x250] ;  /* 0x00009400ff2c7b82 */ /* 0x000e620000000a00 */
[----:B------:R-:W-:Y:S01]  /*1a000*/  MOV R29, UR9 ;  /* 0x00000009001d7c02 */ /* 0x000fe20008000f00 */
[----:B------:R-:W-:Y:S01]  /*1a010*/  BSSY B1, `(.L_x_2242) ;  /* 0x0000078000017945 */ /* 0x000fe20003800000 */
[----:B------:R-:W-:Y:S01]  /*1a020*/  CS2R R10, SRZ ;  /* 0x00000000000a7805 */ /* 0x000fe2000001ff00 */
[----:B------:R-:W-:Y:S01]  /*1a030*/  IMAD R0, R32, 0x90, RZ ;  /* 0x0000009020007824 */ /* 0x000fe200078e02ff */
[----:B------:R-:W-:-:S04]  /*1a040*/  VIMNMX R29, R29, UR12, PT ;  /* 0x0000000c1d1d7c48 */ /* 0x000fc8000bfe0100 */
[----:B------:R-:W-:Y:S02]  /*1a050*/  SHF.R.S32.HI R24, RZ, 0x1f, R0 ;  /* 0x0000001fff187819 */ /* 0x000fe40000011400 */
[----:B------:R-:W-:-:S05]  /*1a060*/  IADD3 R8, P1, R17, R0, RZ ;  /* 0x0000000011087210 */ /* 0x000fca0007f3e0ff */
[----:B------:R-:W-:Y:S01]  /*1a070*/  IMAD.X R9, R15, 0x1, R24, P1 ;  /* 0x000000010f097824 */ /* 0x000fe200008e0618 */
[----:B------:R-:W-:Y:S02]  /*1a080*/  ISETP.GE.AND P1, PT, R32, R29, PT ;  /* 0x0000001d2000720c */ /* 0x000fe40003f26270 */
[----:B-1----:R-:W-:-:S04]  /*1a090*/  LEA R20, P3, R8, R44, 0x2 ;  /* 0x0000002c08147211 */ /* 0x002fc800078610ff */
[----:B------:R-:W-:Y:S02]  /*1a0a0*/  LEA.HI.X R21, R8, R45, R9, 0x2, P3 ;  /* 0x0000002d08157211 */ /* 0x000fe400018f1409 */
[----:B------:R-:W-:Y:S02]  /*1a0b0*/  CS2R R8, SRZ ;  /* 0x0000000000087805 */ /* 0x000fe4000001ff00 */
[----:B--2---:R-:W-:-:S03]  /*1a0c0*/  LEA R30, R14, R46, 0x2 ;  /* 0x0000002e0e1e7211 */ /* 0x004fc600078e10ff */
[----:B------:R-:W-:Y:S05]  /*1a0d0*/  @P1 BRA `(.L_x_2243) ;  /* 0x0000000400ac1947 */ /* 0x000fea0003800000 */
[----:B------:R-:W-:Y:S01]  /*1a0e0*/  ULOP3.LUT UR5, URZ, UR9, URZ, 0x33, !UPT ;  /* 0x000000093f057292 */ /* 0x000fe2000f8e333f */
[----:B------:R-:W-:Y:S01]  /*1a0f0*/  MOV R11, UR58 ;  /* 0x0000003a000b7c02 */ /* 0x000fe20008000f00 */
[----:B------:R-:W-:Y:S01]  /*1a100*/  UIADD3 UR4, -UR39, URZ, URZ ;  /* 0x0000003f27047290 */ /* 0x000fe2000fffe13f */
[----:B------:R-:W1:Y:S01]  /*1a110*/  LDC.64 R8, c[0x0][0x2e8] ;  /* 0x0000ba00ff087b82 */ /* 0x000e620000000a00 */
[----:B------:R-:W-:Y:S01]  /*1a120*/  IMAD R26, R16, UR7, R19 ;  /* 0x00000007101a7c24 */ /* 0x000fe2000f8e0213 */
[----:B------:R-:W-:Y:S01]  /*1a130*/  IADD3 R10, -R11, -0x2, -R14 ;  /* 0xfffffffe0b0a7810 */ /* 0x000fe20007ffe90e */
[----:B------:R-:W-:Y:S01]  /*1a140*/  UISETP.LT.AND UP0, UPT, UR5, UR4, UPT ;  /* 0x000000040500728c */ /* 0x000fe2000bf01270 */
[----:B------:R-:W-:Y:S01]  /*1a150*/  BSSY B2, `(.L_x_2244) ;  /* 0x0000023000027945 */ /* 0x000fe20003800000 */
[----:B------:R-:W-:Y:S01]  /*1a160*/  IMAD R27, R26, 0x90, R13 ;  /* 0x000000901a1b7824 */ /* 0x000fe200078e020d */
[----:B------:R-:W-:Y:S01]  /*1a170*/  MOV R34, R32 ;  /* 0x0000002000227202 */ /* 0x000fe20000000f00 */
[----:B------:R-:W-:-:S06]  /*1a180*/  USEL UR4, UR5, UR4, !UP0 ;  /* 0x0000000405047287 */ /* 0x000fcc000c000000 */
[----:B------:R-:W-:Y:S01]  /*1a190*/  VIADD R22, R10, -UR4 ;  /* 0x800000040a167c36 */ /* 0x000fe20008000000 */
[----:B------:R-:W-:-:S04]  /*1a1a0*/  CS2R R10, SRZ ;  /* 0x00000000000a7805 */ /* 0x000fc8000001ff00 */
[----:B------:R-:W-:Y:S01]  /*1a1b0*/  LOP3.LUT P1, RZ, R22, 0x4, RZ, 0xc0, !PT ;  /* 0x0000000416ff7812 */ /* 0x000fe2000782c0ff */
[----:B-1----:R-:W-:Y:S01]  /*1a1c0*/  IMAD.WIDE R26, R27, 0x4, R8 ;  /* 0x000000041b1a7825 */ /* 0x002fe200078e0208 */
[----:B------:R-:W-:-:S11]  /*1a1d0*/  CS2R R8, SRZ ;  /* 0x0000000000087805 */ /* 0x000fd6000001ff00 */
[----:B------:R-:W-:Y:S05]  /*1a1e0*/  @P1 BRA `(.L_x_2245) ;  /* 0x0000000000641947 */ /* 0x000fea0003800000 */
[----:B------:R-:W-:-:S04]  /*1a1f0*/  IADD3 R0, P1, R35, R0, RZ ;  /* 0x0000000023007210 */ /* 0x000fc80007f3e0ff */
[----:B------:R-:W-:Y:S02]  /*1a200*/  IADD3.X R24, R49, R24, RZ, P1, !PT ;  /* 0x0000001831187210 */ /* 0x000fe40000ffe4ff */
[----:B------:R-:W-:-:S04]  /*1a210*/  LEA R8, P1, R0, R44, 0x2 ;  /* 0x0000002c00087211 */ /* 0x000fc800078210ff */
[----:B------:R-:W-:Y:S02]  /*1a220*/  LEA.HI.X R9, R0, R45, R24, 0x2, P1 ;  /* 0x0000002d00097211 */ /* 0x000fe400008f1418 */
[----:B------:R1:W2:Y:S04]  /*1a230*/  LDS R0, [R30] ;  /* 0x000000001e007984 */ /* 0x0002a80000000800 */
[----:B------:R-:W5:Y:S01]  /*1a240*/  LDG.E.128 R8, desc[UR36][R8.64] ;  /* 0x0000002408087981 */ /* 0x000f62000c1e1d00 */
[----:B------:R-:W-:-:S13]  /*1a250*/  ISETP.NE.AND P1, PT, RZ, UR10, PT ;  /* 0x0000000aff007c0c */ /* 0x000fda000bf25270 */
[----:B-1----:R-:W-:Y:S05]  /*1a260*/  @P1 BRA `(.L_x_2246) ;  /* 0x0000000000301947 */ /* 0x002fea0003800000 */
[----:B------:R-:W-:Y:S01]  /*1a270*/  LOP3.LUT P4, RZ, R2, 0x10, RZ, 0xc0, !PT ;  /* 0x0000001002ff7812 */ /* 0x000fe2000788c0ff */
[----:B------:R-:W1:-:S12]  /*1a280*/  LDS.128 R36, [R28] ;  /* 0x000000001c247984 */ /* 0x000e580000000c00 */
[----:B------:R-:W4:Y:S01]  /*1a290*/  @P4 LDG.E.128 R40, desc[UR36][R26.64] ;  /* 0x000000241a284981 */ /* 0x000f22000c1e1d00 */
[----:B-1---5:R-:W-:Y:S01]  /*1a2a0*/  FADD.FTZ R8, R8, R36 ;  /* 0x0000002408087221 */ /* 0x022fe20000010000 */
[----:B------:R-:W-:Y:S01]  /*1a2b0*/  FADD.FTZ R9, R9, R37 ;  /* 0x0000002509097221 */ /* 0x000fe20000010000 */
[----:B------:R-:W-:Y:S01]  /*1a2c0*/  FADD.FTZ R10, R10, R38 ;  /* 0x000000260a0a7221 */ /* 0x000fe20000010000 */
[----:B------:R-:W-:Y:S01]  /*1a2d0*/  FADD.FTZ R11, R11, R39 ;  /* 0x000000270b0b7221 */ /* 0x000fe20000010000 */
[----:B----4-:R-:W-:Y:S01]  /*1a2e0*/  @P4 FMUL.FTZ R8, R8, R40 ;  /* 0x0000002808084220 */ /* 0x010fe20000410000 */
[----:B------:R-:W-:Y:S01]  /*1a2f0*/  @P4 FMUL.FTZ R9, R9, R41 ;  /* 0x0000002909094220 */ /* 0x000fe20000410000 */
[----:B------:R-:W-:Y:S01]  /*1a300*/  @P4 FMUL.FTZ R10, R10, R42 ;  /* 0x0000002a0a0a4220 */ /* 0x000fe20000410000 */
[----:B------:R-:W-:-:S05]  /*1a310*/  @P4 FMUL.FTZ R11, R11, R43 ;  /* 0x0000002b0b0b4220 */ /* 0x000fca0000410000 */
[----:B------:R1:W-:Y:S02]  /*1a320*/  STG.E.128 desc[UR36][R20.64], R8 ;  /* 0x0000000814007986 */ /* 0x0003e4000c101d24 */
.L_x_2246:
[C---:B-12--5:R-:W-:Y:S01]  /*1a330*/  FFMA.FTZ R8, R0.reuse, R8, RZ ;  /* 0x0000000800087223 */ /* 0x066fe200000100ff */
[C---:B------:R-:W-:Y:S01]  /*1a340*/  FFMA.FTZ R9, R0.reuse, R9, RZ ;  /* 0x0000000900097223 */ /* 0x040fe200000100ff */
[C---:B------:R-:W-:Y:S01]  /*1a350*/  FFMA.FTZ R10, R0.reuse, R10, RZ ;  /* 0x0000000a000a7223 */ /* 0x040fe200000100ff */
[----:B------:R-:W-:Y:S01]  /*1a360*/  FFMA.FTZ R11, R0, R11, RZ ;  /* 0x0000000b000b7223 */ /* 0x000fe200000100ff */
[----:B------:R-:W-:-:S07]  /*1a370*/  VIADD R34, R32, 0x4 ;  /* 0x0000000420227836 */ /* 0x000fce0000000000 */
.L_x_2245:
[----:B------:R-:W-:Y:S05]  /*1a380*/  BSYNC B2 ;  /* 0x0000000000027941 */ /* 0x000fea0003800000 */
.L_x_2244:
[----:B------:R-:W-:-:S13]  /*1a390*/  LOP3.LUT P1, RZ, R22, 0xfffffffc, RZ, 0xc0, !PT ;  /* 0xfffffffc16ff7812 */ /* 0x000fda000782c0ff */
[----:B------:R-:W-:Y:S05]  /*1a3a0*/  @!P1 BRA `(.L_x_2243) ;  /* 0x0000000000f89947 */ /* 0x000fea0003800000 */
[C---:B------:R-:W-:Y:S01]  /*1a3b0*/  IMAD R0, R34.reuse, 0x90, RZ ;  /* 0x0000009022007824 */ /* 0x040fe200078e02ff */
[----:B------:R-:W-:Y:S02]  /*1a3c0*/  LEA R22, R34, 0x10, 0x2 ;  /* 0x0000001022167811 */ /* 0x000fe400078e10ff */
[----:B------:R-:W-:Y:S02]  /*1a3d0*/  MOV R25, UR58 ;  /* 0x0000003a00197c02 */ /* 0x000fe40008000f00 */
[----:B------:R-:W-:Y:S02]  /*1a3e0*/  SHF.R.S32.HI R24, RZ, 0x1f, R0 ;  /* 0x0000001fff187819 */ /* 0x000fe40000011400 */
[-C--:B------:R-:W-:Y:S01]  /*1a3f0*/  IADD3 R23, P4, R17, R0.reuse, RZ ;  /* 0x0000000011177210 */ /* 0x080fe20007f9e0ff */
[----:B------:R-:W-:Y:S01]  /*1a400*/  IMAD R22, R25, -0x4, R22 ;  /* 0xfffffffc19167824 */ /* 0x000fe200078e0216 */
[----:B------:R-:W-:Y:S02]  /*1a410*/  IADD3 R0, P3, R35, R0, RZ ;  /* 0x0000000023007210 */ /* 0x000fe40007f7e0ff */
[----:B------:R-:W-:-:S02]  /*1a420*/  IADD3.X R36, R15, R24, RZ, P4, !PT ;  /* 0x000000180f247210 */ /* 0x000fc400027fe4ff */
[CC--:B------:R-:W-:Y:S01]  /*1a430*/  LEA R31, P5, R0.reuse, R44.reuse, 0x2 ;  /* 0x0000002c001f7211 */ /* 0x0c0fe200078a10ff */
[----:B------:R-:W-:Y:S01]  /*1a440*/  IMAD.X R24, R49, 0x1, R24, P3 ;  /* 0x0000000131187824 */ /* 0x000fe200018e0618 */
[C---:B------:R-:W-:Y:S02]  /*1a450*/  LEA R33, P4, R23.reuse, R44, 0x2 ;  /* 0x0000002c17217211 */ /* 0x040fe400078810ff */
[----:B------:R-:W-:Y:S02]  /*1a460*/  ISETP.NE.AND P1, PT, RZ, UR10, PT ;  /* 0x0000000aff007c0c */ /* 0x000fe4000bf25270 */
[-C--:B------:R-:W-:Y:S02]  /*1a470*/  LEA.HI.X R25, R0, R45.reuse, R24, 0x2, P5 ;  /* 0x0000002d00197211 */ /* 0x080fe400028f1418 */
[----:B------:R-:W-:Y:S02]  /*1a480*/  LEA.HI.X R23, R23, R45, R36, 0x2, P4 ;  /* 0x0000002d17177211 */ /* 0x000fe400020f1424 */
[----:B------:R-:W-:-:S07]  /*1a490*/  IADD3 R0, R46, R22, RZ ;  /* 0x000000162e007210 */ /* 0x000fce0007ffe0ff */
.L_x_2249:
[----:B------:R-:W-:Y:S01]  /*1a4a0*/  IMAD.MOV.U32 R24, RZ, RZ, R31 ;  /* 0x000000ffff187224 */ /* 0x000fe200078e001f */
[----:B------:R-:W-:Y:S02]  /*1a4b0*/  LOP3.LUT P3, RZ, R2, 0x10, RZ, 0xc0, !PT ;  /* 0x0000001002ff7812 */ /* 0x000fe4000786c0ff */
[----:B------:R-:W-:Y:S02]  /*1a4c0*/  MOV R22, R33 ;  /* 0x0000002100167202 */ /* 0x000fe40000000f00 */
[----:B------:R1:W5:Y:S01]  /*1a4d0*/  LDG.E.128 R36, desc[UR36][R24.64] ;  /* 0x0000002418247981 */ /* 0x000362000c1e1d00 */
[----:B------:R-:W-:Y:S08]  /*1a4e0*/  @P1 BRA `(.L_x_2247) ;  /* 0x00000000002c1947 */ /* 0x000ff00003800000 */
[----:B------:R-:W2:Y:S04]  /*1a4f0*/  @P3 LDG.E.128 R44, desc[UR36][R26.64] ;  /* 0x000000241a2c3981 */ /* 0x000ea8000c1e1d00 */
[----:B------:R-:W4:Y:S02]  /*1a500*/  LDS.128 R40, [R28] ;  /* 0x000000001c287984 */ /* 0x000f240000000c00 */
[----:B----45:R-:W-:Y:S01]  /*1a510*/  FADD.FTZ R36, R36, R40 ;  /* 0x0000002824247221 */ /* 0x030fe20000010000 */
        /* <DEDUP_REMOVED lines=8> */
.L_x_2247:
[----:B------:R4:W5:Y:S04]  /*1a5a0*/  LDG.E.128 R40, desc[UR36][R24.64+0x900] ;  /* 0x0009002418287981 */ /* 0x000968000c1e1d00 */
[----:B------:R-:W0:Y:S02]  /*1a5b0*/  LDS R31, [R0+-0x10] ;  /* 0xfffff000001f7984 */ /* 0x000e240000000800 */
[C---:B0----5:R-:W-:Y:S01]  /*1a5c0*/  FFMA.FTZ R44, R31.reuse, R37, R9 ;  /* 0x000000251f2c7223 */ /* 0x061fe20000010009 */
[C---:B--2---:R-:W-:Y:S01]  /*1a5d0*/  FFMA.FTZ R37, R31.reuse, R38, R10 ;  /* 0x000000261f257223 */ /* 0x044fe2000001000a */
[C---:B------:R-:W-:Y:S01]  /*1a5e0*/  FFMA.FTZ R36, R31.reuse, R36, R8 ;  /* 0x000000241f247223 */ /* 0x040fe20000010008 */
[----:B------:R-:W-:Y:S01]  /*1a5f0*/  FFMA.FTZ R38, R31, R39, R11 ;  /* 0x000000271f267223 */ /* 0x000fe2000001000b */
[----:B----4-:R-:W-:Y:S06]  /*1a600*/  @P1 BRA `(.L_x_2248) ;  /* 0x00000000002c1947 */ /* 0x010fec0003800000 */
[----:B------:R-:W2:Y:S04]  /*1a610*/  @P3 LDG.E.128 R8, desc[UR36][R26.64] ;  /* 0x000000241a083981 */ /* 0x000ea8000c1e1d00 */
[----:B------:R-:W0:Y:S02]  /*1a620*/  LDS.128 R52, [R28] ;  /* 0x000000001c347984 */ /* 0x000e240000000c00 */
[----:B0-----:R-:W-:Y:S01]  /*1a630*/  FADD.FTZ R40, R52, R40 ;  /* 0x0000002834287221 */ /* 0x001fe20000010000 */
        /* <DEDUP_REMOVED lines=8> */
.L_x_2248:
[----:B------:R2:W4:Y:S01]  /*1a6c0*/  LDS R11, [R0] ;  /* 0x00000000000b7984 */ /* 0x0005220000000800 */
[----:B------:R-:W-:Y:S02]  /*1a6d0*/  IADD3 R33, P3, R22, 0x1200, RZ ;  /* 0x0000120016217810 */ /* 0x000fe40007f7e0ff */
[----:B------:R-:W-:Y:S02]  /*1a6e0*/  IADD3 R34, R34, 0x8, RZ ;  /* 0x0000000822227810 */ /* 0x000fe40007ffe0ff */
[----:B0-----:R-:W-:Y:S02]  /*1a6f0*/  IADD3.X R23, RZ, R23, RZ, P3, !PT ;  /* 0x00000017ff177210 */ /* 0x001fe40001ffe4ff */
[----:B------:R-:W-:Y:S02]  /*1a700*/  ISETP.GE.AND P3, PT, R34, R29, PT ;  /* 0x0000001d2200720c */ /* 0x000fe40003f66270 */
[----:B------:R-:W-:Y:S02]  /*1a710*/  IADD3 R31, P4, R24, 0x1200, RZ ;  /* 0x00001200181f7810 */ /* 0x000fe40007f9e0ff */
[----:B--2---:R-:W-:-:S03]  /*1a720*/  IADD3 R0, R0, 0x20, RZ ;  /* 0x0000002000007810 */ /* 0x004fc60007ffe0ff */
[----:B-1----:R-:W-:Y:S02]  /*1a730*/  IMAD.X R25, RZ, RZ, R25, P4 ;  /* 0x000000ffff197224 */ /* 0x002fe400020e0619 */
[C---:B----4-:R-:W-:Y:S01]  /*1a740*/  FFMA.FTZ R8, R11.reuse, R40, R36 ;  /* 0x000000280b087223 */ /* 0x050fe20000010024 */
[C---:B------:R-:W-:Y:S01]  /*1a750*/  FFMA.FTZ R9, R11.reuse, R41, R44 ;  /* 0x000000290b097223 */ /* 0x040fe2000001002c */
[C---:B------:R-:W-:Y:S01]  /*1a760*/  FFMA.FTZ R10, R11.reuse, R42, R37 ;  /* 0x0000002a0b0a7223 */ /* 0x040fe20000010025 */
[----:B------:R-:W-:Y:S01]  /*1a770*/  FFMA.FTZ R11, R11, R43, R38 ;  /* 0x0000002b0b0b7223 */ /* 0x000fe20000010026 */
[----:B------:R-:W-:Y:S06]  /*1a780*/  @!P3 BRA `(.L_x_2249) ;  /* 0xfffffffc0044b947 */ /* 0x000fec000383ffff */
.L_x_2243:
[----:B------:R-:W-:Y:S05]  /*1a790*/  BSYNC B1 ;  /* 0x0000000000017941 */ /* 0x000fea0003800000 */
.L_x_2242:
[----:B------:R-:W-:-:S13]  /*1a7a0*/  ISETP.GE.AND P1, PT, R32, UR12, PT ;  /* 0x0000000c20007c0c */ /* 0x000fda000bf26270 */
[----:B------:R-:W-:Y:S05]  /*1a7b0*/  @P1 BRA `(.L_x_2241) ;  /* 0x0000000c00081947 */ /* 0x000fea0003800000 */
[----:B------:R-:W-:Y:S01]  /*1a7c0*/  MOV R25, UR39 ;  /* 0x0000002700197c02 */ /* 0x000fe20008000f00 */
[----:B------:R-:W1:Y:S01]  /*1a7d0*/  LDC.64 R22, c[0x0][0x2e8] ;  /* 0x0000ba00ff167b82 */ /* 0x000e620000000a00 */
[----:B------:R-:W-:Y:S01]  /*1a7e0*/  ULDC UR4, c[0x0][0x288] ;  /* 0x0000a20000047ab9 */ /* 0x000fe20000000800 */
[----:B------:R-:W-:Y:S01]  /*1a7f0*/  BSSY B1, `(.L_x_2250) ;  /* 0x000003f000017945 */ /* 0x000fe20003800000 */
[----:B------:R-:W-:Y:S01]  /*1a800*/  IADD3 R0, -R14, -0x2, R25 ;  /* 0xfffffffe0e007810 */ /* 0x000fe20007ffe119 */
[----:B------:R-:W-:-:S04]  /*1a810*/  IMAD R24, R16, UR4, R19 ;  /* 0x0000000410187c24 */ /* 0x000fc8000f8e0213 */
[----:B------:R-:W-:Y:S02]  /*1a820*/  VIADD R0, R0, -UR58 ;  /* 0x8000003a00007c36 */ /* 0x000fe40008000000 */
[----:B------:R-:W-:-:S03]  /*1a830*/  IMAD R25, R24, 0x90, R13 ;  /* 0x0000009018197824 */ /* 0x000fc600078e020d */
[----:B------:R-:W-:Y:S01]  /*1a840*/  LOP3.LUT P1, RZ, R0, 0x4, RZ, 0xc0, !PT ;  /* 0x0000000400ff7812 */ /* 0x000fe2000782c0ff */
[----:B-1----:R-:W-:-:S12]  /*1a850*/  IMAD.WIDE R24, R25, 0x4, R22 ;  /* 0x0000000419187825 */ /* 0x002fd800078e0216 */
[----:B------:R-:W-:Y:S05]  /*1a860*/  @P1 BRA `(.L_x_2251) ;  /* 0x0000000000dc1947 */ /* 0x000fea0003800000 */
[----:B------:R-:W1:Y:S01]  /*1a870*/  LDC R27, c[0x0][0x284] ;  /* 0x0000a100ff1b7b82 */ /* 0x000e620000000800 */
[----:B------:R-:W-:Y:S01]  /*1a880*/  BSSY B2, `(.L_x_2252) ;  /* 0x0000034000027945 */ /* 0x000fe20003800000 */
[----:B-1----:R-:W-:-:S13]  /*1a890*/  ISETP.GE.AND P1, PT, R32, R27, PT ;  /* 0x0000001b2000720c */ /* 0x002fda0003f26270 */
[----:B------:R-:W-:Y:S05]  /*1a8a0*/  @!P1 BRA `(.L_x_2253) ;  /* 0x0000000000c49947 */ /* 0x000fea0003800000 */
[----:B------:R-:W-:Y:S01]  /*1a8b0*/  IABS R29, R27 ;  /* 0x0000001b001d7213 */ /* 0x000fe20000000000 */
[----:B------:R-:W-:Y:S01]  /*1a8c0*/  ULDC.64 UR4, c[0x0][0x250] ;  /* 0x0000940000047ab9 */ /* 0x000fe20000000a00 */
[----:B------:R-:W-:Y:S02]  /*1a8d0*/  IABS R34, R32 ;  /* 0x0000002000227213 */ /* 0x000fe40000000000 */
[----:B------:R-:W1:Y:S01]  /*1a8e0*/  I2F.RP R26, R29 ;  /* 0x0000001d001a7306 */ /* 0x000e620000209400 */
[----:B------:R-:W-:Y:S02]  /*1a8f0*/  ISETP.GE.AND P3, PT, R32, RZ, PT ;  /* 0x000000ff2000720c */ /* 0x000fe40003f66270 */
[----:B------:R-:W-:-:S05]  /*1a900*/  ISETP.NE.AND P4, PT, R27, RZ, PT ;  /* 0x000000ff1b00720c */ /* 0x000fca0003f85270 */
[----:B-1----:R-:W1:Y:S02]  /*1a910*/  MUFU.RCP R26, R26 ;  /* 0x0000001a001a7308 */ /* 0x002e640000001000 */
[----:B-1----:R-:W-:-:S06]  /*1a920*/  IADD3 R31, R26, 0xffffffe, RZ ;  /* 0x0ffffffe1a1f7810 */ /* 0x002fcc0007ffe0ff */
[----:B------:R-:W1:Y:S02]  /*1a930*/  F2I.FTZ.U32.TRUNC.NTZ R23, R31 ;  /* 0x0000001f00177305 */ /* 0x000e64000021f000 */
[----:B-1----:R-:W-:-:S05]  /*1a940*/  IADD3 R22, RZ, -R23, RZ ;  /* 0x80000017ff167210 */ /* 0x002fca0007ffe0ff */
[----:B------:R-:W-:Y:S02]  /*1a950*/  IMAD R33, R22, R29, RZ ;  /* 0x0000001d16217224 */ /* 0x000fe400078e02ff */
[----:B------:R-:W-:-:S04]  /*1a960*/  IMAD.MOV.U32 R22, RZ, RZ, RZ ;  /* 0x000000ffff167224 */ /* 0x000fc800078e00ff */
        /* <DEDUP_REMOVED lines=8> */
[----:B------:R-:W-:-:S04]  /*1a9f0*/  @!P1 IADD3 R22, R22, -R29, RZ ;  /* 0x8000001d16169210 */ /* 0x000fc80007ffe0ff */
[----:B------:R-:W-:Y:S02]  /*1aa00*/  @!P3 IADD3 R22, -R22, RZ, RZ ;  /* 0x000000ff1616b210 */ /* 0x000fe40007ffe1ff */
[----:B------:R-:W-:Y:S02]  /*1aa10*/  @!P4 LOP3.LUT R22, RZ, R27, RZ, 0x33, !PT ;  /* 0x0000001bff16c212 */ /* 0x000fe400078e33ff */
[----:B------:R1:W2:Y:S03]  /*1aa20*/  LDS R27, [R30] ;  /* 0x000000001e1b7984 */ /* 0x0002a60000000800 */
[----:B------:R-:W-:-:S05]  /*1aa30*/  IMAD R22, R22, 0x90, RZ ;  /* 0x0000009016167824 */ /* 0x000fca00078e02ff */
[----:B------:R-:W-:-:S04]  /*1aa40*/  IADD3 R23, P1, R35, R22, RZ ;  /* 0x0000001623177210 */ /* 0x000fc80007f3e0ff */
[----:B------:R-:W-:Y:S02]  /*1aa50*/  LEA.HI.X.SX32 R26, R22, R49, 0x1, P1 ;  /* 0x00000031161a7211 */ /* 0x000fe400008f0eff */
[----:B------:R-:W-:Y:S01]  /*1aa60*/  LEA R22, P1, R23, UR4, 0x2 ;  /* 0x0000000417167c11 */ /* 0x000fe2000f8210ff */
[----:B------:R-:W-:-:S03]  /*1aa70*/  ULDC UR4, c[0x0][0x29c] ;  /* 0x0000a70000047ab9 */ /* 0x000fc60000000800 */
[----:B------:R-:W-:-:S05]  /*1aa80*/  LEA.HI.X R23, R23, UR5, R26, 0x2, P1 ;  /* 0x0000000517177c11 */ /* 0x000fca00088f141a */
[----:B------:R1:W5:Y:S01]  /*1aa90*/  LDG.E.128 R36, desc[UR36][R22.64] ;  /* 0x0000002416247981 */ /* 0x000362000c1e1d00 */
        /* <DEDUP_REMOVED lines=14> */
.L_x_2254:
[C---:B--2--5:R-:W-:Y:S01]  /*1ab80*/  FFMA.FTZ R8, R27.reuse, R36, R8 ;  /* 0x000000241b087223 */ /* 0x064fe20000010008 */
[C---:B------:R-:W-:Y:S01]  /*1ab90*/  FFMA.FTZ R9, R27.reuse, R37, R9 ;  /* 0x000000251b097223 */ /* 0x040fe20000010009 */
[C---:B------:R-:W-:Y:S01]  /*1aba0*/  FFMA.FTZ R10, R27.reuse, R38, R10 ;  /* 0x000000261b0a7223 */ /* 0x040fe2000001000a */
[----:B------:R-:W-:-:S07]  /*1abb0*/  FFMA.FTZ R11, R27, R39, R11 ;  /* 0x000000271b0b7223 */ /* 0x000fce000001000b */
.L_x_2253:
[----:B------:R-:W-:Y:S05]  /*1abc0*/  BSYNC B2 ;  /* 0x0000000000027941 */ /* 0x000fea0003800000 */
.L_x_2252:
[----:B------:R-:W-:-:S07]  /*1abd0*/  VIADD R32, R32, 0x4 ;  /* 0x0000000420207836 */ /* 0x000fce0000000000 */
.L_x_2251:
[----:B------:R-:W-:Y:S05]  /*1abe0*/  BSYNC B1 ;  /* 0x0000000000017941 */ /* 0x000fea0003800000 */
.L_x_2250:
[----:B------:R-:W-:-:S13]  /*1abf0*/  LOP3.LUT P1, RZ, R0, 0xfffffffc, RZ, 0xc0, !PT ;  /* 0xfffffffc00ff7812 */ /* 0x000fda000782c0ff */
[----:B------:R-:W-:Y:S05]  /*1ac00*/  @!P1 BRA `(.L_x_2241) ;  /* 0x0000000400f49947 */ /* 0x000fea0003800000 */
[----:B-1----:R-:W2:Y:S01]  /*1ac10*/  LDL R20, [R1+0x788] ;  /* 0x0007880001147983 */ /* 0x002ea20000100800 */
[----:B------:R-:W-:Y:S01]  /*1ac20*/  USHF.L.U32 UR4, UR58, 0x2, URZ ;  /* 0x000000023a047899 */ /* 0x000fe2000800063f */
[----:B------:R-:W-:Y:S01]  /*1ac30*/  HFMA2.MMA R21, -RZ, RZ, 0, 8.58306884765625e-06 ;  /* 0x00000090ff157435 */ /* 0x000fe200000001ff */
[----:B------:R-:W-:-:S04]  /*1ac40*/  MOV R27, RZ ;  /* 0x000000ff001b7202 */ /* 0x000fc80000000f00 */
[----:B------:R-:W-:-:S05]  /*1ac50*/  LEA R0, R32, -UR4, 0x2 ;  /* 0x8000000420007c11 */ /* 0x000fca000f8e10ff */
[----:B------:R-:W-:Y:S02]  /*1ac60*/  IMAD R26, R32, R21, 0x240 ;  /* 0x00000240201a7424 */ /* 0x000fe400078e0215 */
[----:B--2---:R-:W-:-:S07]  /*1ac70*/  IMAD.IADD R30, R20, 0x1, R0 ;  /* 0x00000001141e7824 */ /* 0x004fce00078e0200 */
.L_x_2261:
[----:B-1----:R-:W1:Y:S01]  /*1ac80*/  LDC R33, c[0x0][0x284] ;  /* 0x0000a100ff217b82 */ /* 0x002e620000000800 */
        /* <DEDUP_REMOVED lines=12> */
[----:B------:R-:W-:Y:S01]  /*1ad50*/  ISETP.GE.AND P3, PT, R32, RZ, PT ;  /* 0x000000ff2000720c */ /* 0x000fe20003f66270 */
[----:B------:R-:W-:Y:S01]  /*1ad60*/  ULDC UR4, c[0x0][0x29c] ;  /* 0x0000a70000047ab9 */ /* 0x000fe20000000800 */
[----:B------:R-:W1:Y:S01]  /*1ad70*/  I2F.RP R34, R29 ;  /* 0x0000001d00227306 */ /* 0x000e620000209400 */
[----:B------:R-:W-:-:S07]  /*1ad80*/  ISETP.NE.AND P4, PT, R33, RZ, PT ;  /* 0x000000ff2100720c */ /* 0x000fce0003f85270 */
[----:B-1----:R-:W1:Y:S02]  /*1ad90*/  MUFU.RCP R34, R34 ;  /* 0x0000002200227308 */ /* 0x002e640000001000 */
[----:B-1----:R-:W-:-:S06]  /*1ada0*/  VIADD R36, R34, 0xffffffe ;  /* 0x0ffffffe22247836 */ /* 0x002fcc0000000000 */
[----:B------:R-:W1:Y:S02]  /*1adb0*/  F2I.FTZ.U32.TRUNC.NTZ R21, R36 ;  /* 0x0000002400157305 */ /* 0x000e64000021f000 */
[----:B-1----:R-:W-:-:S05]  /*1adc0*/  IADD3 R0, RZ, -R21, RZ ;  /* 0x80000015ff007210 */ /* 0x002fca0007ffe0ff */
        /* <DEDUP_REMOVED lines=10> */
[----:B------:R-:W-:Y:S02]  /*1ae70*/  @!P1 IMAD.IADD R0, R0, 0x1, -R29 ;  /* 0x0000000100009824 */ /* 0x000fe400078e0a1d */
[----:B------:R1:W2:Y:S03]  /*1ae80*/  LDS R29, [R31] ;  /* 0x000000001f1d7984 */ /* 0x0002a60000000800 */
        /* <DEDUP_REMOVED lines=22> */
.L_x_2257:
[C---:B-----5:R-:W-:Y:S01]  /*1aff0*/  FFMA.FTZ R8, R29.reuse, R36, R8 ;  /* 0x000000241d087223 */ /* 0x060fe20000010008 */
[C---:B------:R-:W-:Y:S01]  /*1b000*/  FFMA.FTZ R9, R29.reuse, R37, R9 ;  /* 0x000000251d097223 */ /* 0x040fe20000010009 */
[C---:B------:R-:W-:Y:S01]  /*1b010*/  FFMA.FTZ R10, R29.reuse, R38, R10 ;  /* 0x000000261d0a7223 */ /* 0x040fe2000001000a */
[----:B------:R-:W-:-:S07]  /*1b020*/  FFMA.FTZ R11, R29, R39, R11 ;  /* 0x000000271d0b7223 */ /* 0x000fce000001000b */
.L_x_2256:
[----:B------:R-:W-:Y:S05]  /*1b030*/  BSYNC B1 ;  /* 0x0000000000017941 */ /* 0x000fea0003800000 */
.L_x_2255:
[----:B------:R-:W-:Y:S01]  /*1b040*/  IADD3 R29, R32, 0x4, RZ ;  /* 0x00000004201d7810 */ /* 0x000fe20007ffe0ff */
[----:B------:R-:W-:Y:S03]  /*1b050*/  BSSY B1, `(.L_x_2258) ;  /* 0x0000033000017945 */ /* 0x000fe60003800000 */
[----:B------:R-:W-:-:S13]  /*1b060*/  ISETP.GE.AND P1, PT, R29, R33, PT ;  /* 0x000000211d00720c */ /* 0x000fda0003f26270 */
[----:B------:R-:W-:Y:S05]  /*1b070*/  @!P1 BRA `(.L_x_2259) ;  /* 0x0000000000c09947 */ /* 0x000fea0003800000 */
[----:B-1----:R-:W-:Y:S01]  /*1b080*/  IABS R37, R33 ;  /* 0x0000002100257213 */ /* 0x002fe20000000000 */
[----:B------:R-:W-:Y:S01]  /*1b090*/  ULDC UR4, c[0x0][0x29c] ;  /* 0x0000a70000047ab9 */ /* 0x000fe20000000800 */
[----:B------:R-:W-:Y:S02]  /*1b0a0*/  MOV R20, RZ ;  /* 0x000000ff00147202 */ /* 0x000fe40000000f00 */
[----:B------:R-:W1:Y:S01]  /*1b0b0*/  I2F.RP R34, R37 ;  /* 0x0000002500227306 */ /* 0x000e620000209400 */
[----:B------:R-:W-:Y:S02]  /*1b0c0*/  ISETP.GE.AND P3, PT, R29, RZ, PT ;  /* 0x000000ff1d00720c */ /* 0x000fe40003f66270 */
[----:B------:R-:W-:-:S05]  /*1b0d0*/  ISETP.NE.AND P4, PT, R33, RZ, PT ;  /* 0x000000ff2100720c */ /* 0x000fca0003f85270 */
[----:B-1----:R-:W1:Y:S02]  /*1b0e0*/  MUFU.RCP R34, R34 ;  /* 0x0000002200227308 */ /* 0x002e640000001000 */
[----:B-1----:R-:W-:-:S06]  /*1b0f0*/  VIADD R36, R34, 0xffffffe ;  /* 0x0ffffffe22247836 */ /* 0x002fcc0000000000 */
[----:B------:R-:W1:Y:S02]  /*1b100*/  F2I.FTZ.U32.TRUNC.NTZ R21, R36 ;  /* 0x0000002400157305 */ /* 0x000e64000021f000 */
[----:B-1----:R-:W-:-:S05]  /*1b110*/  IADD3 R0, RZ, -R21, RZ ;  /* 0x80000015ff007210 */ /* 0x002fca0007ffe0ff */
[----:B------:R-:W-:Y:S01]  /*1b120*/  IMAD R39, R0, R37, RZ ;  /* 0x0000002500277224 */ /* 0x000fe200078e02ff */
[----:B------:R-:W-:Y:S02]  /*1b130*/  IABS R0, R29 ;  /* 0x0000001d00007213 */ /* 0x000fe40000000000 */
[----:B------:R1:W2:Y:S01]  /*1b140*/  LDS R29, [R31+0x10] ;  /* 0x000010001f1d7984 */ /* 0x0002a20000000800 */
        /* <DEDUP_REMOVED lines=31> */
.L_x_2260:
[C---:B-----5:R-:W-:Y:S01]  /*1b340*/  FFMA.FTZ R8, R29.reuse, R36, R8 ;  /* 0x000000241d087223 */ /* 0x060fe20000010008 */
[C---:B------:R-:W-:Y:S01]  /*1b350*/  FFMA.FTZ R9, R29.reuse, R37, R9 ;  /* 0x000000251d097223 */ /* 0x040fe20000010009 */
[C---:B------:R-:W-:Y:S01]  /*1b360*/  FFMA.FTZ R10, R29.reuse, R38, R10 ;  /* 0x000000261d0a7223 */ /* 0x040fe2000001000a */
[----:B------:R-:W-:-:S07]  /*1b370*/  FFMA.FTZ R11, R29, R39, R11 ;  /* 0x000000271d0b7223 */ /* 0x000fce000001000b */
.L_x_2259:
[----:B------:R-:W-:Y:S05]  /*1b380*/  BSYNC B1 ;  /* 0x0000000000017941 */ /* 0x000fea0003800000 */
.L_x_2258:
[----:B------:R-:W-:Y:S01]  /*1b390*/  IADD3 R32, R32, 0x8, RZ ;  /* 0x0000000820207810 */ /* 0x000fe20007ffe0ff */
[----:B------:R-:W-:Y:S01]  /*1b3a0*/  VIADD R27, R27, 0x20 ;  /* 0x000000201b1b7836 */ /* 0x000fe20000000000 */
[----:B------:R-:W-:Y:S02]  /*1b3b0*/  IADD3 R26, R26, 0x480, RZ ;  /* 0x000004801a1a7810 */ /* 0x000fe40007ffe0ff */
[----:B------:R-:W-:-:S13]  /*1b3c0*/  ISETP.GE.AND P1, PT, R32, UR12, PT ;  /* 0x0000000c20007c0c */ /* 0x000fda000bf26270 */
[----:B------:R-:W-:Y:S05]  /*1b3d0*/  @!P1 BRA `(.L_x_2261) ;  /* 0xfffffff800289947 */ /* 0x000fea000383ffff */
.L_x_2241:
[----:B------:R-:W-:Y:S05]  /*1b3e0*/  BSYNC B0 ;  /* 0x0000000000007941 */ /* 0x000fea0003800000 */
.L_x_2240:
[----:B------:R-:W-:Y:S01]  /*1b3f0*/  ISETP.GT.OR P0, PT, R18, 0x23, P0 ;  /* 0x000000231200780c */ /* 0x000fe20000704670 */
[----:B------:R-:W-:-:S12]  /*1b400*/  BSSY B0, `(.L_x_2262) ;  /* 0x0000032000007945 */ /* 0x000fd80003800000 */
[----:B------:R-:W-:Y:S05]  /*1b410*/  @P0 BRA `(.L_x_2263) ;  /* 0x0000000000c00947 */ /* 0x000fea0003800000 */
[----:B------:R-:W-:Y:S01]  /*1b420*/  UMOV UR4, 0x90 ;  /* 0x0000009000047882 */ /* 0x000fe20000000000 */
[----:B------:R-:W-:Y:S01]  /*1b430*/  ULDC.64 UR6, c[0x0][0x250] ;  /* 0x0000940000067ab9 */ /* 0x000fe20000000a00 */
[----:B------:R-:W-:-:S06]  /*1b440*/  UIMAD UR4, UR39, UR4, -0x90 ;  /* 0xffffff70270474a4 */ /* 0x000fcc000f8e0204 */
[----:B------:R-:W-:Y:S02]  /*1b450*/  IADD3 R0, P0, R17, UR4, RZ ;  /* 0x0000000411007c10 */ /* 0x000fe4000ff1e0ff */
[----:B------:R-:W-:-:S04]  /*1b460*/  MOV R18, UR4 ;  /* 0x0000000400127c02 */ /* 0x000fc80008000f00 */
[----:B-1----:R-:W-:Y:S02]  /*1b470*/  LEA.HI.X.SX32 R21, R18, R15, 0x1, P0 ;  /* 0x0000000f12157211 */ /* 0x002fe400000f0eff */
[----:B------:R-:W-:-:S04]  /*1b480*/  LEA R20, P0, R0, UR6, 0x2 ;  /* 0x0000000600147c11 */ /* 0x000fc8000f8010ff */
[----:B------:R-:W-:-:S05]  /*1b490*/  LEA.HI.X R21, R0, UR7, R21, 0x2, P0 ;  /* 0x0000000700157c11 */ /* 0x000fca00080f1415 */
[----:B------:R1:W5:Y:S01]  /*1b4a0*/  LDG.E.128 R24, desc[UR36][R20.64] ;  /* 0x0000002414187981 */ /* 0x000362000c1e1d00 */
[----:B------:R-:W2:Y:S01]  /*1b4b0*/  S2UR UR5, SR_CgaCtaId ;  /* 0x00000000000579c3 */ /* 0x000ea20000008800 */
[----:B------:R-:W-:Y:S01]  /*1b4c0*/  UMOV UR4, 0x400 ;  /* 0x0000040000047882 */ /* 0x000fe20000000000 */
[----:B------:R-:W-:Y:S02]  /*1b4d0*/  UIADD3 UR8, UR12, -UR58, URZ ;  /* 0x8000003a0c087290 */ /* 0x000fe4000fffe03f */
[----:B------:R-:W-:-:S04]  /*1b4e0*/  UIADD3 UR4, UR4, 0x840, URZ ;  /* 0x0000084004047890 */ /* 0x000fc8000fffe03f */
[----:B------:R-:W-:Y:S01]  /*1b4f0*/  IMAD.U32 R29, RZ, RZ, UR8 ;  /* 0x00000008ff1d7e24 */ /* 0x000fe2000f8e00ff */
[----:B--2---:R-:W-:-:S06]  /*1b500*/  ULEA UR4, UR5, UR4, 0x18 ;  /* 0x0000000405047291 */ /* 0x004fcc000f8ec03f */
[----:B------:R-:W-:Y:S01]  /*1b510*/  MOV R22, UR4 ;  /* 0x0000000400167c02 */ /* 0x000fe20008000f00 */
[----:B------:R-:W-:Y:S02]  /*1b520*/  ULDC UR4, c[0x0][0x29c] ;  /* 0x0000a70000047ab9 */ /* 0x000fe40000000800 */
[----:B------:R-:W-:Y:S02]  /*1b530*/  ISETP.NE.AND P0, PT, RZ, UR4, PT ;  /* 0x00000004ff007c0c */ /* 0x000fe4000bf05270 */
[----:B------:R-:W-:Y:S01]  /*1b540*/  LEA R29, R29, R22, 0x2 ;  /* 0x000000161d1d7211 */ /* 0x000fe200078e10ff */
[----:B------:R1:W-:Y:S05]  /*1b550*/  STL [R1+0x788], R22 ;  /* 0x0007881601007387 */ /* 0x0003ea0000100800 */
[----:B------:R-:W2:Y:S05]  /*1b560*/  LDS R29, [R29] ;  /* 0x000000001d1d7984 */ /* 0x000eaa0000000800 */
[----:B-1----:R-:W-:Y:S05]  /*1b570*/  @P0 BRA `(.L_x_2264) ;  /* 0x0000000000580947 */ /* 0x002fea0003800000 */
[----:B------:R-:W-:-:S13]  /*1b580*/  LOP3.LUT P1, RZ, R2, 0x10, RZ, 0xc0, !PT ;  /* 0x0000001002ff7812 */ /* 0x000fda000782c0ff */
[----:B------:R-:W1:Y:S08]  /*1b590*/  @P1 LDC R0, c[0x0][0x288] ;  /* 0x0000a200ff001b82 */ /* 0x000e700000000800 */
[----:B------:R-:W4:Y:S01]  /*1b5a0*/  @P1 LDC.64 R20, c[0x0][0x2e8] ;  /* 0x0000ba00ff141b82 */ /* 0x000f220000000a00 */
[----:B-1----:R-:W-:-:S04]  /*1b5b0*/  @P1 IMAD R0, R16, R0, R19 ;  /* 0x0000000010001224 */ /* 0x002fc800078e0213 */
[----:B------:R-:W-:-:S04]  /*1b5c0*/  @P1 IMAD R19, R0, 0x90, R13 ;  /* 0x0000009000131824 */ /* 0x000fc800078e020d */
[----:B----4-:R-:W-:-:S06]  /*1b5d0*/  @P1 IMAD.WIDE R20, R19, 0x4, R20 ;  /* 0x0000000413141825 */ /* 0x010fcc00078e0214 */
[----:B------:R-:W4:Y:S01]  /*1b5e0*/  @P1 LDG.E.128 R20, desc[UR36][R20.64] ;  /* 0x0000002414141981 */ /* 0x000f22000c1e1d00 */
[----:B------:R-:W-:Y:S01]  /*1b5f0*/  UIMAD UR4, UR38, 0x90, URZ ;  /* 0x00000090260478a4 */ /* 0x000fe2000f8e023f */
[----:B-----5:R-:W-:Y:S01]  /*1b600*/  FADD.FTZ R24, R24, R4 ;  /* 0x0000000418187221 */ /* 0x020fe20000010000 */
[----:B------:R-:W-:Y:S01]  /*1b610*/  FADD.FTZ R25, R25, R5 ;  /* 0x0000000519197221 */ /* 0x000fe20000010000 */
[----:B------:R-:W-:Y:S01]  /*1b620*/  FADD.FTZ R26, R26, R6 ;  /* 0x000000061a1a7221 */ /* 0x000fe20000010000 */
[----:B------:R-:W-:Y:S02]  /*1b630*/  FADD.FTZ R27, R27, R7 ;  /* 0x000000071b1b7221 */ /* 0x000fe40000010000 */
[----:B------:R-:W-:Y:S01]  /*1b640*/  IMAD.U32 R0, RZ, RZ, UR4 ;  /* 0x00000004ff007e24 */ /* 0x000fe2000f8e00ff */
[----:B------:R-:W-:-:S04]  /*1b650*/  IADD3 R17, P0, R17, UR4, RZ ;  /* 0x0000000411117c10 */ /* 0x000fc8000ff1e0ff */
[----:B------:R-:W-:Y:S02]  /*1b660*/  LEA.HI.X.SX32 R0, R0, R15, 0x1, P0 ;  /* 0x0000000f00007211 */ /* 0x000fe400000f0eff */
[----:B0-----:R-:W-:-:S04]  /*1b670*/  LEA R4, P0, R17, UR6, 0x2 ;  /* 0x0000000611047c11 */ /* 0x001fc8000f8010ff */
[----:B------:R-:W-:Y:S01]  /*1b680*/  LEA.HI.X R5, R17, UR7, R0, 0x2, P0 ;  /* 0x0000000711057c11 */ /* 0x000fe200080f1400 */
[----:B----4-:R-:W-:Y:S01]  /*1b690*/  @P1 FMUL.FTZ R24, R24, R20 ;  /* 0x0000001418181220 */ /* 0x010fe20000410000 */
[----:B------:R-:W-:Y:S01]  /*1b6a0*/  @P1 FMUL.FTZ R25, R25, R21 ;  /* 0x0000001519191220 */ /* 0x000fe20000410000 */
[----:B------:R-:W-:Y:S01]  /*1b6b0*/  @P1 FMUL.FTZ R26, R26, R22 ;  /* 0x000000161a1a1220 */ /* 0x000fe20000410000 */
[----:B------:R-:W-:-:S05]  /*1b6c0*/  @P1 FMUL.FTZ R27, R27, R23 ;  /* 0x000000171b1b1220 */ /* 0x000fca0000410000 */
[----:B------:R1:W-:Y:S02]  /*1b6d0*/  STG.E.128 desc[UR36][R4.64], R24 ;  /* 0x0000001804007986 */ /* 0x0003e4000c101d24 */
.L_x_2264:
[C---:B--2--5:R-:W-:Y:S01]  /*1b6e0*/  FFMA.FTZ R8, R29.reuse, R24, R8 ;  /* 0x000000181d087223 */ /* 0x064fe20000010008 */
[C---:B------:R-:W-:Y:S01]  /*1b6f0*/  FFMA.FTZ R9, R29.reuse, R25, R9 ;  /* 0x000000191d097223 */ /* 0x040fe20000010009 */
[C---:B------:R-:W-:Y:S01]  /*1b700*/  FFMA.FTZ R10, R29.reuse, R26, R10 ;  /* 0x0000001a1d0a7223 */ /* 0x040fe2000001000a */
[----:B------:R-:W-:-:S07]  /*1b710*/  FFMA.FTZ R11, R29, R27, R11 ;  /* 0x0000001b1d0b7223 */ /* 0x000fce000001000b */
.L_x_2263:
[----:B------:R-:W-:Y:S05]  /*1b720*/  BSYNC B0 ;  /* 0x0000000000007941 */ /* 0x000fea0003800000 */
.L_x_2262:
[----:B------:R-:W-:Y:S01]  /*1b730*/  IADD3 R0, R3, 0x3f, RZ ;  /* 0x0000003f03007810 */ /* 0x000fe20007ffe0ff */
[----:B------:R-:W-:Y:S03]  /*1b740*/  BAR.SYNC.DEFER_BLOCKING 0x0 ;  /* 0x0000000000007b1d */ /* 0x000fe60000010000 */
[----:B------:R-:W-:-:S03]  /*1b750*/  ISETP.GT.U32.OR P0, PT, R0, 0x7e, P2 ;  /* 0x0000007e0000780c */ /* 0x000fc60001704470 */
[----:B------:R-:W-:Y:S10]  /*1b760*/  @P2 BRA `(.L_x_2265) ;  /* 0x0000000000682947 */ /* 0x000ff40003800000 */
[----:B------:R-:W2:Y:S01]  /*1b770*/  LDL.LU R2, [R1+0x788] ;  /* 0x0007880001027983 */ /* 0x000ea20000300800 */
[C---:B------:R-:W-:Y:S01]  /*1b780*/  LOP3.LUT R0, R3.reuse, 0xffffff80, RZ, 0xc0, !PT ;  /* 0xffffff8003007812 */ /* 0x040fe200078ec0ff */
        /* <DEDUP_REMOVED lines=10> */
[----:B01----:R-:W0:Y:S02]  /*1b830*/  @!P2 LDS.128 R4, [R14] ;  /* 0x000000000e04a984 */ /* 0x003e240000000c00 */
        /* <DEDUP_REMOVED lines=13> */
.L_x_2265:
[----:B------:R-:W-:Y:S05]  /*1b910*/  @P0 EXIT ;  /* 0x000000000000094d */ /* 0x000fea0003800000 */
[----:B------:R-:W2:Y:S02]  /*1b920*/  LDC R0, c[0x0][0x308] ;  /* 0x0000c200ff007b82 */ /* 0x000ea40000000800 */
[----:B--2---:R-:W-:-:S13]  /*1b930*/  ISETP.NE.AND P0, PT, R0, 0x2, PT ;  /* 0x000000020000780c */ /* 0x004fda0003f05270 */
[----:B------:R-:W2:Y:S01]  /*1b940*/  @P0 LDC.64 R2, c[0x0][0x210] ;  /* 0x00008400ff020b82 */ /* 0x000ea20000000a00 */
[----:B01----:R-:W-:-:S04]  /*1b950*/  @P0 IMAD R5, R12, 0x90, R13 ;  /* 0x000000900c050824 */ /* 0x003fc800078e020d */
        /* <DEDUP_REMOVED lines=12> */
[----:B------:R-:W1:Y:S01]  /*1ba20*/  F2I.S8.NTZ R9, R9 ;  /* 0x0000000900097305 */ /* 0x000e620000202100 */
[----:B0-----:R-:W-:-:S07]  /*1ba30*/  PRMT R0, R8, 0x8880, RZ ;  /* 0x0000888008007816 */ /* 0x001fce00000000ff */
[----:B------:R-:W0:Y:S01]  /*1ba40*/  F2I.S8.NTZ R10, R10 ;  /* 0x0000000a000a7305 */ /* 0x000e220000202100 */
[----:B------:R-:W-:Y:S02]  /*1ba50*/  PRMT R0, R0, 0x7710, RZ ;  /* 0x0000771000007816 */ /* 0x000fe400000000ff */
[----:B-1----:R-:W-:-:S05]  /*1ba60*/  PRMT R4, R9, 0x8880, RZ ;  /* 0x0000888009047816 */ /* 0x002fca00000000ff */
[----:B------:R-:W1:Y:S01]  /*1ba70*/  F2I.S8.NTZ R11, R11 ;  /* 0x0000000b000b7305 */ /* 0x000e620000202100 */
[----:B------:R-:W-:Y:S02]  /*1ba80*/  LOP3.LUT R3, R0, 0xff, RZ, 0xc0, !PT ;  /* 0x000000ff00037812 */ /* 0x000fe400078ec0ff */
[----:B------:R-:W-:Y:S02]  /*1ba90*/  PRMT R2, R4, 0x7710, RZ ;  /* 0x0000771004027816 */ /* 0x000fe400000000ff */
[----:B0-----:R-:W-:Y:S02]  /*1baa0*/  PRMT R0, R10, 0x8880, RZ ;  /* 0x000088800a007816 */ /* 0x001fe400000000ff */
[----:B------:R-:W-:Y:S02]  /*1bab0*/  PRMT R3, R2, 0x7604, R3 ;  /* 0x0000760402037816 */ /* 0x000fe40000000003 */
[----:B------:R-:W-:Y:S02]  /*1bac0*/  PRMT R0, R0, 0x7710, RZ ;  /* 0x0000771000007816 */ /* 0x000fe400000000ff */
[----:B------:R-:W-:-:S02]  /*1bad0*/  IADD3 R2, P0, R12, UR4, RZ ;  /* 0x000000040c027c10 */ /* 0x000fc4000ff1e0ff */
[----:B-1----:R-:W-:Y:S02]  /*1bae0*/  PRMT R4, R11, 0x8880, RZ ;  /* 0x000088800b047816 */ /* 0x002fe400000000ff */
[----:B------:R-:W-:Y:S02]  /*1baf0*/  PRMT R5, R0, 0x7054, R3 ;  /* 0x0000705400057816 */ /* 0x000fe40000000003 */
[----:B------:R-:W-:Y:S02]  /*1bb00*/  PRMT R4, R4, 0x7710, RZ ;  /* 0x0000771004047816 */ /* 0x000fe400000000ff */
[----:B------:R-:W-:Y:S02]  /*1bb10*/  LEA.HI.X.SX32 R3, R12, UR5, 0x1, P0 ;  /* 0x000000050c037c11 */ /* 0x000fe400080f0eff */
[----:B------:R-:W-:-:S05]  /*1bb20*/  PRMT R5, R4, 0x654, R5 ;  /* 0x0000065404057816 */ /* 0x000fca0000000005 */
[----:B------:R-:W-:Y:S01]  /*1bb30*/  STG.E desc[UR36][R2.64], R5 ;  /* 0x0000000502007986 */ /* 0x000fe2000c101924 */
[----:B------:R-:W-:Y:S05]  /*1bb40*/  EXIT ;  /* 0x000000000000794d */ /* 0x000fea0003800000 */
.L_x_2266:
        /* <DEDUP_REMOVED lines=11> */
.L_x_4247:


//--------------------- .text._ZN4mmha33masked_multihead_attention_kernelIfLi144ELi256ELi2ELi64ELi128ELb1ELb0EEEv26Multihead_attention_paramsIT_XT5_EE --------------------------
	.section	.text._ZN4mmha33masked_multihead_attention_kernelIfLi144ELi256ELi2ELi64ELi128ELb1ELb0EEEv26Multihead_attention_paramsIT_XT5_EE,"ax",@progbits
	.align	128
        .global         _ZN4mmha33masked_multihead_attention_kernelIfLi144ELi256ELi2ELi64ELi128ELb1ELb0EEEv26Multihead_attention_paramsIT_XT5_EE
        .type           _ZN4mmha33masked_multihead_attention_kernelIfLi144ELi256ELi2ELi64ELi128ELb1ELb0EEEv26Multihead_attention_paramsIT_XT5_EE,@function
        .size           _ZN4mmha33masked_multihead_attention_kernelIfLi144ELi256ELi2ELi64ELi128ELb1ELb0EEEv26Multihead_attention_paramsIT_XT5_EE,(.L_x_4248 - _ZN4mmha33masked_multihead_attention_kernelIfLi144ELi256ELi2ELi64ELi128ELb1ELb0EEEv26Multihead_attention_paramsIT_XT5_EE)
        .other          _ZN4mmha33masked_multihead_attention_kernelIfLi144ELi256ELi2ELi64ELi128ELb1ELb0EEEv26Multihead_attention_paramsIT_XT5_EE,@"STO_CUDA_ENTRY STV_DEFAULT"
_ZN4mmha33masked_multihead_attention_kernelIfLi144ELi256ELi2ELi64ELi128ELb1ELb0EEEv26Multihead_attention_paramsIT_XT5_EE:
.text._ZN4mmha33masked_multihead_attention_kernelIfLi144ELi256ELi2ELi64ELi128ELb1ELb0EEEv26Multihead_attention_paramsIT_XT5_EE:
        /* <DEDUP_REMOVED lines=13> */
.L_x_2267:
        /* <DEDUP_REMOVED lines=25> */
[----:B------:R-:W-:Y:S02]  /*0260*/  IMAD.HI.U32 R3, R3, R7, R2 ;  /* 0x0000000703037227 */ /* 0x000fe400078e0002 */
[----:B------:R-:W1:Y:S04]  /*0270*/  @P3 LDC.64 R6, c[0x0][0x2f0] ;  /* 0x0000bc00ff063b82 */ /* 0x000e680000000a00 */
        /* <DEDUP_REMOVED lines=8> */
[----:B------:R-:W2:Y:S01]  /*0300*/  LDC.64 R4, c[0x0][0x328] ;  /* 0x0000ca00ff047b82 */ /* 0x000ea20000000a00 */
[----:B------:R-:W-:-:S04]  /*0310*/  LOP3.LUT R0, R21, R14, RZ, 0x3c, !PT ;  /* 0x0000000e15007212 */ /* 0x000fc800078e3cff */
[----:B------:R-:W-:-:S06]  /*0320*/  ISETP.GE.AND P2, PT, R0, RZ, PT ;  /* 0x000000ff0000720c */ /* 0x000fcc0003f46270 */
[----:B------:R-:W-:-:S04]  /*0330*/  @P0 VIADD R3, R3, 0x1 ;  /* 0x0000000103030836 */ /* 0x000fc80000000000 */
[----:B------:R-:W-:Y:S02]  /*0340*/  IMAD.MOV.U32 R46, RZ, RZ, R3 ;  /* 0x000000ffff2e7224 */ /* 0x000fe400078e0003 */
[----:B------:R-:W3:Y:S03]  /*0350*/  LDC R3, c[0x0][0x278] ;  /* 0x00009e00ff037b82 */ /* 0x000ee60000000800 */
[----:B------:R-:W-:Y:S02]  /*0360*/  @!P2 IADD3 R46, -R46, RZ, RZ ;  /* 0x000000ff2e2ea210 */ /* 0x000fe40007ffe1ff */
        /* <DEDUP_REMOVED lines=38> */
.L_x_2269:
[----:B------:R-:W-:Y:S05]  /*05d0*/  BSYNC B0 ;  /* 0x0000000000007941 */ /* 0x000fea0003800000 */
.L_x_2268:
        /* <DEDUP_REMOVED lines=15> */
[----:B------:R-:W-:Y:S02]  /*06d0*/  ISETP.EQ.OR.EX P0, PT, RZ, UR7, P5, P0 ;  /* 0x00000007ff007c0c */ /* 0x000fe4000af02700 */
[C---:B------:R-:W-:Y:S01]  /*06e0*/  @P1 LEA R10, P3, R21.reuse, R12, 0x2 ;  /* 0x0000000c150a1211 */ /* 0x040fe200078610ff */
[----:B------:R-:W2:Y:S01]  /*06f0*/  @P2 LDC.64 R8, c[0x0][0x2e0] ;  /* 0x0000b800ff082b82 */ /* 0x000ea20000000a00 */
[----:B------:R-:W-:Y:S02]  /*0700*/  @P2 IMAD R12, R2, UR4, R252 ;  /* 0x00000004020c2c24 */ /* 0x000fe4000f8e02fc */
[----:B------:R-:W-:-:S02]  /*0710*/  @P1 LEA.HI.X R11, R21, R13, R24, 0x2, P3 ;  /* 0x0000000d150b1211 */ /* 0x000fc400018f1418 */
[----:B------:R-:W-:Y:S01]  /*0720*/  CS2R R24, SRZ ;  /* 0x0000000000187805 */ /* 0x000fe2000001ff00 */
[----:B------:R-:W-:Y:S02]  /*0730*/  @P2 IMAD R13, R12, 0x90, R15 ;  /* 0x000000900c0d2824 */ /* 0x000fe400078e020f */
        /* <DEDUP_REMOVED lines=16> */
[----:B-1----:R-:W-:-:S05]  /*0840*/  VIADD R12, R0, 0xffffffe ;  /* 0x0ffffffe000c7836 */ /* 0x002fca0000000000 */
[----:B------:R1:W2:Y:S02]  /*0850*/  F2I.FTZ.U32.TRUNC.NTZ R13, R12 ;  /* 0x0000000c000d7305 */ /* 0x0002a4000021f000 */
[----:B-1----:R-:W-:Y:S01]  /*0860*/  HFMA2.MMA R12, -RZ, RZ, 0, 0 ;  /* 0x00000000ff0c7435 */ /* 0x002fe200000001ff */
[----:B--2---:R-:W-:-:S04]  /*0870*/  IMAD.MOV R10, RZ, RZ, -R13 ;  /* 0x000000ffff0a7224 */ /* 0x004fc800078e0a0d */
[----:B------:R-:W-:-:S05]  /*0880*/  IMAD R5, R10, R21, RZ ;  /* 0x000000150a057224 */ /* 0x000fca00078e02ff */
[----:B------:R-:W-:-:S06]  /*0890*/  IMAD.HI.U32 R13, R13, R5, R12 ;  /* 0x000000050d0d7227 */ /* 0x000fcc00078e000c */
[----:B------:R-:W-:-:S04]  /*08a0*/  IMAD.HI.U32 R13, R13, R4, RZ ;  /* 0x000000040d0d7227 */ /* 0x000fc800078e00ff */
[----:B------:R-:W-:-:S04]  /*08b0*/  IMAD.MOV R13, RZ, RZ, -R13 ;  /* 0x000000ffff0d7224 */ /* 0x000fc800078e0a0d */
[----:B------:R-:W-:-:S05]  /*08c0*/  IMAD R0, R21, R13, R4 ;  /* 0x0000000d15007224 */ /* 0x000fca00078e0204 */
[----:B------:R-:W-:-:S13]  /*08d0*/  ISETP.GT.U32.AND P0, PT, R21, R0, PT ;  /* 0x000000001500720c */ /* 0x000fda0003f04070 */
[----:B------:R-:W-:-:S05]  /*08e0*/  @!P0 IMAD.IADD R0, R0, 0x1, -R21 ;  /* 0x0000000100008824 */ /* 0x000fca00078e0a15 */
[----:B------:R-:W-:Y:S02]  /*08f0*/  ISETP.GT.U32.AND P1, PT, R21, R0, PT ;  /* 0x000000001500720c */ /* 0x000fe40003f24070 */
[----:B------:R-:W-:-:S11]  /*0900*/  ISETP.NE.AND P0, PT, R20, RZ, PT ;  /* 0x000000ff1400720c */ /* 0x000fd60003f05270 */
[----:B------:R-:W-:-:S04]  /*0910*/  @!P1 IMAD.IADD R0, R0, 0x1, -R21 ;  /* 0x0000000100009824 */ /* 0x000fc800078e0a15 */
[----:B------:R-:W-:-:S05]  /*0920*/  IMAD.MOV.U32 R45, RZ, RZ, R0 ;  /* 0x000000ffff2d7224 */ /* 0x000fca00078e0000 */
[----:B------:R-:W-:Y:S02]  /*0930*/  @!P3 IADD3 R45, -R45, RZ, RZ ;  /* 0x000000ff2d2db210 */ /* 0x000fe40007ffe1ff */
        /* <DEDUP_REMOVED lines=17> */
.L_x_2271:
[----:B------:R-:W-:Y:S05]  /*0a50*/  BSYNC B0 ;  /* 0x0000000000007941 */ /* 0x000fea0003800000 */
.L_x_2270:
        /* <DEDUP_REMOVED lines=29> */
[----:B0-----:R-:W-:Y:S01]  /*0c30*/  VIADD R4, R0, 0xffffffe ;  /* 0x0ffffffe00047836 */ /* 0x001fe20000000000 */
[----:B------:R-:W-:-:S05]  /*0c40*/  IADD3 R0, RZ, -R10, RZ ;  /* 0x8000000aff007210 */ /* 0x000fca0007ffe0ff */
[----:B------:R0:W2:Y:S02]  /*0c50*/  F2I.FTZ.U32.TRUNC.NTZ R5, R4 ;  /* 0x0000000400057305 */ /* 0x0000a4000021f000 */
[----:B0-----:R-:W-:Y:S02]  /*0c60*/  IMAD.MOV.U32 R4, RZ, RZ, RZ ;  /* 0x000000ffff047224 */ /* 0x001fe400078e00ff */
[----:B--2---:R-:W-:-:S04]  /*0c70*/  IMAD.MOV R8, RZ, RZ, -R5 ;  /* 0x000000ffff087224 */ /* 0x004fc800078e0a05 */
        /* <DEDUP_REMOVED lines=26> */
[----:B------:R0:W2:Y:S01]  /*0e20*/  LDC.64 R14, c[0x4][R0] ;  /* 0x01000000000e7b82 */ /* 0x0000a20000000a00 */
[----:B------:R-:W-:Y:S01]  /*0e30*/  IMAD.U32 R5, RZ, RZ, UR5 ;  /* 0x00000005ff057e24 */ /* 0x000fe2000f8e00ff */
[----:B------:R-:W-:Y:S01]  /*0e40*/  ULDC.64 UR4, c[0x4][0xd0] ;  /* 0x0100340000047ab9 */ /* 0x000fe20000000a00 */
[----:B------:R-:W-:Y:S01]  /*0e50*/  HFMA2.MMA R13, -RZ, RZ, 0, 0 ;  /* 0x00000000ff0d7435 */ /* 0x000fe200000001ff */
[----:B------:R-:W-:Y:S01]  /*0e60*/  IMAD.U32 R6, RZ, RZ, UR4 ;  /* 0x00000004ff067e24 */ /* 0x000fe2000f8e00ff */
[----:B------:R-:W-:Y:S01]  /*0e70*/  MOV R7, UR5 ;  /* 0x0000000500077c02 */ /* 0x000fe20008000f00 */
[----:B------:R-:W-:-:S02]  /*0e80*/  IMAD.U32 R10, RZ, RZ, UR6 ;  /* 0x00000006ff0a7e24 */ /* 0x000fc4000f8e00ff */
[----:B------:R-:W-:Y:S02]  /*0e90*/  IMAD.U32 R11, RZ, RZ, UR7 ;  /* 0x00000007ff0b7e24 */ /* 0x000fe4000f8e00ff */
[----:B------:R-:W-:Y:S02]  /*0ea0*/  IMAD.MOV.U32 R8, RZ, RZ, 0x53f ;  /* 0x0000053fff087424 */ /* 0x000fe400078e00ff */
[----:B0-----:R-:W-:-:S07]  /*0eb0*/  IMAD.MOV.U32 R12, RZ, RZ, 0x1 ;  /* 0x00000001ff0c7424 */ /* 0x001fce00078e00ff */
[----:B------:R-:W-:-:S07]  /*0ec0*/  LEPC R20, `(.L_x_2274) ;  /* 0x000000001014794e */ /* 0x000fce0000000000 */
[----:B-12---:R-:W-:Y:S05]  /*0ed0*/  CALL.ABS.NOINC R14 ;  /* 0x000000000e007343 */ /* 0x006fea0003c00000 */
.L_x_2274:
[----:B------:R-:W0:Y:S01]  /*0ee0*/  S2R R4, SR_CgaCtaId ;  /* 0x0000000000047919 */ /* 0x000e220000008800 */
[----:B------:R-:W2:Y:S01]  /*0ef0*/  LDC R6, c[0x0][0x290] ;  /* 0x0000a400ff067b82 */ /* 0x000ea20000000800 */
[----:B------:R-:W-:Y:S02]  /*0f00*/  MOV R0, 0x400 ;  /* 0x0000040000007802 */ /* 0x000fe40000000f00 */
[----:B------:R-:W-:-:S03]  /*0f10*/  ISETP.NE.AND P6, PT, R39, RZ, PT ;  /* 0x000000ff2700720c */ /* 0x000fc60003fc5270 */
[----:B------:R-:W-:Y:S02]  /*0f20*/  VIADD R3, R0, 0x820 ;  /* 0x0000082000037836 */ /* 0x000fe40000000000 */
[----:B------:R-:W-:-:S03]  /*0f30*/  IMAD R0, R36, R37, R38 ;  /* 0x0000002524007224 */ /* 0x000fc600078e0226 */
[----:B0-----:R-:W-:-:S05]  /*0f40*/  LEA R3, R4, R3, 0x18 ;  /* 0x0000000304037211 */ /* 0x001fca00078ec0ff */
[----:B------:R-:W-:-:S04]  /*0f50*/  IMAD R13, R0, 0x4, R3 ;  /* 0x00000004000d7824 */ /* 0x000fc800078e0203 */
[----:B--2---:R-:W-:Y:S01]  /*0f60*/  IMAD R14, R6, 0x4, R13 ;  /* 0x00000004060e7824 */ /* 0x004fe200078e020d */
[----:B------:R-:W-:Y:S06]  /*0f70*/  @!P6 BRA `(.L_x_2275) ;  /* 0x00000000000ce947 */ /* 0x000fec0003800000 */
[----:B------:R-:W-:Y:S01]  /*0f80*/  ISETP.NE.AND P5, PT, R23, RZ, PT ;  /* 0x000000ff1700720c */ /* 0x000fe20003fa5270 */
[----:B------:R0:W-:-:S12]  /*0f90*/  STS.128 [R13], R32 ;  /* 0x000000200d007388 */ /* 0x0001d80000000c00 */
[----:B------:R0:W-:Y:S02]  /*0fa0*/  @!P5 STS.128 [R14], R24 ;  /* 0x000000180e00d388 */ /* 0x0001e40000000c00 */
.L_x_2275:
        /* <DEDUP_REMOVED lines=55> */
.L_x_2279:
[C---:B------:R-:W-:Y:S01]  /*1320*/  IMAD R21, R6.reuse, 0x4, R15 ;  /* 0x0000000406157824 */ /* 0x040fe200078e020f */
[----:B------:R-:W-:Y:S01]  /*1330*/  LEA R20, R6, R36, 0x2 ;  /* 0x0000002406147211 */ /* 0x000fe200078e10ff */
[----:B------:R-:W-:Y:S01]  /*1340*/  BSSY B2, `(.L_x_2281) ;  /* 0x0000032000027945 */ /* 0x000fe20003800000 */
[----:B------:R-:W-:Y:S02]  /*1350*/  LEA.HI R0, R0, R0, RZ, 0x1 ;  /* 0x0000000000007211 */ /* 0x000fe400078f08ff */
[----:B------:R0:W0:Y:S03]  /*1360*/  LDS R24, [R21] ;  /* 0x0000000015187984 */ /* 0x0000260000000800 */
[----:B------:R-:W-:Y:S01]  /*1370*/  IMAD.SHL.U32 R0, R0, 0x2, RZ ;  /* 0x0000000200007824 */ /* 0x000fe200078e00ff */
[----:B------:R0:W0:Y:S04]  /*1380*/  LDS R26, [R21+0x4] ;  /* 0x00000400151a7984 */ /* 0x0000280000000800 */
[----:B------:R0:W0:Y:S01]  /*1390*/  LDS R25, [R20] ;  /* 0x0000000014197984 */ /* 0x0000220000000800 */
[----:B------:R-:W-:-:S03]  /*13a0*/  LOP3.LUT R5, R0, 0xfffffffc, RZ, 0xc0, !PT ;  /* 0xfffffffc00057812 */ /* 0x000fc600078ec0ff */
[----:B------:R0:W0:Y:S01]  /*13b0*/  LDS R27, [R20+0x4] ;  /* 0x00000400141b7984 */ /* 0x0000220000000800 */
[----:B------:R-:W-:-:S13]  /*13c0*/  ISETP.GE.AND P0, PT, R5, R6, PT ;  /* 0x000000060500720c */ /* 0x000fda0003f06270 */
        /* <DEDUP_REMOVED lines=21> */
[----:B------:R2:W1:Y:S01]  /*1520*/  MUFU.COS R7, R6 ;  /* 0x0000000600077308 */ /* 0x0004620000000000 */
[-C--:B0-----:R-:W-:Y:S01]  /*1530*/  FMUL.FTZ R9, R35, R5.reuse ;  /* 0x0000000523097220 */ /* 0x081fe20000410000 */
[-C--:B------:R-:W-:Y:S01]  /*1540*/  FMUL.FTZ R11, R27, R5.reuse ;  /* 0x000000051b0b7220 */ /* 0x080fe20000410000 */
[-C--:B---3--:R-:W-:Y:S01]  /*1550*/  FMUL.FTZ R8, R34, R5.reuse ;  /* 0x0000000522087220 */ /* 0x088fe20000410000 */
[----:B------:R-:W-:-:S04]  /*1560*/  FMUL.FTZ R10, R26, R5 ;  /* 0x000000051a0a7220 */ /* 0x000fc80000410000 */
[----:B------:R-:W0:Y:S01]  /*1570*/  MUFU.COS R0, R12 ;  /* 0x0000000c00007308 */ /* 0x000e220000000000 */
[-C--:B----4-:R-:W-:Y:S01]  /*1580*/  FMUL.FTZ R3, R33, R4.reuse ;  /* 0x0000000421037220 */ /* 0x090fe20000410000 */
[-C--:B------:R-:W-:Y:S01]  /*1590*/  FMUL.FTZ R5, R25, R4.reuse ;  /* 0x0000000419057220 */ /* 0x080fe20000410000 */
[-C--:B--2---:R-:W-:Y:S01]  /*15a0*/  FMUL.FTZ R6, R32, R4.reuse ;  /* 0x0000000420067220 */ /* 0x084fe20000410000 */
[----:B------:R-:W-:Y:S01]  /*15b0*/  FMUL.FTZ R4, R24, R4 ;  /* 0x0000000418047220 */ /* 0x000fe20000410000 */
[-C--:B-1----:R-:W-:Y:S01]  /*15c0*/  FFMA.FTZ R9, R34, R7.reuse, -R9 ;  /* 0x0000000722097223 */ /* 0x082fe20000010809 */
[-C--:B------:R-:W-:Y:S01]  /*15d0*/  FFMA.FTZ R26, R26, R7.reuse, -R11 ;  /* 0x000000071a1a7223 */ /* 0x080fe2000001080b */
[-C--:B------:R-:W-:Y:S01]  /*15e0*/  FFMA.FTZ R35, R35, R7.reuse, R8 ;  /* 0x0000000723237223 */ /* 0x080fe20000010008 */
[----:B------:R-:W-:Y:S01]  /*15f0*/  FFMA.FTZ R27, R27, R7, R10 ;  /* 0x000000071b1b7223 */ /* 0x000fe2000001000a */
[----:B------:R-:W-:Y:S02]  /*1600*/  IMAD.MOV.U32 R34, RZ, RZ, R9 ;  /* 0x000000ffff227224 */ /* 0x000fe400078e0009 */
[-C--:B0-----:R-:W-:Y:S01]  /*1610*/  FFMA.FTZ R3, R32, R0.reuse, -R3 ;  /* 0x0000000020037223 */ /* 0x081fe20000010803 */
[-C--:B------:R-:W-:Y:S01]  /*1620*/  FFMA.FTZ R24, R24, R0.reuse, -R5 ;  /* 0x0000000018187223 */ /* 0x080fe20000010805 */
[-C--:B------:R-:W-:Y:S01]  /*1630*/  FFMA.FTZ R33, R33, R0.reuse, R6 ;  /* 0x0000000021217223 */ /* 0x080fe20000010006 */
[----:B------:R-:W-:Y:S01]  /*1640*/  FFMA.FTZ R25, R25, R0, R4 ;  /* 0x0000000019197223 */ /* 0x000fe20000010004 */
[----:B------:R-:W-:-:S07]  /*1650*/  IMAD.MOV.U32 R32, RZ, RZ, R3 ;  /* 0x000000ffff207224 */ /* 0x000fce00078e0003 */
.L_x_2282:
[----:B------:R-:W-:Y:S05]  /*1660*/  BSYNC B2 ;  /* 0x0000000000027941 */ /* 0x000fea0003800000 */
.L_x_2281:
[----:B0-----:R0:W-:Y:S04]  /*1670*/  STS [R21], R24 ;  /* 0x0000001815007388 */ /* 0x0011e80000000800 */
[----:B------:R0:W-:Y:S04]  /*1680*/  STS [R21+0x4], R26 ;  /* 0x0000041a15007388 */ /* 0x0001e80000000800 */
[----:B------:R0:W-:Y:S04]  /*1690*/  STS [R20], R25 ;  /* 0x0000001914007388 */ /* 0x0001e80000000800 */
[----:B------:R0:W-:Y:S02]  /*16a0*/  STS [R20+0x4], R27 ;  /* 0x0000041b14007388 */ /* 0x0001e40000000800 */
.L_x_2280:
[----:B------:R-:W-:Y:S05]  /*16b0*/  BSYNC B1 ;  /* 0x0000000000017941 */ /* 0x000fea0003800000 */
.L_x_2278:
[----:B--2---:R2:W-:Y:S04]  /*16c0*/  STS [R15], R32 ;  /* 0x000000200f007388 */ /* 0x0045e80000000800 */
[----:B---3--:R2:W-:Y:S04]  /*16d0*/  STS [R15+0x4], R34 ;  /* 0x000004220f007388 */ /* 0x0085e80000000800 */
[----:B----4-:R2:W-:Y:S04]  /*16e0*/  STS [R36], R33 ;  /* 0x0000002124007388 */ /* 0x0105e80000000800 */
[----:B0-----:R2:W-:Y:S02]  /*16f0*/  STS [R36+0x4], R35 ;  /* 0x0000042324007388 */ /* 0x0015e40000000800 */
.L_x_2277:
[----:B------:R-:W-:Y:S05]  /*1700*/  BSYNC B0 ;  /* 0x0000000000007941 */ /* 0x000fea0003800000 */
.L_x_2276:
[----:B------:R-:W-:Y:S06]  /*1710*/  BAR.SYNC.DEFER_BLOCKING 0x0 ;  /* 0x0000000000007b1d */ /* 0x000fec0000010000 */
[----:B------:R-:W-:Y:S04]  /*1720*/  BSSY B0, `(.L_x_2283) ;  /* 0x0000005000007945 */ /* 0x000fe80003800000 */
[----:B------:R-:W-:Y:S05]  /*1730*/  @!P6 BRA `(.L_x_2284) ;  /* 0x00000000000ce947 */ /* 0x000fea0003800000 */
[----:B------:R-:W-:Y:S01]  /*1740*/  ISETP.NE.AND P0, PT, R23, RZ, PT ;  /* 0x000000ff1700720c */ /* 0x000fe20003f05270 */
[----:B0-2---:R3:W4:-:S12]  /*1750*/  LDS.128 R32, [R13] ;  /* 0x000000000d207984 */ /* 0x0057180000000c00 */
[----:B------:R3:W0:Y:S02]  /*1760*/  @!P0 LDS.128 R24, [R14] ;  /* 0x000000000e188984 */ /* 0x0006240000000c00 */
.L_x_2284:
[----:B------:R-:W-:Y:S05]  /*1770*/  BSYNC B0 ;  /* 0x0000000000007941 */ /* 0x000fea0003800000 */
.L_x_2283:
[----:B------:R-:W-:Y:S06]  /*1780*/  BAR.SYNC.DEFER_BLOCKING 0x0 ;  /* 0x0000000000007b1d */ /* 0x000fec0000010000 */
[----:B------:R-:W-:Y:S05]  /*1790*/  BRA `(.L_x_2273) ;  /* 0x0000000400307947 */ /* 0x000fea0003800000 */
.L_x_2272:
        /* <DEDUP_REMOVED lines=35> */
.L_x_2285:
        /* <DEDUP_REMOVED lines=29> */
[----:B------:R-:W-:Y:S01]  /*1ba0*/  FFMA.FTZ R27, R27, R9, R4 ;  /* 0x000000091b1b7223 */ /* 0x000fe20000010004 */
[----:B------:R-:W-:Y:S02]  /*1bb0*/  IMAD.MOV.U32 R34, RZ, RZ, R10 ;  /* 0x000000ffff227224 */ /* 0x000fe400078e000a */
        /* <DEDUP_REMOVED lines=9> */
.L_x_2286:
[----:B------:R-:W-:Y:S05]  /*1c50*/  BSYNC B0 ;  /* 0x0000000000007941 */ /* 0x000fea0003800000 */
.L_x_2273:
[----:B------:R-:W-:Y:S01]  /*1c60*/  ISETP.GT.AND P0, PT, R18, 0x3f, PT ;  /* 0x0000003f1200780c */ /* 0x000fe20003f04270 */
[----:B------:R-:W-:Y:S01]  /*1c70*/  BSSY B0, `(.L_x_2287) ;  /* 0x000001b000007945 */ /* 0x000fe20003800000 */
[----:B------:R-:W-:-:S11]  /*1c80*/  IMAD.MOV.U32 R0, RZ, RZ, RZ ;  /* 0x000000ffff007224 */ /* 0x000fd600078e00ff */
[----:B------:R-:W-:Y:S05]  /*1c90*/  @P0 BRA `(.L_x_2288) ;  /* 0x0000000000600947 */ /* 0x000fea0003800000 */
[----:B------:R-:W5:Y:S01]  /*1ca0*/  LDC R0, c[0x0][0x29c] ;  /* 0x0000a700ff007b82 */ /* 0x000f620000000800 */
[----:B------:R-:W-:Y:S01]  /*1cb0*/  ISETP.GT.AND P1, PT, R18, 0x23, PT ;  /* 0x000000231200780c */ /* 0x000fe20003f24270 */
[----:B------:R-:W1:Y:S01]  /*1cc0*/  S2R R7, SR_CgaCtaId ;  /* 0x0000000000077919 */ /* 0x000e620000008800 */
[----:B------:R-:W-:Y:S02]  /*1cd0*/  MOV R6, 0x400 ;  /* 0x0000040000067802 */ /* 0x000fe40000000f00 */
[C---:B-----5:R-:W-:Y:S02]  /*1ce0*/  ISETP.NE.OR P0, PT, R0.reuse, RZ, P1 ;  /* 0x000000ff0000720c */ /* 0x060fe40000f05670 */
[----:B------:R-:W-:Y:S02]  /*1cf0*/  ISETP.NE.AND P1, PT, R0, RZ, PT ;  /* 0x000000ff0000720c */ /* 0x000fe40003f25270 */
[----:B------:R-:W-:-:S04]  /*1d00*/  IADD3 R0, R6, 0x20, RZ ;  /* 0x0000002006007810 */ /* 0x000fc80007ffe0ff */
[----:B-1----:R-:W-:Y:S01]  /*1d10*/  LEA R3, R7, R0, 0x18 ;  /* 0x0000000007037211 */ /* 0x002fe200078ec0ff */
[----:B0---4-:R-:W-:-:S04]  /*1d20*/  FMUL.FTZ R0, R32, R24 ;  /* 0x0000001820007220 */ /* 0x011fc80000410000 */
[----:B------:R-:W0:Y:S01]  /*1d30*/  @!P0 LDC R8, c[0x0][0x284] ;  /* 0x0000a100ff088b82 */ /* 0x000e220000000800 */
[----:B------:R-:W-:Y:S02]  /*1d40*/  @!P0 IMAD.SHL.U32 R9, R45, 0x4, RZ ;  /* 0x000000042d098824 */ /* 0x000fe400078e00ff */
[----:B------:R-:W-:Y:S02]  /*1d50*/  @!P1 VIADD R6, R6, 0x420 ;  /* 0x0000042006069836 */ /* 0x000fe40000000000 */
[----:B------:R-:W-:-:S03]  /*1d60*/  IMAD R3, R18, 0x10, R3 ;  /* 0x0000001012037824 */ /* 0x000fc600078e0203 */
[----:B------:R-:W1:Y:S01]  /*1d70*/  @!P0 LDC.64 R4, c[0x0][0x248] ;  /* 0x00009200ff048b82 */ /* 0x000e620000000a00 */
[----:B------:R-:W-:Y:S01]  /*1d80*/  @!P1 LEA R7, R7, R6, 0x18 ;  /* 0x0000000607079211 */ /* 0x000fe200078ec0ff */
[----:B------:R4:W-:Y:S03]  /*1d90*/  STS.128 [R3], R32 ;  /* 0x0000002003007388 */ /* 0x0009e60000000c00 */
[----:B------:R-:W-:-:S05]  /*1da0*/  @!P1 LEA R7, R18, R7, 0x4 ;  /* 0x0000000712079211 */ /* 0x000fca00078e20ff */
[----:B------:R4:W-:Y:S01]  /*1db0*/  @!P1 STS.128 [R7], R28 ;  /* 0x0000001c07009388 */ /* 0x0009e20000000c00 */
[----:B0-----:R-:W-:-:S04]  /*1dc0*/  @!P0 IMAD R9, R22, R8, R9 ;  /* 0x0000000816098224 */ /* 0x001fc800078e0209 */
[----:B-1----:R-:W-:-:S04]  /*1dd0*/  @!P0 IMAD.WIDE R4, R9, 0x4, R4 ;  /* 0x0000000409048825 */ /* 0x002fc800078e0204 */
[----:B------:R-:W-:Y:S01]  /*1de0*/  FFMA.FTZ R9, R33, R25, R0 ;  /* 0x0000001921097223 */ /* 0x000fe20000010000 */
[----:B------:R4:W-:Y:S03]  /*1df0*/  @!P0 STG.E.128 desc[UR36][R4.64], R24 ;  /* 0x0000001804008986 */ /* 0x0009e6000c101d24 */
[----:B------:R-:W-:-:S04]  /*1e00*/  FFMA.FTZ R0, R34, R26, R9 ;  /* 0x0000001a22007223 */ /* 0x000fc80000010009 */
[----:B------:R-:W-:-:S07]  /*1e10*/  FFMA.FTZ R0, R35, R27, R0 ;  /* 0x0000001b23007223 */ /* 0x000fce0000010000 */
.L_x_2288:
[----:B------:R-:W-:Y:S05]  /*1e20*/  BSYNC B0 ;  /* 0x0000000000007941 */ /* 0x000fea0003800000 */
.L_x_2287:
[----:B----4-:R-:W4:Y:S01]  /*1e30*/  SHFL.BFLY PT, R3, R0, 0x10, 0x1f ;  /* 0x0e001f0000037f89 */ /* 0x010f2200000e0000 */
[----:B------:R-:W-:Y:S01]  /*1e40*/  LOP3.LUT P0, R8, R18, 0x1f, RZ, 0xc0, !PT ;  /* 0x0000001f12087812 */ /* 0x000fe2000780c0ff */
[----:B------:R-:W5:Y:S01]  /*1e50*/  S2UR UR5, SR_CgaCtaId ;  /* 0x00000000000579c3 */ /* 0x000f620000008800 */
[----:B------:R-:W-:Y:S01]  /*1e60*/  UMOV UR4, 0x400 ;  /* 0x0000040000047882 */ /* 0x000fe20000000000 */
[----:B------:R-:W-:Y:S01]  /*1e70*/  ULDC UR7, c[0x0][0x284] ;  /* 0x0000a10000077ab9 */ /* 0x000fe20000000800 */
[----:B------:R-:W-:Y:S01]  /*1e80*/  ISETP.GT.U32.AND P1, PT, R8, 0x1, PT ;  /* 0x000000010800780c */ /* 0x000fe20003f24070 */
[----:B------:R-:W-:Y:S08]  /*1e90*/  BSSY B0, `(.L_x_2289) ;  /* 0x0000038000007945 */ /* 0x000ff00003800000 */
        /* <DEDUP_REMOVED lines=9> */
[----:B0-----:R-:W-:-:S05]  /*1f30*/  @!P1 LEA R3, R10, R3, 0x18 ;  /* 0x000000030a039211 */ /* 0x001fca00078ec0ff */
[----:B------:R-:W-:Y:S02]  /*1f40*/  @!P1 IMAD R8, R8, 0x4, R3 ;  /* 0x0000000408089824 */ /* 0x000fe400078e0203 */
[----:B----4-:R-:W-:Y:S01]  /*1f50*/  FADD.FTZ R5, R4, R5 ;  /* 0x0000000504057221 */ /* 0x010fe20000010000 */
[----:B------:R-:W-:-:S04]  /*1f60*/  @!P0 LOP3.LUT R4, R0, 0x1ffffffc, RZ, 0xc0, !PT ;  /* 0x1ffffffc00048812 */ /* 0x000fc800078ec0ff */
[----:B------:R-:W0:Y:S02]  /*1f70*/  SHFL.BFLY PT, R6, R5, 0x2, 0x1f ;  /* 0x0c401f0005067f89 */ /* 0x000e2400000e0000 */
[----:B0-----:R-:W-:-:S05]  /*1f80*/  FADD.FTZ R6, R5, R6 ;  /* 0x0000000605067221 */ /* 0x001fca0000010000 */
[----:B------:R-:W0:Y:S02]  /*1f90*/  SHFL.BFLY PT, R7, R6, 0x1, 0x1f ;  /* 0x0c201f0006077f89 */ /* 0x000e2400000e0000 */
[----:B0-----:R-:W-:-:S05]  /*1fa0*/  FADD.FTZ R7, R6, R7 ;  /* 0x0000000706077221 */ /* 0x001fca0000010000 */
[----:B------:R0:W-:Y:S01]  /*1fb0*/  @!P0 STS [R4+UR6+0x8], R7 ;  /* 0x0000080704008988 */ /* 0x0001e20008000806 */
[----:B------:R-:W-:Y:S01]  /*1fc0*/  UIADD3 UR6, UR4, 0x820, URZ ;  /* 0x0000082004067890 */ /* 0x000fe2000fffe03f */
[----:B------:R-:W-:Y:S03]  /*1fd0*/  BAR.SYNC.DEFER_BLOCKING 0x0 ;  /* 0x0000000000007b1d */ /* 0x000fe60000010000 */
[----:B------:R-:W-:Y:S01]  /*1fe0*/  ULEA UR6, UR5, UR6, 0x18 ;  /* 0x0000000605067291 */ /* 0x000fe2000f8ec03f */
[----:B------:R-:W-:Y:S01]  /*1ff0*/  ISETP.NE.AND P0, PT, R18, RZ, PT ;  /* 0x000000ff1200720c */ /* 0x000fe20003f05270 */
[----:B0-----:R-:W-:Y:S01]  /*2000*/  IMAD.MOV.U32 R4, RZ, RZ, -0x800001 ;  /* 0xff7fffffff047424 */ /* 0x001fe200078e00ff */
[----:B------:R-:W0:Y:S04]  /*2010*/  @!P1 LDS R7, [R8+0x8] ;  /* 0x0000080008079984 */ /* 0x000e280000000800 */
[----:B0-----:R-:W0:Y:S02]  /*2020*/  SHFL.BFLY PT, R0, R7, 0x1, 0x1f ;  /* 0x0c201f0007007f89 */ /* 0x001e2400000e0000 */
[----:B0-----:R-:W-:Y:S01]  /*2030*/  FADD.FTZ R3, R0, R7 ;  /* 0x0000000700037221 */ /* 0x001fe20000010000 */
[----:B------:R-:W-:-:S04]  /*2040*/  IMAD.U32 R0, RZ, RZ, UR7 ;  /* 0x00000007ff007e24 */ /* 0x000fc8000f8e00ff */
[----:B------:R0:W4:Y:S01]  /*2050*/  SHFL.IDX PT, R5, R3, RZ, 0x1f ;  /* 0x00001fff03057589 */ /* 0x00012200000e0000 */
[----:B------:R-:W-:-:S05]  /*2060*/  VIADDMNMX R9, R16, -R0, RZ, !PT ;  /* 0x8000000010097246 */ /* 0x000fca00078001ff */
[----:B------:R1:W-:Y:S01]  /*2070*/  STL [R1+0x260], R9 ;  /* 0x0002600901007387 */ /* 0x0003e20000100800 */
[----:B------:R-:W-:Y:S01]  /*2080*/  IMAD.IADD R6, R19, 0x1, -R9 ;  /* 0x0000000113067824 */ /* 0x000fe200078e0a09 */
[----:B0-----:R-:W-:Y:S02]  /*2090*/  MOV R3, UR6 ;  /* 0x0000000600037c02 */ /* 0x001fe40008000f00 */
[----:B------:R1:W-:Y:S04]  /*20a0*/  STL [R1], R4 ;  /* 0x0000000401007387 */ /* 0x0003e80000100800 */
[----:B------:R1:W-:Y:S01]  /*20b0*/  STL [R1+0x264], R3 ;  /* 0x0002640301007387 */ /* 0x0003e20000100800 */
[----:B------:R-:W-:Y:S05]  /*20c0*/  @P0 BRA `(.L_x_2290) ;  /* 0x0000000000500947 */ /* 0x000fea0003800000 */
[----:B------:R-:W-:Y:S01]  /*20d0*/  ULDC.64 UR6, c[0x0][0x2c8] ;  /* 0x0000b20000067ab9 */ /* 0x000fe20000000a00 */
[----:B-1----:R-:W-:Y:S01]  /*20e0*/  IMAD R3, R6, 0x4, R3 ;  /* 0x0000000406037824 */ /* 0x002fe200078e0203 */
[----:B------:R-:W-:Y:S01]  /*20f0*/  ISETP.NE.U32.AND P0, PT, RZ, UR6, PT ;  /* 0x00000006ff007c0c */ /* 0x000fe2000bf05070 */
[----:B------:R-:W-:Y:S02]  /*2100*/  ULDC UR6, c[0x0][0x2a0] ;  /* 0x0000a80000067ab9 */ /* 0x000fe40000000800 */
[----:B----4-:R-:W-:Y:S01]  /*2110*/  FMUL.FTZ R4, R5, UR6 ;  /* 0x0000000605047c20 */ /* 0x010fe20008410000 */
[----:B------:R-:W-:-:S04]  /*2120*/  ISETP.NE.AND.EX P0, PT, RZ, UR7, PT, P0 ;  /* 0x00000007ff007c0c */ /* 0x000fc8000bf05300 */
[----:B------:R0:W-:Y:S09]  /*2130*/  STL [R1], R4 ;  /* 0x0000000401007387 */ /* 0x0001f20000100800 */
[----:B------:R-:W-:Y:S05]  /*2140*/  @!P0 BRA `(.L_x_2291) ;  /* 0x0000000000288947 */ /* 0x000fea0003800000 */
[----:B------:R-:W-:Y:S01]  /*2150*/  IMAD.MOV.U32 R7, RZ, RZ, R4 ;  /* 0x000000ffff077224 */ /* 0x000fe200078e0004 */
[----:B------:R-:W-:Y:S01]  /*2160*/  IADD3 R19, R19, -R44, RZ ;  /* 0x8000002c13137210 */ /* 0x000fe20007ffe0ff */
[----:B0-----:R-:W0:Y:S01]  /*2170*/  LDC.64 R4, c[0x0][0x2c8] ;  /* 0x0000b200ff047b82 */ /* 0x001e220000000a00 */
[----:B------:R-:W-:-:S03]  /*2180*/  ULDC UR6, c[0x0][0x2d0] ;  /* 0x0000b40000067ab9 */ /* 0x000fc60000000800 */
[----:B------:R-:W-:-:S04]  /*2190*/  IMAD R8, R252, UR6, R19 ;  /* 0x00000006fc087c24 */ /* 0x000fc8000f8e0213 */
[----:B------:R-:W-:-:S04]  /*21a0*/  IMAD R19, R8, UR6, R19 ;  /* 0x0000000608137c24 */ /* 0x000fc8000f8e0213 */
[----:B0-----:R-:W-:-:S06]  /*21b0*/  IMAD.WIDE R4, R19, 0x4, R4 ;  /* 0x0000000413047825 */ /* 0x001fcc00078e0204 */
[----:B------:R-:W4:Y:S02]  /*21c0*/  LDG.E R4, desc[UR36][R4.64] ;  /* 0x0000002404047981 */ /* 0x000f24000c1e1900 */
[----:B----4-:R-:W-:-:S05]  /*21d0*/  FADD.FTZ R7, R7, R4 ;  /* 0x0000000407077221 */ /* 0x010fca0000010000 */
[----:B------:R1:W-:Y:S02]  /*21e0*/  STL [R1], R7 ;  /* 0x0000000701007387 */ /* 0x0003e40000100800 */
.L_x_2291:
[----:B0-----:R-:W4:Y:S04]  /*21f0*/  LDL R4, [R1] ;  /* 0x0000000001047983 */ /* 0x001f280000100800 */
[----:B----4-:R0:W-:Y:S02]  /*2200*/  STS [R3], R4 ;  /* 0x0000000403007388 */ /* 0x0101e40000000800 */
.L_x_2290:
[----:B------:R-:W-:Y:S05]  /*2210*/  BSYNC B0 ;  /* 0x0000000000007941 */ /* 0x000fea0003800000 */
.L_x_2289:
[----:B------:R-:W-:Y:S01]  /*2220*/  BAR.SYNC.DEFER_BLOCKING 0x0 ;  /* 0x0000000000007b1d */ /* 0x000fe20000010000 */
[----:B------:R-:W-:Y:S01]  /*2230*/  LEA.HI R8, R18, R18, RZ, 0x1 ;  /* 0x0000001212087211 */ /* 0x000fe200078f08ff */
[----:B------:R-:W-:Y:S01]  /*2240*/  UIADD3 UR6, UR4, 0x20, URZ ;  /* 0x0000002004067890 */ /* 0x000fe2000fffe03f */
[----:B------:R-:W-:Y:S02]  /*2250*/  VIADD R6, R6, 0xf ;  /* 0x0000000f06067836 */ /* 0x000fe40000000000 */
[C---:B01----:R-:W-:Y:S01]  /*2260*/  LOP3.LUT R3, R8.reuse, 0xfffffffe, RZ, 0xc0, !PT ;  /* 0xfffffffe08037812 */ /* 0x043fe200078ec0ff */
[----:B------:R-:W-:Y:S01]  /*2270*/  ULEA UR6, UR5, UR6, 0x18 ;  /* 0x0000000605067291 */ /* 0x000fe2000f8ec03f */
[----:B------:R-:W-:Y:S01]  /*2280*/  LEA.HI.SX32 R8, R8, R9, 0x1f ;  /* 0x0000000908087211 */ /* 0x000fe200078ffaff */
[----:B------:R-:W-:Y:S01]  /*2290*/  ULDC UR10, c[0x0][0x29c] ;  /* 0x0000a700000a7ab9 */ /* 0x000fe20000000800 */
[----:B----4-:R-:W-:Y:S01]  /*22a0*/  SHF.R.S32.HI R5, RZ, 0x1f, R6 ;  /* 0x0000001fff057819 */ /* 0x010fe20000011406 */
[----:B------:R-:W-:Y:S01]  /*22b0*/  IMAD.IADD R4, R18, 0x1, -R3 ;  /* 0x0000000112047824 */ /* 0x000fe200078e0a03 */
[----:B------:R-:W-:Y:S01]  /*22c0*/  ULDC UR14, c[0x0][0x284] ;  /* 0x0000a100000e7ab9 */ /* 0x000fe20000000800 */
[----:B------:R-:W-:Y:S01]  /*22d0*/  ULDC UR11, c[0x0][0x2a0] ;  /* 0x0000a800000b7ab9 */ /* 0x000fe20000000800 */
[----:B------:R-:W-:-:S02]  /*22e0*/  LEA.HI R5, R5, R6, RZ, 0x4 ;  /* 0x0000000605057211 */ /* 0x000fc400078f20ff */
[----:B------:R-:W-:Y:S01]  /*22f0*/  LEA R3, R4, UR6, 0x3 ;  /* 0x0000000604037c11 */ /* 0x000fe2000f8e18ff */
[----:B------:R-:W-:Y:S01]  /*2300*/  ULDC UR6, c[0x0][0x29c] ;  /* 0x0000a70000067ab9 */ /* 0x000fe20000000800 */
[----:B------:R-:W-:Y:S02]  /*2310*/  LOP3.LUT R5, R5, 0xfffffff0, RZ, 0xc0, !PT ;  /* 0xfffffff005057812 */ /* 0x000fe400078ec0ff */
[----:B------:R-:W-:Y:S01]  /*2320*/  ISETP.NE.AND P1, PT, RZ, UR6, PT ;  /* 0x00000006ff007c0c */ /* 0x000fe2000bf25270 */
[----:B------:R-:W0:Y:S04]  /*2330*/  LDS.64 R10, [R3] ;  /* 0x00000000030a7984 */ /* 0x000e280000000a00 */
[----:B--23--:R-:W1:Y:S04]  /*2340*/  LDS.64 R14, [R3+0x10] ;  /* 0x00001000030e7984 */ /* 0x00ce680000000a00 */
[----:B------:R-:W2:Y:S04]  /*2350*/  LDS.64 R12, [R3+0x20] ;  /* 0x00002000030c7984 */ /* 0x000ea80000000a00 */
[----:B0-----:R-:W-:Y:S04]  /*2360*/  STL.64 [R1+0x258], R10 ;  /* 0x0002580a01007387 */ /* 0x001fe80000100a00 */
[----:B------:R-:W0:Y:S04]  /*2370*/  LDS.64 R10, [R3+0x30] ;  /* 0x00003000030a7984 */ /* 0x000e280000000a00 */
[----:B-1----:R-:W-:Y:S04]  /*2380*/  STL.64 [R1+0x250], R14 ;  /* 0x0002500e01007387 */ /* 0x002fe80000100a00 */
[----:B------:R-:W1:Y:S04]  /*2390*/  LDS.64 R14, [R3+0x40] ;  /* 0x00004000030e7984 */ /* 0x000e680000000a00 */
[----:B--2---:R-:W-:Y:S04]  /*23a0*/  STL.64 [R1+0x248], R12 ;  /* 0x0002480c01007387 */ /* 0x004fe80000100a00 */
        /* <DEDUP_REMOVED lines=116> */
[----:B------:R0:W3:Y:S04]  /*2af0*/  LDS.64 R10, [R3+0x3f0] ;  /* 0x0003f000030a7984 */ /* 0x0000e80000000a00 */
[----:B-1----:R1:W-:Y:S01]  /*2b00*/  STL.64 [R1+0x70], R14 ;  /* 0x0000700e01007387 */ /* 0x0023e20000100a00 */
[----:B0-----:R-:W-:-:S03]  /*2b10*/  IMAD.IADD R3, R5, 0x1, R9 ;  /* 0x0000000105037824 */ /* 0x001fc600078e0209 */
[----:B--2---:R1:W-:Y:S02]  /*2b20*/  STL.64 [R1+0x68], R12 ;  /* 0x0000680c01007387 */ /* 0x0043e40000100a00 */
[----:B------:R-:W-:Y:S02]  /*2b30*/  ISETP.GE.AND P0, PT, R8, R3, PT ;  /* 0x000000030800720c */ /* 0x000fe40003f06270 */
[----:B---3--:R1:W-:Y:S04]  /*2b40*/  STL.64 [R1+0x60], R10 ;  /* 0x0000600a01007387 */ /* 0x0083e80000100a00 */
[----:B------:R1:W-:Y:S01]  /*2b50*/  STL [R1+0x26c], R3 ;  /* 0x00026c0301007387 */ /* 0x0003e20000100800 */
[----:B------:R-:W-:Y:S06]  /*2b60*/  @P1 BRA `(.L_x_2292) ;  /* 0x0000000400381947 */ /* 0x000fec0003800000 */
[----:B------:R-:W-:-:S04]  /*2b70*/  UIADD3 UR4, UR4, 0x420, URZ ;  /* 0x0000042004047890 */ /* 0x000fc8000fffe03f */
[----:B------:R-:W-:-:S06]  /*2b80*/  ULEA UR4, UR5, UR4, 0x18 ;  /* 0x0000000405047291 */ /* 0x000fcc000f8ec03f */
[----:B-1----:R-:W-:-:S05]  /*2b90*/  LEA R3, R4, UR4, 0x3 ;  /* 0x0000000404037c11 */ /* 0x002fca000f8e18ff */
[----:B------:R-:W0:Y:S04]  /*2ba0*/  LDS.64 R10, [R3] ;  /* 0x00000000030a7984 */ /* 0x000e280000000a00 */
[----:B------:R-:W1:Y:S04]  /*2bb0*/  LDS.64 R6, [R3+0x10] ;  /* 0x0000100003067984 */ /* 0x000e680000000a00 */
[----:B------:R-:W2:Y:S04]  /*2bc0*/  LDS.64 R12, [R3+0x20] ;  /* 0x00002000030c7984 */ /* 0x000ea80000000a00 */
        /* <DEDUP_REMOVED lines=9> */
[----:B-1----:R-:W-:Y:S04]  /*2c60*/  STL.64 [R1+0x50], R6 ;  /* 0x0000500601007387 */ /* 0x002fe80000100a00 */
[----:B------:R-:W1:Y:S04]  /*2c70*/  LDS.64 R6, [R3+0x40] ;  /* 0x0000400003067984 */ /* 0x000e680000000a00 */
[----:B--2---:R-:W-:Y:S04]  /*2c80*/  STL.64 [R1+0x48], R12 ;  /* 0x0000480c01007387 */ /* 0x004fe80000100a00 */
[----:B------:R-:W2:Y:S04]  /*2c90*/  LDS.64 R12, [R3+0x50] ;  /* 0x00005000030c7984 */ /* 0x000ea80000000a00 */
        /* <DEDUP_REMOVED lines=20> */
[----:B------:R3:W4:Y:S04]  /*2de0*/  LDS.64 R88, [R3+0x1c0] ;  /* 0x0001c00003587984 */ /* 0x0007280000000a00 */
        /* <DEDUP_REMOVED lines=27> */
[----:B------:R3:W1:Y:S04]  /*2fa0*/  LDS.64 R32, [R3+0x380] ;  /* 0x0003800003207984 */ /* 0x0006680000000a00 */
[----:B------:R3:W3:Y:S04]  /*2fb0*/  LDS.64 R30, [R3+0x390] ;  /* 0x00039000031e7984 */ /* 0x0006e80000000a00 */
[----:B------:R0:W3:Y:S04]  /*2fc0*/  LDS.64 R28, [R3+0x3a0] ;  /* 0x0003a000031c7984 */ /* 0x0000e80000000a00 */
[----:B------:R0:W3:Y:S04]  /*2fd0*/  LDS.64 R26, [R3+0x3b0] ;  /* 0x0003b000031a7984 */ /* 0x0000e80000000a00 */
[----:B------:R0:W3:Y:S04]  /*2fe0*/  LDS.64 R24, [R3+0x3c0] ;  /* 0x0003c00003187984 */ /* 0x0000e80000000a00 */
[----:B------:R0:W3:Y:S04]  /*2ff0*/  LDS.64 R22, [R3+0x3d0] ;  /* 0x0003d00003167984 */ /* 0x0000e80000000a00 */
[----:B------:R0:W3:Y:S04]  /*3000*/  LDS.64 R20, [R3+0x3e0] ;  /* 0x0003e00003147984 */ /* 0x0000e80000000a00 */
[----:B------:R0:W3:Y:S04]  /*3010*/  LDS.64 R18, [R3+0x3f0] ;  /* 0x0003f00003127984 */ /* 0x0000e80000000a00 */
[----:B--2---:R2:W-:Y:S04]  /*3020*/  STL.64 [R1+0x18], R12 ;  /* 0x0000180c01007387 */ /* 0x0045e80000100a00 */
[----:B0-----:R2:W-:Y:S04]  /*3030*/  STL.64 [R1+0x10], R10 ;  /* 0x0000100a01007387 */ /* 0x0015e80000100a00 */
[----:B-1--4-:R2:W-:Y:S02]  /*3040*/  STL.64 [R1+0x8], R6 ;  /* 0x0000080601007387 */ /* 0x0125e40000100a00 */
.L_x_2292:
[----:B------:R-:W-:Y:S01]  /*3050*/  ULDC.64 UR8, c[0x0][0x248] ;  /* 0x0000920000087ab9 */ /* 0x000fe20000000a00 */
[----:B------:R-:W-:Y:S01]  /*3060*/  ULDC.64 UR6, c[0x0][0x2b0] ;  /* 0x0000ac0000067ab9 */ /* 0x000fe20000000a00 */
[----:B------:R-:W-:Y:S01]  /*3070*/  ULDC.64 UR12, c[0x0][0x2c8] ;  /* 0x0000b200000c7ab9 */ /* 0x000fe20000000a00 */
[----:B------:R-:W-:Y:S01]  /*3080*/  BSSY B0, `(.L_x_2293) ;  /* 0x0000a6c000007945 */ /* 0x000fe20003800000 */
[----:B-1-3--:R-:W-:-:S03]  /*3090*/  SHF.L.U32 R3, R4, 0x1, RZ ;  /* 0x0000000104037819 */ /* 0x00afc600000006ff */
[----:B------:R-:W-:Y:S05]  /*30a0*/  @P0 BRA `(.L_x_2294) ;  /* 0x000000a400a40947 */ /* 0x000fea0003800000 */
[----:B------:R-:W-:Y:S01]  /*30b0*/  IABS R4, R0 ;  /* 0x0000000000047213 */ /* 0x000fe20000000000 */
[----:B------:R-:W-:Y:S01]  /*30c0*/  IMAD R5, R113, 0x90, RZ ;  /* 0x0000009071057824 */ /* 0x000fe200078e02ff */
[----:B------:R-:W-:-:S03]  /*30d0*/  ULDC UR4, c[0x0][0x298] ;  /* 0x0000a60000047ab9 */ /* 0x000fc60000000800 */
[----:B------:R-:W-:Y:S02]  /*30e0*/  IMAD.MOV.U32 R9, RZ, RZ, R4 ;  /* 0x000000ffff097224 */ /* 0x000fe400078e0004 */
[-CC-:B------:R-:W-:Y:S02]  /*30f0*/  IMAD R4, R112, R0.reuse, R3.reuse ;  /* 0x0000000070047224 */ /* 0x180fe400078e0203 */
[----:B--2---:R-:W0:Y:S01]  /*3100*/  I2F.RP R6, R9 ;  /* 0x0000000900067306 */ /* 0x004e220000209400 */
[----:B------:R-:W-:Y:S01]  /*3110*/  IMAD R5, R5, R0, R3 ;  /* 0x0000000005057224 */ /* 0x000fe200078e0203 */
[----:B------:R-:W-:Y:S06]  /*3120*/  STL [R1+0x4], R9 ;  /* 0x0000040901007387 */ /* 0x000fec0000100800 */
[----:B0-----:R-:W0:Y:S02]  /*3130*/  MUFU.RCP R6, R6 ;  /* 0x0000000600067308 */ /* 0x001e240000001000 */
[----:B0-----:R-:W-:-:S06]  /*3140*/  VIADD R6, R6, 0xffffffe ;  /* 0x0ffffffe06067836 */ /* 0x001fcc0000000000 */
[----:B------:R0:W1:Y:S02]  /*3150*/  F2I.FTZ.U32.TRUNC.NTZ R7, R6 ;  /* 0x0000000600077305 */ /* 0x000064000021f000 */
[----:B0-----:R-:W-:Y:S01]  /*3160*/  MOV R6, RZ ;  /* 0x000000ff00067202 */ /* 0x001fe20000000f00 */
[----:B-1----:R-:W-:-:S04]  /*3170*/  IMAD.MOV R0, RZ, RZ, -R7 ;  /* 0x000000ffff007224 */ /* 0x002fc800078e0a07 */
[----:B------:R-:W-:-:S04]  /*3180*/  IMAD R0, R0, R9, RZ ;  /* 0x0000000900007224 */ /* 0x000fc800078e02ff */
[----:B------:R-:W-:Y:S01]  /*3190*/  IMAD.HI.U32 R6, R7, R0, R6 ;  /* 0x0000000007067227 */ /* 0x000fe200078e0006 */
[----:B------:R-:W-:Y:S01]  /*31a0*/  SHF.R.S32.HI R7, RZ, 0x1f, R4 ;  /* 0x0000001fff077819 */ /* 0x000fe20000011404 */
[----:B------:R-:W0:Y:S03]  /*31b0*/  LDC R0, c[0x0][0x2c0] ;  /* 0x0000b000ff007b82 */ /* 0x000e260000000800 */
[----:B------:R1:W-:Y:S02]  /*31c0*/  STL [R1+0x270], R6 ;  /* 0x0002700601007387 */ /* 0x0003e40000100800 */
[----:B-1----:R-:W-:Y:S01]  /*31d0*/  IMAD.MOV.U32 R6, RZ, RZ, R8 ;  /* 0x000000ffff067224 */ /* 0x002fe200078e0008 */
[----:B------:R-:W-:Y:S01]  /*31e0*/  SHF.R.S32.HI R8, RZ, 0x1f, R5 ;  /* 0x0000001fff087819 */ /* 0x000fe20000011405 */
[----:B0-----:R-:W-:-:S07]  /*31f0*/  VIADD R0, R0, UR4 ;  /* 0x0000000400007c36 */ /* 0x001fce0008000000 */
.L_x_2554:
        /* <DEDUP_REMOVED lines=15> */
[----:B------:R-:W-:Y:S02]  /*32f0*/  ISETP.NE.AND P3, PT, R0, RZ, PT ;  /* 0x000000ff0000720c */ /* 0x000fe40003f65270 */
[----:B0-----:R-:W-:Y:S02]  /*3300*/  IABS R11, R0 ;  /* 0x00000000000b7213 */ /* 0x001fe40000000000 */
[----:B----4-:R-:W-:Y:S01]  /*3310*/  ISETP.NE.AND P0, PT, R10, RZ, P0 ;  /* 0x000000ff0a00720c */ /* 0x010fe20000705270 */
[----:B--2---:R-:W-:-:S05]  /*3320*/  IMAD.HI.U32 R10, R13, R9, RZ ;  /* 0x000000090d0a7227 */ /* 0x004fca00078e00ff */
[----:B------:R-:W-:-:S05]  /*3330*/  IADD3 R10, -R10, RZ, RZ ;  /* 0x000000ff0a0a7210 */ /* 0x000fca0007ffe1ff */
[----:B------:R-:W-:Y:S02]  /*3340*/  IMAD R9, R11, R10, R9 ;  /* 0x0000000a0b097224 */ /* 0x000fe400078e0209 */
[----:B------:R-:W-:-:S03]  /*3350*/  VIADD R10, R16, 0xffffffff ;  /* 0xffffffff100a7836 */ /* 0x000fc60000000000 */
[----:B---3--:R-:W-:-:S13]  /*3360*/  ISETP.GT.U32.AND P1, PT, R12, R9, PT ;  /* 0x000000090c00720c */ /* 0x008fda0003f24070 */
[----:B------:R-:W-:-:S05]  /*3370*/  @!P1 IMAD.IADD R9, R9, 0x1, -R11 ;  /* 0x0000000109099824 */ /* 0x000fca00078e0a0b */
[----:B------:R-:W-:-:S13]  /*3380*/  ISETP.GT.U32.AND P1, PT, R12, R9, PT ;  /* 0x000000090c00720c */ /* 0x000fda0003f24070 */
[----:B------:R-:W-:Y:S01]  /*3390*/  @!P1 IMAD.IADD R9, R9, 0x1, -R11 ;  /* 0x0000000109099824 */ /* 0x000fe200078e0a0b */
[----:B------:R-:W-:Y:S01]  /*33a0*/  ISETP.GE.AND P1, PT, R6, R10, PT ;  /* 0x0000000a0600720c */ /* 0x000fe20003f26270 */
[----:B------:R-:W-:-:S03]  /*33b0*/  IMAD R10, R0, 0x90, RZ ;  /* 0x00000090000a7824 */ /* 0x000fc600078e02ff */
[----:B------:R-:W-:Y:S02]  /*33c0*/  @!P2 IADD3 R9, -R9, RZ, RZ ;  /* 0x000000ff0909a210 */ /* 0x000fe40007ffe1ff */
[----:B------:R-:W-:-:S07]  /*33d0*/  @!P3 LOP3.LUT R9, RZ, R0, RZ, 0x33, !PT ;  /* 0x00000000ff09b212 */ /* 0x000fce00078e33ff */
[----:B------:R-:W-:Y:S05]  /*33e0*/  @P1 BRA `(.L_x_2296) ;  /* 0x0000000000801947 */ /* 0x000fea0003800000 */
[----:B------:R-:W-:Y:S01]  /*33f0*/  IMAD.SHL.U32 R11, R9, 0x4, RZ ;  /* 0x00000004090b7824 */ /* 0x000fe200078e00ff */
[----:B------:R-:W-:Y:S01]  /*3400*/  BSSY B2, `(.L_x_2297) ;  /* 0x000000a000027945 */ /* 0x000fe20003800000 */
[----:B------:R-:W-:Y:S02]  /*3410*/  ISETP.NE.AND P4, PT, RZ, UR10, PT ;  /* 0x0000000aff007c0c */ /* 0x000fe4000bf85270 */
        /* <DEDUP_REMOVED lines=8> */
.L_x_2298:
[----:B------:R-:W-:Y:S05]  /*34a0*/  BSYNC B2 ;  /* 0x0000000000027941 */ /* 0x000fea0003800000 */
.L_x_2297:
[----:B------:R-:W-:Y:S05]  /*34b0*/  @P4 BRA `(.L_x_2296) ;  /* 0x00000000004c4947 */ /* 0x000fea0003800000 */
[----:B------:R-:W-:Y:S01]  /*34c0*/  LOP3.LUT P3, RZ, R17, 0x10, RZ, 0xc0, !PT ;  /* 0x0000001011ff7812 */ /* 0x000fe2000786c0ff */
[----:B------:R-:W2:-:S12]  /*34d0*/  LDL R15, [R1+0x5c] ;  /* 0x00005c00010f7983 */ /* 0x000e980000100800 */
[----:B------:R-:W0:Y:S08]  /*34e0*/  @P3 LDC R14, c[0x0][0x288] ;  /* 0x0000a200ff0e3b82 */ /* 0x000e300000000800 */
[----:B------:R-:W1:Y:S01]  /*34f0*/  @P3 LDC.64 R12, c[0x0][0x2e0] ;  /* 0x0000b800ff0c3b82 */ /* 0x000e620000000a00 */
[----:B0-----:R-:W-:-:S04]  /*3500*/  @P3 IMAD R14, R2, R14, R252 ;  /* 0x0000000e020e3224 */ /* 0x001fc800078e02fc */
[----:B------:R-:W-:-:S04]  /*3510*/  @P3 IMAD R14, R14, 0x90, R3 ;  /* 0x000000900e0e3824 */ /* 0x000fc800078e0203 */
[----:B-1----:R-:W-:Y:S02]  /*3520*/  @P3 IMAD.WIDE R12, R14, 0x4, R12 ;  /* 0x000000040e0c3825 */ /* 0x002fe400078e020c */
[----:B------:R-:W3:Y:S04]  /*3530*/  LDL R14, [R1+0x58] ;  /* 0x00005800010e7983 */ /* 0x000ee80000100800 */
[----:B------:R-:W4:Y:S01]  /*3540*/  @P3 LDG.E.64 R12, desc[UR36][R12.64] ;  /* 0x000000240c0c3981 */ /* 0x000f22000c1e1b00 */
[----:B--2--5:R-:W-:Y:S01]  /*3550*/  FADD.FTZ R113, R15, R113 ;  /* 0x000000710f717221 */ /* 0x024fe20000010000 */
[----:B---3--:R-:W-:-:S04]  /*3560*/  FADD.FTZ R112, R14, R112 ;  /* 0x000000700e707221 */ /* 0x008fc80000010000 */
[----:B----4-:R-:W-:Y:S01]  /*3570*/  @P3 FMUL.FTZ R112, R112, R12 ;  /* 0x0000000c70703220 */ /* 0x010fe20000410000 */
[----:B------:R-:W-:Y:S01]  /*3580*/  @P3 FMUL.FTZ R113, R113, R13 ;  /* 0x0000000d71713220 */ /* 0x000fe20000410000 */
[----:B------:R-:W-:Y:S01]  /*3590*/  @!P2 IADD3 R14, P3, R4, R11, RZ ;  /* 0x0000000b040ea210 */ /* 0x000fe20007f7e0ff */
[----:B------:R-:W0:Y:S03]  /*35a0*/  @!P2 LDC.64 R12, c[0x0][0x248] ;  /* 0x00009200ff0cab82 */ /* 0x000e260000000a00 */
[----:B------:R-:W-:Y:S02]  /*35b0*/  @!P2 LEA.HI.X.SX32 R11, R11, R7, 0x1, P3 ;  /* 0x000000070b0ba211 */ /* 0x000fe400018f0eff */
[----:B0-----:R-:W-:-:S04]  /*35c0*/  @!P2 LEA R12, P3, R14, R12, 0x2 ;  /* 0x0000000c0e0ca211 */ /* 0x001fc800078610ff */
[----:B------:R-:W-:-:S05]  /*35d0*/  @!P2 LEA.HI.X R13, R14, R13, R11, 0x2, P3 ;  /* 0x0000000d0e0da211 */ /* 0x000fca00018f140b */
[----:B------:R0:W-:Y:S04]  /*35e0*/  @!P2 STG.E.64 desc[UR36][R12.64], R112 ;  /* 0x000000700c00a986 */ /* 0x0001e8000c101b24 */
.L_x_2296:
[----:B------:R-:W-:Y:S05]  /*35f0*/  BSYNC B1 ;  /* 0x0000000000017941 */ /* 0x000fea0003800000 */
.L_x_2295:
[----:B------:R-:W-:Y:S04]  /*3600*/  BSSY B1, `(.L_x_2299) ;  /* 0x0000024000017945 */ /* 0x000fe80003800000 */
[----:B------:R-:W-:Y:S05]  /*3610*/  @P1 BRA `(.L_x_2300) ;  /* 0x0000000000881947 */ /* 0x000fea0003800000 */
[----:B------:R-:W-:Y:S01]  /*3620*/  IMAD.IADD R11, R9, 0x1, R0 ;  /* 0x00000001090b7824 */ /* 0x000fe200078e0200 */
[----:B------:R-:W-:Y:S01]  /*3630*/  BSSY B2, `(.L_x_2301) ;  /* 0x000000b000027945 */ /* 0x000fe20003800000 */
[----:B------:R-:W-:Y:S02]  /*3640*/  ISETP.NE.AND P4, PT, RZ, UR10, PT ;  /* 0x0000000aff007c0c */ /* 0x000fe4000bf85270 */
[----:B------:R-:W-:Y:S01]  /*3650*/  CS2R R114, SRZ ;  /* 0x0000000000727805 */ /* 0x000fe2000001ff00 */
[----:B------:R-:W-:-:S05]  /*3660*/  IMAD.SHL.U32 R11, R11, 0x4, RZ ;  /* 0x000000040b0b7824 */ /* 0x000fca00078e00ff */
[----:B------:R-:W-:-:S13]  /*3670*/  ISETP.GE.AND P2, PT, R11, R10, PT ;  /* 0x0000000a0b00720c */ /* 0x000fda0003f46270 */
[----:B------:R-:W-:Y:S05]  /*3680*/  @P2 BRA `(.L_x_2302) ;  /* 0x0000000000142947 */ /* 0x000fea0003800000 */
[----:B0-----:R-:W-:-:S04]  /*3690*/  IADD3 R12, P3, R5, R11, RZ ;  /* 0x0000000b050c7210 */ /* 0x001fc80007f7e0ff */
[----:B------:R-:W-:Y:S02]  /*36a0*/  LEA.HI.X.SX32 R13, R11, R8, 0x1, P3 ;  /* 0x000000080b0d7211 */ /* 0x000fe400018f0eff */
[----:B------:R-:W-:-:S04]  /*36b0*/  LEA R114, P3, R12, UR8, 0x2 ;  /* 0x000000080c727c11 */ /* 0x000fc8000f8610ff */
[----:B------:R-:W-:-:S06]  /*36c0*/  LEA.HI.X R115, R12, UR9, R13, 0x2, P3 ;  /* 0x000000090c737c11 */ /* 0x000fcc00098f140d */
[----:B------:R-:W5:Y:S03]  /*36d0*/  LDG.E.64 R114, desc[UR36][R114.64] ;  /* 0x0000002472727981 */ /* 0x000f66000c1e1b00 */
.L_x_2302:
[----:B------:R-:W-:Y:S05]  /*36e0*/  BSYNC B2 ;  /* 0x0000000000027941 */ /* 0x000fea0003800000 */
.L_x_2301:
[----:B------:R-:W-:Y:S05]  /*36f0*/  @P4 BRA `(.L_x_2300) ;  /* 0x0000000000504947 */ /* 0x000fea0003800000 */
[----:B------:R-:W-:Y:S01]  /*3700*/  LOP3.LUT P3, RZ, R17, 0x10, RZ, 0xc0, !PT ;  /* 0x0000001011ff7812 */ /* 0x000fe2000786c0ff */
[----:B------:R-:W2:-:S12]  /*3710*/  LDL R15, [R1+0x54] ;  /* 0x00005400010f7983 */ /* 0x000e980000100800 */
[----:B------:R-:W1:Y:S08]  /*3720*/  @P3 LDC R14, c[0x0][0x288] ;  /* 0x0000a200ff0e3b82 */ /* 0x000e700000000800 */
[----:B0-----:R-:W0:Y:S01]  /*3730*/  @P3 LDC.64 R12, c[0x0][0x2e0] ;  /* 0x0000b800ff0c3b82 */ /* 0x001e220000000a00 */
[----:B-1----:R-:W-:-:S04]  /*3740*/  @P3 IMAD R14, R2, R14, R252 ;  /* 0x0000000e020e3224 */ /* 0x002fc800078e02fc */
[----:B------:R-:W-:-:S05]  /*3750*/  @P3 IMAD R14, R14, 0x90, R3 ;  /* 0x000000900e0e3824 */ /* 0x000fca00078e0203 */
[----:B------:R-:W-:-:S05]  /*3760*/  @P3 IADD3 R14, R14, 0x4, RZ ;  /* 0x000000040e0e3810 */ /* 0x000fca0007ffe0ff */
[----:B0-----:R-:W-:Y:S02]  /*3770*/  @P3 IMAD.WIDE R12, R14, 0x4, R12 ;  /* 0x000000040e0c3825 */ /* 0x001fe400078e020c */
        /* <DEDUP_REMOVED lines=12> */
.L_x_2300:
[----:B------:R-:W-:Y:S05]  /*3840*/  BSYNC B1 ;  /* 0x0000000000017941 */ /* 0x000fea0003800000 */
.L_x_2299:
[----:B------:R-:W-:Y:S04]  /*3850*/  BSSY B1, `(.L_x_2303) ;  /* 0x0000024000017945 */ /* 0x000fe80003800000 */
[----:B------:R-:W-:Y:S05]  /*3860*/  @P1 BRA `(.L_x_2304) ;  /* 0x0000000000881947 */ /* 0x000fea0003800000 */
[----:B------:R-:W-:Y:S01]  /*3870*/  IMAD R11, R0, 0x2, R9 ;  /* 0x00000002000b7824 */ /* 0x000fe200078e0209 */
[----:B------:R-:W-:Y:S01]  /*3880*/  BSSY B2, `(.L_x_2305) ;  /* 0x000000b000027945 */ /* 0x000fe20003800000 */
[----:B------:R-:W-:Y:S02]  /*3890*/  ISETP.NE.AND P4, PT, RZ, UR10, PT ;  /* 0x0000000aff007c0c */ /* 0x000fe4000bf85270 */
[----:B------:R-:W-:Y:S01]  /*38a0*/  CS2R R116, SRZ ;  /* 0x0000000000747805 */ /* 0x000fe2000001ff00 */
[----:B------:R-:W-:-:S05]  /*38b0*/  IMAD.SHL.U32 R11, R11, 0x4, RZ ;  /* 0x000000040b0b7824 */ /* 0x000fca00078e00ff */
[----:B------:R-:W-:-:S13]  /*38c0*/  ISETP.GE.AND P2, PT, R11, R10, PT ;  /* 0x0000000a0b00720c */ /* 0x000fda0003f46270 */
[----:B------:R-:W-:Y:S05]  /*38d0*/  @P2 BRA `(.L_x_2306) ;  /* 0x0000000000142947 */ /* 0x000fea0003800000 */
[----:B01----:R-:W-:-:S04]  /*38e0*/  IADD3 R12, P3, R5, R11, RZ ;  /* 0x0000000b050c7210 */ /* 0x003fc80007f7e0ff */
[----:B------:R-:W-:Y:S02]  /*38f0*/  LEA.HI.X.SX32 R13, R11, R8, 0x1, P3 ;  /* 0x000000080b0d7211 */ /* 0x000fe400018f0eff */
[----:B------:R-:W-:-:S04]  /*3900*/  LEA R116, P3, R12, UR8, 0x2 ;  /* 0x000000080c747c11 */ /* 0x000fc8000f8610ff */
[----:B------:R-:W-:-:S06]  /*3910*/  LEA.HI.X R117, R12, UR9, R13, 0x2, P3 ;  /* 0x000000090c757c11 */ /* 0x000fcc00098f140d */
[----:B------:R-:W5:Y:S03]  /*3920*/  LDG.E.64 R116, desc[UR36][R116.64] ;  /* 0x0000002474747981 */ /* 0x000f66000c1e1b00 */
.L_x_2306:
[----:B------:R-:W-:Y:S05]  /*3930*/  BSYNC B2 ;  /* 0x0000000000027941 */ /* 0x000fea0003800000 */
.L_x_2305:
[----:B------:R-:W-:Y:S05]  /*3940*/  @P4 BRA `(.L_x_2304) ;  /* 0x0000000000504947 */ /* 0x000fea0003800000 */
[----:B------:R-:W-:Y:S01]  /*3950*/  LOP3.LUT P3, RZ, R17, 0x10, RZ, 0xc0, !PT ;  /* 0x0000001011ff7812 */ /* 0x000fe2000786c0ff */
[----:B------:R-:W2:-:S12]  /*3960*/  LDL R15, [R1+0x4c] ;  /* 0x00004c00010f7983 */ /* 0x000e980000100800 */
[----:B------:R-:W3:Y:S08]  /*3970*/  @P3 LDC R14, c[0x0][0x288] ;  /* 0x0000a200ff0e3b82 */ /* 0x000ef00000000800 */
[----:B01----:R-:W0:Y:S01]  /*3980*/  @P3 LDC.64 R12, c[0x0][0x2e0] ;  /* 0x0000b800ff0c3b82 */ /* 0x003e220000000a00 */
[----:B---3--:R-:W-:-:S04]  /*3990*/  @P3 IMAD R14, R2, R14, R252 ;  /* 0x0000000e020e3224 */ /* 0x008fc800078e02fc */
[----:B------:R-:W-:-:S04]  /*39a0*/  @P3 IMAD R14, R14, 0x90, R3 ;  /* 0x000000900e0e3824 */ /* 0x000fc800078e0203 */
[----:B------:R-:W-:-:S04]  /*39b0*/  @P3 VIADD R14, R14, 0x8 ;  /* 0x000000080e0e3836 */ /* 0x000fc80000000000 */
        /* <DEDUP_REMOVED lines=13> */
.L_x_2304:
[----:B------:R-:W-:Y:S05]  /*3a90*/  BSYNC B1 ;  /* 0x0000000000017941 */ /* 0x000fea0003800000 */
.L_x_2303:
[----:B------:R-:W-:Y:S04]  /*3aa0*/  BSSY B1, `(.L_x_2307) ;  /* 0x0000024000017945 */ /* 0x000fe80003800000 */
[----:B------:R-:W-:Y:S05]  /*3ab0*/  @P1 BRA `(.L_x_2308) ;  /* 0x0000000000881947 */ /* 0x000fea0003800000 */
[----:B------:R-:W-:Y:S01]  /*3ac0*/  IMAD R11, R0, 0x3, R9 ;  /* 0x00000003000b7824 */ /* 0x000fe200078e0209 */
[----:B------:R-:W-:Y:S01]  /*3ad0*/  BSSY B2, `(.L_x_2309) ;  /* 0x000000b000027945 */ /* 0x000fe20003800000 */
[----:B------:R-:W-:Y:S02]  /*3ae0*/  ISETP.NE.AND P4, PT, RZ, UR10, PT ;  /* 0x0000000aff007c0c */ /* 0x000fe4000bf85270 */
[----:B------:R-:W-:Y:S02]  /*3af0*/  CS2R R118, SRZ ;  /* 0x0000000000767805 */ /* 0x000fe4000001ff00 */
[----:B------:R-:W-:-:S04]  /*3b00*/  SHF.L.U32 R11, R11, 0x2, RZ ;  /* 0x000000020b0b7819 */ /* 0x000fc800000006ff */
[----:B------:R-:W-:-:S13]  /*3b10*/  ISETP.GE.AND P2, PT, R11, R10, PT ;  /* 0x0000000a0b00720c */ /* 0x000fda0003f46270 */
[----:B------:R-:W-:Y:S05]  /*3b20*/  @P2 BRA `(.L_x_2310) ;  /* 0x0000000000142947 */ /* 0x000fea0003800000 */
[----:B012---:R-:W-:-:S04]  /*3b30*/  IADD3 R12, P3, R5, R11, RZ ;  /* 0x0000000b050c7210 */ /* 0x007fc80007f7e0ff */
[----:B------:R-:W-:Y:S02]  /*3b40*/  LEA.HI.X.SX32 R13, R11, R8, 0x1, P3 ;  /* 0x000000080b0d7211 */ /* 0x000fe400018f0eff */
[----:B------:R-:W-:-:S04]  /*3b50*/  LEA R118, P3, R12, UR8, 0x2 ;  /* 0x000000080c767c11 */ /* 0x000fc8000f8610ff */
[----:B------:R-:W-:-:S06]  /*3b60*/  LEA.HI.X R119, R12, UR9, R13, 0x2, P3 ;  /* 0x000000090c777c11 */ /* 0x000fcc00098f140d */
[----:B------:R-:W5:Y:S03]  /*3b70*/  LDG.E.64 R118, desc[UR36][R118.64] ;  /* 0x0000002476767981 */ /* 0x000f66000c1e1b00 */
.L_x_2310:
[----:B------:R-:W-:Y:S05]  /*3b80*/  BSYNC B2 ;  /* 0x0000000000027941 */ /* 0x000fea0003800000 */
.L_x_2309:
[----:B------:R-:W-:Y:S05]  /*3b90*/  @P4 BRA `(.L_x_2308) ;  /* 0x0000000000504947 */ /* 0x000fea0003800000 */
[----:B------:R-:W-:Y:S01]  /*3ba0*/  LOP3.LUT P3, RZ, R17, 0x10, RZ, 0xc0, !PT ;  /* 0x0000001011ff7812 */ /* 0x000fe2000786c0ff */
[----:B------:R-:W3:-:S12]  /*3bb0*/  LDL R15, [R1+0x44] ;  /* 0x00004400010f7983 */ /* 0x000ed80000100800 */
[----:B------:R-:W4:Y:S08]  /*3bc0*/  @P3 LDC R14, c[0x0][0x288] ;  /* 0x0000a200ff0e3b82 */ /* 0x000f300000000800 */
[----:B012---:R-:W0:Y:S01]  /*3bd0*/  @P3 LDC.64 R12, c[0x0][0x2e0] ;  /* 0x0000b800ff0c3b82 */ /* 0x007e220000000a00 */
[----:B----4-:R-:W-:-:S04]  /*3be0*/  @P3 IMAD R14, R2, R14, R252 ;  /* 0x0000000e020e3224 */ /* 0x010fc800078e02fc */
[----:B------:R-:W-:-:S04]  /*3bf0*/  @P3 IMAD R14, R14, 0x90, R3 ;  /* 0x000000900e0e3824 */ /* 0x000fc800078e0203 */
[----:B------:R-:W-:-:S04]  /*3c00*/  @P3 VIADD R14, R14, 0xc ;  /* 0x0000000c0e0e3836 */ /* 0x000fc80000000000 */
[----:B0-----:R-:W-:Y:S02]  /*3c10*/  @P3 IMAD.WIDE R12, R14, 0x4, R12 ;  /* 0x000000040e0c3825 */ /* 0x001fe400078e020c */
[----:B------:R-:W2:Y:S04]  /*3c20*/  LDL R14, [R1+0x40] ;  /* 0x00004000010e7983 */ /* 0x000ea80000100800 */
[----:B------:R-:W4:Y:S01]  /*3c30*/  @P3 LDG.E.64 R12, desc[UR36][R12.64] ;  /* 0x000000240c0c3981 */ /* 0x000f22000c1e1b00 */
[----:B---3-5:R-:W-:Y:S01]  /*3c40*/  FADD.FTZ R119, R15, R119 ;  /* 0x000000770f777221 */ /* 0x028fe20000010000 */
[----:B--2---:R-:W-:-:S04]  /*3c50*/  FADD.FTZ R118, R14, R118 ;  /* 0x000000760e767221 */ /* 0x004fc80000010000 */
        /* <DEDUP_REMOVED lines=8> */
.L_x_2308:
[----:B------:R-:W-:Y:S05]  /*3ce0*/  BSYNC B1 ;  /* 0x0000000000017941 */ /* 0x000fea0003800000 */
.L_x_2307:
        /* <DEDUP_REMOVED lines=9> */
[----:B0123--:R-:W-:-:S04]  /*3d80*/  IADD3 R12, P3, R5, R11, RZ ;  /* 0x0000000b050c7210 */ /* 0x00ffc80007f7e0ff */
[----:B------:R-:W-:Y:S02]  /*3d90*/  LEA.HI.X.SX32 R13, R11, R8, 0x1, P3 ;  /* 0x000000080b0d7211 */ /* 0x000fe400018f0eff */
[----:B------:R-:W-:-:S04]  /*3da0*/  LEA R120, P3, R12, UR8, 0x2 ;  /* 0x000000080c787c11 */ /* 0x000fc8000f8610ff */
[----:B------:R-:W-:-:S06]  /*3db0*/  LEA.HI.X R121, R12, UR9, R13, 0x2, P3 ;  /* 0x000000090c797c11 */ /* 0x000fcc00098f140d */
[----:B------:R-:W5:Y:S03]  /*3dc0*/  LDG.E.64 R120, desc[UR36][R120.64] ;  /* 0x0000002478787981 */ /* 0x000f66000c1e1b00 */
.L_x_2314:
[----:B------:R-:W-:Y:S05]  /*3dd0*/  BSYNC B2 ;  /* 0x0000000000027941 */ /* 0x000fea0003800000 */
.L_x_2313:
[----:B------:R-:W-:Y:S05]  /*3de0*/  @P4 BRA `(.L_x_2312) ;  /* 0x0000000000504947 */ /* 0x000fea0003800000 */
[----:B------:R-:W-:Y:S01]  /*3df0*/  LOP3.LUT P3, RZ, R17, 0x10, RZ, 0xc0, !PT ;  /* 0x0000001011ff7812 */ /* 0x000fe2000786c0ff */
[----:B------:R-:W4:-:S12]  /*3e00*/  LDL R15, [R1+0x3c] ;  /* 0x00003c00010f7983 */ /* 0x000f180000100800 */
[----:B------:R-:W0:Y:S08]  /*3e10*/  @P3 LDC R14, c[0x0][0x288] ;  /* 0x0000a200ff0e3b82 */ /* 0x000e300000000800 */
[----:B0123--:R-:W0:Y:S01]  /*3e20*/  @P3 LDC.64 R12, c[0x0][0x2e0] ;  /* 0x0000b800ff0c3b82 */ /* 0x00fe220000000a00 */
[----:B------:R-:W-:-:S04]  /*3e30*/  @P3 IMAD R14, R2, R14, R252 ;  /* 0x0000000e020e3224 */ /* 0x000fc800078e02fc */
[----:B------:R-:W-:-:S05]  /*3e40*/  @P3 IMAD R14, R14, 0x90, R3 ;  /* 0x000000900e0e3824 */ /* 0x000fca00078e0203 */
[----:B------:R-:W-:-:S05]  /*3e50*/  @P3 IADD3 R14, R14, 0x10, RZ ;  /* 0x000000100e0e3810 */ /* 0x000fca0007ffe0ff */
[----:B0-----:R-:W-:Y:S02]  /*3e60*/  @P3 IMAD.WIDE R12, R14, 0x4, R12 ;  /* 0x000000040e0c3825 */ /* 0x001fe400078e020c */
[----:B------:R-:W2:Y:S04]  /*3e70*/  LDL R14, [R1+0x38] ;  /* 0x00003800010e7983 */ /* 0x000ea80000100800 */
[----:B------:R-:W3:Y:S01]  /*3e80*/  @P3 LDG.E.64 R12, desc[UR36][R12.64] ;  /* 0x000000240c0c3981 */ /* 0x000ee2000c1e1b00 */
[----:B----45:R-:W-:Y:S01]  /*3e90*/  FADD.FTZ R121, R15, R121 ;  /* 0x000000790f797221 */ /* 0x030fe20000010000 */
[----:B--2---:R-:W-:-:S04]  /*3ea0*/  FADD.FTZ R120, R14, R120 ;  /* 0x000000780e787221 */ /* 0x004fc80000010000 */
[----:B---3--:R-:W-:Y:S01]  /*3eb0*/  @P3 FMUL.FTZ R120, R120, R12 ;  /* 0x0000000c78783220 */ /* 0x008fe20000410000 */
[----:B------:R-:W-:Y:S01]  /*3ec0*/  @P3 FMUL.FTZ R121, R121, R13 ;  /* 0x0000000d79793220 */ /* 0x000fe20000410000 */
[----:B------:R-:W-:Y:S01]  /*3ed0*/  @!P2 IADD3 R14, P3, R4, R11, RZ ;  /* 0x0000000b040ea210 */ /* 0x000fe20007f7e0ff */
[----:B------:R-:W0:Y:S03]  /*3ee0*/  @!P2 LDC.64 R12, c[0x0][0x248] ;  /* 0x00009200ff0cab82 */ /* 0x000e260000000a00 */
[----:B------:R-:W-:Y:S02]  /*3ef0*/  @!P2 LEA.HI.X.SX32 R11, R11, R7, 0x1, P3 ;  /* 0x000000070b0ba211 */ /* 0x000fe400018f0eff */
[----:B0-----:R-:W-:-:S04]  /*3f00*/  @!P2 LEA R12, P3, R14, R12, 0x2 ;  /* 0x0000000c0e0ca211 */ /* 0x001fc800078610ff */
[----:B------:R-:W-:-:S05]  /*3f10*/  @!P2 LEA.HI.X R13, R14, R13, R11, 0x2, P3 ;  /* 0x0000000d0e0da211 */ /* 0x000fca00018f140b */
[----:B------:R4:W-:Y:S04]  /*3f20*/  @!P2 STG.E.64 desc[UR36][R12.64], R120 ;  /* 0x000000780c00a986 */ /* 0x0009e8000c101b24 */
.L_x_2312:
[----:B------:R-:W-:Y:S05]  /*3f30*/  BSYNC B1 ;  /* 0x0000000000017941 */ /* 0x000fea0003800000 */
.L_x_2311:
        /* <DEDUP_REMOVED lines=9> */
[----:B01234-:R-:W-:-:S04]  /*3fd0*/  IADD3 R12, P3, R5, R11, RZ ;  /* 0x0000000b050c7210 */ /* 0x01ffc80007f7e0ff */
[----:B------:R-:W-:Y:S02]  /*3fe0*/  LEA.HI.X.SX32 R13, R11, R8, 0x1, P3 ;  /* 0x000000080b0d7211 */ /* 0x000fe400018f0eff */
[----:B------:R-:W-:-:S04]  /*3ff0*/  LEA R122, P3, R12, UR8, 0x2 ;  /* 0x000000080c7a7c11 */ /* 0x000fc8000f8610ff */
[----:B------:R-:W-:-:S06]  /*4000*/  LEA.HI.X R123, R12, UR9, R13, 0x2, P3 ;  /* 0x000000090c7b7c11 */ /* 0x000fcc00098f140d */
[----:B------:R-:W5:Y:S03]  /*4010*/  LDG.E.64 R122, desc[UR36][R122.64] ;  /* 0x000000247a7a7981 */ /* 0x000f66000c1e1b00 */
.L_x_2318:
[----:B------:R-:W-:Y:S05]  /*4020*/  BSYNC B2 ;  /* 0x0000000000027941 */ /* 0x000fea0003800000 */
.L_x_2317:
[----:B------:R-:W-:Y:S05]  /*4030*/  @P4 BRA `(.L_x_2316) ;  /* 0x0000000000504947 */ /* 0x000fea0003800000 */
[----:B------:R-:W-:Y:S01]  /*4040*/  LOP3.LUT P3, RZ, R17, 0x10, RZ, 0xc0, !PT ;  /* 0x0000001011ff7812 */ /* 0x000fe2000786c0ff */
[----:B------:R-:W2:-:S12]  /*4050*/  LDL R15, [R1+0x34] ;  /* 0x00003400010f7983 */ /* 0x000e980000100800 */
[----:B------:R-:W0:Y:S08]  /*4060*/  @P3 LDC R14, c[0x0][0x288] ;  /* 0x0000a200ff0e3b82 */ /* 0x000e300000000800 */
[----:B01234-:R-:W0:Y:S01]  /*4070*/  @P3 LDC.64 R12, c[0x0][0x2e0] ;  /* 0x0000b800ff0c3b82 */ /* 0x01fe220000000a00 */
[----:B------:R-:W-:-:S04]  /*4080*/  @P3 IMAD R14, R2, R14, R252 ;  /* 0x0000000e020e3224 */ /* 0x000fc800078e02fc */
[----:B------:R-:W-:-:S04]  /*4090*/  @P3 IMAD R14, R14, 0x90, R3 ;  /* 0x000000900e0e3824 */ /* 0x000fc800078e0203 */
[----:B------:R-:W-:-:S04]  /*40a0*/  @P3 VIADD R14, R14, 0x14 ;  /* 0x000000140e0e3836 */ /* 0x000fc80000000000 */
[----:B0-----:R-:W-:Y:S02]  /*40b0*/  @P3 IMAD.WIDE R12, R14, 0x4, R12 ;  /* 0x000000040e0c3825 */ /* 0x001fe400078e020c */
[----:B------:R-:W2:Y:S04]  /*40c0*/  LDL R14, [R1+0x30] ;  /* 0x00003000010e7983 */ /* 0x000ea80000100800 */
[----:B------:R-:W3:Y:S01]  /*40d0*/  @P3 LDG.E.64 R12, desc[UR36][R12.64] ;  /* 0x000000240c0c3981 */ /* 0x000ee2000c1e1b00 */
[----:B-----5:R-:W-:Y:S01]  /*40e0*/  FADD.FTZ R123, R15, R123 ;  /* 0x0000007b0f7b7221 */ /* 0x020fe20000010000 */
        /* <DEDUP_REMOVED lines=9> */
.L_x_2316:
[----:B------:R-:W-:Y:S05]  /*4180*/  BSYNC B1 ;  /* 0x0000000000017941 */ /* 0x000fea0003800000 */
.L_x_2315:
        /* <DEDUP_REMOVED lines=14> */
.L_x_2322:
[----:B------:R-:W-:Y:S05]  /*4270*/  BSYNC B2 ;  /* 0x0000000000027941 */ /* 0x000fea0003800000 */
.L_x_2321:
[----:B------:R-:W-:Y:S05]  /*4280*/  @P4 BRA `(.L_x_2320) ;  /* 0x0000000000504947 */ /* 0x000fea0003800000 */
[----:B------:R-:W-:Y:S01]  /*4290*/  LOP3.LUT P3, RZ, R17, 0x10, RZ, 0xc0, !PT ;  /* 0x0000001011ff7812 */ /* 0x000fe2000786c0ff */
[----:B------:R-:W2:-:S12]  /*42a0*/  LDL R15, [R1+0x2c] ;  /* 0x00002c00010f7983 */ /* 0x000e980000100800 */
[----:B------:R-:W0:Y:S08]  /*42b0*/  @P3 LDC R14, c[0x0][0x288] ;  /* 0x0000a200ff0e3b82 */ /* 0x000e300000000800 */
[----:B01234-:R-:W0:Y:S01]  /*42c0*/  @P3 LDC.64 R12, c[0x0][0x2e0] ;  /* 0x0000b800ff0c3b82 */ /* 0x01fe220000000a00 */
[----:B------:R-:W-:-:S04]  /*42d0*/  @P3 IMAD R14, R2, R14, R252 ;  /* 0x0000000e020e3224 */ /* 0x000fc800078e02fc */
[----:B------:R-:W-:-:S05]  /*42e0*/  @P3 IMAD R14, R14, 0x90, R3 ;  /* 0x000000900e0e3824 */ /* 0x000fca00078e0203 */
[----:B------:R-:W-:-:S05]  /*42f0*/  @P3 IADD3 R14, R14, 0x18, RZ ;  /* 0x000000180e0e3810 */ /* 0x000fca0007ffe0ff */
        /* <DEDUP_REMOVED lines=13> */
.L_x_2320:
[----:B------:R-:W-:Y:S05]  /*43d0*/  BSYNC B1 ;  /* 0x0000000000017941 */ /* 0x000fea0003800000 */
.L_x_2319:
        /* <DEDUP_REMOVED lines=14> */
.L_x_2326:
[----:B------:R-:W-:Y:S05]  /*44c0*/  BSYNC B2 ;  /* 0x0000000000027941 */ /* 0x000fea0003800000 */
.L_x_2325:
        /* <DEDUP_REMOVED lines=21> */
.L_x_2324:
[----:B------:R-:W-:Y:S05]  /*4620*/  BSYNC B1 ;  /* 0x0000000000017941 */ /* 0x000fea0003800000 */
.L_x_2323:
        /* <DEDUP_REMOVED lines=9> */
[----:B01234-:R-:W-:-:S04]  /*46c0*/  IADD3 R12, P3, R5, R11, RZ ;  /* 0x0000000b050c7210 */ /* 0x01ffc80007f7e0ff */
[----:B------:R-:W-:Y:S02]  /*46d0*/  LEA.HI.X.SX32 R13, R11, R8, 0x1, P3 ;  /* 0x000000080b0d7211 */ /* 0x000fe400018f0eff */
[----:B------:R-:W-:-:S04]  /*46e0*/  LEA R128, P3, R12, UR8, 0x2 ;  /* 0x000000080c807c11 */ /* 0x000fc8000f8610ff */
[----:B------:R-:W-:-:S06]  /*46f0*/  LEA.HI.X R129, R12, UR9, R13, 0x2, P3 ;  /* 0x000000090c817c11 */ /* 0x000fcc00098f140d */
[----:B------:R-:W5:Y:S03]  /*4700*/  LDG.E.64 R128, desc[UR36][R128.64] ;  /* 0x0000002480807981 */ /* 0x000f66000c1e1b00 */
.L_x_2330:
[----:B------:R-:W-:Y:S05]  /*4710*/  BSYNC B2 ;  /* 0x0000000000027941 */ /* 0x000fea0003800000 */
.L_x_2329:
        /* <DEDUP_REMOVED lines=21> */
.L_x_2328:
[----:B------:R-:W-:Y:S05]  /*4870*/  BSYNC B1 ;  /* 0x0000000000017941 */ /* 0x000fea0003800000 */
.L_x_2327:
        /* <DEDUP_REMOVED lines=14> */
.L_x_2334:
[----:B------:R-:W-:Y:S05]  /*4960*/  BSYNC B2 ;  /* 0x0000000000027941 */ /* 0x000fea0003800000 */
.L_x_2333:
        /* <DEDUP_REMOVED lines=21> */
.L_x_2332:
[----:B------:R-:W-:Y:S05]  /*4ac0*/  BSYNC B1 ;  /* 0x0000000000017941 */ /* 0x000fea0003800000 */
.L_x_2331:
        /* <DEDUP_REMOVED lines=14> */
.L_x_2338:
[----:B------:R-:W-:Y:S05]  /*4bb0*/  BSYNC B2 ;  /* 0x0000000000027941 */ /* 0x000fea0003800000 */
.L_x_2337:
        /* <DEDUP_REMOVED lines=21> */
.L_x_2336:
[----:B------:R-:W-:Y:S05]  /*4d10*/  BSYNC B1 ;  /* 0x0000000000017941 */ /* 0x000fea0003800000 */
.L_x_2335:
        /* <DEDUP_REMOVED lines=14> */
.L_x_2342:
[----:B------:R-:W-:Y:S05]  /*4e00*/  BSYNC B2 ;  /* 0x0000000000027941 */ /* 0x000fea0003800000 */
.L_x_2341:
[----:B------:R-:W-:Y:S05]  /*4e10*/  @P4 BRA `(.L_x_2340) ;  /* 0x0000000000484947 */ /* 0x000fea0003800000 */
[----:B------:R-:W-:-:S13]  /*4e20*/  LOP3.LUT P3, RZ, R17, 0x10, RZ, 0xc0, !PT ;  /* 0x0000001011ff7812 */ /* 0x000fda000786c0ff */
[----:B------:R-:W0:Y:S08]  /*4e30*/  @P3 LDC R14, c[0x0][0x288] ;  /* 0x0000a200ff0e3b82 */ /* 0x000e300000000800 */
[----:B01234-:R-:W0:Y:S01]  /*4e40*/  @P3 LDC.64 R12, c[0x0][0x2e0] ;  /* 0x0000b800ff0c3b82 */ /* 0x01fe220000000a00 */
[----:B------:R-:W-:-:S04]  /*4e50*/  @P3 IMAD R14, R2, R14, R252 ;  /* 0x0000000e020e3224 */ /* 0x000fc800078e02fc */
[----:B------:R-:W-:-:S04]  /*4e60*/  @P3 IMAD R14, R14, 0x90, R3 ;  /* 0x000000900e0e3824 */ /* 0x000fc800078e0203 */
[----:B------:R-:W-:-:S04]  /*4e70*/  @P3 VIADD R14, R14, 0x2c ;  /* 0x0000002c0e0e3836 */ /* 0x000fc80000000000 */
[----:B0-----:R-:W-:-:S06]  /*4e80*/  @P3 IMAD.WIDE R12, R14, 0x4, R12 ;  /* 0x000000040e0c3825 */ /* 0x001fcc00078e020c */
[----:B------:R-:W2:Y:S01]  /*4e90*/  @P3 LDG.E.64 R12, desc[UR36][R12.64] ;  /* 0x000000240c0c3981 */ /* 0x000ea2000c1e1b00 */
[----:B-----5:R-:W-:Y:S01]  /*4ea0*/  FADD.FTZ R134, R250, R134 ;  /* 0x00000086fa867221 */ /* 0x020fe20000010000 */
[----:B------:R-:W-:-:S03]  /*4eb0*/  FADD.FTZ R135, R251, R135 ;  /* 0x00000087fb877221 */ /* 0x000fc60000010000 */
[----:B--2---:R-:W-:Y:S01]  /*4ec0*/  @P3 FMUL.FTZ R134, R134, R12 ;  /* 0x0000000c86863220 */ /* 0x004fe20000410000 */
[----:B------:R-:W-:Y:S01]  /*4ed0*/  @P3 FMUL.FTZ R135, R135, R13 ;  /* 0x0000000d87873220 */ /* 0x000fe20000410000 */
[----:B------:R-:W-:Y:S01]  /*4ee0*/  @!P2 IADD3 R14, P3, R4, R11, RZ ;  /* 0x0000000b040ea210 */ /* 0x000fe20007f7e0ff */
[----:B------:R-:W0:Y:S03]  /*4ef0*/  @!P2 LDC.64 R12, c[0x0][0x248] ;  /* 0x00009200ff0cab82 */ /* 0x000e260000000a00 */
[----:B------:R-:W-:Y:S02]  /*4f00*/  @!P2 LEA.HI.X.SX32 R11, R11, R7, 0x1, P3 ;  /* 0x000000070b0ba211 */ /* 0x000fe400018f0eff */
[----:B0-----:R-:W-:-:S04]  /*4f10*/  @!P2 LEA R12, P3, R14, R12, 0x2 ;  /* 0x0000000c0e0ca211 */ /* 0x001fc800078610ff */
[----:B------:R-:W-:-:S05]  /*4f20*/  @!P2 LEA.HI.X R13, R14, R13, R11, 0x2, P3 ;  /* 0x0000000d0e0da211 */ /* 0x000fca00018f140b */
[----:B------:R0:W-:Y:S04]  /*4f30*/  @!P2 STG.E.64 desc[UR36][R12.64], R134 ;  /* 0x000000860c00a986 */ /* 0x0001e8000c101b24 */
.L_x_2340:
[----:B------:R-:W-:Y:S05]  /*4f40*/  BSYNC B1 ;  /* 0x0000000000017941 */ /* 0x000fea0003800000 */
.L_x_2339:
        /* <DEDUP_REMOVED lines=14> */
.L_x_2346:
[----:B------:R-:W-:Y:S05]  /*5030*/  BSYNC B2 ;  /* 0x0000000000027941 */ /* 0x000fea0003800000 */
.L_x_2345:
        /* <DEDUP_REMOVED lines=19> */
.L_x_2344:
[----:B------:R-:W-:Y:S05]  /*5170*/  BSYNC B1 ;  /* 0x0000000000017941 */ /* 0x000fea0003800000 */
.L_x_2343:
        /* <DEDUP_REMOVED lines=14> */
.L_x_2350:
[----:B------:R-:W-:Y:S05]  /*5260*/  BSYNC B2 ;  /* 0x0000000000027941 */ /* 0x000fea0003800000 */
.L_x_2349:
        /* <DEDUP_REMOVED lines=19> */
.L_x_2348:
[----:B------:R-:W-:Y:S05]  /*53a0*/  BSYNC B1 ;  /* 0x0000000000017941 */ /* 0x000fea0003800000 */
.L_x_2347:
        /* <DEDUP_REMOVED lines=14> */
.L_x_2354:
[----:B------:R-:W-:Y:S05]  /*5490*/  BSYNC B2 ;  /* 0x0000000000027941 */ /* 0x000fea0003800000 */
.L_x_2353:
        /* <DEDUP_REMOVED lines=19> */
.L_x_2352:
[----:B------:R-:W-:Y:S05]  /*55d0*/  BSYNC B1 ;  /* 0x0000000000017941 */ /* 0x000fea0003800000 */
.L_x_2351:
        /* <DEDUP_REMOVED lines=14> */
.L_x_2358:
[----:B------:R-:W-:Y:S05]  /*56c0*/  BSYNC B2 ;  /* 0x0000000000027941 */ /* 0x000fea0003800000 */
.L_x_2357:
        /* <DEDUP_REMOVED lines=19> */
.L_x_2356:
[----:B------:R-:W-:Y:S05]  /*5800*/  BSYNC B1 ;  /* 0x0000000000017941 */ /* 0x000fea0003800000 */
.L_x_2355:
[----:B------:R-:W-:Y:S04]  /*5810*/  BSSY B1, `(.L_x_2359) ;  /* 0x0000022000017945 */ /* 0x000fe80003800000 */
[----:B------:R-:W-:Y:S05]  /*5820*/  @P1 BRA `(.L_x_2360) ;  /* 0x0000000000801947 */ /* 0x000fea0003800000 */
[----:B------:R-:W-:Y:S01]  /*5830*/  LEA R11, R0, R9, 0x4 ;  /* 0x00000009000b7211 */ /* 0x000fe200078e20ff */
        /* <DEDUP_REMOVED lines=11> */
.L_x_2362:
[----:B------:R-:W-:Y:S05]  /*58f0*/  BSYNC B2 ;  /* 0x0000000000027941 */ /* 0x000fea0003800000 */
.L_x_2361:
        /* <DEDUP_REMOVED lines=19> */
.L_x_2360:
[----:B------:R-:W-:Y:S05]  /*5a30*/  BSYNC B1 ;  /* 0x0000000000017941 */ /* 0x000fea0003800000 */
.L_x_2359:
        /* <DEDUP_REMOVED lines=14> */
.L_x_2366:
[----:B------:R-:W-:Y:S05]  /*5b20*/  BSYNC B2 ;  /* 0x0000000000027941 */ /* 0x000fea0003800000 */
.L_x_2365:
[----:B------:R-:W-:Y:S05]  /*5b30*/  @P4 BRA `(.L_x_2364) ;  /* 0x0000000000484947 */ /* 0x000fea0003800000 */
[----:B------:R-:W-:-:S13]  /*5b40*/  LOP3.LUT P3, RZ, R17, 0x10, RZ, 0xc0, !PT ;  /* 0x0000001011ff7812 */ /* 0x000fda000786c0ff */
[----:B------:R-:W0:Y:S08]  /*5b50*/  @P3 LDC R14, c[0x0][0x288] ;  /* 0x0000a200ff0e3b82 */ /* 0x000e300000000800 */
[----:B01234-:R-:W0:Y:S01]  /*5b60*/  @P3 LDC.64 R12, c[0x0][0x2e0] ;  /* 0x0000b800ff0c3b82 */ /* 0x01fe220000000a00 */
[----:B------:R-:W-:-:S04]  /*5b70*/  @P3 IMAD R14, R2, R14, R252 ;  /* 0x0000000e020e3224 */ /* 0x000fc800078e02fc */
[----:B------:R-:W-:-:S05]  /*5b80*/  @P3 IMAD R14, R14, 0x90, R3 ;  /* 0x000000900e0e3824 */ /* 0x000fca00078e0203 */
[----:B------:R-:W-:-:S05]  /*5b90*/  @P3 IADD3 R14, R14, 0x44, RZ ;  /* 0x000000440e0e3810 */ /* 0x000fca0007ffe0ff */
        /* <DEDUP_REMOVED lines=12> */
.L_x_2364:
[----:B------:R-:W-:Y:S05]  /*5c60*/  BSYNC B1 ;  /* 0x0000000000017941 */ /* 0x000fea0003800000 */
.L_x_2363:
        /* <DEDUP_REMOVED lines=14> */
.L_x_2370:
[----:B------:R-:W-:Y:S05]  /*5d50*/  BSYNC B2 ;  /* 0x0000000000027941 */ /* 0x000fea0003800000 */
.L_x_2369:
        /* <DEDUP_REMOVED lines=19> */
.L_x_2368:
[----:B------:R-:W-:Y:S05]  /*5e90*/  BSYNC B1 ;  /* 0x0000000000017941 */ /* 0x000fea0003800000 */
.L_x_2367:
        /* <DEDUP_REMOVED lines=14> */
.L_x_2374:
[----:B------:R-:W-:Y:S05]  /*5f80*/  BSYNC B2 ;  /* 0x0000000000027941 */ /* 0x000fea0003800000 */
.L_x_2373:
        /* <DEDUP_REMOVED lines=19> */
.L_x_2372:
[----:B------:R-:W-:Y:S05]  /*60c0*/  BSYNC B1 ;  /* 0x0000000000017941 */ /* 0x000fea0003800000 */
.L_x_2371:
        /* <DEDUP_REMOVED lines=14> */
.L_x_2378:
[----:B------:R-:W-:Y:S05]  /*61b0*/  BSYNC B2 ;  /* 0x0000000000027941 */ /* 0x000fea0003800000 */
.L_x_2377:
        /* <DEDUP_REMOVED lines=19> */
.L_x_2376:
[----:B------:R-:W-:Y:S05]  /*62f0*/  BSYNC B1 ;  /* 0x0000000000017941 */ /* 0x000fea0003800000 */
.L_x_2375:
        /* <DEDUP_REMOVED lines=14> */
.L_x_2382:
[----:B------:R-:W-:Y:S05]  /*63e0*/  BSYNC B2 ;  /* 0x0000000000027941 */ /* 0x000fea0003800000 */
.L_x_2381:
        /* <DEDUP_REMOVED lines=19> */
.L_x_2380:
[----:B------:R-:W-:Y:S05]  /*6520*/  BSYNC B1 ;  /* 0x0000000000017941 */ /* 0x000fea0003800000 */
.L_x_2379:
        /* <DEDUP_REMOVED lines=14> */
.L_x_2386:
[----:B------:R-:W-:Y:S05]  /*6610*/  BSYNC B2 ;  /* 0x0000000000027941 */ /* 0x000fea0003800000 */
.L_x_2385:
        /* <DEDUP_REMOVED lines=19> */
.L_x_2384:
[----:B------:R-:W-:Y:S05]  /*6750*/  BSYNC B1 ;  /* 0x0000000000017941 */ /* 0x000fea0003800000 */
.L_x_2383:
        /* <DEDUP_REMOVED lines=14> */
.L_x_2390:
[----:B------:R-:W-:Y:S05]  /*6840*/  BSYNC B2 ;  /* 0x0000000000027941 */ /* 0x000fea0003800000 */
.L_x_2389:
        /* <DEDUP_REMOVED lines=19> */
.L_x_2388:
[----:B------:R-:W-:Y:S05]  /*6980*/  BSYNC B1 ;  /* 0x0000000000017941 */ /* 0x000fea0003800000 */
.L_x_2387:
        /* <DEDUP_REMOVED lines=14> */
.L_x_2394:
[----:B------:R-:W-:Y:S05]  /*6a70*/  BSYNC B2 ;  /* 0x0000000000027941 */ /* 0x000fea0003800000 */
.L_x_2393:
        /* <DEDUP_REMOVED lines=19> */
.L_x_2392:
[----:B------:R-:W-:Y:S05]  /*6bb0*/  BSYNC B1 ;  /* 0x0000000000017941 */ /* 0x000fea0003800000 */
.L_x_2391:
        /* <DEDUP_REMOVED lines=14> */
.L_x_2398:
[----:B------:R-:W-:Y:S05]  /*6ca0*/  BSYNC B2 ;  /* 0x0000000000027941 */ /* 0x000fea0003800000 */
.L_x_2397:
        /* <DEDUP_REMOVED lines=19> */
.L_x_2396:
[----:B------:R-:W-:Y:S05]  /*6de0*/  BSYNC B1 ;  /* 0x0000000000017941 */ /* 0x000fea0003800000 */
.L_x_2395:
        /* <DEDUP_REMOVED lines=14> */
.L_x_2402:
[----:B------:R-:W-:Y:S05]  /*6ed0*/  BSYNC B2 ;  /* 0x0000000000027941 */ /* 0x000fea0003800000 */
.L_x_2401:
        /* <DEDUP_REMOVED lines=19> */
.L_x_2400:
[----:B------:R-:W-:Y:S05]  /*7010*/  BSYNC B1 ;  /* 0x0000000000017941 */ /* 0x000fea0003800000 */
.L_x_2399:
        /* <DEDUP_REMOVED lines=14> */
.L_x_2406:
[----:B------:R-:W-:Y:S05]  /*7100*/  BSYNC B2 ;  /* 0x0000000000027941 */ /* 0x000fea0003800000 */
.L_x_2405:
        /* <DEDUP_REMOVED lines=19> */
.L_x_2404:
[----:B------:R-:W-:Y:S05]  /*7240*/  BSYNC B1 ;  /* 0x0000000000017941 */ /* 0x000fea0003800000 */
.L_x_2403:
        /* <DEDUP_REMOVED lines=14> */
.L_x_2410:
[----:B------:R-:W-:Y:S05]  /*7330*/  BSYNC B2 ;  /* 0x0000000000027941 */ /* 0x000fea0003800000 */
.L_x_2409:
        /* <DEDUP_REMOVED lines=19> */
.L_x_2408:
[----:B------:R-:W-:Y:S05]  /*7470*/  BSYNC B1 ;  /* 0x0000000000017941 */ /* 0x000fea0003800000 */
.L_x_2407:
        /* <DEDUP_REMOVED lines=14> */
.L_x_2414:
[----:B------:R-:W-:Y:S05]  /*7560*/  BSYNC B2 ;  /* 0x0000000000027941 */ /* 0x000fea0003800000 */
.L_x_2413:
        /* <DEDUP_REMOVED lines=19> */
.L_x_2412:
[----:B------:R-:W-:Y:S05]  /*76a0*/  BSYNC B1 ;  /* 0x0000000000017941 */ /* 0x000fea0003800000 */
.L_x_2411:
        /* <DEDUP_REMOVED lines=14> */
.L_x_2418:
[----:B------:R-:W-:Y:S05]  /*7790*/  BSYNC B2 ;  /* 0x0000000000027941 */ /* 0x000fea0003800000 */
.L_x_2417:
        /* <DEDUP_REMOVED lines=19> */
.L_x_2416:
[----:B------:R-:W-:Y:S05]  /*78d0*/  BSYNC B1 ;  /* 0x0000000000017941 */ /* 0x000fea0003800000 */
.L_x_2415:
        /* <DEDUP_REMOVED lines=14> */
.L_x_2422:
[----:B------:R-:W-:Y:S05]  /*79c0*/  BSYNC B2 ;  /* 0x0000000000027941 */ /* 0x000fea0003800000 */
.L_x_2421:
        /* <DEDUP_REMOVED lines=19> */
.L_x_2420:
[----:B------:R-:W-:Y:S05]  /*7b00*/  BSYNC B1 ;  /* 0x0000000000017941 */ /* 0x000fea0003800000 */
.L_x_2419:
        /* <DEDUP_REMOVED lines=14> */
.L_x_2426:
[----:B------:R-:W-:Y:S05]  /*7bf0*/  BSYNC B2 ;  /* 0x0000000000027941 */ /* 0x000fea0003800000 */
.L_x_2425:
        /* <DEDUP_REMOVED lines=19> */
.L_x_2424:
[----:B------:R-:W-:Y:S05]  /*7d30*/  BSYNC B1 ;  /* 0x0000000000017941 */ /* 0x000fea0003800000 */
.L_x_2423:
        /* <DEDUP_REMOVED lines=14> */
.L_x_2430:
[----:B------:R-:W-:Y:S05]  /*7e20*/  BSYNC B2 ;  /* 0x0000000000027941 */ /* 0x000fea0003800000 */
.L_x_2429:
        /* <DEDUP_REMOVED lines=19> */
.L_x_2428:
[----:B------:R-:W-:Y:S05]  /*7f60*/  BSYNC B1 ;  /* 0x0000000000017941 */ /* 0x000fea0003800000 */
.L_x_2427:
        /* <DEDUP_REMOVED lines=14> */
.L_x_2434:
[----:B------:R-:W-:Y:S05]  /*8050*/  BSYNC B2 ;  /* 0x0000000000027941 */ /* 0x000fea0003800000 */
.L_x_2433:
        /* <DEDUP_REMOVED lines=19> */
.L_x_2432:
[----:B------:R-:W-:Y:S05]  /*8190*/  BSYNC B1 ;  /* 0x0000000000017941 */ /* 0x000fea0003800000 */
.L_x_2431:
        /* <DEDUP_REMOVED lines=14> */
.L_x_2438:
[----:B------:R-:W-:Y:S05]  /*8280*/  BSYNC B2 ;  /* 0x0000000000027941 */ /* 0x000fea0003800000 */
.L_x_2437:
        /* <DEDUP_REMOVED lines=19> */
.L_x_2436:
[----:B------:R-:W-:Y:S05]  /*83c0*/  BSYNC B1 ;  /* 0x0000000000017941 */ /* 0x000fea0003800000 */
.L_x_2435:
        /* <DEDUP_REMOVED lines=14> */
.L_x_2442:
[----:B------:R-:W-:Y:S05]  /*84b0*/  BSYNC B2 ;  /* 0x0000000000027941 */ /* 0x000fea0003800000 */
.L_x_2441:
        /* <DEDUP_REMOVED lines=19> */
.L_x_2440:
[----:B------:R-:W-:Y:S05]  /*85f0*/  BSYNC B1 ;  /* 0x0000000000017941 */ /* 0x000fea0003800000 */
.L_x_2439:
        /* <DEDUP_REMOVED lines=14> */
.L_x_2446:
[----:B------:R-:W-:Y:S05]  /*86e0*/  BSYNC B2 ;  /* 0x0000000000027941 */ /* 0x000fea0003800000 */
.L_x_2445:
        /* <DEDUP_REMOVED lines=19> */
.L_x_2444:
[----:B------:R-:W-:Y:S05]  /*8820*/  BSYNC B1 ;  /* 0x0000000000017941 */ /* 0x000fea0003800000 */
.L_x_2443:
        /* <DEDUP_REMOVED lines=14> */
.L_x_2450:
[----:B------:R-:W-:Y:S05]  /*8910*/  BSYNC B2 ;  /* 0x0000000000027941 */ /* 0x000fea0003800000 */
.L_x_2449:
        /* <DEDUP_REMOVED lines=19> */
.L_x_2448:
[----:B------:R-:W-:Y:S05]  /*8a50*/  BSYNC B1 ;  /* 0x0000000000017941 */ /* 0x000fea0003800000 */
.L_x_2447:
        /* <DEDUP_REMOVED lines=14> */
.L_x_2454:
[----:B------:R-:W-:Y:S05]  /*8b40*/  BSYNC B2 ;  /* 0x0000000000027941 */ /* 0x000fea0003800000 */
.L_x_2453:
        /* <DEDUP_REMOVED lines=19> */
.L_x_2452:
[----:B------:R-:W-:Y:S05]  /*8c80*/  BSYNC B1 ;  /* 0x0000000000017941 */ /* 0x000fea0003800000 */
.L_x_2451:
        /* <DEDUP_REMOVED lines=14> */
.L_x_2458:
[----:B------:R-:W-:Y:S05]  /*8d70*/  BSYNC B2 ;  /* 0x0000000000027941 */ /* 0x000fea0003800000 */
.L_x_2457:
        /* <DEDUP_REMOVED lines=19> */
.L_x_2456:
[----:B------:R-:W-:Y:S05]  /*8eb0*/  BSYNC B1 ;  /* 0x0000000000017941 */ /* 0x000fea0003800000 */
.L_x_2455:
        /* <DEDUP_REMOVED lines=14> */
.L_x_2462:
[----:B------:R-:W-:Y:S05]  /*8fa0*/  BSYNC B2 ;  /* 0x0000000000027941 */ /* 0x000fea0003800000 */
.L_x_2461:
        /* <DEDUP_REMOVED lines=19> */
.L_x_2460:
[----:B------:R-:W-:Y:S05]  /*90e0*/  BSYNC B1 ;  /* 0x0000000000017941 */ /* 0x000fea0003800000 */
.L_x_2459:
        /* <DEDUP_REMOVED lines=14> */
.L_x_2466:
[----:B------:R-:W-:Y:S05]  /*91d0*/  BSYNC B2 ;  /* 0x0000000000027941 */ /* 0x000fea0003800000 */
.L_x_2465:
        /* <DEDUP_REMOVED lines=19> */
.L_x_2464:
[----:B------:R-:W-:Y:S05]  /*9310*/  BSYNC B1 ;  /* 0x0000000000017941 */ /* 0x000fea0003800000 */
.L_x_2463:
        /* <DEDUP_REMOVED lines=14> */
.L_x_2470:
[----:B------:R-:W-:Y:S05]  /*9400*/  BSYNC B2 ;  /* 0x0000000000027941 */ /* 0x000fea0003800000 */
.L_x_2469:
        /* <DEDUP_REMOVED lines=19> */
.L_x_2468:
[----:B------:R-:W-:Y:S05]  /*9540*/  BSYNC B1 ;  /* 0x0000000000017941 */ /* 0x000fea0003800000 */
.L_x_2467:
        /* <DEDUP_REMOVED lines=14> */
.L_x_2474:
[----:B------:R-:W-:Y:S05]  /*9630*/  BSYNC B2 ;  /* 0x0000000000027941 */ /* 0x000fea0003800000 */
.L_x_2473:
        /* <DEDUP_REMOVED lines=19> */
.L_x_2472:
[----:B------:R-:W-:Y:S05]  /*9770*/  BSYNC B1 ;  /* 0x0000000000017941 */ /* 0x000fea0003800000 */
.L_x_2471:
        /* <DEDUP_REMOVED lines=14> */
.L_x_2478:
[----:B------:R-:W-:Y:S05]  /*9860*/  BSYNC B2 ;  /* 0x0000000000027941 */ /* 0x000fea0003800000 */
.L_x_2477:
        /* <DEDUP_REMOVED lines=19> */
.L_x_2476:
[----:B------:R-:W-:Y:S05]  /*99a0*/  BSYNC B1 ;  /* 0x0000000000017941 */ /* 0x000fea0003800000 */
.L_x_2475:
        /* <DEDUP_REMOVED lines=14> */
.L_x_2482:
[----:B------:R-:W-:Y:S05]  /*9a90*/  BSYNC B2 ;  /* 0x0000000000027941 */ /* 0x000fea0003800000 */
.L_x_2481:
        /* <DEDUP_REMOVED lines=19> */
.L_x_2480:
[----:B------:R-:W-:Y:S05]  /*9bd0*/  BSYNC B1 ;  /* 0x0000000000017941 */ /* 0x000fea0003800000 */
.L_x_2479:
        /* <DEDUP_REMOVED lines=14> */
.L_x_2486:
[----:B------:R-:W-:Y:S05]  /*9cc0*/  BSYNC B2 ;  /* 0x0000000000027941 */ /* 0x000fea0003800000 */
.L_x_2485:
        /* <DEDUP_REMOVED lines=19> */
.L_x_2484:
[----:B------:R-:W-:Y:S05]  /*9e00*/  BSYNC B1 ;  /* 0x0000000000017941 */ /* 0x000fea0003800000 */
.L_x_2483:
        /* <DEDUP_REMOVED lines=14> */
.L_x_2490:
[----:B------:R-:W-:Y:S05]  /*9ef0*/  BSYNC B2 ;  /* 0x0000000000027941 */ /* 0x000fea0003800000 */
.L_x_2489:
        /* <DEDUP_REMOVED lines=19> */
.L_x_2488:
[----:B------:R-:W-:Y:S05]  /*a030*/  BSYNC B1 ;  /* 0x0000000000017941 */ /* 0x000fea0003800000 */
.L_x_2487:
        /* <DEDUP_REMOVED lines=14> */
.L_x_2494:
[----:B------:R-:W-:Y:S05]  /*a120*/  BSYNC B2 ;  /* 0x0000000000027941 */ /* 0x000fea0003800000 */
.L_x_2493:
        /* <DEDUP_REMOVED lines=19> */
.L_x_2492:
[----:B------:R-:W-:Y:S05]  /*a260*/  BSYNC B1 ;  /* 0x0000000000017941 */ /* 0x000fea0003800000 */
.L_x_2491:
        /* <DEDUP_REMOVED lines=14> */
.L_x_2498:
[----:B------:R-:W-:Y:S05]  /*a350*/  BSYNC B2 ;  /* 0x0000000000027941 */ /* 0x000fea0003800000 */
.L_x_2497:
        /* <DEDUP_REMOVED lines=19> */
.L_x_2496:
[----:B------:R-:W-:Y:S05]  /*a490*/  BSYNC B1 ;  /* 0x0000000000017941 */ /* 0x000fea0003800000 */
.L_x_2495:
        /* <DEDUP_REMOVED lines=14> */
.L_x_2502:
[----:B------:R-:W-:Y:S05]  /*a580*/  BSYNC B2 ;  /* 0x0000000000027941 */ /* 0x000fea0003800000 */
.L_x_2501:
        /* <DEDUP_REMOVED lines=19> */
.L_x_2500:
[----:B------:R-:W-:Y:S05]  /*a6c0*/  BSYNC B1 ;  /* 0x0000000000017941 */ /* 0x000fea0003800000 */
.L_x_2499:
        /* <DEDUP_REMOVED lines=14> */
.L_x_2506:
[----:B------:R-:W-:Y:S05]  /*a7b0*/  BSYNC B2 ;  /* 0x0000000000027941 */ /* 0x000fea0003800000 */
.L_x_2505:
        /* <DEDUP_REMOVED lines=19> */
.L_x_2504:
[----:B------:R-:W-:Y:S05]  /*a8f0*/  BSYNC B1 ;  /* 0x0000000000017941 */ /* 0x000fea0003800000 */
.L_x_2503:
        /* <DEDUP_REMOVED lines=14> */
.L_x_2510:
[----:B------:R-:W-:Y:S05]  /*a9e0*/  BSYNC B2 ;  /* 0x0000000000027941 */ /* 0x000fea0003800000 */
.L_x_2509:
        /* <DEDUP_REMOVED lines=19> */
.L_x_2508:
[----:B------:R-:W-:Y:S05]  /*ab20*/  BSYNC B1 ;  /* 0x0000000000017941 */ /* 0x000fea0003800000 */
.L_x_2507:
        /* <DEDUP_REMOVED lines=14> */
.L_x_2514:
[----:B------:R-:W-:Y:S05]  /*ac10*/  BSYNC B2 ;  /* 0x0000000000027941 */ /* 0x000fea0003800000 */
.L_x_2513:
        /* <DEDUP_REMOVED lines=19> */
.L_x_2512:
[----:B------:R-:W-:Y:S05]  /*ad50*/  BSYNC B1 ;  /* 0x0000000000017941 */ /* 0x000fea0003800000 */
.L_x_2511:
        /* <DEDUP_REMOVED lines=14> */
.L_x_2518:
[----:B------:R-:W-:Y:S05]  /*ae40*/  BSYNC B2 ;  /* 0x0000000000027941 */ /* 0x000fea0003800000 */
.L_x_2517:
        /* <DEDUP_REMOVED lines=19> */
.L_x_2516:
[----:B------:R-:W-:Y:S05]  /*af80*/  BSYNC B1 ;  /* 0x0000000000017941 */ /* 0x000fea0003800000 */
.L_x_2515:
        /* <DEDUP_REMOVED lines=14> */
.L_x_2522:
[----:B------:R-:W-:Y:S05]  /*b070*/  BSYNC B2 ;  /* 0x0000000000027941 */ /* 0x000fea0003800000 */
.L_x_2521:
        /* <DEDUP_REMOVED lines=19> */
.L_x_2520:
[----:B------:R-:W-:Y:S05]  /*b1b0*/  BSYNC B1 ;  /* 0x0000000000017941 */ /* 0x000fea0003800000 */
.L_x_2519:
        /* <DEDUP_REMOVED lines=14> */
.L_x_2526:
[----:B------:R-:W-:Y:S05]  /*b2a0*/  BSYNC B2 ;  /* 0x0000000000027941 */ /* 0x000fea0003800000 */
.L_x_2525:
        /* <DEDUP_REMOVED lines=19> */
.L_x_2524:
[----:B------:R-:W-:Y:S05]  /*b3e0*/  BSYNC B1 ;  /* 0x0000000000017941 */ /* 0x000fea0003800000 */
.L_x_2523:
        /* <DEDUP_REMOVED lines=14> */
.L_x_2530:
[----:B------:R-:W-:Y:S05]  /*b4d0*/  BSYNC B2 ;  /* 0x0000000000027941 */ /* 0x000fea0003800000 */
.L_x_2529:
        /* <DEDUP_REMOVED lines=19> */
.L_x_2528:
[----:B------:R-:W-:Y:S05]  /*b610*/  BSYNC B1 ;  /* 0x0000000000017941 */ /* 0x000fea0003800000 */
.L_x_2527:
        /* <DEDUP_REMOVED lines=14> */
.L_x_2534:
[----:B------:R-:W-:Y:S05]  /*b700*/  BSYNC B2 ;  /* 0x0000000000027941 */ /* 0x000fea0003800000 */
.L_x_2533:
        /* <DEDUP_REMOVED lines=19> */
.L_x_2532:
[----:B------:R-:W-:Y:S05]  /*b840*/  BSYNC B1 ;  /* 0x0000000000017941 */ /* 0x000fea0003800000 */
.L_x_2531:
        /* <DEDUP_REMOVED lines=14> */
.L_x_2538:
[----:B------:R-:W-:Y:S05]  /*b930*/  BSYNC B2 ;  /* 0x0000000000027941 */ /* 0x000fea0003800000 */
.L_x_2537:
        /* <DEDUP_REMOVED lines=19> */
.L_x_2536:
[----:B------:R-:W-:Y:S05]  /*ba70*/  BSYNC B1 ;  /* 0x0000000000017941 */ /* 0x000fea0003800000 */
.L_x_2535:
        /* <DEDUP_REMOVED lines=14> */
.L_x_2542:
[----:B------:R-:W-:Y:S05]  /*bb60*/  BSYNC B2 ;  /* 0x0000000000027941 */ /* 0x000fea0003800000 */
.L_x_2541:
        /* <DEDUP_REMOVED lines=19> */
.L_x_2540:
[----:B------:R-:W-:Y:S05]  /*bca0*/  BSYNC B1 ;  /* 0x0000000000017941 */ /* 0x000fea0003800000 */
.L_x_2539:
        /* <DEDUP_REMOVED lines=14> */
.L_x_2546:
[----:B------:R-:W-:Y:S05]  /*bd90*/  BSYNC B2 ;  /* 0x0000000000027941 */ /* 0x000fea0003800000 */
.L_x_2545:
        /* <DEDUP_REMOVED lines=19> */
.L_x_2544:
[----:B------:R-:W-:Y:S05]  /*bed0*/  BSYNC B1 ;  /* 0x0000000000017941 */ /* 0x000fea0003800000 */
.L_x_2543:
        /* <DEDUP_REMOVED lines=14> */
.L_x_2550:
[----:B------:R-:W-:Y:S05]  /*bfc0*/  BSYNC B2 ;  /* 0x0000000000027941 */ /* 0x000fea0003800000 */
.L_x_2549:
[----:B------:R-:W-:Y:S05]  /*bfd0*/  @P4 BRA `(.L_x_2548) ;  /* 0x0000000000484947 */ /* 0x000fea0003800000 */
[----:B------:R-:W-:-:S13]  /*bfe0*/  LOP3.LUT P3, RZ, R17, 0x10, RZ, 0xc0, !PT ;  /* 0x0000001011ff7812 */ /* 0x000fda000786c0ff */
[----:B01234-:R-:W0:Y:S08]  /*bff0*/  @P3 LDC R12, c[0x0][0x288] ;  /* 0x0000a200ff0c3b82 */ /* 0x01fe300000000800 */
[----:B------:R-:W1:Y:S01]  /*c000*/  @P3 LDC.64 R10, c[0x0][0x2e0] ;  /* 0x0000b800ff0a3b82 */ /* 0x000e620000000a00 */
[----:B0-----:R-:W-:-:S04]  /*c010*/  @P3 IMAD R12, R2, R12, R252 ;  /* 0x0000000c020c3224 */ /* 0x001fc800078e02fc */
[----:B------:R-:W-:-:S04]  /*c020*/  @P3 IMAD R12, R12, 0x90, R3 ;  /* 0x000000900c0c3824 */ /* 0x000fc800078e0203 */
[----:B------:R-:W-:-:S04]  /*c030*/  @P3 VIADD R12, R12, 0xfc ;  /* 0x000000fc0c0c3836 */ /* 0x000fc80000000000 */
[----:B-1----:R-:W-:-:S06]  /*c040*/  @P3 IMAD.WIDE R10, R12, 0x4, R10 ;  /* 0x000000040c0a3825 */ /* 0x002fcc00078e020a */
        /* <DEDUP_REMOVED lines=11> */
.L_x_2548:
[----:B------:R-:W-:Y:S05]  /*c100*/  BSYNC B1 ;  /* 0x0000000000017941 */ /* 0x000fea0003800000 */
.L_x_2547:
[----:B0-----:R-:W2:Y:S04]  /*c110*/  LDL R10, [R1+0x250] ;  /* 0x00025000010a7983 */ /* 0x001ea80000100800 */
[----:B------:R-:W2:Y:S04]  /*c120*/  LDL R9, [R1+0x254] ;  /* 0x0002540001097983 */ /* 0x000ea80000100800 */
[----:B------:R-:W2:Y:S04]  /*c130*/  LDL R252, [R1+0x220] ;  /* 0x0002200001fc7983 */ /* 0x000ea80000100800 */
[----:B------:R-:W2:Y:S04]  /*c140*/  LDL R15, [R1+0x224] ;  /* 0x00022400010f7983 */ /* 0x000ea80000100800 */
[----:B------:R-:W2:Y:S04]  /*c150*/  LDL R14, [R1+0x218] ;  /* 0x00021800010e7983 */ /* 0x000ea80000100800 */
[----:B-1234-:R-:W2:Y:S04]  /*c160*/  LDL R13, [R1+0x21c] ;  /* 0x00021c00010d7983 */ /* 0x01eea80000100800 */
[----:B------:R-:W3:Y:S04]  /*c170*/  LDL R12, [R1+0x210] ;  /* 0x00021000010c7983 */ /* 0x000ee80000100800 */
[----:B------:R-:W4:Y:S04]  /*c180*/  LDL R11, [R1+0x214] ;  /* 0x00021400010b7983 */ /* 0x000f280000100800 */
        /* <DEDUP_REMOVED lines=35> */
[----:B------:R1:W-:Y:S04]  /*c3c0*/  STL [R1+0x27c], R0 ;  /* 0x00027c0001007387 */ /* 0x0003e80000100800 */
[----:B0-----:R-:W3:Y:S04]  /*c3d0*/  LDL R19, [R1+0x1d4] ;  /* 0x0001d40001137983 */ /* 0x001ee80000100800 */
[----:B-1----:R-:W3:Y:S04]  /*c3e0*/  LDL R2, [R1+0x208] ;  /* 0x0002080001027983 */ /* 0x002ee80000100800 */
[----:B------:R-:W3:Y:S04]  /*c3f0*/  LDL R0, [R1+0x20c] ;  /* 0x00020c0001007983 */ /* 0x000ee80000100800 */
        /* <DEDUP_REMOVED lines=8> */
[----:B------:R-:W3:Y:S01]  /*c480*/  LDL R3, [R1+0x19c] ;  /* 0x00019c0001037983 */ /* 0x000ee20000100800 */
[----:B-----5:R-:W-:Y:S01]  /*c490*/  FMUL.FTZ R10, R10, R114 ;  /* 0x000000720a0a7220 */ /* 0x020fe20000410000 */
[----:B------:R-:W-:-:S04]  /*c4a0*/  FMUL.FTZ R9, R9, R115 ;  /* 0x0000007309097220 */ /* 0x000fc80000410000 */
[----:B----4-:R-:W-:Y:S02]  /*c4b0*/  FFMA.FTZ R9, R21, R113, R9 ;  /* 0x0000007115097223 */ /* 0x010fe40000010009 */
[----:B------:R-:W4:Y:S02]  /*c4c0*/  LDL R21, [R1+0x1dc] ;  /* 0x0001dc0001157983 */ /* 0x000f240000100800 */
[----:B--2---:R-:W-:Y:S02]  /*c4d0*/  FFMA.FTZ R9, R23, R117, R9 ;  /* 0x0000007517097223 */ /* 0x004fe40000010009 */
[----:B------:R-:W2:Y:S02]  /*c4e0*/  LDL R23, [R1+0x1e4] ;  /* 0x0001e40001177983 */ /* 0x000ea40000100800 */
[----:B------:R-:W-:Y:S02]  /*c4f0*/  FFMA.FTZ R9, R25, R119, R9 ;  /* 0x0000007719097223 */ /* 0x000fe40000010009 */
[----:B------:R-:W4:Y:S02]  /*c500*/  LDL R25, [R1+0x1ec] ;  /* 0x0001ec0001197983 */ /* 0x000f240000100800 */
[----:B------:R-:W-:Y:S01]  /*c510*/  FFMA.FTZ R9, R27, R121, R9 ;  /* 0x000000791b097223 */ /* 0x000fe20000010009 */
[----:B---3--:R-:W-:Y:S01]  /*c520*/  FFMA.FTZ R10, R20, R112, R10 ;  /* 0x00000070140a7223 */ /* 0x008fe2000001000a */
[----:B------:R-:W3:Y:S02]  /*c530*/  LDL R27, [R1+0x1f4] ;  /* 0x0001f400011b7983 */ /* 0x000ee40000100800 */
[----:B------:R-:W-:Y:S01]  /*c540*/  FFMA.FTZ R9, R29, R123, R9 ;  /* 0x0000007b1d097223 */ /* 0x000fe20000010009 */
[----:B------:R-:W-:Y:S01]  /*c550*/  FFMA.FTZ R10, R22, R116, R10 ;  /* 0x00000074160a7223 */ /* 0x000fe2000001000a */
[----:B------:R-:W2:Y:S02]  /*c560*/  LDL R29, [R1+0x1f8] ;  /* 0x0001f800011d7983 */ /* 0x000ea40000100800 */
[----:B------:R-:W-:Y:S01]  /*c570*/  FFMA.FTZ R9, R31, R125, R9 ;  /* 0x0000007d1f097223 */ /* 0x000fe20000010009 */
[----:B------:R-:W-:Y:S01]  /*c580*/  FFMA.FTZ R10, R24, R118, R10 ;  /* 0x00000076180a7223 */ /* 0x000fe2000001000a */
[----:B------:R-:W4:Y:S02]  /*c590*/  LDL R31, [R1+0x200] ;  /* 0x00020000011f7983 */ /* 0x000f240000100800 */
[----:B------:R-:W-:Y:S01]  /*c5a0*/  FFMA.FTZ R9, R15, R127, R9 ;  /* 0x0000007f0f097223 */ /* 0x000fe20000010009 */
[----:B------:R-:W-:Y:S01]  /*c5b0*/  FFMA.FTZ R10, R26, R120, R10 ;  /* 0x000000781a0a7223 */ /* 0x000fe2000001000a */
[----:B------:R-:W3:Y:S02]  /*c5c0*/  LDL R24, [R1+0x1e0] ;  /* 0x0001e00001187983 */ /* 0x000ee40000100800 */
[----:B------:R-:W-:Y:S01]  /*c5d0*/  FFMA.FTZ R9, R13, R129, R9 ;  /* 0x000000810d097223 */ /* 0x000fe20000010009 */
[----:B------:R-:W-:Y:S01]  /*c5e0*/  FFMA.FTZ R10, R28, R122, R10 ;  /* 0x0000007a1c0a7223 */ /* 0x000fe2000001000a */
[----:B------:R-:W3:Y:S02]  /*c5f0*/  LDL R26, [R1+0x1e8] ;  /* 0x0001e800011a7983 */ /* 0x000ee40000100800 */
[----:B------:R-:W-:Y:S01]  /*c600*/  FFMA.FTZ R9, R11, R131, R9 ;  /* 0x000000830b097223 */ /* 0x000fe20000010009 */
[----:B------:R-:W-:Y:S01]  /*c610*/  FFMA.FTZ R10, R30, R124, R10 ;  /* 0x0000007c1e0a7223 */ /* 0x000fe2000001000a */
[----:B------:R-:W3:Y:S03]  /*c620*/  LDL R28, [R1+0x1fc] ;  /* 0x0001fc00011c7983 */ /* 0x000ee60000100800 */
[----:B------:R-:W-:Y:S01]  /*c630*/  FFMA.FTZ R10, R252, R126, R10 ;  /* 0x0000007efc0a7223 */ /* 0x000fe2000001000a */
[----:B------:R-:W3:Y:S03]  /*c640*/  LDL R30, [R1+0x204] ;  /* 0x00020400011e7983 */ /* 0x000ee60000100800 */
[----:B------:R-:W-:Y:S01]  /*c650*/  FFMA.FTZ R10, R14, R128, R10 ;  /* 0x000000800e0a7223 */ /* 0x000fe2000001000a */
[----:B------:R-:W3:Y:S03]  /*c660*/  LDL R252, [R1+0x1f0] ;  /* 0x0001f00001fc7983 */ /* 0x000ee60000100800 */
[----:B------:R-:W-:Y:S01]  /*c670*/  FFMA.FTZ R10, R12, R130, R10 ;  /* 0x000000820c0a7223 */ /* 0x000fe2000001000a */
[----:B------:R-:W3:Y:S04]  /*c680*/  LDL R22, [R1+0x1d8] ;  /* 0x0001d80001167983 */ /* 0x000ee80000100800 */
[----:B------:R-:W3:Y:S04]  /*c690*/  LDL R20, [R1+0x1d0] ;  /* 0x0001d00001147983 */ /* 0x000ee80000100800 */
[----:B------:R-:W3:Y:S04]  /*c6a0*/  LDL R15, [R1+0x1c4] ;  /* 0x0001c400010f7983 */ /* 0x000ee80000100800 */
[----:B------:R-:W3:Y:S04]  /*c6b0*/  LDL R14, [R1+0x1b8] ;  /* 0x0001b800010e7983 */ /* 0x000ee80000100800 */
[----:B------:R-:W3:Y:S04]  /*c6c0*/  LDL R13, [R1+0x1bc] ;  /* 0x0001bc00010d7983 */ /* 0x000ee80000100800 */
[----:B------:R-:W3:Y:S04]  /*c6d0*/  LDL R12, [R1+0x1b0] ;  /* 0x0001b000010c7983 */ /* 0x000ee80000100800 */
[----:B------:R-:W3:Y:S01]  /*c6e0*/  LDL R11, [R1+0x1b4] ;  /* 0x0001b400010b7983 */ /* 0x000ee20000100800 */
[----:B------:R-:W-:Y:S01]  /*c6f0*/  FFMA.FTZ R10, R2, R132, R10 ;  /* 0x00000084020a7223 */ /* 0x000fe2000001000a */
[----:B------:R-:W-:-:S02]  /*c700*/  FFMA.FTZ R9, R0, R133, R9 ;  /* 0x0000008500097223 */ /* 0x000fc40000010009 */
[----:B------:R-:W3:Y:S04]  /*c710*/  LDL R2, [R1+0x190] ;  /* 0x0001900001027983 */ /* 0x000ee80000100800 */
[----:B------:R-:W3:Y:S01]  /*c720*/  LDL R0, [R1+0x194] ;  /* 0x0001940001007983 */ /* 0x000ee20000100800 */
[----:B----4-:R-:W-:-:S03]  /*c730*/  FFMA.FTZ R10, R31, R134, R10 ;  /* 0x000000861f0a7223 */ /* 0x010fc6000001000a */
[----:B------:R0:W5:Y:S01]  /*c740*/  LDL.LU R31, [R1+0x2d8] ;  /* 0x0002d800011f7983 */ /* 0x0001620000300800 */
[----:B--2---:R-:W-:Y:S01]  /*c750*/  FFMA.FTZ R10, R29, R136, R10 ;  /* 0x000000881d0a7223 */ /* 0x004fe2000001000a */
[----:B---3--:R-:W-:Y:S02]  /*c760*/  FFMA.FTZ R9, R30, R135, R9 ;  /* 0x000000871e097223 */ /* 0x008fe40000010009 */
[----:B------:R0:W5:Y:S02]  /*c770*/  LDL.LU R30, [R1+0x2d4] ;  /* 0x0002d400011e7983 */ /* 0x0001640000300800 */
[----:B------:R-:W-:Y:S01]  /*c780*/  FFMA.FTZ R9, R28, R137, R9 ;  /* 0x000000891c097223 */ /* 0x000fe20000010009 */
[----:B------:R-:W-:Y:S01]  /*c790*/  FFMA.FTZ R10, R252, R138, R10 ;  /* 0x0000008afc0a7223 */ /* 0x000fe2000001000a */
[----:B------:R0:W5:Y:S02]  /*c7a0*/  LDL.LU R29, [R1+0x2d0] ;  /* 0x0002d000011d7983 */ /* 0x0001640000300800 */
[----:B------:R-:W-:Y:S01]  /*c7b0*/  FFMA.FTZ R9, R27, R139, R9 ;  /* 0x0000008b1b097223 */ /* 0x000fe20000010009 */
[----:B------:R-:W-:Y:S01]  /*c7c0*/  FFMA.FTZ R10, R26, R140, R10 ;  /* 0x0000008c1a0a7223 */ /* 0x000fe2000001000a */
        /* <DEDUP_REMOVED lines=28> */
[----:B------:R-:W-:-:S02]  /*c990*/  FFMA.FTZ R9, R5, R159, R9 ;  /* 0x0000009f05097223 */ /* 0x000fc40000010009 */
        /* <DEDUP_REMOVED lines=28> */
[----:B------:R-:W2:Y:S01]  /*cb60*/  LDL R5, [R1+0x124] ;  /* 0x0001240001057983 */ /* 0x000ea20000100800 */
[----:B------:R-:W-:Y:S01]  /*cb70*/  FFMA.FTZ R10, R8, R168, R10 ;  /* 0x000000a8080a7223 */ /* 0x000fe2000001000a */
[----:B------:R-:W-:Y:S02]  /*cb80*/  FFMA.FTZ R9, R7, R169, R9 ;  /* 0x000000a907097223 */ /* 0x000fe40000010009 */
[----:B------:R-:W3:Y:S01]  /*cb90*/  LDL R8, [R1+0x118] ;  /* 0x0001180001087983 */ /* 0x000ee20000100800 */
[----:B------:R-:W-:-:S03]  /*cba0*/  FFMA.FTZ R10, R12, R170, R10 ;  /* 0x000000aa0c0a7223 */ /* 0x000fc6000001000a */
[----:B------:R-:W3:Y:S01]  /*cbb0*/  LDL R7, [R1+0x11c] ;  /* 0x00011c0001077983 */ /* 0x000ee20000100800 */
[----:B------:R-:W-:-:S03]  /*cbc0*/  FFMA.FTZ R9, R11, R171, R9 ;  /* 0x000000ab0b097223 */ /* 0x000fc60000010009 */
[----:B------:R-:W3:Y:S04]  /*cbd0*/  LDL R12, [R1+0x110] ;  /* 0x00011000010c7983 */ /* 0x000ee80000100800 */
[----:B------:R-:W3:Y:S01]  /*cbe0*/  LDL R11, [R1+0x114] ;  /* 0x00011400010b7983 */ /* 0x000ee20000100800 */
[----:B------:R-:W-:Y:S01]  /*cbf0*/  FFMA.FTZ R10, R26, R172, R10 ;  /* 0x000000ac1a0a7223 */ /* 0x000fe2000001000a */
[----:B------:R-:W-:Y:S02]  /*cc00*/  FFMA.FTZ R9, R25, R173, R9 ;  /* 0x000000ad19097223 */ /* 0x000fe40000010009 */
[----:B------:R-:W3:Y:S01]  /*cc10*/  LDL R26, [R1+0x10c] ;  /* 0x00010c00011a7983 */ /* 0x000ee20000100800 */
[----:B------:R-:W-:Y:S01]  /*cc20*/  FFMA.FTZ R10, R24, R174, R10 ;  /* 0x000000ae180a7223 */ /* 0x000fe2000001000a */
[----:B------:R-:W-:-:S02]  /*cc30*/  FFMA.FTZ R9, R23, R175, R9 ;  /* 0x000000af17097223 */ /* 0x000fc40000010009 */
[----:B------:R-:W3:Y:S01]  /*cc40*/  LDL R25, [R1+0x100] ;  /* 0x0001000001197983 */ /* 0x000ee20000100800 */
[----:B------:R-:W-:Y:S01]  /*cc50*/  FFMA.FTZ R10, R22, R176, R10 ;  /* 0x000000b0160a7223 */ /* 0x000fe2000001000a */
[----:B------:R-:W-:Y:S02]  /*cc60*/  FFMA.FTZ R9, R21, R177, R9 ;  /* 0x000000b115097223 */ /* 0x000fe40000010009 */
        /* <DEDUP_REMOVED lines=32> */
[----:B---3--:R-:W-:-:S03]  /*ce70*/  FFMA.FTZ R10, R8, R192, R10 ;  /* 0x000000c0080a7223 */ /* 0x008fc6000001000a */
[----:B------:R-:W3:Y:S01]  /*ce80*/  LDL R8, [R1+0xc0] ;  /* 0x0000c00001087983 */ /* 0x000ee20000100800 */
[----:B------:R-:W-:-:S03]  /*ce90*/  FFMA.FTZ R9, R7, R193, R9 ;  /* 0x000000c107097223 */ /* 0x000fc60000010009 */
[----:B------:R-:W4:Y:S01]  /*cea0*/  LDL R7, [R1+0xc4] ;  /* 0x0000c40001077983 */ /* 0x000f220000100800 */
[----:B------:R-:W-:-:S03]  /*ceb0*/  FFMA.FTZ R10, R12, R194, R10 ;  /* 0x000000c20c0a7223 */ /* 0x000fc6000001000a */
[----:B------:R-:W2:Y:S01]  /*cec0*/  LDL R12, [R1+0xc8] ;  /* 0x0000c800010c7983 */ /* 0x000ea20000100800 */
[----:B------:R-:W-:-:S03]  /*ced0*/  FFMA.FTZ R9, R11, R195, R9 ;  /* 0x000000c30b097223 */ /* 0x000fc60000010009 */
[----:B------:R-:W3:Y:S01]  /*cee0*/  LDL R11, [R1+0xcc] ;  /* 0x0000cc00010b7983 */ /* 0x000ee20000100800 */
[----:B------:R-:W-:Y:S01]  /*cef0*/  FFMA.FTZ R10, R27, R196, R10 ;  /* 0x000000c41b0a7223 */ /* 0x000fe2000001000a */
[----:B------:R-:W-:Y:S02]  /*cf00*/  FFMA.FTZ R9, R26, R197, R9 ;  /* 0x000000c51a097223 */ /* 0x000fe40000010009 */
        /* <DEDUP_REMOVED lines=11> */
[----:B------:R-:W-:Y:S01]  /*cfc0*/  FFMA.FTZ R9, R20, R203, R9 ;  /* 0x000000cb14097223 */ /* 0x000fe20000010009 */
[----:B------:R-:W-:Y:S02]  /*cfd0*/  FFMA.FTZ R10, R252, R204, R10 ;  /* 0x000000ccfc0a7223 */ /* 0x000fe4000001000a */
        /* <DEDUP_REMOVED lines=17> */
[----:B--2---:R-:W-:-:S03]  /*d0f0*/  FFMA.FTZ R10, R12, R212, R10 ;  /* 0x000000d40c0a7223 */ /* 0x004fc6000001000a */
[----:B------:R-:W2:Y:S01]  /*d100*/  LDL R12, [R1+0x60] ;  /* 0x00006000010c7983 */ /* 0x000ea20000100800 */
[----:B---3--:R-:W-:Y:S01]  /*d110*/  FFMA.FTZ R9, R11, R213, R9 ;  /* 0x000000d50b097223 */ /* 0x008fe20000010009 */
[----:B------:R-:W-:Y:S02]  /*d120*/  FFMA.FTZ R10, R8, R214, R10 ;  /* 0x000000d6080a7223 */ /* 0x000fe4000001000a */
[----:B------:R-:W3:Y:S01]  /*d130*/  LDL R11, [R1+0x64] ;  /* 0x00006400010b7983 */ /* 0x000ee20000100800 */
[----:B----4-:R-:W-:-:S03]  /*d140*/  FFMA.FTZ R9, R7, R215, R9 ;  /* 0x000000d707097223 */ /* 0x010fc60000010009 */
[----:B------:R-:W4:Y:S01]  /*d150*/  LDL R8, [R1+0x90] ;  /* 0x0000900001087983 */ /* 0x000f220000100800 */
[----:B------:R-:W-:-:S03]  /*d160*/  FFMA.FTZ R10, R6, R216, R10 ;  /* 0x000000d8060a7223 */ /* 0x000fc6000001000a */
[----:B------:R-:W2:Y:S01]  /*d170*/  LDL R7, [R1+0x94] ;  /* 0x0000940001077983 */ /* 0x000ea20000100800 */
        /* <DEDUP_REMOVED lines=19> */
[----:B----4-:R-:W-:-:S03]  /*d2b0*/  FFMA.FTZ R10, R8, R226, R10 ;  /* 0x000000e2080a7223 */ /* 0x010fc6000001000a */
[----:B------:R0:W5:Y:S01]  /*d2c0*/  LDL.LU R8, [R1+0x298] ;  /* 0x0002980001087983 */ /* 0x0001620000300800 */
[----:B--2---:R-:W-:-:S03]  /*d2d0*/  FFMA.FTZ R9, R7, R227, R9 ;  /* 0x000000e307097223 */ /* 0x004fc60000010009 */
[----:B------:R0:W5:Y:S01]  /*d2e0*/  LDL.LU R7, [R1+0x294] ;  /* 0x0002940001077983 */ /* 0x0001620000300800 */
[----:B---3--:R-:W-:-:S03]  /*d2f0*/  FFMA.FTZ R10, R6, R228, R10 ;  /* 0x000000e4060a7223 */ /* 0x008fc6000001000a */
        /* <DEDUP_REMOVED lines=12> */
[----:B------:R-:W-:-:S03]  /*d3c0*/  FFMA.FTZ R9, R15, R235, R9 ;  /* 0x000000eb0f097223 */ /* 0x000fc60000010009 */
[----:B------:R-:W-:Y:S01]  /*d3d0*/  FFMA.FTZ R10, R14, R236, R10 ;  /* 0x000000ec0e0a7223 */ /* 0x000fe2000001000a */
[----:B------:R-:W-:-:S03]  /*d3e0*/  FFMA.FTZ R9, R13, R237, R9 ;  /* 0x000000ed0d097223 */ /* 0x000fc60000010009 */
[----:B------:R-:W-:Y:S01]  /*d3f0*/  FFMA.FTZ R10, R12, R238, R10 ;  /* 0x000000ee0c0a7223 */ /* 0x000fe2000001000a */
[----:B------:R-:W-:-:S04]  /*d400*/  FFMA.FTZ R9, R11, R239, R9 ;  /* 0x000000ef0b097223 */ /* 0x000fc80000010009 */
[----:B------:R-:W-:Y:S02]  /*d410*/  FADD.FTZ R9, R10, R9 ;  /* 0x000000090a097221 */ /* 0x000fe40000010000 */
[----:B------:R-:W1:Y:S01]  /*d420*/  S2R R10, SR_TID.X ;  /* 0x00000000000a7919 */ /* 0x000e620000002100 */
[----:B------:R-:W2:Y:S01]  /*d430*/  S2R R252, SR_CTAID.X ;  /* 0x0000000000fc7919 */ /* 0x000ea20000002500 */
[----:B------:R-:W-:Y:S01]  /*d440*/  UMOV UR4, 0xffffffff ;  /* 0xffffffff00047882 */ /* 0x000fe20000000000 */
[----:B-1----:R-:W-:Y:S02]  /*d450*/  LOP3.LUT R10, R10, 0x1, RZ, 0xc0, !PT ;  /* 0x000000010a0a7812 */ /* 0x002fe400078ec0ff */
[----:B0-2---:R-:W-:Y:S05]  /*d460*/  BRA.DIV UR4, `(.L_x_2551) ;  /* 0x0000003204907947 */ /* 0x005fea000b800000 */
[----:B------:R0:W1:Y:S02]  /*d470*/  SHFL.BFLY PT, R14, R9, 0x1, 0x1f ;  /* 0x0c201f00090e7f89 */ /* 0x00006400000e0000 */
.L_x_2615:
[----:B------:R-:W-:Y:S01]  /*d480*/  ISETP.EQ.U32.OR P1, PT, R10, 0x1, P1 ;  /* 0x000000010a00780c */ /* 0x000fe20000f22470 */
[----:B01----:R-:W-:Y:S01]  /*d490*/  FADD.FTZ R9, R9, R14 ;  /* 0x0000000e09097221 */ /* 0x003fe20000010000 */
[----:B------:R-:W-:Y:S03]  /*d4a0*/  BSSY B1, `(.L_x_2552) ;  /* 0x0000025000017945 */ /* 0x000fe60003800000 */
[----:B------:R-:W-:-:S08]  /*d4b0*/  FMUL.FTZ R9, R9, UR11 ;  /* 0x0000000b09097c20 */ /* 0x000fd00008410000 */
[----:B------:R-:W-:Y:S05]  /*d4c0*/  @P1 BRA `(.L_x_2553) ;  /* 0x0000000000881947 */ /* 0x000fea0003800000 */
[----:B------:R-:W-:Y:S01]  /*d4d0*/  ISETP.NE.U32.AND P1, PT, RZ, UR12, PT ;  /* 0x0000000cff007c0c */ /* 0x000fe2000bf25070 */
[----:B------:R-:W-:Y:S01]  /*d4e0*/  ULDC UR4, c[0x0][0x298] ;  /* 0x0000a60000047ab9 */ /* 0x000fe20000000800 */
[----:B------:R-:W2:Y:S02]  /*d4f0*/  LDL R14, [R1+0x260] ;  /* 0x00026000010e7983 */ /* 0x000ea40000100800 */
[----:B------:R-:W-:Y:S02]  /*d500*/  ISETP.NE.AND.EX P1, PT, RZ, UR13, PT, P1 ;  /* 0x0000000dff007c0c */ /* 0x000fe4000bf25310 */
[----:B------:R-:W3:Y:S04]  /*d510*/  LDL R15, [R1+0x264] ;  /* 0x00026400010f7983 */ /* 0x000ee80000100800 */
[----:B------:R-:W4:Y:S07]  /*d520*/  LDL R13, [R1] ;  /* 0x00000000010d7983 */ /* 0x000f2e0000100800 */
[----:B------:R-:W0:Y:S02]  /*d530*/  @P1 LDC R12, c[0x0][0x2d0] ;  /* 0x0000b400ff0c1b82 */ /* 0x000e240000000800 */
[----:B0----5:R-:W-:-:S04]  /*d540*/  @P1 IMAD R10, R252, R12, R16 ;  /* 0x0000000cfc0a1224 */ /* 0x021fc800078e0210 */
[----:B------:R-:W-:-:S04]  /*d550*/  @P1 VIADD R10, R10, 0xffffffff ;  /* 0xffffffff0a0a1836 */ /* 0x000fc80000000000 */
[----:B------:R-:W-:Y:S02]  /*d560*/  @P1 IMAD R12, R10, R12, R6 ;  /* 0x0000000c0a0c1224 */ /* 0x000fe400078e0206 */
[----:B------:R-:W0:Y:S02]  /*d570*/  @P1 LDC.64 R10, c[0x0][0x2c8] ;  /* 0x0000b200ff0a1b82 */ /* 0x000e240000000a00 */
[----:B0-----:R-:W-:-:S06]  /*d580*/  @P1 IMAD.WIDE R10, R12, 0x4, R10 ;  /* 0x000000040c0a1825 */ /* 0x001fcc00078e020a */
[----:B------:R-:W0:Y:S01]  /*d590*/  LDC R12, c[0x0][0x2c0] ;  /* 0x0000b000ff0c7b82 */ /* 0x000e220000000800 */
[----:B------:R-:W2:Y:S01]  /*d5a0*/  @P1 LDG.E R10, desc[UR36][R10.64] ;  /* 0x000000240a0a1981 */ /* 0x000ea2000c1e1900 */
[----:B0-----:R-:W-:Y:S02]  /*d5b0*/  VIADD R12, R12, UR4 ;  /* 0x000000040c0c7c36 */ /* 0x001fe40008000000 */
[----:B--2---:R-:W-:-:S04]  /*d5c0*/  @P1 FADD.FTZ R9, R9, R10 ;  /* 0x0000000a09091221 */ /* 0x004fc80000010000 */
[----:B------:R-:W0:Y:S02]  /*d5d0*/  LDC.64 R10, c[0x0][0x2d8] ;  /* 0x0000b600ff0a7b82 */ /* 0x000e240000000a00 */
[----:B0-----:R-:W-:Y:S02]  /*d5e0*/  ISETP.NE.U32.AND P1, PT, R10, RZ, PT ;  /* 0x000000ff0a00720c */ /* 0x001fe40003f25070 */
[----:B------:R-:W2:Y:S02]  /*d5f0*/  LDL R10, [R1+0x268] ;  /* 0x00026800010a7983 */ /* 0x000ea40000100800 */
[----:B------:R-:W-:-:S13]  /*d600*/  ISETP.NE.AND.EX P1, PT, R11, RZ, PT, P1 ;  /* 0x000000ff0b00720c */ /* 0x000fda0003f25310 */
[C---:B------:R-:W-:Y:S02]  /*d610*/  @P1 ISETP.GE.AND P2, PT, R6.reuse, R12, PT ;  /* 0x0000000c0600120c */ /* 0x040fe40003f46270 */
[----:B------:R-:W-:Y:S02]  /*d620*/  @P1 IADD3 R12, R6, 0x1, -R16 ;  /* 0x00000001060c1810 */ /* 0x000fe40007ffe810 */
[----:B--2---:R-:W-:-:S04]  /*d630*/  @P1 SEL R10, R10, RZ, !P2 ;  /* 0x000000ff0a0a1207 */ /* 0x004fc80005000000 */
[----:B------:R-:W-:Y:S02]  /*d640*/  @P1 IADD3 R12, R10, R12, RZ ;  /* 0x0000000c0a0c1210 */ /* 0x000fe40007ffe0ff */
[----:B------:R-:W0:Y:S02]  /*d650*/  @P1 LDC.64 R10, c[0x0][0x2d8] ;  /* 0x0000b600ff0a1b82 */ /* 0x000e240000000a00 */
[----:B0-----:R-:W-:-:S06]  /*d660*/  @P1 IMAD.WIDE R10, R252, 0x4, R10 ;  /* 0x00000004fc0a1825 */ /* 0x001fcc00078e020a */
[----:B------:R-:W2:Y:S01]  /*d670*/  @P1 LDG.E R10, desc[UR36][R10.64] ;  /* 0x000000240a0a1981 */ /* 0x000ea2000c1e1900 */
[----:B------:R-:W-:-:S05]  /*d680*/  @P1 I2FP.F32.S32 R12, R12 ;  /* 0x0000000c000c1245 */ /* 0x000fca0000201400 */
[----:B--2---:R-:W-:Y:S01]  /*d690*/  @P1 FFMA.FTZ R9, R12, R10, R9 ;  /* 0x0000000a0c091223 */ /* 0x004fe20000010009 */
[----:B------:R-:W-:-:S04]  /*d6a0*/  IMAD.IADD R10, R6, 0x1, -R14 ;  /* 0x00000001060a7824 */ /* 0x000fc800078e0a0e */
[----:B---3--:R-:W-:Y:S01]  /*d6b0*/  IMAD R10, R10, 0x4, R15 ;  /* 0x000000040a0a7824 */ /* 0x008fe200078e020f */
[----:B----4-:R-:W-:-:S04]  /*d6c0*/  @!P0 FMNMX.FTZ R13, R13, R9, !PT ;  /* 0x000000090d0d8209 */ /* 0x010fc80007810000 */
[----:B------:R0:W-:Y:S04]  /*d6d0*/  STS [R10], R9 ;  /* 0x000000090a007388 */ /* 0x0001e80000000800 */
[----:B------:R0:W-:Y:S02]  /*d6e0*/  @!P0 STL [R1], R13 ;  /* 0x0000000d01008387 */ /* 0x0001e40000100800 */
.L_x_2553:
[----:B------:R-:W-:Y:S05]  /*d6f0*/  BSYNC B1 ;  /* 0x0000000000017941 */ /* 0x000fea0003800000 */
.L_x_2552:
[----:B0-----:R-:W2:Y:S01]  /*d700*/  LDL R9, [R1+0x26c] ;  /* 0x00026c0001097983 */ /* 0x001ea20000100800 */
[----:B-----5:R-:W-:-:S05]  /*d710*/  VIADD R6, R6, 0x40 ;  /* 0x0000004006067836 */ /* 0x020fca0000000000 */
[----:B--2---:R-:W-:-:S13]  /*d720*/  ISETP.GE.AND P0, PT, R6, R9, PT ;  /* 0x000000090600720c */ /* 0x004fda0003f06270 */
[----:B------:R-:W-:Y:S05]  /*d730*/  @!P0 BRA `(.L_x_2554) ;  /* 0xffffff5800b08947 */ /* 0x000fea000383ffff */
.L_x_2294:
[----:B------:R-:W-:Y:S05]  /*d740*/  BSYNC B0 ;  /* 0x0000000000007941 */ /* 0x000fea0003800000 */
.L_x_2293:
[----:B------:R-:W0:Y:S01]  /*d750*/  S2R R19, SR_TID.X ;  /* 0x0000000000137919 */ /* 0x000e220000002100 */
[----:B------:R-:W-:-:S03]  /*d760*/  UMOV UR4, 0xffffffff ;  /* 0xffffffff00047882 */ /* 0x000fc60000000000 */
[----:B------:R-:W-:Y:S05]  /*d770*/  BRA.DIV UR4, `(.L_x_2555) ;  /* 0x0000002e04f47947 */ /* 0x000fea000b800000 */
[----:B------:R-:W3:Y:S04]  /*d780*/  LDL.LU R3, [R1] ;  /* 0x0000000001037983 */ /* 0x000ee80000300800 */
[----:B---3--:R-:W2:Y:S02]  /*d790*/  SHFL.BFLY PT, R14, R3, 0x10, 0x1f ;  /* 0x0e001f00030e7f89 */ /* 0x008ea400000e0000 */
[----:B--2---:R-:W-:-:S05]  /*d7a0*/  FMNMX.FTZ R13, R14, R3, !PT ;  /* 0x000000030e0d7209 */ /* 0x004fca0007810000 */
[----:B------:R-:W1:Y:S02]  /*d7b0*/  SHFL.BFLY PT, R14, R13, 0x8, 0x1f ;  /* 0x0d001f000d0e7f89 */ /* 0x000e6400000e0000 */
[----:B-1----:R-:W-:-:S05]  /*d7c0*/  FMNMX.FTZ R3, R13, R14, !PT ;  /* 0x0000000e0d037209 */ /* 0x002fca0007810000 */
[----:B------:R-:W1:Y:S02]  /*d7d0*/  SHFL.BFLY PT, R14, R3, 0x4, 0x1f ;  /* 0x0c801f00030e7f89 */ /* 0x000e6400000e0000 */
[----:B-1----:R-:W-:-:S05]  /*d7e0*/  FMNMX.FTZ R4, R3, R14, !PT ;  /* 0x0000000e03047209 */ /* 0x002fca0007810000 */
[----:B------:R1:W2:Y:S02]  /*d7f0*/  SHFL.BFLY PT, R14, R4, 0x2, 0x1f ;  /* 0x0c401f00040e7f89 */ /* 0x0002a400000e0000 */
.L_x_2621:
        /* <DEDUP_REMOVED lines=20> */
[----:B-1----:R-:W-:Y:S01]  /*d940*/  @!P0 LEA R5, R4, R3, 0x18 ;  /* 0x0000000304058211 */ /* 0x002fe200078ec0ff */
        /* <DEDUP_REMOVED lines=19> */
[----:B------:R-:W2:Y:S01]  /*da80*/  LDL R13, [R1+0x264] ;  /* 0x00026400010d7983 */ /* 0x000ea20000100800 */
[----:B------:R-:W-:Y:S01]  /*da90*/  ULDC.64 UR4, c[0x0][0x2b0] ;  /* 0x0000ac0000047ab9 */ /* 0x000fe20000000a00 */
[--C-:B------:R-:W-:Y:S01]  /*daa0*/  SHF.R.S32.HI R5, RZ, 0x1f, R9.reuse ;  /* 0x0000001fff057819 */ /* 0x100fe20000011409 */
[----:B------:R-:W-:Y:S01]  /*dab0*/  IMAD.MOV.U32 R7, RZ, RZ, RZ ;  /* 0x000000ffff077224 */ /* 0x000fe200078e00ff */
[----:B------:R-:W0:Y:S01]  /*dac0*/  S2R R12, SR_CTAID.Y ;  /* 0x00000000000c7919 */ /* 0x000e220000002600 */
[----:B------:R-:W-:Y:S01]  /*dad0*/  ISETP.NE.U32.AND P0, PT, RZ, UR4, PT ;  /* 0x00000004ff007c0c */ /* 0x000fe2000bf05070 */
[----:B------:R-:W-:-:S03]  /*dae0*/  IMAD.MOV.U32 R11, RZ, RZ, R9 ;  /* 0x000000ffff0b7224 */ /* 0x000fc600078e0009 */
[----:B------:R-:W-:Y:S01]  /*daf0*/  ISETP.NE.AND.EX P0, PT, RZ, UR5, PT, P0 ;  /* 0x00000005ff007c0c */ /* 0x000fe2000bf05300 */
[----:B0-----:R-:W-:-:S05]  /*db00*/  IMAD R0, R12, R0, RZ ;  /* 0x000000000c007224 */ /* 0x001fca00078e02ff */
[----:B------:R-:W-:Y:S02]  /*db10*/  SHF.R.S32.HI R6, RZ, 0x1f, R0 ;  /* 0x0000001fff067819 */ /* 0x000fe40000011400 */
[----:B------:R-:W-:Y:S02]  /*db20*/  IADD3 R12, P2, P3, R0, UR4, R9 ;  /* 0x00000004000c7c10 */ /* 0x000fe4000fb5e009 */
[----:B------:R-:W-:Y:S02]  /*db30*/  MOV R0, R4 ;  /* 0x0000000400007202 */ /* 0x000fe40000000f00 */
[----:B------:R-:W-:Y:S01]  /*db40*/  IADD3.X R5, R6, UR5, R5, P2, P3 ;  /* 0x0000000506057c10 */ /* 0x000fe200097e6405 */
[----:B--2---:R-:W-:-:S08]  /*db50*/  IMAD R6, R19, 0x4, R13 ;  /* 0x0000000413067824 */ /* 0x004fd000078e020d */
.L_x_2563:
[----:B------:R-:W-:Y:S04]  /*db60*/  BSSY B2, `(.L_x_2560) ;  /* 0x000000b000027945 */ /* 0x000fe80003800000 */
[----:B0-----:R-:W-:Y:S05]  /*db70*/  @!P0 BRA `(.L_x_2561) ;  /* 0x0000000000148947 */ /* 0x001fea0003800000 */
[----:B------:R-:W-:-:S06]  /*db80*/  MOV R4, R12 ;  /* 0x0000000c00047202 */ /* 0x000fcc0000000f00 */
[----:B------:R-:W2:Y:S01]  /*db90*/  LDG.E.U8 R4, desc[UR36][R4.64] ;  /* 0x0000002404047981 */ /* 0x000ea2000c1e1100 */
[----:B------:R-:W-:Y:S01]  /*dba0*/  IMAD.MOV.U32 R10, RZ, RZ, RZ ;  /* 0x000000ffff0a7224 */ /* 0x000fe200078e00ff */
[----:B--2---:R-:W-:-:S13]  /*dbb0*/  ISETP.NE.AND P2, PT, R4, RZ, PT ;  /* 0x000000ff0400720c */ /* 0x004fda0003f45270 */
[----:B------:R-:W-:Y:S05]  /*dbc0*/  @P2 BRA `(.L_x_2562) ;  /* 0x0000000000102947 */ /* 0x000fea0003800000 */
.L_x_2561:
[----:B------:R-:W0:Y:S02]  /*dbd0*/  LDS R4, [R6] ;  /* 0x0000000006047984 */ /* 0x000e240000000800 */
[----:B0-----:R-:W-:-:S04]  /*dbe0*/  FADD.FTZ R4, -R14, R4 ;  /* 0x000000040e047221 */ /* 0x001fc80000010100 */
[----:B------:R-:W-:-:S04]  /*dbf0*/  FMUL.FTZ R4, R4, 1.4426950216293334961 ;  /* 0x3fb8aa3b04047820 */ /* 0x000fc80000410000 */
[----:B------:R0:W1:Y:S03]  /*dc00*/  MUFU.EX2 R10, R4 ;  /* 0x00000004000a7308 */ /* 0x0000660000000800 */
.L_x_2562:
[----:B------:R-:W-:Y:S05]  /*dc10*/  BSYNC B2 ;  /* 0x0000000000027941 */ /* 0x000fea0003800000 */
.L_x_2560:
[----:B------:R-:W-:Y:S01]  /*dc20*/  VIADD R0, R0, 0xffffffff ;  /* 0xffffffff00007836 */ /* 0x000fe20000000000 */
[----:B------:R-:W-:Y:S01]  /*dc30*/  IADD3 R12, P3, R12, 0x80, RZ ;  /* 0x000000800c0c7810 */ /* 0x000fe20007f7e0ff */
[----:B-1----:R1:W-:Y:S01]  /*dc40*/  STS [R6], R10 ;  /* 0x0000000a06007388 */ /* 0x0023e20000000800 */
[----:B------:R-:W-:Y:S01]  /*dc50*/  FADD.FTZ R7, R10, R7 ;  /* 0x000000070a077221 */ /* 0x000fe20000010000 */
[----:B------:R-:W-:Y:S01]  /*dc60*/  VIADD R11, R11, 0x80 ;  /* 0x000000800b0b7836 */ /* 0x000fe20000000000 */
[----:B------:R-:W-:Y:S01]  /*dc70*/  ISETP.NE.AND P2, PT, R0, RZ, PT ;  /* 0x000000ff0000720c */ /* 0x000fe20003f45270 */
[----:B------:R-:W-:Y:S01]  /*dc80*/  IMAD.X R5, RZ, RZ, R5, P3 ;  /* 0x000000ffff057224 */ /* 0x000fe200018e0605 */
[----:B-1----:R-:W-:-:S11]  /*dc90*/  IADD3 R6, R6, 0x200, RZ ;  /* 0x0000020006067810 */ /* 0x002fd60007ffe0ff */
[----:B------:R-:W-:Y:S05]  /*dca0*/  @P2 BRA `(.L_x_2563) ;  /* 0xfffffffc00ac2947 */ /* 0x000fea000383ffff */
.L_x_2559:
[----:B------:R-:W-:Y:S05]  /*dcb0*/  BSYNC B1 ;  /* 0x0000000000017941 */ /* 0x000fea0003800000 */
.L_x_2558:
        /* <DEDUP_REMOVED lines=14> */
[----:B------:R-:W-:Y:S01]  /*dda0*/  SHF.R.S32.HI R6, RZ, 0x1f, R6 ;  /* 0x0000001fff067819 */ /* 0x000fe20000011406 */
[----:B---3--:R-:W-:-:S03]  /*ddb0*/  IMAD.IADD R0, R10, 0x1, R0 ;  /* 0x000000010a007824 */ /* 0x008fc600078e0200 */
[----:B------:R-:W-:-:S07]  /*ddc0*/  IADD3.X R5, R3, UR7, R6, P2, P3 ;  /* 0x0000000703057c10 */ /* 0x000fce00097e6406 */
.L_x_2576:
[----:B------:R-:W-:Y:S04]  /*ddd0*/  BSSY B1, `(.L_x_2564) ;  /* 0x000000a000017945 */ /* 0x000fe80003800000 */
[----:B------:R-:W-:Y:S05]  /*dde0*/  @!P0 BRA `(.L_x_2565) ;  /* 0x0000000000108947 */ /* 0x000fea0003800000 */
[----:B------:R-:W2:Y:S02]  /*ddf0*/  LDG.E.U8 R3, desc[UR36][R4.64] ;  /* 0x0000002404037981 */ /* 0x000ea4000c1e1100 */
[----:B--2---:R-:W-:-:S13]  /*de00*/  ISETP.NE.AND P2, PT, R3, RZ, PT ;  /* 0x000000ff0300720c */ /* 0x004fda0003f45270 */
[----:B------:R-:W-:Y:S01]  /*de10*/  @P2 IMAD.MOV.U32 R3, RZ, RZ, RZ ;  /* 0x000000ffff032224 */ /* 0x000fe200078e00ff */
[----:B------:R-:W-:Y:S06]  /*de20*/  @P2 BRA `(.L_x_2566) ;  /* 0x0000000000102947 */ /* 0x000fec0003800000 */
.L_x_2565:
[----:B------:R-:W0:Y:S02]  /*de30*/  LDS R3, [R0+-0x400] ;  /* 0xfffc000000037984 */ /* 0x000e240000000800 */
[----:B0-----:R-:W-:-:S04]  /*de40*/  FADD.FTZ R3, -R14, R3 ;  /* 0x000000030e037221 */ /* 0x001fc80000010100 */
[----:B------:R-:W-:-:S06]  /*de50*/  FMUL.FTZ R3, R3, 1.4426950216293334961 ;  /* 0x3fb8aa3b03037820 */ /* 0x000fcc0000410000 */
[----:B------:R-:W0:Y:S02]  /*de60*/  MUFU.EX2 R3, R3 ;  /* 0x0000000300037308 */ /* 0x000e240000000800 */
.L_x_2566:
[----:B------:R-:W-:Y:S05]  /*de70*/  BSYNC B1 ;  /* 0x0000000000017941 */ /* 0x000fea0003800000 */
.L_x_2564:
        /* <DEDUP_REMOVED lines=8> */
.L_x_2568:
[----:B0-----:R-:W0:Y:S02]  /*df00*/  LDS R3, [R0+-0x200] ;  /* 0xfffe000000037984 */ /* 0x001e240000000800 */
[----:B0-----:R-:W-:-:S04]  /*df10*/  FADD.FTZ R3, -R14, R3 ;  /* 0x000000030e037221 */ /* 0x001fc80000010100 */
[----:B------:R-:W-:-:S06]  /*df20*/  FMUL.FTZ R3, R3, 1.4426950216293334961 ;  /* 0x3fb8aa3b03037820 */ /* 0x000fcc0000410000 */
[----:B------:R-:W0:Y:S02]  /*df30*/  MUFU.EX2 R3, R3 ;  /* 0x0000000300037308 */ /* 0x000e240000000800 */
.L_x_2569:
[----:B------:R-:W-:Y:S05]  /*df40*/  BSYNC B1 ;  /* 0x0000000000017941 */ /* 0x000fea0003800000 */
.L_x_2567:
        /* <DEDUP_REMOVED lines=8> */
.L_x_2571:
[----:B0-----:R-:W0:Y:S02]  /*dfd0*/  LDS R3, [R0] ;  /* 0x0000000000037984 */ /* 0x001e240000000800 */
[----:B0-----:R-:W-:-:S04]  /*dfe0*/  FADD.FTZ R3, -R14, R3 ;  /* 0x000000030e037221 */ /* 0x001fc80000010100 */
[----:B------:R-:W-:-:S06]  /*dff0*/  FMUL.FTZ R3, R3, 1.4426950216293334961 ;  /* 0x3fb8aa3b03037820 */ /* 0x000fcc0000410000 */
[----:B------:R-:W0:Y:S02]  /*e000*/  MUFU.EX2 R3, R3 ;  /* 0x0000000300037308 */ /* 0x000e240000000800 */
.L_x_2572:
[----:B------:R-:W-:Y:S05]  /*e010*/  BSYNC B1 ;  /* 0x0000000000017941 */ /* 0x000fea0003800000 */
.L_x_2570:
        /* <DEDUP_REMOVED lines=8> */
.L_x_2574:
[----:B0-----:R-:W0:Y:S02]  /*e0a0*/  LDS R3, [R0+0x200] ;  /* 0x0002000000037984 */ /* 0x001e240000000800 */
[----:B0-----:R-:W-:-:S04]  /*e0b0*/  FADD.FTZ R3, -R14, R3 ;  /* 0x000000030e037221 */ /* 0x001fc80000010100 */
[----:B------:R-:W-:-:S06]  /*e0c0*/  FMUL.FTZ R3, R3, 1.4426950216293334961 ;  /* 0x3fb8aa3b03037820 */ /* 0x000fcc0000410000 */
[----:B------:R-:W0:Y:S02]  /*e0d0*/  MUFU.EX2 R3, R3 ;  /* 0x0000000300037308 */ /* 0x000e240000000800 */
.L_x_2575:
[----:B------:R-:W-:Y:S05]  /*e0e0*/  BSYNC B1 ;  /* 0x0000000000017941 */ /* 0x000fea0003800000 */
.L_x_2573:
        /* <DEDUP_REMOVED lines=8> */
.L_x_2557:
[----:B------:R-:W-:Y:S05]  /*e170*/  BSYNC B0 ;  /* 0x0000000000007941 */ /* 0x000fea0003800000 */
.L_x_2556:
        /* <DEDUP_REMOVED lines=11> */
[----:B--2---:R-:W-:Y:S01]  /*e230*/  @!P0 LEA R11, R11, R6, 0x18 ;  /* 0x000000060b0b8211 */ /* 0x004fe200078ec0ff */
[----:B------:R-:W-:Y:S01]  /*e240*/  @!P2 IMAD.SHL.U32 R6, R19, 0x4, RZ ;  /* 0x000000041306a824 */ /* 0x000fe200078e00ff */
        /* <DEDUP_REMOVED lines=35> */
.L_x_2577:
        /* <DEDUP_REMOVED lines=16> */
[----:B------:R-:W-:Y:S01]  /*e580*/  LEA.HI.X R11, R11, UR7, R6, 0x2, P3 ;  /* 0x000000070b0b7c11 */ /* 0x000fe200098f1406 */
[----:B--2---:R-:W-:-:S07]  /*e590*/  IMAD R3, R19, 0x4, R7 ;  /* 0x0000000413037824 */ /* 0x004fce00078e0207 */
.L_x_2582:
[----:B--2---:R-:W1:Y:S01]  /*e5a0*/  LDS R6, [R3] ;  /* 0x0000000003067984 */ /* 0x004e620000000800 */
[----:B------:R-:W-:Y:S01]  /*e5b0*/  @P0 MOV R7, R11 ;  /* 0x0000000b00070202 */ /* 0x000fe20000000f00 */
[----:B------:R-:W-:Y:S02]  /*e5c0*/  VIADD R0, R0, 0xffffffff ;  /* 0xffffffff00007836 */ /* 0x000fe40000000000 */
[----:B------:R-:W-:-:S03]  /*e5d0*/  VIADD R9, R9, 0x80 ;  /* 0x0000008009097836 */ /* 0x000fc60000000000 */
        /* <DEDUP_REMOVED lines=9> */
.L_x_2581:
[----:B------:R-:W-:Y:S05]  /*e670*/  BSYNC B1 ;  /* 0x0000000000017941 */ /* 0x000fea0003800000 */
.L_x_2580:
        /* <DEDUP_REMOVED lines=12> */
.L_x_2583:
[----:B------:R-:W1:Y:S01]  /*e740*/  LDS R3, [R0+-0x400] ;  /* 0xfffc000000037984 */ /* 0x000e620000000800 */
[----:B------:R-:W-:Y:S01]  /*e750*/  IMAD.MOV.U32 R4, RZ, RZ, R11 ;  /* 0x000000ffff047224 */ /* 0x000fe200078e000b */
[----:B------:R-:W-:Y:S01]  /*e760*/  IADD3 R9, R9, 0x200, RZ ;  /* 0x0000020009097810 */ /* 0x000fe20007ffe0ff */
[----:B------:R-:W-:Y:S01]  /*e770*/  IMAD.MOV.U32 R5, RZ, RZ, R12 ;  /* 0x000000ffff057224 */ /* 0x000fe200078e000c */
[----:B------:R-:W2:Y:S02]  /*e780*/  LDS R6, [R0+-0x200] ;  /* 0xfffe000000067984 */ /* 0x000ea40000000800 */
[----:B------:R-:W-:Y:S02]  /*e790*/  ISETP.GE.AND P0, PT, R9, R16, PT ;  /* 0x000000100900720c */ /* 0x000fe40003f06270 */
[----:B------:R-:W3:Y:S01]  /*e7a0*/  LDS R7, [R0] ;  /* 0x0000000000077984 */ /* 0x000ee20000000800 */
[----:B------:R-:W-:-:S03]  /*e7b0*/  IADD3 R11, P1, R4, 0x800, RZ ;  /* 0x00000800040b7810 */ /* 0x000fc60007f3e0ff */
[----:B0-----:R-:W0:Y:S02]  /*e7c0*/  LDS R10, [R0+0x200] ;  /* 0x00020000000a7984 */ /* 0x001e240000000800 */
[----:B------:R-:W-:Y:S02]  /*e7d0*/  IMAD.X R12, RZ, RZ, R5, P1 ;  /* 0x000000ffff0c7224 */ /* 0x000fe400008e0605 */
        /* <DEDUP_REMOVED lines=12> */
[----:B0-----:R-:W-:Y:S01]  /*e8a0*/  VIADD R0, R0, 0x800 ;  /* 0x0000080000007836 */ /* 0x001fe20000000000 */
[----:B------:R-:W-:Y:S06]  /*e8b0*/  @!P0 BRA `(.L_x_2583) ;  /* 0xfffffffc00a08947 */ /* 0x000fec000383ffff */
.L_x_2579:
[----:B------:R-:W-:Y:S05]  /*e8c0*/  BSYNC B0 ;  /* 0x0000000000007941 */ /* 0x000fea0003800000 */
.L_x_2578:
[----:B------:R-:W3:Y:S01]  /*e8d0*/  LDL.LU R5, [R1+0x274] ;  /* 0x0002740001057983 */ /* 0x000ee20000300800 */
[-C--:B------:R-:W-:Y:S01]  /*e8e0*/  LEA.HI R8, R8, R19.reuse, RZ, 0x6 ;  /* 0x0000001308087211 */ /* 0x080fe200078f30ff */
[----:B------:R-:W-:Y:S01]  /*e8f0*/  VIADD R20, R16, 0xffffffff ;  /* 0xffffffff10147836 */ /* 0x000fe20000000000 */
[----:B------:R-:W4:Y:S01]  /*e900*/  S2UR UR5, SR_CgaCtaId ;  /* 0x00000000000579c3 */ /* 0x000f220000008800 */
[----:B------:R-:W5:Y:S01]  /*e910*/  S2R R15, SR_CTAID.X ;  /* 0x00000000000f7919 */ /* 0x000f620000002500 */
[----:B------:R-:W-:Y:S01]  /*e920*/  LOP3.LUT R0, R8, 0xffffffc0, RZ, 0xc0, !PT ;  /* 0xffffffc008007812 */ /* 0x000fe200078ec0ff */
[----:B------:R-:W-:Y:S01]  /*e930*/  ULDC UR7, c[0x0][0x29c] ;  /* 0x0000a70000077ab9 */ /* 0x000fe20000000800 */
[----:B------:R-:W-:Y:S01]  /*e940*/  LEA.HI R3, R20, R20, RZ, 0x1 ;  /* 0x0000001414037211 */ /* 0x000fe200078f08ff */
[----:B------:R-:W5:Y:S01]  /*e950*/  S2R R4, SR_CTAID.Y ;  /* 0x0000000000047919 */ /* 0x000f620000002600 */
[----:B------:R-:W-:Y:S01]  /*e960*/  IADD3 R21, -R0, R19, RZ ;  /* 0x0000001300157210 */ /* 0x000fe20007ffe1ff */
[----:B------:R-:W-:Y:S01]  /*e970*/  ULDC UR6, c[0x0][0x288] ;  /* 0x0000a20000067ab9 */ /* 0x000fe20000000800 */
[----:B------:R-:W-:Y:S01]  /*e980*/  LOP3.LUT R3, R3, 0xfffffffe, RZ, 0xc0, !PT ;  /* 0xfffffffe03037812 */ /* 0x000fe200078ec0ff */
[----:B------:R-:W-:Y:S01]  /*e990*/  UMOV UR4, 0x400 ;  /* 0x0000040000047882 */ /* 0x000fe20000000000 */
[C---:B------:R-:W-:Y:S01]  /*e9a0*/  ISETP.GT.AND P2, PT, R21.reuse, 0x23, PT ;  /* 0x000000231500780c */ /* 0x040fe20003f44270 */
[----:B------:R-:W-:Y:S01]  /*e9b0*/  ULDC.64 UR8, c[0x0][0x280] ;  /* 0x0000a00000087ab9 */ /* 0x000fe20000000a00 */
[----:B-1----:R-:W-:Y:S01]  /*e9c0*/  SHF.R.S32.HI R13, RZ, 0x6, R8 ;  /* 0x00000006ff0d7819 */ /* 0x002fe20000011408 */
[----:B------:R-:W-:Y:S01]  /*e9d0*/  IMAD.IADD R0, R20, 0x1, -R3 ;  /* 0x0000000114007824 */ /* 0x000fe200078e0a03 */
[----:B------:R-:W-:Y:S01]  /*e9e0*/  ISETP.NE.OR P1, PT, RZ, UR7, P2 ;  /* 0x00000007ff007c0c */ /* 0x000fe20009725670 */
[----:B------:R-:W-:Y:S01]  /*e9f0*/  UIADD3 UR4, UR4, 0x420, URZ ;  /* 0x0000042004047890 */ /* 0x000fe2000fffe03f */
[----:B------:R-:W-:Y:S01]  /*ea00*/  IMAD.SHL.U32 R3, R21, 0x4, RZ ;  /* 0x0000000415037824 */ /* 0x000fe200078e00ff */
[----:B------:R-:W-:Y:S01]  /*ea10*/  UIMAD UR10, UR9, 0x90, URZ ;  /* 0x00000090090a78a4 */ /* 0x000fe2000f8e023f */
[CC--:B------:R-:W-:Y:S01]  /*ea20*/  ISETP.NE.OR P1, PT, R13.reuse, R0.reuse, P1 ;  /* 0x000000000d00720c */ /* 0x0c0fe20000f25670 */
[----:B------:R-:W-:Y:S01]  /*ea30*/  BSSY B0, `(.L_x_2584) ;  /* 0x000001a000007945 */ /* 0x000fe20003800000 */
[----:B------:R-:W-:Y:S01]  /*ea40*/  ISETP.NE.AND P0, PT, R13, R0, PT ;  /* 0x000000000d00720c */ /* 0x000fe20003f05270 */
[----:B------:R-:W-:Y:S01]  /*ea50*/  IMAD.MOV.U32 R11, RZ, RZ, RZ ;  /* 0x000000ffff0b7224 */ /* 0x000fe200078e00ff */
[----:B--2---:R-:W-:Y:S01]  /*ea60*/  CS2R R6, SRZ ;  /* 0x0000000000067805 */ /* 0x004fe2000001ff00 */
[----:B----4-:R-:W-:-:S06]  /*ea70*/  ULEA UR4, UR5, UR4, 0x18 ;  /* 0x0000000405047291 */ /* 0x010fcc000f8ec03f */
[----:B------:R-:W-:Y:S01]  /*ea80*/  LEA R30, R21, UR4, 0x4 ;  /* 0x00000004151e7c11 */ /* 0x000fe2000f8e20ff */
[----:B-----5:R-:W-:-:S04]  /*ea90*/  IMAD R12, R4, UR6, R15 ;  /* 0x00000006040c7c24 */ /* 0x020fc8000f8e020f */
[----:B------:R-:W-:-:S05]  /*eaa0*/  IMAD R14, R12, UR10, R3 ;  /* 0x0000000a0c0e7c24 */ /* 0x000fca000f8e0203 */
[----:B------:R-:W-:Y:S01]  /*eab0*/  SHF.R.S32.HI R18, RZ, 0x1f, R14 ;  /* 0x0000001fff127819 */ /* 0x000fe2000001140e */
[----:B---3--:R-:W-:Y:S01]  /*eac0*/  IMAD R0, R5, UR6, RZ ;  /* 0x0000000605007c24 */ /* 0x008fe2000f8e02ff */
        /* <DEDUP_REMOVED lines=11> */
[----:B------:R-:W1:Y:S01]  /*eb80*/  LDC.64 R4, c[0x0][0x240] ;  /* 0x00009000ff047b82 */ /* 0x000e620000000a00 */
[----:B------:R-:W-:-:S04]  /*eb90*/  IMAD R7, R15, 0x90, R3 ;  /* 0x000000900f077824 */ /* 0x000fc800078e0203 */
[----:B-1----:R-:W-:-:S06]  /*eba0*/  IMAD.WIDE R4, R7, 0x4, R4 ;  /* 0x0000000407047825 */ /* 0x002fcc00078e0204 */
[----:B------:R-:W5:Y:S02]  /*ebb0*/  LDG.E.128 R4, desc[UR36][R4.64] ;  /* 0x0000002404047981 */ /* 0x000f64000c1e1d00 */
.L_x_2586:
[----:B-----5:R1:W-:Y:S02]  /*ebc0*/  STS.128 [R30], R4 ;  /* 0x000000041e007388 */ /* 0x0203e40000000c00 */
.L_x_2585:
[----:B------:R-:W-:Y:S05]  /*ebd0*/  BSYNC B0 ;  /* 0x0000000000007941 */ /* 0x000fea0003800000 */
.L_x_2584:
[----:B------:R-:W-:Y:S01]  /*ebe0*/  BAR.SYNC.DEFER_BLOCKING 0x0 ;  /* 0x0000000000007b1d */ /* 0x000fe20000010000 */
[----:B0-----:R-:W-:Y:S01]  /*ebf0*/  HFMA2.MMA R10, -RZ, RZ, 0, 0 ;  /* 0x00000000ff0a7435 */ /* 0x001fe200000001ff */
[----:B------:R-:W-:-:S04]  /*ec00*/  CS2R R8, SRZ ;  /* 0x0000000000087805 */ /* 0x000fc8000001ff00 */
[----:B------:R-:W-:Y:S04]  /*ec10*/  BSSY B0, `(.L_x_2587) ;  /* 0x000013f000007945 */ /* 0x000fe80003800000 */
[----:B------:R-:W-:Y:S05]  /*ec20*/  @P2 BRA `(.L_x_2588) ;  /* 0x0000001000f42947 */ /* 0x000fea0003800000 */
[----:B------:R-:W2:Y:S01]  /*ec30*/  LDL R26, [R1+0x260] ;  /* 0x00026000011a7983 */ /* 0x000ea20000100800 */
[----:B------:R-:W0:Y:S03]  /*ec40*/  LDC.64 R44, c[0x0][0x250] ;  /* 0x00009400ff2c7b82 */ /* 0x000e260000000a00 */
[----:B------:R-:W3:Y:S01]  /*ec50*/  LDL R46, [R1+0x264] ;  /* 0x00026400012e7983 */ /* 0x000ee20000100800 */
[----:B------:R-:W-:Y:S01]  /*ec60*/  VIMNMX R31, R20, UR9, PT ;  /* 0x00000009141f7c48 */ /* 0x000fe2000bfe0100 */
[----:B------:R-:W-:Y:S01]  /*ec70*/  BSSY B1, `(.L_x_2589) ;  /* 0x0000074000017945 */ /* 0x000fe20003800000 */
[----:B------:R-:W-:Y:S01]  /*ec80*/  CS2R R10, SRZ ;  /* 0x00000000000a7805 */ /* 0x000fe2000001ff00 */
[----:B--2---:R-:W-:-:S04]  /*ec90*/  IMAD.IADD R33, R13, 0x1, R26 ;  /* 0x000000010d217824 */ /* 0x004fc800078e021a */
[----:B------:R-:W-:Y:S02]  /*eca0*/  IMAD R25, R33, 0x90, RZ ;  /* 0x0000009021197824 */ /* 0x000fe400078e02ff */
[----:B---3--:R-:W-:-:S03]  /*ecb0*/  IMAD R32, R13, 0x4, R46 ;  /* 0x000000040d207824 */ /* 0x008fc600078e022e */
[----:B------:R-:W-:Y:S02]  /*ecc0*/  SHF.R.S32.HI R27, RZ, 0x1f, R25 ;  /* 0x0000001fff1b7819 */ /* 0x000fe40000011419 */
[----:B------:R-:W-:-:S04]  /*ecd0*/  IADD3 R0, P1, R14, R25, RZ ;  /* 0x000000190e007210 */ /* 0x000fc80007f3e0ff */
[----:B0-----:R-:W-:Y:S01]  /*ece0*/  LEA R22, P3, R0, R44, 0x2 ;  /* 0x0000002c00167211 */ /* 0x001fe200078610ff */
[----:B------:R-:W-:Y:S01]  /*ecf0*/  IMAD.X R8, R18, 0x1, R27, P1 ;  /* 0x0000000112087824 */ /* 0x000fe200008e061b */
[----:B------:R-:W-:-:S04]  /*ed00*/  ISETP.GE.AND P1, PT, R33, R31, PT ;  /* 0x0000001f2100720c */ /* 0x000fc80003f26270 */
[----:B------:R-:W-:Y:S02]  /*ed10*/  LEA.HI.X R23, R0, R45, R8, 0x2, P3 ;  /* 0x0000002d00177211 */ /* 0x000fe400018f1408 */
[----:B------:R-:W-:-:S07]  /*ed20*/  CS2R R8, SRZ ;  /* 0x0000000000087805 */ /* 0x000fce000001ff00 */
[----:B------:R-:W-:Y:S05]  /*ed30*/  @P1 BRA `(.L_x_2590) ;  /* 0x00000004009c1947 */ /* 0x000fea0003800000 */
[----:B------:R-:W-:Y:S01]  /*ed40*/  ULOP3.LUT UR4, URZ, UR9, URZ, 0x33, !UPT ;  /* 0x000000093f047292 */ /* 0x000fe2000f8e333f */
[----:B------:R-:W-:Y:S01]  /*ed50*/  IADD3 R11, -R16, RZ, RZ ;  /* 0x000000ff100b7210 */ /* 0x000fe20007ffe1ff */
[----:B------:R-:W0:Y:S01]  /*ed60*/  LDC.64 R8, c[0x0][0x2e8] ;  /* 0x0000ba00ff087b82 */ /* 0x000e220000000a00 */
[----:B------:R-:W-:Y:S01]  /*ed70*/  IADD3 R0, -R26, -0x2, -R13 ;  /* 0xfffffffe1a007810 */ /* 0x000fe20007ffe90d */
[----:B------:R-:W-:Y:S01]  /*ed80*/  IMAD R10, R2, UR6, R15 ;  /* 0x00000006020a7c24 */ /* 0x000fe2000f8e020f */
[----:B------:R-:W-:Y:S01]  /*ed90*/  BSSY B2, `(.L_x_2591) ;  /* 0x0000023000027945 */ /* 0x000fe20003800000 */
[----:B------:R-:W-:Y:S02]  /*eda0*/  VIMNMX R11, R11, UR4, !PT ;  /* 0x000000040b0b7c48 */ /* 0x000fe4000ffe0100 */
[----:B------:R-:W-:-:S03]  /*edb0*/  IMAD R29, R10, 0x90, R3 ;  /* 0x000000900a1d7824 */ /* 0x000fc600078e0203 */
[----:B------:R-:W-:Y:S01]  /*edc0*/  IMAD.IADD R24, R0, 0x1, -R11 ;  /* 0x0000000100187824 */ /* 0x000fe200078e0a0b */
[----:B------:R-:W-:Y:S01]  /*edd0*/  CS2R R10, SRZ ;  /* 0x00000000000a7805 */ /* 0x000fe2000001ff00 */
[----:B------:R-:W-:-:S03]  /*ede0*/  IMAD.MOV.U32 R0, RZ, RZ, R33 ;  /* 0x000000ffff007224 */ /* 0x000fc600078e0021 */
[----:B------:R-:W-:Y:S01]  /*edf0*/  LOP3.LUT P1, RZ, R24, 0x2, RZ, 0xc0, !PT ;  /* 0x0000000218ff7812 */ /* 0x000fe2000782c0ff */
[----:B0-----:R-:W-:Y:S01]  /*ee00*/  IMAD.WIDE R28, R29, 0x4, R8 ;  /* 0x000000041d1c7825 */ /* 0x001fe200078e0208 */
[----:B------:R-:W-:-:S11]  /*ee10*/  CS2R R8, SRZ ;  /* 0x0000000000087805 */ /* 0x000fd6000001ff00 */
[----:B------:R-:W-:Y:S05]  /*ee20*/  @P1 BRA `(.L_x_2592) ;  /* 0x0000000000641947 */ /* 0x000fea0003800000 */
[----:B------:R-:W-:-:S05]  /*ee30*/  IADD3 R25, P1, R49, R25, RZ ;  /* 0x0000001931197210 */ /* 0x000fca0007f3e0ff */
[----:B------:R-:W-:Y:S01]  /*ee40*/  IMAD.X R0, R51, 0x1, R27, P1 ;  /* 0x0000000133007824 */ /* 0x000fe200008e061b */
[----:B------:R-:W-:-:S04]  /*ee50*/  LEA R8, P1, R25, R44, 0x2 ;  /* 0x0000002c19087211 */ /* 0x000fc800078210ff */
[----:B------:R-:W-:Y:S02]  /*ee60*/  LEA.HI.X R9, R25, R45, R0, 0x2, P1 ;  /* 0x0000002d19097211 */ /* 0x000fe400008f1400 */
[----:B------:R0:W2:Y:S04]  /*ee70*/  LDS R0, [R32] ;  /* 0x0000000020007984 */ /* 0x0000a80000000800 */
[----:B------:R-:W5:Y:S01]  /*ee80*/  LDG.E.128 R8, desc[UR36][R8.64] ;  /* 0x0000002408087981 */ /* 0x000f62000c1e1d00 */
[----:B------:R-:W-:-:S13]  /*ee90*/  ISETP.NE.AND P1, PT, RZ, UR7, PT ;  /* 0x00000007ff007c0c */ /* 0x000fda000bf25270 */
[----:B0-----:R-:W-:Y:S05]  /*eea0*/  @P1 BRA `(.L_x_2593) ;  /* 0x0000000000301947 */ /* 0x001fea0003800000 */
[----:B------:R-:W-:Y:S01]  /*eeb0*/  LOP3.LUT P4, RZ, R17, 0x10, RZ, 0xc0, !PT ;  /* 0x0000001011ff7812 */ /* 0x000fe2000788c0ff */
[----:B------:R-:W0:-:S12]  /*eec0*/  LDS.128 R36, [R30] ;  /* 0x000000001e247984 */ /* 0x000e180000000c00 */
[----:B------:R-:W3:Y:S01]  /*eed0*/  @P4 LDG.E.128 R40, desc[UR36][R28.64] ;  /* 0x000000241c284981 */ /* 0x000ee2000c1e1d00 */
[----:B0----5:R-:W-:Y:S01]  /*eee0*/  FADD.FTZ R8, R8, R36 ;  /* 0x0000002408087221 */ /* 0x021fe20000010000 */
        /* <DEDUP_REMOVED lines=8> */
.L_x_2593:
[C---:B0-2--5:R-:W-:Y:S01]  /*ef70*/  FFMA.FTZ R8, R0.reuse, R8, RZ ;  /* 0x0000000800087223 */ /* 0x065fe200000100ff */
[C---:B------:R-:W-:Y:S01]  /*ef80*/  FFMA.FTZ R9, R0.reuse, R9, RZ ;  /* 0x0000000900097223 */ /* 0x040fe200000100ff */
[C---:B------:R-:W-:Y:S01]  /*ef90*/  FFMA.FTZ R10, R0.reuse, R10, RZ ;  /* 0x0000000a000a7223 */ /* 0x040fe200000100ff */
[----:B------:R-:W-:Y:S01]  /*efa0*/  FFMA.FTZ R11, R0, R11, RZ ;  /* 0x0000000b000b7223 */ /* 0x000fe200000100ff */
[----:B------:R-:W-:-:S07]  /*efb0*/  IADD3 R0, R33, 0x2, RZ ;  /* 0x0000000221007810 */ /* 0x000fce0007ffe0ff */
.L_x_2592:
[----:B------:R-:W-:Y:S05]  /*efc0*/  BSYNC B2 ;  /* 0x0000000000027941 */ /* 0x000fea0003800000 */
.L_x_2591:
[----:B------:R-:W-:-:S13]  /*efd0*/  LOP3.LUT P1, RZ, R24, 0xfffffffe, RZ, 0xc0, !PT ;  /* 0xfffffffe18ff7812 */ /* 0x000fda000782c0ff */
[----:B------:R-:W-:Y:S05]  /*efe0*/  @!P1 BRA `(.L_x_2590) ;  /* 0x0000000000f09947 */ /* 0x000fea0003800000 */
[C---:B------:R-:W-:Y:S01]  /*eff0*/  IMAD R25, R0.reuse, 0x90, RZ ;  /* 0x0000009000197824 */ /* 0x040fe200078e02ff */
[----:B------:R-:W-:Y:S02]  /*f000*/  LEA R24, R0, 0x8, 0x2 ;  /* 0x0000000800187811 */ /* 0x000fe400078e10ff */
[----:B------:R-:W-:Y:S02]  /*f010*/  ISETP.NE.AND P1, PT, RZ, UR7, PT ;  /* 0x00000007ff007c0c */ /* 0x000fe4000bf25270 */
[----:B------:R-:W-:Y:S01]  /*f020*/  SHF.R.S32.HI R27, RZ, 0x1f, R25 ;  /* 0x0000001fff1b7819 */ /* 0x000fe20000011419 */
[----:B------:R-:W-:Y:S01]  /*f030*/  IMAD R24, R26, -0x4, R24 ;  /* 0xfffffffc1a187824 */ /* 0x000fe200078e0218 */
[-C--:B------:R-:W-:Y:S02]  /*f040*/  IADD3 R36, P4, R14, R25.reuse, RZ ;  /* 0x000000190e247210 */ /* 0x080fe40007f9e0ff */
[----:B------:R-:W-:-:S03]  /*f050*/  IADD3 R34, P3, R49, R25, RZ ;  /* 0x0000001931227210 */ /* 0x000fc60007f7e0ff */
[--C-:B------:R-:W-:Y:S01]  /*f060*/  IMAD.X R25, R18, 0x1, R27.reuse, P4 ;  /* 0x0000000112197824 */ /* 0x100fe200020e061b */
[-C--:B------:R-:W-:Y:S01]  /*f070*/  LEA R26, P5, R34, R44.reuse, 0x2 ;  /* 0x0000002c221a7211 */ /* 0x080fe200078a10ff */
[----:B------:R-:W-:Y:S01]  /*f080*/  IMAD.X R27, R51, 0x1, R27, P3 ;  /* 0x00000001331b7824 */ /* 0x000fe200018e061b */
[----:B------:R-:W-:-:S04]  /*f090*/  LEA R35, P4, R36, R44, 0x2 ;  /* 0x0000002c24237211 */ /* 0x000fc800078810ff */
[-C--:B------:R-:W-:Y:S01]  /*f0a0*/  LEA.HI.X R27, R34, R45.reuse, R27, 0x2, P5 ;  /* 0x0000002d221b7211 */ /* 0x080fe200028f141b */
[----:B------:R-:W-:Y:S01]  /*f0b0*/  IMAD.IADD R34, R46, 0x1, R24 ;  /* 0x000000012e227824 */ /* 0x000fe200078e0218 */
[----:B------:R-:W-:-:S07]  /*f0c0*/  LEA.HI.X R25, R36, R45, R25, 0x2, P4 ;  /* 0x0000002d24197211 */ /* 0x000fce00020f1419 */
.L_x_2596:
[----:B------:R0:W5:Y:S01]  /*f0d0*/  LDG.E.128 R36, desc[UR36][R26.64] ;  /* 0x000000241a247981 */ /* 0x000162000c1e1d00 */
[----:B------:R-:W-:Y:S02]  /*f0e0*/  LOP3.LUT P3, RZ, R17, 0x10, RZ, 0xc0, !PT ;  /* 0x0000001011ff7812 */ /* 0x000fe4000786c0ff */
[----:B------:R-:W-:Y:S01]  /*f0f0*/  MOV R24, R35 ;  /* 0x0000002300187202 */ /* 0x000fe20000000f00 */
[----:B------:R-:W-:Y:S10]  /*f100*/  @P1 BRA `(.L_x_2594) ;  /* 0x00000000002c1947 */ /* 0x000ff40003800000 */
        /* <DEDUP_REMOVED lines=11> */
.L_x_2594:
[----:B------:R3:W5:Y:S04]  /*f1c0*/  LDG.E.128 R40, desc[UR36][R26.64+0x480] ;  /* 0x000480241a287981 */ /* 0x000768000c1e1d00 */
[----:B------:R-:W4:Y:S02]  /*f1d0*/  LDS R35, [R34+-0x8] ;  /* 0xfffff80022237984 */ /* 0x000f240000000800 */
[C---:B----45:R-:W-:Y:S01]  /*f1e0*/  FFMA.FTZ R44, R35.reuse, R37, R9 ;  /* 0x00000025232c7223 */ /* 0x070fe20000010009 */
[C---:B--2---:R-:W-:Y:S01]  /*f1f0*/  FFMA.FTZ R37, R35.reuse, R38, R10 ;  /* 0x0000002623257223 */ /* 0x044fe2000001000a */
[C---:B------:R-:W-:Y:S01]  /*f200*/  FFMA.FTZ R36, R35.reuse, R36, R8 ;  /* 0x0000002423247223 */ /* 0x040fe20000010008 */
[----:B------:R-:W-:Y:S01]  /*f210*/  FFMA.FTZ R38, R35, R39, R11 ;  /* 0x0000002723267223 */ /* 0x000fe2000001000b */
[----:B---3--:R-:W-:Y:S06]  /*f220*/  @P1 BRA `(.L_x_2595) ;  /* 0x00000000002c1947 */ /* 0x008fec0003800000 */
[----:B------:R-:W2:Y:S04]  /*f230*/  @P3 LDG.E.128 R8, desc[UR36][R28.64] ;  /* 0x000000241c083981 */ /* 0x000ea8000c1e1d00 */
[----:B------:R-:W3:Y:S02]  /*f240*/  LDS.128 R52, [R30] ;  /* 0x000000001e347984 */ /* 0x000ee40000000c00 */
[----:B---3--:R-:W-:Y:S01]  /*f250*/  FADD.FTZ R40, R52, R40 ;  /* 0x0000002834287221 */ /* 0x008fe20000010000 */
        /* <DEDUP_REMOVED lines=8> */
.L_x_2595:
[----:B------:R3:W4:Y:S01]  /*f2e0*/  LDS R11, [R34] ;  /* 0x00000000220b7984 */ /* 0x0007220000000800 */
[----:B------:R-:W-:Y:S01]  /*f2f0*/  IADD3 R35, P3, R24, 0x900, RZ ;  /* 0x0000090018237810 */ /* 0x000fe20007f7e0ff */
[----:B------:R-:W-:Y:S01]  /*f300*/  VIADD R0, R0, 0x4 ;  /* 0x0000000400007836 */ /* 0x000fe20000000000 */
[----:B0-----:R-:W-:-:S03]  /*f310*/  IADD3 R26, P4, R26, 0x900, RZ ;  /* 0x000009001a1a7810 */ /* 0x001fc60007f9e0ff */
[----:B--2---:R-:W-:Y:S01]  /*f320*/  IMAD.X R25, RZ, RZ, R25, P3 ;  /* 0x000000ffff197224 */ /* 0x004fe200018e0619 */
[----:B------:R-:W-:Y:S01]  /*f330*/  ISETP.GE.AND P3, PT, R0, R31, PT ;  /* 0x0000001f0000720c */ /* 0x000fe20003f66270 */
[----:B------:R-:W-:Y:S01]  /*f340*/  IMAD.X R27, RZ, RZ, R27, P4 ;  /* 0x000000ffff1b7224 */ /* 0x000fe200020e061b */
[----:B---3--:R-:W-:Y:S01]  /*f350*/  IADD3 R34, R34, 0x10, RZ ;  /* 0x0000001022227810 */ /* 0x008fe20007ffe0ff */
[C---:B----4-:R-:W-:Y:S01]  /*f360*/  FFMA.FTZ R8, R11.reuse, R40, R36 ;  /* 0x000000280b087223 */ /* 0x050fe20000010024 */
[C---:B------:R-:W-:Y:S01]  /*f370*/  FFMA.FTZ R9, R11.reuse, R41, R44 ;  /* 0x000000290b097223 */ /* 0x040fe2000001002c */
[C---:B------:R-:W-:Y:S01]  /*f380*/  FFMA.FTZ R10, R11.reuse, R42, R37 ;  /* 0x0000002a0b0a7223 */ /* 0x040fe20000010025 */
[----:B------:R-:W-:-:S07]  /*f390*/  FFMA.FTZ R11, R11, R43, R38 ;  /* 0x0000002b0b0b7223 */ /* 0x000fce0000010026 */
[----:B------:R-:W-:Y:S05]  /*f3a0*/  @!P3 BRA `(.L_x_2596) ;  /* 0xfffffffc0048b947 */ /* 0x000fea000383ffff */
.L_x_2590:
[----:B------:R-:W-:Y:S05]  /*f3b0*/  BSYNC B1 ;  /* 0x0000000000017941 */ /* 0x000fea0003800000 */
.L_x_2589:
[----:B------:R-:W-:-:S13]  /*f3c0*/  ISETP.GE.AND P1, PT, R33, R20, PT ;  /* 0x000000142100720c */ /* 0x000fda0003f26270 */
[----:B------:R-:W-:Y:S05]  /*f3d0*/  @P1 BRA `(.L_x_2588) ;  /* 0x0000000c00081947 */ /* 0x000fea0003800000 */
[----:B------:R-:W2:Y:S01]  /*f3e0*/  LDL R48, [R1+0x260] ;  /* 0x0002600001307983 */ /* 0x000ea20000100800 */
[----:B------:R-:W-:Y:S01]  /*f3f0*/  IADD3 R0, -R13, -0x2, R16 ;  /* 0xfffffffe0d007810 */ /* 0x000fe20007ffe110 */
[----:B------:R-:W0:Y:S01]  /*f400*/  LDC.64 R24, c[0x0][0x2e8] ;  /* 0x0000ba00ff187b82 */ /* 0x000e220000000a00 */
[----:B------:R-:W-:Y:S01]  /*f410*/  ULDC UR4, c[0x0][0x288] ;  /* 0x0000a20000047ab9 */ /* 0x000fe20000000800 */
[----:B------:R-:W-:Y:S01]  /*f420*/  BSSY B1, `(.L_x_2597) ;  /* 0x000003e000017945 */ /* 0x000fe20003800000 */
[----:B------:R-:W-:-:S04]  /*f430*/  IMAD R26, R2, UR4, R15 ;  /* 0x00000004021a7c24 */ /* 0x000fc8000f8e020f */
[----:B------:R-:W-:-:S04]  /*f440*/  IMAD R27, R26, 0x90, R3 ;  /* 0x000000901a1b7824 */ /* 0x000fc800078e0203 */
[----:B0-----:R-:W-:-:S04]  /*f450*/  IMAD.WIDE R26, R27, 0x4, R24 ;  /* 0x000000041b1a7825 */ /* 0x001fc800078e0218 */
[----:B--2---:R-:W-:-:S05]  /*f460*/  IMAD.IADD R0, R0, 0x1, -R48 ;  /* 0x0000000100007824 */ /* 0x004fca00078e0a30 */
[----:B------:R-:W-:-:S13]  /*f470*/  LOP3.LUT P1, RZ, R0, 0x2, RZ, 0xc0, !PT ;  /* 0x0000000200ff7812 */ /* 0x000fda000782c0ff */
[----:B------:R-:W-:Y:S05]  /*f480*/  @P1 BRA `(.L_x_2598) ;  /* 0x0000000000dc1947 */ /* 0x000fea0003800000 */
[----:B------:R-:W0:Y:S01]  /*f490*/  LDC R28, c[0x0][0x284] ;  /* 0x0000a100ff1c7b82 */ /* 0x000e220000000800 */
[----:B------:R-:W-:Y:S01]  /*f4a0*/  BSSY B2, `(.L_x_2599) ;  /* 0x0000034000027945 */ /* 0x000fe20003800000 */
[----:B0-----:R-:W-:-:S13]  /*f4b0*/  ISETP.GE.AND P1, PT, R33, R28, PT ;  /* 0x0000001c2100720c */ /* 0x001fda0003f26270 */
        /* <DEDUP_REMOVED lines=10> */
[----:B0-----:R-:W-:-:S04]  /*f560*/  IMAD.MOV R24, RZ, RZ, -R25 ;  /* 0x000000ffff187224 */ /* 0x001fc800078e0a19 */
[----:B------:R-:W-:Y:S01]  /*f570*/  IMAD R35, R24, R29, RZ ;  /* 0x0000001d18237224 */ /* 0x000fe200078e02ff */
[----:B------:R-:W-:-:S10]  /*f580*/  HFMA2.MMA R24, -RZ, RZ, 0, 0 ;  /* 0x00000000ff187435 */ /* 0x000fd400000001ff */
[----:B------:R-:W-:-:S04]  /*f590*/  IMAD.HI.U32 R24, R25, R35, R24 ;  /* 0x0000002319187227 */ /* 0x000fc800078e0018 */
[----:B------:R-:W-:-:S04]  /*f5a0*/  IMAD.MOV.U32 R25, RZ, RZ, R36 ;  /* 0x000000ffff197224 */ /* 0x000fc800078e0024 */
[----:B------:R-:W-:-:S04]  /*f5b0*/  IMAD.HI.U32 R24, R24, R25, RZ ;  /* 0x0000001918187227 */ /* 0x000fc800078e00ff */
[----:B------:R-:W-:-:S04]  /*f5c0*/  IMAD.MOV R24, RZ, RZ, -R24 ;  /* 0x000000ffff187224 */ /* 0x000fc800078e0a18 */
[----:B------:R-:W-:-:S05]  /*f5d0*/  IMAD R24, R29, R24, R25 ;  /* 0x000000181d187224 */ /* 0x000fca00078e0219 */
[----:B------:R-:W-:-:S13]  /*f5e0*/  ISETP.GT.U32.AND P1, PT, R29, R24, PT ;  /* 0x000000181d00720c */ /* 0x000fda0003f24070 */
[----:B------:R-:W-:-:S05]  /*f5f0*/  @!P1 IMAD.IADD R24, R24, 0x1, -R29 ;  /* 0x0000000118189824 */ /* 0x000fca00078e0a1d */
[----:B------:R-:W-:-:S13]  /*f600*/  ISETP.GT.U32.AND P1, PT, R29, R24, PT ;  /* 0x000000181d00720c */ /* 0x000fda0003f24070 */
[----:B------:R-:W-:Y:S02]  /*f610*/  @!P1 IADD3 R24, R24, -R29, RZ ;  /* 0x8000001d18189210 */ /* 0x000fe40007ffe0ff */
[----:B------:R0:W2:Y:S03]  /*f620*/  LDS R29, [R32] ;  /* 0x00000000201d7984 */ /* 0x0000a60000000800 */
[----:B------:R-:W-:Y:S01]  /*f630*/  @!P3 IMAD.MOV R24, RZ, RZ, -R24 ;  /* 0x000000ffff18b224 */ /* 0x000fe200078e0a18 */
[----:B------:R-:W-:-:S05]  /*f640*/  @!P4 LOP3.LUT R24, RZ, R28, RZ, 0x33, !PT ;  /* 0x0000001cff18c212 */ /* 0x000fca00078e33ff */
        /* <DEDUP_REMOVED lines=8> */
[----:B0-2---:R-:W-:Y:S05]  /*f6d0*/  @P1 BRA `(.L_x_2601) ;  /* 0x0000000000301947 */ /* 0x005fea0003800000 */
        /* <DEDUP_REMOVED lines=12> */
.L_x_2601:
[C---:B-----5:R-:W-:Y:S01]  /*f7a0*/  FFMA.FTZ R8, R29.reuse, R36, R8 ;  /* 0x000000241d087223 */ /* 0x060fe20000010008 */
[C---:B------:R-:W-:Y:S01]  /*f7b0*/  FFMA.FTZ R9, R29.reuse, R37, R9 ;  /* 0x000000251d097223 */ /* 0x040fe20000010009 */
[C---:B------:R-:W-:Y:S01]  /*f7c0*/  FFMA.FTZ R10, R29.reuse, R38, R10 ;  /* 0x000000261d0a7223 */ /* 0x040fe2000001000a */
[----:B------:R-:W-:-:S07]  /*f7d0*/  FFMA.FTZ R11, R29, R39, R11 ;  /* 0x000000271d0b7223 */ /* 0x000fce000001000b */
.L_x_2600:
[----:B------:R-:W-:Y:S05]  /*f7e0*/  BSYNC B2 ;  /* 0x0000000000027941 */ /* 0x000fea0003800000 */
.L_x_2599:
[----:B------:R-:W-:-:S07]  /*f7f0*/  VIADD R33, R33, 0x2 ;  /* 0x0000000221217836 */ /* 0x000fce0000000000 */
.L_x_2598:
[----:B------:R-:W-:Y:S05]  /*f800*/  BSYNC B1 ;  /* 0x0000000000017941 */ /* 0x000fea0003800000 */
.L_x_2597:
[----:B------:R-:W-:-:S13]  /*f810*/  LOP3.LUT P1, RZ, R0, 0xfffffffe, RZ, 0xc0, !PT ;  /* 0xfffffffe00ff7812 */ /* 0x000fda000782c0ff */
[----:B------:R-:W-:Y:S05]  /*f820*/  @!P1 BRA `(.L_x_2588) ;  /* 0x0000000400f49947 */ /* 0x000fea0003800000 */
[----:B0-----:R-:W2:Y:S01]  /*f830*/  LDL R22, [R1+0x264] ;  /* 0x0002640001167983 */ /* 0x001ea20000100800 */
[----:B------:R-:W-:Y:S01]  /*f840*/  IMAD.SHL.U32 R0, R48, 0x4, RZ ;  /* 0x0000000430007824 */ /* 0x000fe200078e00ff */
[----:B------:R-:W-:Y:S01]  /*f850*/  MOV R28, 0x90 ;  /* 0x00000090001c7802 */ /* 0x000fe20000000f00 */
[----:B------:R-:W-:Y:S02]  /*f860*/  IMAD.MOV.U32 R29, RZ, RZ, RZ ;  /* 0x000000ffff1d7224 */ /* 0x000fe400078e00ff */
[C---:B------:R-:W-:Y:S02]  /*f870*/  IMAD R0, R33.reuse, 0x4, -R0 ;  /* 0x0000000421007824 */ /* 0x040fe400078e0a00 */
[----:B------:R-:W-:Y:S02]  /*f880*/  IMAD R28, R33, R28, 0x120 ;  /* 0x00000120211c7424 */ /* 0x000fe400078e021c */
[----:B--2---:R-:W-:-:S07]  /*f890*/  IMAD.IADD R32, R22, 0x1, R0 ;  /* 0x0000000116207824 */ /* 0x004fce00078e0200 */
.L_x_2608:
[----:B0-----:R-:W0:Y:S01]  /*f8a0*/  LDC R48, c[0x0][0x284] ;  /* 0x0000a100ff307b82 */ /* 0x001e220000000800 */
[----:B------:R-:W-:Y:S01]  /*f8b0*/  IADD3 R23, R28, -0x120, RZ ;  /* 0xfffffee01c177810 */ /* 0x000fe20007ffe0ff */
[----:B------:R-:W-:Y:S01]  /*f8c0*/  BSSY B1, `(.L_x_2602) ;  /* 0x0000039000017945 */ /* 0x000fe20003800000 */
[----:B------:R-:W-:Y:S02]  /*f8d0*/  IMAD.IADD R34, R32, 0x1, R29 ;  /* 0x0000000120227824 */ /* 0x000fe400078e021d */
[----:B------:R-:W-:-:S03]  /*f8e0*/  IADD3 R0, P1, R14, R23, RZ ;  /* 0x000000170e007210 */ /* 0x000fc60007f3e0ff */
[----:B------:R-:W2:Y:S01]  /*f8f0*/  LDC.64 R52, c[0x0][0x250] ;  /* 0x00009400ff347b82 */ /* 0x000ea20000000a00 */
[----:B------:R-:W-:Y:S02]  /*f900*/  LEA.HI.X.SX32 R23, R23, R18, 0x1, P1 ;  /* 0x0000001217177211 */ /* 0x000fe400008f0eff */
[----:B0-----:R-:W-:Y:S02]  /*f910*/  ISETP.GE.AND P1, PT, R33, R48, PT ;  /* 0x000000302100720c */ /* 0x001fe40003f26270 */
[----:B--2---:R-:W-:-:S04]  /*f920*/  LEA R24, P3, R0, R52, 0x2 ;  /* 0x0000003400187211 */ /* 0x004fc800078610ff */
[----:B------:R-:W-:-:S07]  /*f930*/  LEA.HI.X R25, R0, R53, R23, 0x2, P3 ;  /* 0x0000003500197211 */ /* 0x000fce00018f1417 */
[----:B------:R-:W-:Y:S05]  /*f940*/  @!P1 BRA `(.L_x_2603) ;  /* 0x0000000000c09947 */ /* 0x000fea0003800000 */
[----:B------:R-:W-:Y:S01]  /*f950*/  IABS R31, R48 ;  /* 0x00000030001f7213 */ /* 0x000fe20000000000 */
[----:B------:R-:W-:Y:S01]  /*f960*/  HFMA2.MMA R22, -RZ, RZ, 0, 0 ;  /* 0x00000000ff167435 */ /* 0x000fe200000001ff */
[----:B------:R-:W-:Y:S01]  /*f970*/  ISETP.GE.AND P3, PT, R33, RZ, PT ;  /* 0x000000ff2100720c */ /* 0x000fe20003f66270 */
[----:B------:R-:W-:Y:S01]  /*f980*/  ULDC UR4, c[0x0][0x29c] ;  /* 0x0000a70000047ab9 */ /* 0x000fe20000000800 */
[----:B------:R-:W0:Y:S01]  /*f990*/  I2F.RP R35, R31 ;  /* 0x0000001f00237306 */ /* 0x000e220000209400 */
[----:B------:R-:W-:-:S07]  /*f9a0*/  ISETP.NE.AND P4, PT, R48, RZ, PT ;  /* 0x000000ff3000720c */ /* 0x000fce0003f85270 */
[----:B0-----:R-:W0:Y:S02]  /*f9b0*/  MUFU.RCP R35, R35 ;  /* 0x0000002300237308 */ /* 0x001e240000001000 */
[----:B0-----:R-:W-:-:S06]  /*f9c0*/  VIADD R36, R35, 0xffffffe ;  /* 0x0ffffffe23247836 */ /* 0x001fcc0000000000 */
[----:B------:R-:W0:Y:S02]  /*f9d0*/  F2I.FTZ.U32.TRUNC.NTZ R23, R36 ;  /* 0x0000002400177305 */ /* 0x000e24000021f000 */
[----:B0-----:R-:W-:-:S04]  /*f9e0*/  IMAD.MOV R0, RZ, RZ, -R23 ;  /* 0x000000ffff007224 */ /* 0x001fc800078e0a17 */
        /* <DEDUP_REMOVED lines=34> */
.L_x_2604:
[C---:B-----5:R-:W-:Y:S01]  /*fc10*/  FFMA.FTZ R8, R31.reuse, R36, R8 ;  /* 0x000000241f087223 */ /* 0x060fe20000010008 */
[C---:B------:R-:W-:Y:S01]  /*fc20*/  FFMA.FTZ R9, R31.reuse, R37, R9 ;  /* 0x000000251f097223 */ /* 0x040fe20000010009 */
[C---:B------:R-:W-:Y:S01]  /*fc30*/  FFMA.FTZ R10, R31.reuse, R38, R10 ;  /* 0x000000261f0a7223 */ /* 0x040fe2000001000a */
[----:B------:R-:W-:-:S07]  /*fc40*/  FFMA.FTZ R11, R31, R39, R11 ;  /* 0x000000271f0b7223 */ /* 0x000fce000001000b */
.L_x_2603:
[----:B------:R-:W-:Y:S05]  /*fc50*/  BSYNC B1 ;  /* 0x0000000000017941 */ /* 0x000fea0003800000 */
.L_x_2602:
[----:B------:R-:W-:Y:S01]  /*fc60*/  VIADD R31, R33, 0x2 ;  /* 0x00000002211f7836 */ /* 0x000fe20000000000 */
[----:B------:R-:W-:Y:S04]  /*fc70*/  BSSY B1, `(.L_x_2605) ;  /* 0x0000033000017945 */ /* 0x000fe80003800000 */
[----:B------:R-:W-:-:S13]  /*fc80*/  ISETP.GE.AND P1, PT, R31, R48, PT ;  /* 0x000000301f00720c */ /* 0x000fda0003f26270 */
[----:B------:R-:W-:Y:S05]  /*fc90*/  @!P1 BRA `(.L_x_2606) ;  /* 0x0000000000c09947 */ /* 0x000fea0003800000 */
[----:B------:R-:W-:Y:S01]  /*fca0*/  IABS R35, R48 ;  /* 0x0000003000237213 */ /* 0x000fe20000000000 */
[----:B------:R-:W-:Y:S01]  /*fcb0*/  IMAD.MOV.U32 R22, RZ, RZ, RZ ;  /* 0x000000ffff167224 */ /* 0x000fe200078e00ff */
[----:B------:R-:W-:Y:S01]  /*fcc0*/  ISETP.GE.AND P3, PT, R31, RZ, PT ;  /* 0x000000ff1f00720c */ /* 0x000fe20003f66270 */
[----:B------:R-:W-:Y:S01]  /*fcd0*/  ULDC UR4, c[0x0][0x29c] ;  /* 0x0000a70000047ab9 */ /* 0x000fe20000000800 */
[----:B0-----:R-:W0:Y:S01]  /*fce0*/  I2F.RP R36, R35 ;  /* 0x0000002300247306 */ /* 0x001e220000209400 */
[----:B------:R-:W-:-:S07]  /*fcf0*/  ISETP.NE.AND P4, PT, R48, RZ, PT ;  /* 0x000000ff3000720c */ /* 0x000fce0003f85270 */
[----:B0-----:R-:W0:Y:S02]  /*fd00*/  MUFU.RCP R36, R36 ;  /* 0x0000002400247308 */ /* 0x001e240000001000 */
[----:B0-----:R-:W-:-:S06]  /*fd10*/  VIADD R37, R36, 0xffffffe ;  /* 0x0ffffffe24257836 */ /* 0x001fcc0000000000 */
[----:B------:R-:W0:Y:S02]  /*fd20*/  F2I.FTZ.U32.TRUNC.NTZ R23, R37 ;  /* 0x0000002500177305 */ /* 0x000e24000021f000 */
[----:B0-----:R-:W-:-:S05]  /*fd30*/  IADD3 R0, RZ, -R23, RZ ;  /* 0x80000017ff007210 */ /* 0x001fca0007ffe0ff */
[----:B------:R-:W-:Y:S01]  /*fd40*/  IMAD R39, R0, R35, RZ ;  /* 0x0000002300277224 */ /* 0x000fe200078e02ff */
[----:B------:R-:W-:Y:S02]  /*fd50*/  IABS R0, R31 ;  /* 0x0000001f00007213 */ /* 0x000fe40000000000 */
[----:B------:R0:W2:Y:S01]  /*fd60*/  LDS R31, [R34+0x8] ;  /* 0x00000800221f7984 */ /* 0x0000a20000000800 */
        /* <DEDUP_REMOVED lines=8> */
[----:B------:R-:W-:-:S04]  /*fdf0*/  @!P1 IMAD.IADD R0, R0, 0x1, -R35 ;  /* 0x0000000100009824 */ /* 0x000fc800078e0a23 */
        /* <DEDUP_REMOVED lines=22> */
.L_x_2607:
[C---:B-----5:R-:W-:Y:S01]  /*ff60*/  FFMA.FTZ R8, R31.reuse, R36, R8 ;  /* 0x000000241f087223 */ /* 0x060fe20000010008 */
[C---:B------:R-:W-:Y:S01]  /*ff70*/  FFMA.FTZ R9, R31.reuse, R37, R9 ;  /* 0x000000251f097223 */ /* 0x040fe20000010009 */
[C---:B------:R-:W-:Y:S01]  /*ff80*/  FFMA.FTZ R10, R31.reuse, R38, R10 ;  /* 0x000000261f0a7223 */ /* 0x040fe2000001000a */
[----:B------:R-:W-:-:S07]  /*ff90*/  FFMA.FTZ R11, R31, R39, R11 ;  /* 0x000000271f0b7223 */ /* 0x000fce000001000b */
.L_x_2606:
[----:B------:R-:W-:Y:S05]  /*ffa0*/  BSYNC B1 ;  /* 0x0000000000017941 */ /* 0x000fea0003800000 */
.L_x_2605:
[----:B------:R-:W-:Y:S01]  /*ffb0*/  VIADD R33, R33, 0x4 ;  /* 0x0000000421217836 */ /* 0x000fe20000000000 */
[----:B------:R-:W-:Y:S01]  /*ffc0*/  IADD3 R29, R29, 0x10, RZ ;  /* 0x000000101d1d7810 */ /* 0x000fe20007ffe0ff */
[----:B------:R-:W-:-:S03]  /*ffd0*/  VIADD R28, R28, 0x240 ;  /* 0x000002401c1c7836 */ /* 0x000fc60000000000 */
[----:B------:R-:W-:-:S13]  /*ffe0*/  ISETP.GE.AND P1, PT, R33, R20, PT ;  /* 0x000000142100720c */ /* 0x000fda0003f26270 */
[----:B------:R-:W-:Y:S05]  /*fff0*/  @!P1 BRA `(.L_x_2608) ;  /* 0xfffffff800289947 */ /* 0x000fea000383ffff */
.L_x_2588:
[----:B------:R-:W-:Y:S05]  /*10000*/  BSYNC B0 ;  /* 0x0000000000007941 */ /* 0x000fea0003800000 */
.L_x_2587:
[----:B------:R-:W-:Y:S01]  /*10010*/  ISETP.GT.OR P0, PT, R21, 0x23, P0 ;  /* 0x000000231500780c */ /* 0x000fe20000704670 */
[----:B------:R-:W-:-:S12]  /*10020*/  BSSY B0, `(.L_x_2609) ;  /* 0x0000031000007945 */ /* 0x000fd80003800000 */
[----:B------:R-:W-:Y:S05]  /*10030*/  @P0 BRA `(.L_x_2610) ;  /* 0x0000000000bc0947 */ /* 0x000fea0003800000 */
[----:B------:R-:W2:Y:S01]  /*10040*/  LDL.LU R31, [R1+0x260] ;  /* 0x00026000011f7983 */ /* 0x000ea20000300800 */
[----:B------:R-:W-:Y:S01]  /*10050*/  IMAD.MOV.U32 R21, RZ, RZ, 0x90 ;  /* 0x00000090ff157424 */ /* 0x000fe200078e00ff */
[----:B------:R-:W-:-:S03]  /*10060*/  ULDC.64 UR6, c[0x0][0x250] ;  /* 0x0000940000067ab9 */ /* 0x000fc60000000a00 */
[----:B------:R-:W-:-:S05]  /*10070*/  IMAD R21, R16, R21, -0x90 ;  /* 0xffffff7010157424 */ /* 0x000fca00078e0215 */
[----:B------:R-:W-:-:S04]  /*10080*/  IADD3 R0, P0, R14, R21, RZ ;  /* 0x000000150e007210 */ /* 0x000fc80007f1e0ff */
[----:B------:R-:W-:Y:S02]  /*10090*/  LEA.HI.X.SX32 R21, R21, R18, 0x1, P0 ;  /* 0x0000001215157211 */ /* 0x000fe400000f0eff */
[----:B0-----:R-:W-:-:S04]  /*100a0*/  LEA R22, P0, R0, UR6, 0x2 ;  /* 0x0000000600167c11 */ /* 0x001fc8000f8010ff */
[----:B------:R-:W-:-:S05]  /*100b0*/  LEA.HI.X R23, R0, UR7, R21, 0x2, P0 ;  /* 0x0000000700177c11 */ /* 0x000fca00080f1415 */
[----:B------:R0:W5:Y:S01]  /*100c0*/  LDG.E.128 R24, desc[UR36][R22.64] ;  /* 0x0000002416187981 */ /* 0x000162000c1e1d00 */
[----:B------:R-:W3:Y:S01]  /*100d0*/  S2UR UR5, SR_CgaCtaId ;  /* 0x00000000000579c3 */ /* 0x000ee20000008800 */
[----:B------:R-:W-:Y:S02]  /*100e0*/  UMOV UR4, 0x400 ;  /* 0x0000040000047882 */ /* 0x000fe40000000000 */
[----:B------:R-:W-:-:S04]  /*100f0*/  UIADD3 UR4, UR4, 0x820, URZ ;  /* 0x0000082004047890 */ /* 0x000fc8000fffe03f */
[----:B---3--:R-:W-:-:S06]  /*10100*/  ULEA UR4, UR5, UR4, 0x18 ;  /* 0x0000000405047291 */ /* 0x008fcc000f8ec03f */
[----:B------:R-:W-:Y:S01]  /*10110*/  MOV R0, UR4 ;  /* 0x0000000400007c02 */ /* 0x000fe20008000f00 */
[----:B------:R-:W-:Y:S02]  /*10120*/  ULDC UR4, c[0x0][0x29c] ;  /* 0x0000a70000047ab9 */ /* 0x000fe40000000800 */
[----:B------:R-:W-:Y:S02]  /*10130*/  ISETP.NE.AND P0, PT, RZ, UR4, PT ;  /* 0x00000004ff007c0c */ /* 0x000fe4000bf05270 */
[----:B------:R0:W-:Y:S01]  /*10140*/  STL [R1+0x264], R0 ;  /* 0x0002640001007387 */ /* 0x0001e20000100800 */
[----:B--2---:R-:W-:-:S04]  /*10150*/  IMAD.IADD R20, R20, 0x1, -R31 ;  /* 0x0000000114147824 */ /* 0x004fc800078e0a1f */
[----:B------:R-:W-:-:S05]  /*10160*/  IMAD R20, R20, 0x4, R0 ;  /* 0x0000000414147824 */ /* 0x000fca00078e0200 */
[----:B------:R0:W2:Y:S01]  /*10170*/  LDS R29, [R20] ;  /* 0x00000000141d7984 */ /* 0x0000a20000000800 */
[----:B------:R-:W-:Y:S05]  /*10180*/  @P0 BRA `(.L_x_2611) ;  /* 0x0000000000580947 */ /* 0x000fea0003800000 */
[----:B------:R-:W-:Y:S01]  /*10190*/  LOP3.LUT P1, RZ, R17, 0x10, RZ, 0xc0, !PT ;  /* 0x0000001011ff7812 */ /* 0x000fe2000782c0ff */
[----:B------:R-:W3:-:S12]  /*101a0*/  LDL.LU R31, [R1+0x278] ;  /* 0x00027800011f7983 */ /* 0x000ed80000300800 */
[----:B0-----:R-:W0:Y:S08]  /*101b0*/  @P1 LDC R0, c[0x0][0x288] ;  /* 0x0000a200ff001b82 */ /* 0x001e300000000800 */
[----:B------:R-:W4:Y:S01]  /*101c0*/  @P1 LDC.64 R16, c[0x0][0x2e8] ;  /* 0x0000ba00ff101b82 */ /* 0x000f220000000a00 */
[----:B0-----:R-:W-:-:S04]  /*101d0*/  @P1 IMAD R0, R2, R0, R15 ;  /* 0x0000000002001224 */ /* 0x001fc800078e020f */
[----:B------:R-:W-:-:S04]  /*101e0*/  @P1 IMAD R15, R0, 0x90, R3 ;  /* 0x00000090000f1824 */ /* 0x000fc800078e0203 */
[----:B----4-:R-:W-:-:S05]  /*101f0*/  @P1 IMAD.WIDE R16, R15, 0x4, R16 ;  /* 0x000000040f101825 */ /* 0x010fca00078e0210 */
[----:B------:R-:W4:Y:S01]  /*10200*/  @P1 LDG.E.128 R20, desc[UR36][R16.64] ;  /* 0x0000002410141981 */ /* 0x000f22000c1e1d00 */
[----:B-----5:R-:W-:Y:S01]  /*10210*/  FADD.FTZ R24, R24, R4 ;  /* 0x0000000418187221 */ /* 0x020fe20000010000 */
[----:B------:R-:W-:Y:S01]  /*10220*/  FADD.FTZ R25, R25, R5 ;  /* 0x0000000519197221 */ /* 0x000fe20000010000 */
[----:B------:R-:W-:Y:S01]  /*10230*/  FADD.FTZ R26, R26, R6 ;  /* 0x000000061a1a7221 */ /* 0x000fe20000010000 */
[----:B------:R-:W-:Y:S01]  /*10240*/  FADD.FTZ R27, R27, R7 ;  /* 0x000000071b1b7221 */ /* 0x000fe20000010000 */
[----:B---3--:R-:W-:-:S05]  /*10250*/  IMAD R15, R31, 0x90, RZ ;  /* 0x000000901f0f7824 */ /* 0x008fca00078e02ff */
[----:B------:R-:W-:-:S04]  /*10260*/  IADD3 R14, P0, R14, R15, RZ ;  /* 0x0000000f0e0e7210 */ /* 0x000fc80007f1e0ff */
[----:B------:R-:W-:Y:S02]  /*10270*/  LEA.HI.X.SX32 R15, R15, R18, 0x1, P0 ;  /* 0x000000120f0f7211 */ /* 0x000fe400000f0eff */
[----:B-1----:R-:W-:-:S04]  /*10280*/  LEA R4, P0, R14, UR6, 0x2 ;  /* 0x000000060e047c11 */ /* 0x002fc8000f8010ff */
[----:B------:R-:W-:Y:S01]  /*10290*/  LEA.HI.X R5, R14, UR7, R15, 0x2, P0 ;  /* 0x000000070e057c11 */ /* 0x000fe200080f140f */
[----:B----4-:R-:W-:Y:S01]  /*102a0*/  @P1 FMUL.FTZ R24, R24, R20 ;  /* 0x0000001418181220 */ /* 0x010fe20000410000 */
[----:B------:R-:W-:Y:S01]  /*102b0*/  @P1 FMUL.FTZ R25, R25, R21 ;  /* 0x0000001519191220 */ /* 0x000fe20000410000 */
[----:B------:R-:W-:Y:S01]  /*102c0*/  @P1 FMUL.FTZ R26, R26, R22 ;  /* 0x000000161a1a1220 */ /* 0x000fe20000410000 */
[----:B------:R-:W-:-:S05]  /*102d0*/  @P1 FMUL.FTZ R27, R27, R23 ;  /* 0x000000171b1b1220 */ /* 0x000fca0000410000 */
[----:B------:R3:W-:Y:S02]  /*102e0*/  STG.E.128 desc[UR36][R4.64], R24 ;  /* 0x0000001804007986 */ /* 0x0007e4000c101d24 */
.L_x_2611:
[C---:B--2--5:R-:W-:Y:S01]  /*102f0*/  FFMA.FTZ R8, R29.reuse, R24, R8 ;  /* 0x000000181d087223 */ /* 0x064fe20000010008 */
[C---:B------:R-:W-:Y:S01]  /*10300*/  FFMA.FTZ R9, R29.reuse, R25, R9 ;  /* 0x000000191d097223 */ /* 0x040fe20000010009 */
[C---:B------:R-:W-:Y:S01]  /*10310*/  FFMA.FTZ R10, R29.reuse, R26, R10 ;  /* 0x0000001a1d0a7223 */ /* 0x040fe2000001000a */
[----:B------:R-:W-:-:S07]  /*10320*/  FFMA.FTZ R11, R29, R27, R11 ;  /* 0x0000001b1d0b7223 */ /* 0x000fce000001000b */
.L_x_2610:
[----:B------:R-:W-:Y:S05]  /*10330*/  BSYNC B0 ;  /* 0x0000000000007941 */ /* 0x000fea0003800000 */
.L_x_2609:
[----:B0-----:R-:W-:Y:S01]  /*10340*/  VIADD R0, R19, 0x3f ;  /* 0x0000003f13007836 */ /* 0x001fe20000000000 */
[----:B------:R-:W-:Y:S04]  /*10350*/  BAR.SYNC.DEFER_BLOCKING 0x0 ;  /* 0x0000000000007b1d */ /* 0x000fe80000010000 */
[----:B------:R-:W-:Y:S02]  /*10360*/  ISETP.GT.U32.OR P0, PT, R0, 0x7e, P2 ;  /* 0x0000007e0000780c */ /* 0x000fe40001704470 */
[----:B------:R-:W-:Y:S11]  /*10370*/  @P2 BRA `(.L_x_2612) ;  /* 0x00000000003c2947 */ /* 0x000ff60003800000 */
[----:B------:R-:W2:Y:S01]  /*10380*/  LDL.LU R2, [R1+0x264] ;  /* 0x0002640001027983 */ /* 0x000ea20000300800 */
[----:B------:R-:W-:Y:S01]  /*10390*/  LOP3.LUT R0, R19, 0xffffffc0, RZ, 0xc0, !PT ;  /* 0xffffffc013007812 */ /* 0x000fe200078ec0ff */
[----:B------:R-:W-:Y:S01]  /*103a0*/  IMAD R13, R13, 0x90, R3 ;  /* 0x000000900d0d7824 */ /* 0x000fe200078e0203 */
[----:B------:R-:W-:Y:S05]  /*103b0*/  WARPSYNC.ALL ;  /* 0x0000000000007948 */ /* 0x000fea0003800000 */
[----:B------:R-:W-:Y:S02]  /*103c0*/  ISETP.NE.AND P1, PT, R0, 0x40, PT ;  /* 0x000000400000780c */ /* 0x000fe40003f25270 */
[----:B------:R-:W-:Y:S01]  /*103d0*/  ISETP.GT.AND P2, PT, R19, 0x3f, PT ;  /* 0x0000003f1300780c */ /* 0x000fe20003f44270 */
[----:B--2---:R-:W-:-:S10]  /*103e0*/  IMAD R13, R13, 0x4, R2 ;  /* 0x000000040d0d7824 */ /* 0x004fd400078e0202 */
[----:B------:R-:W-:Y:S01]  /*103f0*/  @!P1 STS.128 [R13+-0x240], R8 ;  /* 0xfffdc0080d009388 */ /* 0x000fe20000000c00 */
[----:B------:R-:W-:Y:S06]  /*10400*/  BAR.SYNC.DEFER_BLOCKING 0x0 ;  /* 0x0000000000007b1d */ /* 0x000fec0000010000 */
[----:B-1-3--:R-:W0:Y:S02]  /*10410*/  @!P2 LDS.128 R4, [R13] ;  /* 0x000000000d04a984 */ /* 0x00ae240000000c00 */
[----:B0-----:R-:W-:Y:S01]  /*10420*/  @!P2 FADD.FTZ R8, R8, R4 ;  /* 0x000000040808a221 */ /* 0x001fe20000010000 */
[----:B------:R-:W-:Y:S01]  /*10430*/  @!P2 FADD.FTZ R9, R9, R5 ;  /* 0x000000050909a221 */ /* 0x000fe20000010000 */
[----:B------:R-:W-:Y:S01]  /*10440*/  @!P2 FADD.FTZ R10, R10, R6 ;  /* 0x000000060a0aa221 */ /* 0x000fe20000010000 */
[----:B------:R-:W-:Y:S01]  /*10450*/  @!P2 FADD.FTZ R11, R11, R7 ;  /* 0x000000070b0ba221 */ /* 0x000fe20000010000 */
[----:B------:R-:W-:Y:S06]  /*10460*/  BAR.SYNC.DEFER_BLOCKING 0x0 ;  /* 0x0000000000007b1d */ /* 0x000fec0000010000 */
.L_x_2612:
[----:B------:R-:W-:Y:S05]  /*10470*/  @P0 EXIT ;  /* 0x000000000000094d */ /* 0x000fea0003800000 */
[----:B------:R-:W0:Y:S02]  /*10480*/  LDC R0, c[0x0][0x308] ;  /* 0x0000c200ff007b82 */ /* 0x000e240000000800 */
[----:B0-----:R-:W-:-:S13]  /*10490*/  ISETP.NE.AND P0, PT, R0, 0x2, PT ;  /* 0x000000020000780c */ /* 0x001fda0003f05270 */
[----:B-1-3--:R-:W0:Y:S01]  /*104a0*/  @P0 LDC.64 R4, c[0x0][0x210] ;  /* 0x00008400ff040b82 */ /* 0x00ae220000000a00 */
        /* <DEDUP_REMOVED lines=32> */
.L_x_2551:
[----:B------:R-:W-:Y:S01]  /*106b0*/  BSSY B1, `(.L_x_2613) ;  /* 0x0000008000017945 */ /* 0x000fe20003800000 */
[----:B------:R-:W-:Y:S01]  /*106c0*/  MOV R13, R9 ;  /* 0x00000009000d7202 */ /* 0x000fe20000000f00 */
[----:B------:R-:W-:Y:S02]  /*106d0*/  IMAD.MOV.U32 R12, RZ, RZ, 0x1 ;  /* 0x00000001ff0c7424 */ /* 0x000fe400078e00ff */
[----:B------:R-:W-:Y:S02]  /*106e0*/  IMAD.MOV.U32 R11, RZ, RZ, 0x1f ;  /* 0x0000001fff0b7424 */ /* 0x000fe400078e00ff */
[----:B------:R-:W-:-:S07]  /*106f0*/  IMAD.MOV.U32 R15, RZ, RZ, -0x1 ;  /* 0xffffffffff0f7424 */ /* 0x000fce00078e00ff */
[----:B-----5:R-:W-:Y:S05]  /*10700*/  WARPSYNC.COLLECTIVE R15, `(.L_x_2614) ;  /* 0x000000000f087348 */ /* 0x020fea0003c00000 */
[----:B------:R0:W1:Y:S02]  /*10710*/  SHFL.BFLY P6, R14, R13, R12, R11 ;  /* 0x0c00000c0d0e7389 */ /* 0x00006400000c000b */
[----:B01---5:R-:W-:Y:S01]  /*10720*/  ENDCOLLECTIVE ;  /* 0x000000000000791b */ /* 0x023fe20003800000 */
.L_x_2614:
[----:B------:R-:W-:Y:S05]  /*10730*/  BSYNC B1 ;  /* 0x0000000000017941 */ /* 0x000fea0003800000 */
.L_x_2613:
[----:B------:R-:W-:Y:S05]  /*10740*/  BRA `(.L_x_2615) ;  /* 0xffffffcc004c7947 */ /* 0x000fea000383ffff */
.L_x_2555:
[----:B------:R-:W3:Y:S01]  /*10750*/  LDL R9, [R1] ;  /* 0x0000000001097983 */ /* 0x000ee20000100800 */
[----:B------:R-:W-:Y:S01]  /*10760*/  BSSY B0, `(.L_x_2616) ;  /* 0x0000008000007945 */ /* 0x000fe20003800000 */
[----:B--2---:R-:W-:Y:S02]  /*10770*/  IMAD.MOV.U32 R12, RZ, RZ, 0x10 ;  /* 0x00000010ff0c7424 */ /* 0x004fe400078e00ff */
[----:B------:R-:W-:Y:S02]  /*10780*/  IMAD.MOV.U32 R11, RZ, RZ, 0x1f ;  /* 0x0000001fff0b7424 */ /* 0x000fe400078e00ff */
[----:B------:R-:W-:Y:S01]  /*10790*/  IMAD.MOV.U32 R15, RZ, RZ, -0x1 ;  /* 0xffffffffff0f7424 */ /* 0x000fe200078e00ff */
[----:B---3--:R-:W-:-:S07]  /*107a0*/  MOV R13, R9 ;  /* 0x00000009000d7202 */ /* 0x008fce0000000f00 */
[----:B0-----:R-:W-:Y:S05]  /*107b0*/  WARPSYNC.COLLECTIVE R15, `(.L_x_2617) ;  /* 0x000000000f087348 */ /* 0x001fea0003c00000 */
[----:B------:R1:W2:Y:S02]  /*107c0*/  SHFL.BFLY P6, R14, R13, R12, R11 ;  /* 0x0c00000c0d0e7389 */ /* 0x0002a400000c000b */
[----:B012---:R-:W-:Y:S01]  /*107d0*/  ENDCOLLECTIVE ;  /* 0x000000000000791b */ /* 0x007fe20003800000 */
.L_x_2617:
[----:B------:R-:W-:Y:S05]  /*107e0*/  BSYNC B0 ;  /* 0x0000000000007941 */ /* 0x000fea0003800000 */
.L_x_2616:
[----:B------:R-:W-:Y:S01]  /*107f0*/  HFMA2.MMA R12, -RZ, RZ, 0, 4.76837158203125e-07 ;  /* 0x00000008ff0c7435 */ /* 0x000fe200000001ff */
[----:B------:R-:W-:Y:S01]  /*10800*/  FMNMX.FTZ R13, R14, R9, !PT ;  /* 0x000000090e0d7209 */ /* 0x000fe20007810000 */
[----:B------:R-:W-:Y:S02]  /*10810*/  IMAD.MOV.U32 R11, RZ, RZ, 0x1f ;  /* 0x0000001fff0b7424 */ /* 0x000fe400078e00ff */
[----:B------:R-:W-:-:S07]  /*10820*/  IMAD.MOV.U32 R15, RZ, RZ, -0x1 ;  /* 0xffffffffff0f7424 */ /* 0x000fce00078e00ff */
[----:B------:R-:W-:Y:S05]  /*10830*/  WARPSYNC.COLLECTIVE R15, `(.L_x_2618) ;  /* 0x000000000f087348 */ /* 0x000fea0003c00000 */
[----:B------:R0:W1:Y:S02]  /*10840*/  SHFL.BFLY P6, R14, R13, R12, R11 ;  /* 0x0c00000c0d0e7389 */ /* 0x00006400000c000b */
[----:B01----:R-:W-:Y:S01]  /*10850*/  ENDCOLLECTIVE ;  /* 0x000000000000791b */ /* 0x003fe20003800000 */
.L_x_2618:
[----:B------:R-:W-:Y:S02]  /*10860*/  MOV R12, 0x4 ;  /* 0x00000004000c7802 */ /* 0x000fe40000000f00 */
[----:B------:R-:W-:-:S05]  /*10870*/  FMNMX.FTZ R3, R13, R14, !PT ;  /* 0x0000000e0d037209 */ /* 0x000fca0007810000 */
[----:B------:R-:W-:-:S07]  /*10880*/  IMAD.MOV.U32 R13, RZ, RZ, R3 ;  /* 0x000000ffff0d7224 */ /* 0x000fce00078e0003 */
[----:B------:R-:W-:Y:S05]  /*10890*/  WARPSYNC.COLLECTIVE R15, `(.L_x_2619) ;  /* 0x000000000f087348 */ /* 0x000fea0003c00000 */
[----:B------:R0:W1:Y:S02]  /*108a0*/  SHFL.BFLY P6, R14, R13, R12, R11 ;  /* 0x0c00000c0d0e7389 */ /* 0x00006400000c000b */
[----:B01----:R-:W-:Y:S01]  /*108b0*/  ENDCOLLECTIVE ;  /* 0x000000000000791b */ /* 0x003fe20003800000 */
.L_x_2619:
[----:B------:R-:W-:Y:S01]  /*108c0*/  IMAD.MOV.U32 R12, RZ, RZ, 0x2 ;  /* 0x00000002ff0c7424 */ /* 0x000fe200078e00ff */
[----:B------:R-:W-:-:S05]  /*108d0*/  FMNMX.FTZ R4, R3, R14, !PT ;  /* 0x0000000e03047209 */ /* 0x000fca0007810000 */
[----:B------:R-:W-:-:S07]  /*108e0*/  IMAD.MOV.U32 R13, RZ, RZ, R4 ;  /* 0x000000ffff0d7224 */ /* 0x000fce00078e0004 */
[----:B------:R-:W-:Y:S05]  /*108f0*/  WARPSYNC.COLLECTIVE R15, `(.L_x_2620) ;  /* 0x000000000f087348 */ /* 0x000fea0003c00000 */
[----:B------:R0:W1:Y:S02]  /*10900*/  SHFL.BFLY P6, R14, R13, R12, R11 ;  /* 0x0c00000c0d0e7389 */ /* 0x00006400000c000b */
[----:B01----:R-:W-:Y:S01]  /*10910*/  ENDCOLLECTIVE ;  /* 0x000000000000791b */ /* 0x003fe20003800000 */
.L_x_2620:
[----:B------:R-:W-:Y:S05]  /*10920*/  BRA `(.L_x_2621) ;  /* 0xffffffcc00b47947 */ /* 0x000fea000383ffff */
.L_x_2622:
        /* <DEDUP_REMOVED lines=13> */
.L_x_4248:


//--------------------- .text._ZN4mmha33masked_multihead_attention_kernelIfLi144ELi256ELi4ELi64ELi64ELb1ELb0EEEv26Multihead_attention_paramsIT_XT5_EE --------------------------
	.section	.text._ZN4mmha33masked_multihead_attention_kernelIfLi144ELi256ELi4ELi64ELi64ELb1ELb0EEEv26Multihead_attention_paramsIT_XT5_EE,"ax",@progbits
	.align	128
        .global         _ZN4mmha33masked_multihead_attention_kernelIfLi144ELi256ELi4ELi64ELi64ELb1ELb0EEEv26Multihead_attention_paramsIT_XT5_EE
        .type           _ZN4mmha33masked_multihead_attention_kernelIfLi144ELi256ELi4ELi64ELi64ELb1ELb0EEEv26Multihead_attention_paramsIT_XT5_EE,@function
        .size           _ZN4mmha33masked_multihead_attention_kernelIfLi144ELi256ELi4ELi64ELi64ELb1ELb0EEEv26Multihead_attention_paramsIT_XT5_EE,(.L_x_4249 - _ZN4mmha33masked_multihead_attention_kernelIfLi144ELi256ELi4ELi64ELi64ELb1ELb0EEEv26Multihead_attention_paramsIT_XT5_EE)
        .other          _ZN4mmha33masked_multihead_attention_kernelIfLi144ELi256ELi4ELi64ELi64ELb1ELb0EEEv26Multihead_attention_paramsIT_XT5_EE,@"STO_CUDA_ENTRY STV_DEFAULT"
_ZN4mmha33masked_multihead_attention_kernelIfLi144ELi256ELi4ELi64ELi64ELb1ELb0EEEv26Multihead_attention_paramsIT_XT5_EE:
.text._ZN4mmha33masked_multihead_attention_kernelIfLi144ELi256ELi4ELi64ELi64ELb1ELb0EEEv26Multihead_attention_paramsIT_XT5_EE:
        /* <DEDUP_REMOVED lines=12> */
.L_x_2623:
        /* <DEDUP_REMOVED lines=15> */
[----:B------:R-:W-:Y:S01]  /*01b0*/  BSSY B0, `(.L_x_2624) ;  /* 0x0000040000007945 */ /* 0x000fe20003800000 */
[----:B------:R-:W-:Y:S02]  /*01c0*/  CS2R R38, SRZ ;  /* 0x0000000000267805 */ /* 0x000fe4000001ff00 */
[----:B------:R-:W-:Y:S01]  /*01d0*/  CS2R R36, SRZ ;  /* 0x0000000000247805 */ /* 0x000fe2000001ff00 */
[----:B------:R-:W-:-:S07]  /*01e0*/  IMAD.SHL.U32 R14, R23, 0x4, RZ ;  /* 0x00000004170e7824 */ /* 0x000fce00078e00ff */
        /* <DEDUP_REMOVED lines=9> */
[----:B------:R-:W1:Y:S02]  /*0280*/  LDC.64 R4, c[0x0][0x328] ;  /* 0x0000ca00ff047b82 */ /* 0x000e640000000a00 */
[----:B------:R-:W-:-:S04]  /*0290*/  IMAD.MOV R0, RZ, RZ, -R16 ;  /* 0x000000ffff007224 */ /* 0x000fc800078e0a10 */
[C---:B------:R-:W-:Y:S02]  /*02a0*/  IMAD R0, R3.reuse, R0, R6 ;  /* 0x0000000003007224 */ /* 0x040fe400078e0206 */
[----:B------:R-:W2:Y:S03]  /*02b0*/  @P3 LDC.64 R6, c[0x0][0x2f0] ;  /* 0x0000bc00ff063b82 */ /* 0x000ea60000000a00 */
[----:B------:R-:W-:-:S13]  /*02c0*/  ISETP.GT.U32.AND P1, PT, R3, R0, PT ;  /* 0x000000000300720c */ /* 0x000fda0003f24070 */
[----:B------:R-:W-:Y:S02]  /*02d0*/  @!P1 IMAD.IADD R0, R0, 0x1, -R3 ;  /* 0x0000000100009824 */ /* 0x000fe400078e0a03 */
[----:B------:R-:W-:Y:S01]  /*02e0*/  @!P1 VIADD R16, R16, 0x1 ;  /* 0x0000000110109836 */ /* 0x000fe20000000000 */
[----:B------:R-:W-:Y:S01]  /*02f0*/  ISETP.NE.AND P1, PT, R59, RZ, PT ;  /* 0x000000ff3b00720c */ /* 0x000fe20003f25270 */
[----:B-1----:R-:W-:Y:S01]  /*0300*/  IMAD.WIDE R4, R2, 0x4, R4 ;  /* 0x0000000402047825 */ /* 0x002fe200078e0204 */
[----:B------:R-:W-:Y:S02]  /*0310*/  ISETP.GE.U32.AND P0, PT, R0, R3, PT ;  /* 0x000000030000720c */ /* 0x000fe40003f06070 */
[C---:B------:R-:W-:Y:S01]  /*0320*/  LOP3.LUT R0, R2.reuse, R59, RZ, 0x3c, !PT ;  /* 0x0000003b02007212 */ /* 0x040fe200078e3cff */
[----:B0-----:R-:W-:Y:S01]  /*0330*/  IMAD R22, R2, UR4, R19 ;  /* 0x0000000402167c24 */ /* 0x001fe2000f8e0213 */
[----:B------:R0:W5:Y:S02]  /*0340*/  LDG.E R18, desc[UR36][R4.64] ;  /* 0x0000002404127981 */ /* 0x000164000c1e1900 */
[----:B------:R-:W-:-:S02]  /*0350*/  ISETP.GE.AND P2, PT, R0, RZ, PT ;  /* 0x000000ff0000720c */ /* 0x000fc40003f46270 */
[----:B------:R-:W1:Y:S05]  /*0360*/  LDC R0, c[0x0][0x278] ;  /* 0x00009e00ff007b82 */ /* 0x000e6a0000000800 */
[----:B------:R-:W-:-:S06]  /*0370*/  @P0 VIADD R16, R16, 0x1 ;  /* 0x0000000110100836 */ /* 0x000fcc0000000000 */
[----:B------:R-:W-:Y:S01]  /*0380*/  @!P2 IMAD.MOV R16, RZ, RZ, -R16 ;  /* 0x000000ffff10a224 */ /* 0x000fe200078e0a10 */
[----:B------:R-:W-:-:S05]  /*0390*/  @!P1 LOP3.LUT R16, RZ, R59, RZ, 0x33, !PT ;  /* 0x0000003bff109212 */ /* 0x000fca00078e33ff */
[----:B--2---:R-:W-:-:S05]  /*03a0*/  @P3 IMAD.WIDE R6, R16, 0x4, R6 ;  /* 0x0000000410063825 */ /* 0x004fca00078e0206 */
[----:B------:R2:W5:Y:S01]  /*03b0*/  @P3 LDG.E R17, desc[UR36][R6.64] ;  /* 0x0000002406113981 */ /* 0x000562000c1e1900 */
[----:B------:R-:W-:Y:S01]  /*03c0*/  ISETP.GT.AND P0, PT, R23, 0x23, PT ;  /* 0x000000231700780c */ /* 0x000fe20003f04270 */
[----:B------:R-:W-:Y:S01]  /*03d0*/  IMAD R3, R19, 0x90, RZ ;  /* 0x0000009013037824 */ /* 0x000fe200078e02ff */
[----:B-1----:R-:W-:Y:S01]  /*03e0*/  ISETP.NE.AND P1, PT, R0, RZ, PT ;  /* 0x000000ff0000720c */ /* 0x002fe20003f25270 */
[----:B------:R-:W-:Y:S02]  /*03f0*/  IMAD R58, R22, 0x90, RZ ;  /* 0x00000090163a7824 */ /* 0x000fe400078e02ff */
[----:B0-----:R-:W-:-:S05]  /*0400*/  IMAD R5, R2, R0, R3 ;  /* 0x0000000002057224 */ /* 0x001fca00078e0203 */
[----:B------:R-:W-:-:S03]  /*0410*/  SEL R5, R58, R5, !P1 ;  /* 0x000000053a057207 */ /* 0x000fc60004800000 */
[----:B--2-4-:R-:W-:Y:S05]  /*0420*/  @P0 BRA `(.L_x_2625) ;  /* 0x0000000000600947 */ /* 0x014fea0003800000 */
        /* <DEDUP_REMOVED lines=24> */
.L_x_2625:
[----:B------:R-:W-:Y:S05]  /*05b0*/  BSYNC B0 ;  /* 0x0000000000007941 */ /* 0x000fea0003800000 */
.L_x_2624:
[----:B------:R-:W0:Y:S01]  /*05c0*/  LDC R20, c[0x0][0x284] ;  /* 0x0000a100ff147b82 */ /* 0x000e220000000800 */
[----:B------:R-:W-:Y:S01]  /*05d0*/  ISETP.LT.AND P2, PT, R23, 0x40, P3 ;  /* 0x000000401700780c */ /* 0x000fe20001f41270 */
[----:B-----5:R-:W-:Y:S01]  /*05e0*/  VIADD R24, R18, 0xffffffff ;  /* 0xffffffff12187836 */ /* 0x020fe20000000000 */
[----:B------:R-:W-:Y:S01]  /*05f0*/  ISETP.NE.U32.AND P3, PT, R12, RZ, PT ;  /* 0x000000ff0c00720c */ /* 0x000fe20003f65070 */
[----:B------:R-:W-:Y:S01]  /*0600*/  IMAD.IADD R40, R58, 0x1, R14 ;  /* 0x000000013a287824 */ /* 0x000fe200078e020e */
[----:B------:R-:W-:Y:S01]  /*0610*/  SHF.R.S32.HI R0, RZ, 0x1f, R2 ;  /* 0x0000001fff007819 */ /* 0x000fe20000011402 */
[----:B------:R-:W-:Y:S01]  /*0620*/  @!P0 IMAD.SHL.U32 R11, R24, 0x4, RZ ;  /* 0x00000004180b8824 */ /* 0x000fe200078e00ff */
[----:B------:R-:W-:Y:S01]  /*0630*/  ISETP.NE.AND.EX P3, PT, R13, RZ, PT, P3 ;  /* 0x000000ff0d00720c */ /* 0x000fe20003f65330 */
[----:B------:R-:W1:Y:S01]  /*0640*/  @!P0 LDC.64 R4, c[0x0][0x248] ;  /* 0x00009200ff048b82 */ /* 0x000e620000000a00 */
[----:B------:R-:W-:Y:S01]  /*0650*/  ULDC.64 UR6, c[0x0][0x220] ;  /* 0x0000880000067ab9 */ /* 0x000fe20000000a00 */
[----:B------:R-:W-:Y:S01]  /*0660*/  IMAD.MOV.U32 R25, RZ, RZ, RZ ;  /* 0x000000ffff197224 */ /* 0x000fe200078e00ff */
[----:B------:R-:W-:-:S02]  /*0670*/  ISETP.EQ.U32.AND P1, PT, RZ, UR6, PT ;  /* 0x00000006ff007c0c */ /* 0x000fc4000bf22070 */
[----:B------:R-:W-:Y:S02]  /*0680*/  CS2R R28, SRZ ;  /* 0x00000000001c7805 */ /* 0x000fe4000001ff00 */
[----:B------:R-:W-:Y:S01]  /*0690*/  CS2R R30, SRZ ;  /* 0x00000000001e7805 */ /* 0x000fe2000001ff00 */
[----:B------:R-:W-:Y:S01]  /*06a0*/  IMAD.IADD R3, R3, 0x1, R14 ;  /* 0x0000000103037824 */ /* 0x000fe200078e020e */
[----:B------:R-:W-:Y:S01]  /*06b0*/  ISETP.EQ.OR.EX P1, PT, RZ, UR7, P0, P1 ;  /* 0x00000007ff007c0c */ /* 0x000fe20008722710 */
[----:B------:R-:W2:Y:S01]  /*06c0*/  @P2 LDC.64 R8, c[0x0][0x2e0] ;  /* 0x0000b800ff082b82 */ /* 0x000ea20000000a00 */
[----:B------:R-:W-:Y:S02]  /*06d0*/  CS2R R44, SRZ ;  /* 0x00000000002c7805 */ /* 0x000fe4000001ff00 */
[----:B------:R-:W-:Y:S02]  /*06e0*/  CS2R R46, SRZ ;  /* 0x00000000002e7805 */ /* 0x000fe4000001ff00 */
[----:B------:R-:W-:Y:S01]  /*06f0*/  @P3 LEA R10, P4, R2, R12, 0x2 ;  /* 0x0000000c020a3211 */ /* 0x000fe200078810ff */
[-C--:B0-----:R-:W-:Y:S01]  /*0700*/  @!P0 IMAD R11, R40, R20.reuse, R11 ;  /* 0x00000014280b8224 */ /* 0x081fe200078e020b */
[----:B------:R-:W-:-:S05]  /*0710*/  IABS R15, R20 ;  /* 0x00000014000f7213 */ /* 0x000fca0000000000 */
        /* <DEDUP_REMOVED lines=21> */
[----:B------:R-:W-:-:S04]  /*0870*/  IMAD.HI.U32 R13, R13, R26, RZ ;  /* 0x0000001a0d0d7227 */ /* 0x000fc800078e00ff */
[----:B------:R-:W-:-:S04]  /*0880*/  IMAD.MOV R13, RZ, RZ, -R13 ;  /* 0x000000ffff0d7224 */ /* 0x000fc800078e0a0d */
[----:B------:R-:W-:-:S05]  /*0890*/  IMAD R26, R15, R13, R26 ;  /* 0x0000000d0f1a7224 */ /* 0x000fca00078e021a */
[----:B------:R-:W-:Y:S02]  /*08a0*/  ISETP.GT.U32.AND P1, PT, R15, R26, PT ;  /* 0x0000001a0f00720c */ /* 0x000fe40003f24070 */
[----:B------:R-:W-:Y:S02]  /*08b0*/  ISETP.NE.AND P5, PT, R42, RZ, PT ;  /* 0x000000ff2a00720c */ /* 0x000fe40003fa5270 */
[----:B------:R-:W-:-:S09]  /*08c0*/  ISETP.GE.AND P4, PT, R24, RZ, PT ;  /* 0x000000ff1800720c */ /* 0x000fd20003f86270 */
[----:B------:R-:W-:-:S05]  /*08d0*/  @!P1 IMAD.IADD R26, R26, 0x1, -R15 ;  /* 0x000000011a1a9824 */ /* 0x000fca00078e0a0f */
[----:B------:R-:W-:Y:S02]  /*08e0*/  ISETP.GT.U32.AND P3, PT, R15, R26, PT ;  /* 0x0000001a0f00720c */ /* 0x000fe40003f64070 */
[----:B------:R-:W-:Y:S01]  /*08f0*/  ISETP.NE.AND P1, PT, R20, RZ, PT ;  /* 0x000000ff1400720c */ /* 0x000fe20003f25270 */
[----:B------:R-:W-:Y:S01]  /*0900*/  IMAD R0, R16, UR4, RZ ;  /* 0x0000000410007c24 */ /* 0x000fe2000f8e02ff */
[----:B------:R-:W-:Y:S02]  /*0910*/  CS2R R34, SRZ ;  /* 0x0000000000227805 */ /* 0x000fe4000001ff00 */
[----:B------:R-:W-:Y:S01]  /*0920*/  CS2R R32, SRZ ;  /* 0x0000000000207805 */ /* 0x000fe2000001ff00 */
[----:B------:R-:W-:Y:S01]  /*0930*/  IMAD R59, R0, R59, R19 ;  /* 0x0000003b003b7224 */ /* 0x000fe200078e0213 */
[----:B------:R-:W-:-:S05]  /*0940*/  P2R R0, PR, RZ, 0x20 ;  /* 0x00000020ff007803 */ /* 0x000fca0000000000 */
        /* <DEDUP_REMOVED lines=14> */
.L_x_2627:
[----:B------:R-:W-:Y:S05]  /*0a30*/  BSYNC B0 ;  /* 0x0000000000007941 */ /* 0x000fea0003800000 */
.L_x_2626:
[----:B------:R-:W-:Y:S01]  /*0a40*/  ISETP.NE.AND P1, PT, R42, RZ, PT ;  /* 0x000000ff2a00720c */ /* 0x000fe20003f25270 */
[----:B------:R-:W-:Y:S01]  /*0a50*/  ULDC.U8 UR4, c[0x0][0x294] ;  /* 0x0000a50000047ab9 */ /* 0x000fe20000000000 */
[----:B------:R-:W-:Y:S01]  /*0a60*/  ISETP.GT.AND P3, PT, R7, RZ, PT ;  /* 0x000000ff0700720c */ /* 0x000fe20003f64270 */
[----:B-----5:R-:W-:Y:S01]  /*0a70*/  @!P5 FADD.FTZ R28, R28, R32 ;  /* 0x000000201c1cd221 */ /* 0x020fe20000010000 */
[----:B------:R-:W-:Y:S01]  /*0a80*/  P2R R0, PR, RZ, 0x2 ;  /* 0x00000002ff007803 */ /* 0x000fe20000000000 */
[----:B------:R-:W-:Y:S01]  /*0a90*/  @!P5 FADD.FTZ R29, R29, R33 ;  /* 0x000000211d1dd221 */ /* 0x000fe20000010000 */
[----:B------:R-:W-:Y:S01]  /*0aa0*/  ISETP.NE.AND P1, PT, RZ, UR4, PT ;  /* 0x00000004ff007c0c */ /* 0x000fe2000bf25270 */
[----:B------:R-:W-:Y:S01]  /*0ab0*/  @!P5 FADD.FTZ R30, R30, R34 ;  /* 0x000000221e1ed221 */ /* 0x000fe20000010000 */
[----:B------:R-:W-:Y:S01]  /*0ac0*/  @!P5 FADD.FTZ R31, R31, R35 ;  /* 0x000000231f1fd221 */ /* 0x000fe20000010000 */
[----:B------:R-:W-:Y:S01]  /*0ad0*/  FADD.FTZ R36, R44, R36 ;  /* 0x000000242c247221 */ /* 0x000fe20000010000 */
[----:B------:R-:W-:Y:S01]  /*0ae0*/  FADD.FTZ R37, R45, R37 ;  /* 0x000000252d257221 */ /* 0x000fe20000010000 */
[----:B------:R-:W-:Y:S01]  /*0af0*/  FADD.FTZ R38, R46, R38 ;  /* 0x000000262e267221 */ /* 0x000fe20000010000 */
[----:B------:R-:W-:Y:S01]  /*0b00*/  FADD.FTZ R39, R47, R39 ;  /* 0x000000272f277221 */ /* 0x000fe20000010000 */
[----:B------:R-:W-:Y:S01]  /*0b10*/  ISETP.GE.AND P0, PT, R23, 0x40, PT ;  /* 0x000000401700780c */ /* 0x000fe20003f06270 */
[----:B------:R-:W-:Y:S01]  /*0b20*/  @P2 FMUL.FTZ R28, R28, R48 ;  /* 0x000000301c1c2220 */ /* 0x000fe20000410000 */
[----:B------:R-:W-:Y:S01]  /*0b30*/  @P2 FMUL.FTZ R29, R29, R49 ;  /* 0x000000311d1d2220 */ /* 0x000fe20000410000 */
[----:B------:R-:W-:Y:S01]  /*0b40*/  @P2 FMUL.FTZ R30, R30, R50 ;  /* 0x000000321e1e2220 */ /* 0x000fe20000410000 */
[----:B------:R-:W-:-:S02]  /*0b50*/  @P2 FMUL.FTZ R31, R31, R51 ;  /* 0x000000331f1f2220 */ /* 0x000fc40000410000 */
[----:B------:R-:W-:Y:S07]  /*0b60*/  @!P1 BRA P3, `(.L_x_2628) ;  /* 0x0000000c00009947 */ /* 0x000fee0001800000 */
        /* <DEDUP_REMOVED lines=30> */
[----:B------:R-:W-:-:S03]  /*0d50*/  P2R R45, PR, RZ, 0x2 ;  /* 0x00000002ff2d7803 */ /* 0x000fc60000000000 */
[----:B------:R-:W-:Y:S01]  /*0d60*/  @!P2 IMAD.MOV R44, RZ, RZ, -R44 ;  /* 0x000000ffff2ca224 */ /* 0x000fe200078e0a2c */
        /* <DEDUP_REMOVED lines=11> */
[----:B------:R-:W-:Y:S02]  /*0e20*/  IMAD.U32 R10, RZ, RZ, UR6 ;  /* 0x00000006ff0a7e24 */ /* 0x000fe4000f8e00ff */
[----:B------:R-:W-:Y:S02]  /*0e30*/  IMAD.U32 R6, RZ, RZ, UR4 ;  /* 0x00000004ff067e24 */ /* 0x000fe4000f8e00ff */
[----:B------:R-:W-:-:S02]  /*0e40*/  IMAD.U32 R7, RZ, RZ, UR5 ;  /* 0x00000005ff077e24 */ /* 0x000fc4000f8e00ff */
[----:B------:R-:W-:Y:S02]  /*0e50*/  IMAD.U32 R11, RZ, RZ, UR7 ;  /* 0x00000007ff0b7e24 */ /* 0x000fe4000f8e00ff */
[----:B------:R-:W-:Y:S02]  /*0e60*/  IMAD.MOV.U32 R8, RZ, RZ, 0x53f ;  /* 0x0000053fff087424 */ /* 0x000fe400078e00ff */
[----:B------:R-:W-:Y:S02]  /*0e70*/  IMAD.MOV.U32 R12, RZ, RZ, 0x1 ;  /* 0x00000001ff0c7424 */ /* 0x000fe400078e00ff */
[----:B0-----:R-:W-:-:S07]  /*0e80*/  IMAD.MOV.U32 R13, RZ, RZ, RZ ;  /* 0x000000ffff0d7224 */ /* 0x001fce00078e00ff */
[----:B------:R-:W-:-:S07]  /*0e90*/  LEPC R20, `(.L_x_2630) ;  /* 0x000000001014794e */ /* 0x000fce0000000000 */
[----:B-1----:R-:W-:Y:S05]  /*0ea0*/  CALL.ABS.NOINC R14 ;  /* 0x000000000e007343 */ /* 0x002fea0003c00000 */
.L_x_2630:
[----:B------:R-:W0:Y:S01]  /*0eb0*/  S2R R4, SR_CgaCtaId ;  /* 0x0000000000047919 */ /* 0x000e220000008800 */
[----:B------:R-:W1:Y:S01]  /*0ec0*/  LDC R6, c[0x0][0x290] ;  /* 0x0000a400ff067b82 */ /* 0x000e620000000800 */
[----:B------:R-:W-:Y:S02]  /*0ed0*/  MOV R0, 0x400 ;  /* 0x0000040000007802 */ /* 0x000fe40000000f00 */
[----:B------:R-:W-:-:S03]  /*0ee0*/  ISETP.NE.AND P6, PT, R45, RZ, PT ;  /* 0x000000ff2d00720c */ /* 0x000fc60003fc5270 */
[----:B------:R-:W-:Y:S02]  /*0ef0*/  VIADD R3, R0, 0x810 ;  /* 0x0000081000037836 */ /* 0x000fe40000000000 */
        /* <DEDUP_REMOVED lines=8> */
.L_x_2631:
        /* <DEDUP_REMOVED lines=13> */
[----:B------:R-:W-:Y:S02]  /*1050*/  BSSY B1, `(.L_x_2634) ;  /* 0x0000063000017945 */ /* 0x000fe40003800000 */
[----:B------:R-:W-:Y:S01]  /*1060*/  IMAD R20, R41, 0x4, R15 ;  /* 0x0000000429147824 */ /* 0x000fe200078e020f */
        /* <DEDUP_REMOVED lines=40> */
.L_x_2635:
[----:B------:R-:W-:Y:S01]  /*12f0*/  IMAD R21, R6, 0x4, R15 ;  /* 0x0000000406157824 */ /* 0x000fe200078e020f */
[----:B------:R-:W-:Y:S01]  /*1300*/  LEA.HI R0, R0, R0, RZ, 0x1 ;  /* 0x0000000000007211 */ /* 0x000fe200078f08ff */
[----:B------:R-:W-:Y:S01]  /*1310*/  IMAD R44, R6, 0x4, R20 ;  /* 0x00000004062c7824 */ /* 0x000fe200078e0214 */
[----:B------:R-:W-:Y:S02]  /*1320*/  BSSY B2, `(.L_x_2637) ;  /* 0x0000031000027945 */ /* 0x000fe40003800000 */
[----:B------:R0:W0:Y:S01]  /*1330*/  LDS R28, [R21] ;  /* 0x00000000151c7984 */ /* 0x0000220000000800 */
[----:B------:R-:W-:-:S03]  /*1340*/  IMAD.SHL.U32 R0, R0, 0x2, RZ ;  /* 0x0000000200007824 */ /* 0x000fc600078e00ff */
[----:B------:R0:W0:Y:S02]  /*1350*/  LDS R30, [R21+0x4] ;  /* 0x00000400151e7984 */ /* 0x0000240000000800 */
[----:B------:R-:W-:Y:S02]  /*1360*/  LOP3.LUT R5, R0, 0xfffffffc, RZ, 0xc0, !PT ;  /* 0xfffffffc00057812 */ /* 0x000fe400078ec0ff */
        /* <DEDUP_REMOVED lines=44> */
.L_x_2638:
[----:B------:R-:W-:Y:S05]  /*1630*/  BSYNC B2 ;  /* 0x0000000000027941 */ /* 0x000fea0003800000 */
.L_x_2637:
[----:B0-----:R0:W-:Y:S04]  /*1640*/  STS [R21], R28 ;  /* 0x0000001c15007388 */ /* 0x0011e80000000800 */
[----:B------:R0:W-:Y:S04]  /*1650*/  STS [R21+0x4], R30 ;  /* 0x0000041e15007388 */ /* 0x0001e80000000800 */
[----:B------:R0:W-:Y:S04]  /*1660*/  STS [R44], R29 ;  /* 0x0000001d2c007388 */ /* 0x0001e80000000800 */
[----:B------:R0:W-:Y:S02]  /*1670*/  STS [R44+0x4], R31 ;  /* 0x0000041f2c007388 */ /* 0x0001e40000000800 */
.L_x_2636:
[----:B------:R-:W-:Y:S05]  /*1680*/  BSYNC B1 ;  /* 0x0000000000017941 */ /* 0x000fea0003800000 */
.L_x_2634:
[----:B-1----:R1:W-:Y:S04]  /*1690*/  STS [R15], R36 ;  /* 0x000000240f007388 */ /* 0x0023e80000000800 */
[----:B--2---:R1:W-:Y:S04]  /*16a0*/  STS [R15+0x4], R38 ;  /* 0x000004260f007388 */ /* 0x0043e80000000800 */
[----:B---3--:R1:W-:Y:S04]  /*16b0*/  STS [R20], R37 ;  /* 0x0000002514007388 */ /* 0x0083e80000000800 */
[----:B----4-:R1:W-:Y:S02]  /*16c0*/  STS [R20+0x4], R39 ;  /* 0x0000042714007388 */ /* 0x0103e40000000800 */
.L_x_2633:
[----:B------:R-:W-:Y:S05]  /*16d0*/  BSYNC B0 ;  /* 0x0000000000007941 */ /* 0x000fea0003800000 */
.L_x_2632:
[----:B------:R-:W-:Y:S06]  /*16e0*/  BAR.SYNC.DEFER_BLOCKING 0x0 ;  /* 0x0000000000007b1d */ /* 0x000fec0000010000 */
[----:B------:R-:W-:Y:S04]  /*16f0*/  BSSY B0, `(.L_x_2639) ;  /* 0x0000005000007945 */ /* 0x000fe80003800000 */
[----:B------:R-:W-:Y:S05]  /*1700*/  @!P6 BRA `(.L_x_2640) ;  /* 0x00000000000ce947 */ /* 0x000fea0003800000 */
[----:B------:R-:W-:Y:S01]  /*1710*/  ISETP.NE.AND P0, PT, R42, RZ, PT ;  /* 0x000000ff2a00720c */ /* 0x000fe20003f05270 */
[----:B01----:R2:W3:-:S12]  /*1720*/  LDS.128 R36, [R13] ;  /* 0x000000000d247984 */ /* 0x0034d80000000c00 */
[----:B------:R2:W4:Y:S02]  /*1730*/  @!P0 LDS.128 R28, [R14] ;  /* 0x000000000e1c8984 */ /* 0x0005240000000c00 */
.L_x_2640:
[----:B------:R-:W-:Y:S05]  /*1740*/  BSYNC B0 ;  /* 0x0000000000007941 */ /* 0x000fea0003800000 */
.L_x_2639:
[----:B------:R-:W-:Y:S06]  /*1750*/  BAR.SYNC.DEFER_BLOCKING 0x0 ;  /* 0x0000000000007b1d */ /* 0x000fec0000010000 */
[----:B------:R-:W-:Y:S05]  /*1760*/  BRA `(.L_x_2629) ;  /* 0x0000000400307947 */ /* 0x000fea0003800000 */
.L_x_2628:
        /* <DEDUP_REMOVED lines=35> */
.L_x_2641:
        /* <DEDUP_REMOVED lines=40> */
.L_x_2642:
[----:B------:R-:W-:Y:S05]  /*1c20*/  BSYNC B0 ;  /* 0x0000000000007941 */ /* 0x000fea0003800000 */
.L_x_2629:
[----:B------:R-:W-:Y:S01]  /*1c30*/  ISETP.GT.AND P0, PT, R23, 0x3f, PT ;  /* 0x0000003f1700780c */ /* 0x000fe20003f04270 */
[----:B------:R-:W-:Y:S01]  /*1c40*/  BSSY B0, `(.L_x_2643) ;  /* 0x000001a000007945 */ /* 0x000fe20003800000 */
[----:B------:R-:W-:-:S11]  /*1c50*/  IMAD.MOV.U32 R0, RZ, RZ, RZ ;  /* 0x000000ffff007224 */ /* 0x000fd600078e00ff */
[----:B------:R-:W-:Y:S05]  /*1c60*/  @P0 BRA `(.L_x_2644) ;  /* 0x00000000005c0947 */ /* 0x000fea0003800000 */
[----:B------:R-:W5:Y:S01]  /*1c70*/  LDC R0, c[0x0][0x29c] ;  /* 0x0000a700ff007b82 */ /* 0x000f620000000800 */
[----:B------:R-:W0:Y:S01]  /*1c80*/  S2R R6, SR_CgaCtaId ;  /* 0x0000000000067919 */ /* 0x000e220000008800 */
[----:B------:R-:W-:Y:S02]  /*1c90*/  MOV R3, 0x400 ;  /* 0x0000040000037802 */ /* 0x000fe40000000f00 */
[----:B-----5:R-:W-:-:S03]  /*1ca0*/  ISETP.NE.AND P1, PT, R0, RZ, PT ;  /* 0x000000ff0000720c */ /* 0x020fc60003f25270 */
[----:B------:R-:W-:Y:S01]  /*1cb0*/  VIADD R0, R3, 0x10 ;  /* 0x0000001003007836 */ /* 0x000fe20000000000 */
[----:B------:R-:W-:-:S04]  /*1cc0*/  ISETP.GT.OR P0, PT, R23, 0x23, P1 ;  /* 0x000000231700780c */ /* 0x000fc80000f04670 */
[----:B0-----:R-:W-:-:S05]  /*1cd0*/  LEA R0, R6, R0, 0x18 ;  /* 0x0000000006007211 */ /* 0x001fca00078ec0ff */
[----:B------:R-:W-:-:S04]  /*1ce0*/  @!P1 VIADD R3, R3, 0x410 ;  /* 0x0000041003039836 */ /* 0x000fc80000000000 */
[----:B------:R-:W0:Y:S01]  /*1cf0*/  @!P0 LDC R8, c[0x0][0x284] ;  /* 0x0000a100ff088b82 */ /* 0x000e220000000800 */
[----:B------:R-:W-:Y:S01]  /*1d00*/  @!P0 IMAD.SHL.U32 R7, R26, 0x4, RZ ;  /* 0x000000041a078824 */ /* 0x000fe200078e00ff */
[----:B------:R-:W-:Y:S01]  /*1d10*/  @!P1 LEA R6, R6, R3, 0x18 ;  /* 0x0000000306069211 */ /* 0x000fe200078ec0ff */
[C---:B------:R-:W-:Y:S02]  /*1d20*/  IMAD R3, R23.reuse, 0x10, R0 ;  /* 0x0000001017037824 */ /* 0x040fe400078e0200 */
[----:B---34-:R-:W-:Y:S02]  /*1d30*/  FMUL.FTZ R0, R36, R28 ;  /* 0x0000001c24007220 */ /* 0x018fe40000410000 */
[----:B------:R-:W-:Y:S01]  /*1d40*/  @!P1 IMAD R6, R23, 0x10, R6 ;  /* 0x0000001017069824 */ /* 0x000fe200078e0206 */
[----:B------:R-:W3:Y:S01]  /*1d50*/  @!P0 LDC.64 R4, c[0x0][0x248] ;  /* 0x00009200ff048b82 */ /* 0x000ee20000000a00 */
[----:B------:R4:W-:Y:S04]  /*1d60*/  STS.128 [R3], R36 ;  /* 0x0000002403007388 */ /* 0x0009e80000000c00 */
[----:B------:R4:W-:Y:S01]  /*1d70*/  @!P1 STS.128 [R6], R32 ;  /* 0x0000002006009388 */ /* 0x0009e20000000c00 */
[----:B0-----:R-:W-:-:S04]  /*1d80*/  @!P0 IMAD R7, R40, R8, R7 ;  /* 0x0000000828078224 */ /* 0x001fc800078e0207 */
[----:B---3--:R-:W-:-:S04]  /*1d90*/  @!P0 IMAD.WIDE R4, R7, 0x4, R4 ;  /* 0x0000000407048825 */ /* 0x008fc800078e0204 */
[----:B------:R-:W-:Y:S01]  /*1da0*/  FFMA.FTZ R7, R37, R29, R0 ;  /* 0x0000001d25077223 */ /* 0x000fe20000010000 */
[----:B------:R4:W-:Y:S03]  /*1db0*/  @!P0 STG.E.128 desc[UR36][R4.64], R28 ;  /* 0x0000001c04008986 */ /* 0x0009e6000c101d24 */
[----:B------:R-:W-:-:S04]  /*1dc0*/  FFMA.FTZ R0, R38, R30, R7 ;  /* 0x0000001e26007223 */ /* 0x000fc80000010007 */
[----:B------:R-:W-:-:S07]  /*1dd0*/  FFMA.FTZ R0, R39, R31, R0 ;  /* 0x0000001f27007223 */ /* 0x000fce0000010000 */
.L_x_2644:
[----:B------:R-:W-:Y:S05]  /*1de0*/  BSYNC B0 ;  /* 0x0000000000007941 */ /* 0x000fea0003800000 */
.L_x_2643:
[----:B----4-:R-:W4:Y:S01]  /*1df0*/  SHFL.BFLY PT, R3, R0, 0x10, 0x1f ;  /* 0x0e001f0000037f89 */ /* 0x010f2200000e0000 */
        /* <DEDUP_REMOVED lines=9> */
[----:B----4-:R-:W-:Y:S01]  /*1e90*/  FADD.FTZ R3, R3, R0 ;  /* 0x0000000003037221 */ /* 0x010fe20000010000 */
[----:B------:R-:W-:Y:S01]  /*1ea0*/  @!P0 SHF.R.U32.HI R0, RZ, 0x3, R23 ;  /* 0x00000003ff008819 */ /* 0x000fe20000011617 */
[----:B-----5:R-:W-:-:S03]  /*1eb0*/  @!UP0 ULEA UR6, UR5, UR4, 0x18 ;  /* 0x0000000405068291 */ /* 0x020fc6000f8ec03f */
[----:B------:R-:W4:Y:S01]  /*1ec0*/  SHFL.BFLY PT, R4, R3, 0x8, 0x1f ;  /* 0x0d001f0003047f89 */ /* 0x000f2200000e0000 */
[----:B------:R-:W-:Y:S01]  /*1ed0*/  @!P0 LOP3.LUT R0, R0, 0x1ffffffc, RZ, 0xc0, !PT ;  /* 0x1ffffffc00008812 */ /* 0x000fe200078ec0ff */
[----:B----4-:R-:W-:Y:S01]  /*1ee0*/  FADD.FTZ R4, R3, R4 ;  /* 0x0000000403047221 */ /* 0x010fe20000010000 */
[----:B------:R-:W-:-:S04]  /*1ef0*/  @!P1 MOV R3, 0x400 ;  /* 0x0000040000039802 */ /* 0x000fc80000000f00 */
[----:B------:R-:W4:Y:S01]  /*1f00*/  SHFL.BFLY PT, R5, R4, 0x4, 0x1f ;  /* 0x0c801f0004057f89 */ /* 0x000f2200000e0000 */
[----:B0-----:R-:W-:-:S05]  /*1f10*/  @!P1 LEA R3, R10, R3, 0x18 ;  /* 0x000000030a039211 */ /* 0x001fca00078ec0ff */
[----:B------:R-:W-:Y:S02]  /*1f20*/  @!P1 IMAD R8, R8, 0x4, R3 ;  /* 0x0000000408089824 */ /* 0x000fe400078e0203 */
[----:B------:R-:W-:Y:S02]  /*1f30*/  IMAD.U32 R3, RZ, RZ, UR7 ;  /* 0x00000007ff037e24 */ /* 0x000fe4000f8e00ff */
[----:B----4-:R-:W-:-:S05]  /*1f40*/  FADD.FTZ R5, R4, R5 ;  /* 0x0000000504057221 */ /* 0x010fca0000010000 */
        /* <DEDUP_REMOVED lines=13> */
[----:B0-----:R-:W-:-:S06]  /*2020*/  FADD.FTZ R4, R4, R7 ;  /* 0x0000000704047221 */ /* 0x001fcc0000010000 */
[----:B------:R-:W0:Y:S01]  /*2030*/  SHFL.IDX PT, R4, R4, RZ, 0x1f ;  /* 0x00001fff04047589 */ /* 0x000e2200000e0000 */
[----:B------:R-:W-:Y:S05]  /*2040*/  @P0 BRA `(.L_x_2646) ;  /* 0x0000000000400947 */ /* 0x000fea0003800000 */
[----:B------:R-:W-:Y:S01]  /*2050*/  ULDC.64 UR8, c[0x0][0x2c8] ;  /* 0x0000b20000087ab9 */ /* 0x000fe20000000a00 */
[----:B------:R-:W-:Y:S01]  /*2060*/  ULDC UR7, c[0x0][0x2a0] ;  /* 0x0000a80000077ab9 */ /* 0x000fe20000000800 */
[----:B------:R-:W-:Y:S01]  /*2070*/  ISETP.NE.U32.AND P0, PT, RZ, UR8, PT ;  /* 0x00000008ff007c0c */ /* 0x000fe2000bf05070 */
[----:B0-----:R-:W-:Y:S01]  /*2080*/  FMUL.FTZ R220, R4, UR7 ;  /* 0x0000000704dc7c20 */ /* 0x001fe20008410000 */
[----:B------:R-:W-:Y:S02]  /*2090*/  LEA R9, R0, UR6, 0x2 ;  /* 0x0000000600097c11 */ /* 0x000fe4000f8e10ff */
[----:B------:R-:W-:-:S13]  /*20a0*/  ISETP.NE.AND.EX P0, PT, RZ, UR9, PT, P0 ;  /* 0x00000009ff007c0c */ /* 0x000fda000bf05300 */
[----:B------:R-:W-:Y:S05]  /*20b0*/  @!P0 BRA `(.L_x_2647) ;  /* 0x0000000000208947 */ /* 0x000fea0003800000 */
[----:B------:R-:W0:Y:S01]  /*20c0*/  LDC.64 R6, c[0x0][0x2c8] ;  /* 0x0000b200ff067b82 */ /* 0x000e220000000a00 */
[----:B------:R-:W-:Y:S01]  /*20d0*/  IMAD.IADD R4, R24, 0x1, -R25 ;  /* 0x0000000118047824 */ /* 0x000fe200078e0a19 */
[----:B------:R-:W-:-:S03]  /*20e0*/  ULDC UR7, c[0x0][0x2d0] ;  /* 0x0000b40000077ab9 */ /* 0x000fc60000000800 */
[----:B------:R-:W-:-:S04]  /*20f0*/  IMAD R11, R19, UR7, R4 ;  /* 0x00000007130b7c24 */ /* 0x000fc8000f8e0204 */
[----:B------:R-:W-:-:S04]  /*2100*/  IMAD R11, R11, UR7, R4 ;  /* 0x000000070b0b7c24 */ /* 0x000fc8000f8e0204 */
[----:B0-----:R-:W-:-:S06]  /*2110*/  IMAD.WIDE R6, R11, 0x4, R6 ;  /* 0x000000040b067825 */ /* 0x001fcc00078e0206 */
[----:B------:R-:W4:Y:S02]  /*2120*/  LDG.E R7, desc[UR36][R6.64] ;  /* 0x0000002406077981 */ /* 0x000f24000c1e1900 */
[----:B----4-:R-:W-:-:S07]  /*2130*/  FADD.FTZ R220, R220, R7 ;  /* 0x00000007dcdc7221 */ /* 0x010fce0000010000 */
.L_x_2647:
[----:B------:R4:W-:Y:S02]  /*2140*/  STS [R9], R220 ;  /* 0x000000dc09007388 */ /* 0x0009e40000000800 */
.L_x_2646:
[----:B------:R-:W-:Y:S05]  /*2150*/  BSYNC B0 ;  /* 0x0000000000007941 */ /* 0x000fea0003800000 */
.L_x_2645:
        /* <DEDUP_REMOVED lines=8> */
[----:B------:R-:W-:-:S02]  /*21e0*/  LOP3.LUT R6, R4, 0xfffffffc, RZ, 0xc0, !PT ;  /* 0xfffffffc04067812 */ /* 0x000fc400078ec0ff */
[----:B------:R-:W-:Y:S02]  /*21f0*/  LEA.HI R7, R7, R0, RZ, 0x3 ;  /* 0x0000000007077211 */ /* 0x000fe400078f18ff */
[----:B--2---:R-:W-:Y:S01]  /*2200*/  LEA.HI.SX32 R13, R4, R5, 0x1e ;  /* 0x00000005040d7211 */ /* 0x004fe200078ff2ff */
[----:B------:R-:W-:Y:S01]  /*2210*/  IMAD.IADD R12, R23, 0x1, -R6 ;  /* 0x00000001170c7824 */ /* 0x000fe200078e0a06 */
[----:B------:R-:W-:-:S04]  /*2220*/  LOP3.LUT R0, R7, 0xfffffff8, RZ, 0xc0, !PT ;  /* 0xfffffff807007812 */ /* 0x000fc800078ec0ff */
[----:B------:R-:W-:Y:S01]  /*2230*/  LEA R6, R12, UR7, 0x2 ;  /* 0x000000070c067c11 */ /* 0x000fe2000f8e10ff */
[----:B------:R-:W-:Y:S01]  /*2240*/  ULDC UR7, c[0x0][0x29c] ;  /* 0x0000a70000077ab9 */ /* 0x000fe20000000800 */
[----:B------:R-:W-:Y:S01]  /*2250*/  IMAD.IADD R0, R0, 0x1, R5 ;  /* 0x0000000100007824 */ /* 0x000fe200078e0205 */
[----:B------:R-:W-:Y:S02]  /*2260*/  UISETP.NE.AND UP0, UPT, UR7, URZ, UPT ;  /* 0x0000003f0700728c */ /* 0x000fe4000bf05270 */
[----:B------:R0:W2:Y:S01]  /*2270*/  LDS R221, [R6] ;  /* 0x0000000006dd7984 */ /* 0x0000a20000000800 */
[----:B------:R-:W-:Y:S01]  /*2280*/  ULDC UR7, c[0x0][0x29c] ;  /* 0x0000a70000077ab9 */ /* 0x000fe20000000800 */
[----:B------:R-:W-:Y:S02]  /*2290*/  ISETP.GE.AND P0, PT, R13, R0, PT ;  /* 0x000000000d00720c */ /* 0x000fe40003f06270 */
[----:B------:R0:W0:Y:S01]  /*22a0*/  LDS R218, [R6+0x10] ;  /* 0x0000100006da7984 */ /* 0x0000220000000800 */
        /* <DEDUP_REMOVED lines=63> */
[----:B--2---:R-:W-:Y:S05]  /*26a0*/  @P1 BRA `(.L_x_2648) ;  /* 0x00000004000c1947 */ /* 0x004fea0003800000 */
        /* <DEDUP_REMOVED lines=34> */
[----:B----4-:R4:W0:Y:S04]  /*28d0*/  LDS R9, [R11+0x1f0] ;  /* 0x0001f0000b097984 */ /* 0x0108280000000800 */
[----:B------:R4:W0:Y:S04]  /*28e0*/  LDS R10, [R11+0x200] ;  /* 0x000200000b0a7984 */ /* 0x0008280000000800 */
[----:B-1----:R4:W1:Y:S04]  /*28f0*/  LDS R20, [R11+0x210] ;  /* 0x000210000b147984 */ /* 0x0028680000000800 */
        /* <DEDUP_REMOVED lines=29> */
[----:B-123--:R4:W0:Y:S02]  /*2ad0*/  LDS R56, [R11+0x3f0] ;  /* 0x0003f0000b387984 */ /* 0x00e8240000000800 */
.L_x_2648:
[----:B------:R-:W-:Y:S01]  /*2ae0*/  ULDC UR5, c[0x0][0x2a0] ;  /* 0x0000a80000057ab9 */ /* 0x000fe20000000800 */
[----:B------:R-:W-:Y:S01]  /*2af0*/  ULDC.64 UR10, c[0x0][0x248] ;  /* 0x00009200000a7ab9 */ /* 0x000fe20000000a00 */
[----:B------:R-:W-:Y:S01]  /*2b00*/  ULDC.64 UR8, c[0x0][0x2b0] ;  /* 0x0000ac0000087ab9 */ /* 0x000fe20000000a00 */
[----:B------:R-:W-:Y:S01]  /*2b10*/  ULDC.64 UR12, c[0x0][0x2c8] ;  /* 0x0000b200000c7ab9 */ /* 0x000fe20000000a00 */
[----:B------:R-:W-:Y:S04]  /*2b20*/  BSSY B0, `(.L_x_2649) ;  /* 0x00007a0000007945 */ /* 0x000fe80003800000 */
[----:B------:R-:W-:Y:S05]  /*2b30*/  @P0 BRA `(.L_x_2650) ;  /* 0x0000007800780947 */ /* 0x000fea0003800000 */
[-C--:B------:R-:W-:Y:S01]  /*2b40*/  IABS R57, R3.reuse ;  /* 0x0000000300397213 */ /* 0x080fe20000000000 */
[----:B------:R-:W2:Y:S01]  /*2b50*/  LDC.64 R222, c[0x0][0x2e0] ;  /* 0x0000b800ffde7b82 */ /* 0x000ea20000000a00 */
[----:B------:R-:W-:Y:S01]  /*2b60*/  ULDC UR4, c[0x0][0x288] ;  /* 0x0000a20000047ab9 */ /* 0x000fe20000000800 */
[----:B------:R-:W-:Y:S01]  /*2b70*/  IMAD R59, R59, 0x90, RZ ;  /* 0x000000903b3b7824 */ /* 0x000fe200078e02ff */
[----:B0---4-:R-:W0:Y:S01]  /*2b80*/  I2F.RP R11, R57 ;  /* 0x00000039000b7306 */ /* 0x011e220000209400 */
[----:B------:R-:W-:Y:S01]  /*2b90*/  IMAD R225, R17, UR4, R19 ;  /* 0x0000000411e17c24 */ /* 0x000fe2000f8e0213 */
[----:B------:R-:W-:Y:S01]  /*2ba0*/  ULDC UR4, c[0x0][0x298] ;  /* 0x0000a60000047ab9 */ /* 0x000fe20000000800 */
[--C-:B------:R-:W-:Y:S02]  /*2bb0*/  IMAD R58, R58, R3, R12.reuse ;  /* 0x000000033a3a7224 */ /* 0x100fe400078e020c */
[----:B------:R-:W4:Y:S01]  /*2bc0*/  LDC R64, c[0x0][0x2c0] ;  /* 0x0000b000ff407b82 */ /* 0x000f220000000800 */
[----:B------:R-:W-:-:S02]  /*2bd0*/  IMAD R225, R225, 0x90, R12 ;  /* 0x00000090e1e17824 */ /* 0x000fc400078e020c */
[----:B------:R-:W-:Y:S01]  /*2be0*/  IMAD R59, R59, R3, R12 ;  /* 0x000000033b3b7224 */ /* 0x000fe200078e020c */
[----:B------:R-:W-:Y:S01]  /*2bf0*/  SHF.R.S32.HI R63, RZ, 0x1f, R58 ;  /* 0x0000001fff3f7819 */ /* 0x000fe2000001143a */
[----:B------:R-:W-:-:S03]  /*2c00*/  IMAD R62, R3, 0x90, RZ ;  /* 0x00000090033e7824 */ /* 0x000fc600078e02ff */
[----:B------:R-:W-:Y:S01]  /*2c10*/  SHF.R.S32.HI R65, RZ, 0x1f, R59 ;  /* 0x0000001fff417819 */ /* 0x000fe2000001143b */
[----:B0-----:R-:W0:Y:S01]  /*2c20*/  MUFU.RCP R11, R11 ;  /* 0x0000000b000b7308 */ /* 0x001e220000001000 */
[----:B----4-:R-:W-:Y:S02]  /*2c30*/  VIADD R64, R64, UR4 ;  /* 0x0000000440407c36 */ /* 0x010fe40008000000 */
[----:B0-----:R-:W-:Y:S02]  /*2c40*/  VIADD R60, R11, 0xffffffe ;  /* 0x0ffffffe0b3c7836 */ /* 0x001fe40000000000 */
[----:B------:R-:W-:-:S03]  /*2c50*/  VIADD R11, R225, 0x4 ;  /* 0x00000004e10b7836 */ /* 0x000fc60000000000 */
[----:B------:R0:W4:Y:S01]  /*2c60*/  F2I.FTZ.U32.TRUNC.NTZ R61, R60 ;  /* 0x0000003c003d7305 */ /* 0x000122000021f000 */
[----:B--2---:R-:W-:-:S04]  /*2c70*/  IMAD.WIDE R224, R225, 0x4, R222 ;  /* 0x00000004e1e07825 */ /* 0x004fc800078e02de */
[----:B------:R-:W-:-:S04]  /*2c80*/  IMAD.WIDE R222, R11, 0x4, R222 ;  /* 0x000000040bde7825 */ /* 0x000fc800078e02de */
[----:B0-----:R-:W-:Y:S02]  /*2c90*/  IMAD.MOV.U32 R60, RZ, RZ, RZ ;  /* 0x000000ffff3c7224 */ /* 0x001fe400078e00ff */
[----:B----4-:R-:W-:-:S04]  /*2ca0*/  IMAD.MOV R14, RZ, RZ, -R61 ;  /* 0x000000ffff0e7224 */ /* 0x010fc800078e0a3d */
[----:B-1----:R-:W-:-:S04]  /*2cb0*/  IMAD R15, R14, R57, RZ ;  /* 0x000000390e0f7224 */ /* 0x002fc800078e02ff */
[----:B------:R-:W-:-:S04]  /*2cc0*/  IMAD.HI.U32 R60, R61, R15, R60 ;  /* 0x0000000f3d3c7227 */ /* 0x000fc800078e003c */
[----:B------:R-:W-:-:S07]  /*2cd0*/  IMAD.MOV.U32 R61, RZ, RZ, R13 ;  /* 0x000000ffff3d7224 */ /* 0x000fce00078e000d */
.L_x_2910:
[----:B------:R-:W-:Y:S01]  /*2ce0*/  ISETP.NE.U32.AND P0, PT, RZ, UR8, PT ;  /* 0x00000008ff007c0c */ /* 0x000fe2000bf05070 */
[----:B------:R-:W-:-:S03]  /*2cf0*/  IMAD.U32 R3, RZ, RZ, UR14 ;  /* 0x0000000eff037e24 */ /* 0x000fc6000f8e00ff */
[----:B------:R-:W-:-:S13]  /*2d00*/  ISETP.NE.AND.EX P0, PT, RZ, UR9, PT, P0 ;  /* 0x00000009ff007c0c */ /* 0x000fda000bf05300 */
[----:B------:R-:W-:Y:S01]  /*2d10*/  @P0 IMAD R12, R2, R3, RZ ;  /* 0x00000003020c0224 */ /* 0x000fe200078e02ff */
[----:B-1----:R-:W-:-:S04]  /*2d20*/  @P0 SHF.R.S32.HI R11, RZ, 0x1f, R61 ;  /* 0x0000001fff0b0819 */ /* 0x002fc8000001143d */
[--C-:B------:R-:W-:Y:S02]  /*2d30*/  @P0 SHF.R.S32.HI R14, RZ, 0x1f, R12.reuse ;  /* 0x0000001fff0e0819 */ /* 0x100fe4000001140c */
[----:B------:R-:W-:-:S04]  /*2d40*/  @P0 IADD3 R12, P2, P3, R61, UR8, R12 ;  /* 0x000000083d0c0c10 */ /* 0x000fc8000fb5e00c */
[----:B0-----:R-:W-:-:S06]  /*2d50*/  @P0 IADD3.X R13, R11, UR9, R14, P2, P3 ;  /* 0x000000090b0d0c10 */ /* 0x001fcc00097e640e */
        /* <DEDUP_REMOVED lines=13> */
[----:B------:R-:W-:-:S03]  /*2e30*/  ISETP.GE.AND P2, PT, R61, R24, PT ;  /* 0x000000183d00720c */ /* 0x000fc60003f46270 */
[----:B0-----:R-:W-:-:S04]  /*2e40*/  IMAD.MOV.U32 R12, RZ, RZ, R14 ;  /* 0x000000ffff0c7224 */ /* 0x001fc800078e000e */
[----:B------:R-:W-:Y:S01]  /*2e50*/  @!P3 IMAD.MOV R12, RZ, RZ, -R12 ;  /* 0x000000ffff0cb224 */ /* 0x000fe200078e0a0c */
[----:B------:R-:W-:Y:S02]  /*2e60*/  @!P4 LOP3.LUT R12, RZ, R3, RZ, 0x33, !PT ;  /* 0x00000003ff0cc212 */ /* 0x000fe400078e33ff */
[----:B--2---:R-:W-:-:S03]  /*2e70*/  ISETP.NE.AND P0, PT, R13, RZ, P0 ;  /* 0x000000ff0d00720c */ /* 0x004fc60000705270 */
[----:B------:R-:W-:Y:S10]  /*2e80*/  @P2 BRA `(.L_x_2652) ;  /* 0x0000000000602947 */ /* 0x000ff40003800000 */
        /* <DEDUP_REMOVED lines=10> */
.L_x_2654:
[----:B------:R-:W-:Y:S05]  /*2f30*/  BSYNC B2 ;  /* 0x0000000000027941 */ /* 0x000fea0003800000 */
.L_x_2653:
[----:B------:R-:W-:-:S06]  /*2f40*/  UISETP.NE.AND UP0, UPT, UR7, URZ, UPT ;  /* 0x0000003f0700728c */ /* 0x000fcc000bf05270 */
[----:B------:R-:W-:-:S13]  /*2f50*/  PLOP3.LUT P1, PT, PT, PT, UP0, 0x80, 0x0 ;  /* 0x000000000000781c */ /* 0x000fda0003f2f008 */
[----:B------:R-:W-:Y:S05]  /*2f60*/  @P1 BRA `(.L_x_2652) ;  /* 0x0000000000281947 */ /* 0x000fea0003800000 */
[----:B------:R-:W-:Y:S01]  /*2f70*/  LOP3.LUT P5, RZ, R27, 0x8, RZ, 0xc0, !PT ;  /* 0x000000081bff7812 */ /* 0x000fe200078ac0ff */
[----:B0-----:R-:W0:-:S12]  /*2f80*/  @!P3 LDC.64 R14, c[0x0][0x248] ;  /* 0x00009200ff0ebb82 */ /* 0x001e180000000a00 */
        /* <DEDUP_REMOVED lines=8> */
.L_x_2652:
[----:B------:R-:W-:Y:S05]  /*3010*/  BSYNC B1 ;  /* 0x0000000000017941 */ /* 0x000fea0003800000 */
.L_x_2651:
[----:B------:R-:W-:Y:S04]  /*3020*/  BSSY B1, `(.L_x_2655) ;  /* 0x000001e000017945 */ /* 0x000fe80003800000 */
[----:B------:R-:W-:Y:S05]  /*3030*/  @P2 BRA `(.L_x_2656) ;  /* 0x0000000000702947 */ /* 0x000fea0003800000 */
[----:B------:R-:W-:Y:S01]  /*3040*/  IMAD.IADD R11, R12, 0x1, R3 ;  /* 0x000000010c0b7824 */ /* 0x000fe200078e0203 */
[----:B------:R-:W-:Y:S01]  /*3050*/  BSSY B2, `(.L_x_2657) ;  /* 0x000000a000027945 */ /* 0x000fe20003800000 */
[----:B------:R-:W-:Y:S02]  /*3060*/  IMAD.MOV.U32 R67, RZ, RZ, RZ ;  /* 0x000000ffff437224 */ /* 0x000fe400078e00ff */
[----:B------:R-:W-:-:S05]  /*3070*/  IMAD.SHL.U32 R228, R11, 0x4, RZ ;  /* 0x000000040be47824 */ /* 0x000fca00078e00ff */
[----:B------:R-:W-:-:S13]  /*3080*/  ISETP.GE.AND P3, PT, R228, R62, PT ;  /* 0x0000003ee400720c */ /* 0x000fda0003f66270 */
[----:B------:R-:W-:Y:S05]  /*3090*/  @P3 BRA `(.L_x_2658) ;  /* 0x0000000000143947 */ /* 0x000fea0003800000 */
[----:B------:R-:W-:-:S04]  /*30a0*/  IADD3 R11, P1, R59, R228, RZ ;  /* 0x000000e43b0b7210 */ /* 0x000fc80007f3e0ff */
[----:B------:R-:W-:Y:S02]  /*30b0*/  LEA.HI.X.SX32 R226, R228, R65, 0x1, P1 ;  /* 0x00000041e4e27211 */ /* 0x000fe400008f0eff */
[----:B01----:R-:W-:-:S04]  /*30c0*/  LEA R14, P1, R11, UR10, 0x2 ;  /* 0x0000000a0b0e7c11 */ /* 0x003fc8000f8210ff */
[----:B------:R-:W-:-:S05]  /*30d0*/  LEA.HI.X R15, R11, UR11, R226, 0x2, P1 ;  /* 0x0000000b0b0f7c11 */ /* 0x000fca00088f14e2 */
[----:B------:R2:W5:Y:S04]  /*30e0*/  LDG.E R67, desc[UR36][R14.64] ;  /* 0x000000240e437981 */ /* 0x000568000c1e1900 */
.L_x_2658:
[----:B------:R-:W-:Y:S05]  /*30f0*/  BSYNC B2 ;  /* 0x0000000000027941 */ /* 0x000fea0003800000 */
.L_x_2657:
[----:B------:R-:W-:-:S06]  /*3100*/  UISETP.NE.AND UP0, UPT, UR7, URZ, UPT ;  /* 0x0000003f0700728c */ /* 0x000fcc000bf05270 */
[----:B------:R-:W-:-:S13]  /*3110*/  PLOP3.LUT P1, PT, PT, PT, UP0, 0x80, 0x0 ;  /* 0x000000000000781c */ /* 0x000fda0003f2f008 */
[----:B------:R-:W-:Y:S05]  /*3120*/  @P1 BRA `(.L_x_2656) ;  /* 0x0000000000341947 */ /* 0x000fea0003800000 */
[----:B------:R-:W-:Y:S01]  /*3130*/  LOP3.LUT P5, RZ, R27, 0x8, RZ, 0xc0, !PT ;  /* 0x000000081bff7812 */ /* 0x000fe200078ac0ff */
[----:B012---:R-:W0:-:S12]  /*3140*/  @!P3 LDC.64 R14, c[0x0][0x248] ;  /* 0x00009200ff0ebb82 */ /* 0x007e180000000a00 */
[----:B------:R-:W2:Y:S01]  /*3150*/  @P5 LDG.E R226, desc[UR36][R222.64] ;  /* 0x00000024dee25981 */ /* 0x000ea2000c1e1900 */
[----:B------:R-:W-:Y:S01]  /*3160*/  @!P3 IADD3 R13, P4, R58, R228, RZ ;  /* 0x000000e43a0db210 */ /* 0x000fe20007f9e0ff */
[----:B-----5:R-:W-:-:S03]  /*3170*/  FADD.FTZ R67, R152, R67 ;  /* 0x0000004398437221 */ /* 0x020fc60000010000 */
[----:B------:R-:W-:Y:S01]  /*3180*/  @!P3 LEA.HI.X.SX32 R228, R228, R63, 0x1, P4 ;  /* 0x0000003fe4e4b211 */ /* 0x000fe200020f0eff */
[----:B------:R-:W-:Y:S01]  /*3190*/  IMAD.MOV.U32 R11, RZ, RZ, R67 ;  /* 0x000000ffff0b7224 */ /* 0x000fe200078e0043 */
[----:B0-----:R-:W-:-:S04]  /*31a0*/  @!P3 LEA R14, P4, R13, R14, 0x2 ;  /* 0x0000000e0d0eb211 */ /* 0x001fc800078810ff */
[----:B------:R-:W-:Y:S01]  /*31b0*/  @!P3 LEA.HI.X R15, R13, R15, R228, 0x2, P4 ;  /* 0x0000000f0d0fb211 */ /* 0x000fe200020f14e4 */
[----:B--2---:R-:W-:-:S04]  /*31c0*/  @P5 FMUL.FTZ R11, R67, R226 ;  /* 0x000000e2430b5220 */ /* 0x004fc80000410000 */
[--C-:B------:R-:W-:Y:S01]  /*31d0*/  IMAD.MOV.U32 R67, RZ, RZ, R11.reuse ;  /* 0x000000ffff437224 */ /* 0x100fe200078e000b */
[----:B------:R4:W-:Y:S01]  /*31e0*/  @!P3 STG.E desc[UR36][R14.64], R11 ;  /* 0x0000000b0e00b986 */ /* 0x0009e2000c101924 */
[----:B------:R-:W-:-:S07]  /*31f0*/  @!P3 IMAD.MOV.U32 R67, RZ, RZ, R11 ;  /* 0x000000ffff43b224 */ /* 0x000fce00078e000b */
.L_x_2656:
[----:B------:R-:W-:Y:S05]  /*3200*/  BSYNC B1 ;  /* 0x0000000000017941 */ /* 0x000fea0003800000 */
.L_x_2655:
[----:B------:R-:W-:Y:S04]  /*3210*/  BSSY B1, `(.L_x_2659) ;  /* 0x000001b000017945 */ /* 0x000fe80003800000 */
[----:B------:R-:W-:Y:S05]  /*3220*/  @P2 BRA `(.L_x_2660) ;  /* 0x0000000000642947 */ /* 0x000fea0003800000 */
[----:B----4-:R-:W-:Y:S01]  /*3230*/  IMAD R11, R3, 0x2, R12 ;  /* 0x00000002030b7824 */ /* 0x010fe200078e020c */
        /* <DEDUP_REMOVED lines=10> */
.L_x_2662:
[----:B------:R-:W-:Y:S05]  /*32e0*/  BSYNC B2 ;  /* 0x0000000000027941 */ /* 0x000fea0003800000 */
.L_x_2661:
[----:B------:R-:W-:-:S06]  /*32f0*/  UISETP.NE.AND UP0, UPT, UR7, URZ, UPT ;  /* 0x0000003f0700728c */ /* 0x000fcc000bf05270 */
[----:B------:R-:W-:-:S13]  /*3300*/  PLOP3.LUT P1, PT, PT, PT, UP0, 0x80, 0x0 ;  /* 0x000000000000781c */ /* 0x000fda0003f2f008 */
[----:B------:R-:W-:Y:S05]  /*3310*/  @P1 BRA `(.L_x_2660) ;  /* 0x0000000000281947 */ /* 0x000fea0003800000 */
[----:B------:R-:W-:Y:S01]  /*3320*/  LOP3.LUT P5, RZ, R27, 0x8, RZ, 0xc0, !PT ;  /* 0x000000081bff7812 */ /* 0x000fe200078ac0ff */
[----:B012-4-:R-:W0:-:S12]  /*3330*/  @!P3 LDC.64 R14, c[0x0][0x248] ;  /* 0x00009200ff0ebb82 */ /* 0x017e180000000a00 */
        /* <DEDUP_REMOVED lines=8> */
.L_x_2660:
[----:B------:R-:W-:Y:S05]  /*33c0*/  BSYNC B1 ;  /* 0x0000000000017941 */ /* 0x000fea0003800000 */
.L_x_2659:
        /* <DEDUP_REMOVED lines=13> */
.L_x_2666:
[----:B------:R-:W-:Y:S05]  /*34a0*/  BSYNC B2 ;  /* 0x0000000000027941 */ /* 0x000fea0003800000 */
.L_x_2665:
        /* <DEDUP_REMOVED lines=13> */
.L_x_2664:
[----:B------:R-:W-:Y:S05]  /*3580*/  BSYNC B1 ;  /* 0x0000000000017941 */ /* 0x000fea0003800000 */
.L_x_2663:
        /* <DEDUP_REMOVED lines=13> */
.L_x_2670:
[----:B------:R-:W-:Y:S05]  /*3660*/  BSYNC B2 ;  /* 0x0000000000027941 */ /* 0x000fea0003800000 */
.L_x_2669:
        /* <DEDUP_REMOVED lines=13> */
.L_x_2668:
[----:B------:R-:W-:Y:S05]  /*3740*/  BSYNC B1 ;  /* 0x0000000000017941 */ /* 0x000fea0003800000 */
.L_x_2667:
        /* <DEDUP_REMOVED lines=13> */
.L_x_2674:
[----:B------:R-:W-:Y:S05]  /*3820*/  BSYNC B2 ;  /* 0x0000000000027941 */ /* 0x000fea0003800000 */
.L_x_2673:
        /* <DEDUP_REMOVED lines=13> */
.L_x_2672:
[----:B------:R-:W-:Y:S05]  /*3900*/  BSYNC B1 ;  /* 0x0000000000017941 */ /* 0x000fea0003800000 */
.L_x_2671:
        /* <DEDUP_REMOVED lines=13> */
.L_x_2678:
[----:B------:R-:W-:Y:S05]  /*39e0*/  BSYNC B2 ;  /* 0x0000000000027941 */ /* 0x000fea0003800000 */
.L_x_2677:
        /* <DEDUP_REMOVED lines=13> */
.L_x_2676:
[----:B------:R-:W-:Y:S05]  /*3ac0*/  BSYNC B1 ;  /* 0x0000000000017941 */ /* 0x000fea0003800000 */
.L_x_2675:
        /* <DEDUP_REMOVED lines=13> */
.L_x_2682:
[----:B------:R-:W-:Y:S05]  /*3ba0*/  BSYNC B2 ;  /* 0x0000000000027941 */ /* 0x000fea0003800000 */
.L_x_2681:
        /* <DEDUP_REMOVED lines=13> */
.L_x_2680:
[----:B------:R-:W-:Y:S05]  /*3c80*/  BSYNC B1 ;  /* 0x0000000000017941 */ /* 0x000fea0003800000 */
.L_x_2679:
        /* <DEDUP_REMOVED lines=13> */
.L_x_2686:
[----:B------:R-:W-:Y:S05]  /*3d60*/  BSYNC B2 ;  /* 0x0000000000027941 */ /* 0x000fea0003800000 */
.L_x_2685:
        /* <DEDUP_REMOVED lines=13> */
.L_x_2684:
[----:B------:R-:W-:Y:S05]  /*3e40*/  BSYNC B1 ;  /* 0x0000000000017941 */ /* 0x000fea0003800000 */
.L_x_2683:
        /* <DEDUP_REMOVED lines=13> */
.L_x_2690:
[----:B------:R-:W-:Y:S05]  /*3f20*/  BSYNC B2 ;  /* 0x0000000000027941 */ /* 0x000fea0003800000 */
.L_x_2689:
        /* <DEDUP_REMOVED lines=13> */
.L_x_2688:
[----:B------:R-:W-:Y:S05]  /*4000*/  BSYNC B1 ;  /* 0x0000000000017941 */ /* 0x000fea0003800000 */
.L_x_2687:
        /* <DEDUP_REMOVED lines=13> */
.L_x_2694:
[----:B------:R-:W-:Y:S05]  /*40e0*/  BSYNC B2 ;  /* 0x0000000000027941 */ /* 0x000fea0003800000 */
.L_x_2693:
        /* <DEDUP_REMOVED lines=13> */
.L_x_2692:
[----:B------:R-:W-:Y:S05]  /*41c0*/  BSYNC B1 ;  /* 0x0000000000017941 */ /* 0x000fea0003800000 */
.L_x_2691:
        /* <DEDUP_REMOVED lines=13> */
.L_x_2698:
[----:B------:R-:W-:Y:S05]  /*42a0*/  BSYNC B2 ;  /* 0x0000000000027941 */ /* 0x000fea0003800000 */
.L_x_2697:
        /* <DEDUP_REMOVED lines=13> */
.L_x_2696:
[----:B------:R-:W-:Y:S05]  /*4380*/  BSYNC B1 ;  /* 0x0000000000017941 */ /* 0x000fea0003800000 */
.L_x_2695:
        /* <DEDUP_REMOVED lines=13> */
.L_x_2702:
[----:B------:R-:W-:Y:S05]  /*4460*/  BSYNC B2 ;  /* 0x0000000000027941 */ /* 0x000fea0003800000 */
.L_x_2701:
        /* <DEDUP_REMOVED lines=13> */
.L_x_2700:
[----:B------:R-:W-:Y:S05]  /*4540*/  BSYNC B1 ;  /* 0x0000000000017941 */ /* 0x000fea0003800000 */
.L_x_2699:
        /* <DEDUP_REMOVED lines=13> */
.L_x_2706:
[----:B------:R-:W-:Y:S05]  /*4620*/  BSYNC B2 ;  /* 0x0000000000027941 */ /* 0x000fea0003800000 */
.L_x_2705:
        /* <DEDUP_REMOVED lines=13> */
.L_x_2704:
[----:B------:R-:W-:Y:S05]  /*4700*/  BSYNC B1 ;  /* 0x0000000000017941 */ /* 0x000fea0003800000 */
.L_x_2703:
        /* <DEDUP_REMOVED lines=13> */
.L_x_2710:
[----:B------:R-:W-:Y:S05]  /*47e0*/  BSYNC B2 ;  /* 0x0000000000027941 */ /* 0x000fea0003800000 */
.L_x_2709:
        /* <DEDUP_REMOVED lines=13> */
.L_x_2708:
[----:B------:R-:W-:Y:S05]  /*48c0*/  BSYNC B1 ;  /* 0x0000000000017941 */ /* 0x000fea0003800000 */
.L_x_2707:
        /* <DEDUP_REMOVED lines=13> */
.L_x_2714:
[----:B------:R-:W-:Y:S05]  /*49a0*/  BSYNC B2 ;  /* 0x0000000000027941 */ /* 0x000fea0003800000 */
.L_x_2713:
        /* <DEDUP_REMOVED lines=13> */
.L_x_2712:
[----:B------:R-:W-:Y:S05]  /*4a80*/  BSYNC B1 ;  /* 0x0000000000017941 */ /* 0x000fea0003800000 */
.L_x_2711:
        /* <DEDUP_REMOVED lines=13> */
.L_x_2718:
[----:B------:R-:W-:Y:S05]  /*4b60*/  BSYNC B2 ;  /* 0x0000000000027941 */ /* 0x000fea0003800000 */
.L_x_2717:
        /* <DEDUP_REMOVED lines=13> */
.L_x_2716:
[----:B------:R-:W-:Y:S05]  /*4c40*/  BSYNC B1 ;  /* 0x0000000000017941 */ /* 0x000fea0003800000 */
.L_x_2715:
        /* <DEDUP_REMOVED lines=13> */
.L_x_2722:
[----:B------:R-:W-:Y:S05]  /*4d20*/  BSYNC B2 ;  /* 0x0000000000027941 */ /* 0x000fea0003800000 */
.L_x_2721:
        /* <DEDUP_REMOVED lines=13> */
.L_x_2720:
[----:B------:R-:W-:Y:S05]  /*4e00*/  BSYNC B1 ;  /* 0x0000000000017941 */ /* 0x000fea0003800000 */
.L_x_2719:
        /* <DEDUP_REMOVED lines=13> */
.L_x_2726:
[----:B------:R-:W-:Y:S05]  /*4ee0*/  BSYNC B2 ;  /* 0x0000000000027941 */ /* 0x000fea0003800000 */
.L_x_2725:
        /* <DEDUP_REMOVED lines=13> */
.L_x_2724:
[----:B------:R-:W-:Y:S05]  /*4fc0*/  BSYNC B1 ;  /* 0x0000000000017941 */ /* 0x000fea0003800000 */
.L_x_2723:
        /* <DEDUP_REMOVED lines=13> */
.L_x_2730:
[----:B------:R-:W-:Y:S05]  /*50a0*/  BSYNC B2 ;  /* 0x0000000000027941 */ /* 0x000fea0003800000 */
.L_x_2729:
        /* <DEDUP_REMOVED lines=13> */
.L_x_2728:
[----:B------:R-:W-:Y:S05]  /*5180*/  BSYNC B1 ;  /* 0x0000000000017941 */ /* 0x000fea0003800000 */
.L_x_2727:
        /* <DEDUP_REMOVED lines=13> */
.L_x_2734:
[----:B------:R-:W-:Y:S05]  /*5260*/  BSYNC B2 ;  /* 0x0000000000027941 */ /* 0x000fea0003800000 */
.L_x_2733:
        /* <DEDUP_REMOVED lines=13> */
.L_x_2732:
[----:B------:R-:W-:Y:S05]  /*5340*/  BSYNC B1 ;  /* 0x0000000000017941 */ /* 0x000fea0003800000 */
.L_x_2731:
        /* <DEDUP_REMOVED lines=13> */
.L_x_2738:
[----:B------:R-:W-:Y:S05]  /*5420*/  BSYNC B2 ;  /* 0x0000000000027941 */ /* 0x000fea0003800000 */
.L_x_2737:
        /* <DEDUP_REMOVED lines=13> */
.L_x_2736:
[----:B------:R-:W-:Y:S05]  /*5500*/  BSYNC B1 ;  /* 0x0000000000017941 */ /* 0x000fea0003800000 */
.L_x_2735:
        /* <DEDUP_REMOVED lines=13> */
.L_x_2742:
[----:B------:R-:W-:Y:S05]  /*55e0*/  BSYNC B2 ;  /* 0x0000000000027941 */ /* 0x000fea0003800000 */
.L_x_2741:
        /* <DEDUP_REMOVED lines=13> */
.L_x_2740:
[----:B------:R-:W-:Y:S05]  /*56c0*/  BSYNC B1 ;  /* 0x0000000000017941 */ /* 0x000fea0003800000 */
.L_x_2739:
        /* <DEDUP_REMOVED lines=13> */
.L_x_2746:
[----:B------:R-:W-:Y:S05]  /*57a0*/  BSYNC B2 ;  /* 0x0000000000027941 */ /* 0x000fea0003800000 */
.L_x_2745:
        /* <DEDUP_REMOVED lines=13> */
.L_x_2744:
[----:B------:R-:W-:Y:S05]  /*5880*/  BSYNC B1 ;  /* 0x0000000000017941 */ /* 0x000fea0003800000 */
.L_x_2743:
        /* <DEDUP_REMOVED lines=13> */
.L_x_2750:
[----:B------:R-:W-:Y:S05]  /*5960*/  BSYNC B2 ;  /* 0x0000000000027941 */ /* 0x000fea0003800000 */
.L_x_2749:
        /* <DEDUP_REMOVED lines=13> */
.L_x_2748:
[----:B------:R-:W-:Y:S05]  /*5a40*/  BSYNC B1 ;  /* 0x0000000000017941 */ /* 0x000fea0003800000 */
.L_x_2747:
        /* <DEDUP_REMOVED lines=13> */
.L_x_2754:
[----:B------:R-:W-:Y:S05]  /*5b20*/  BSYNC B2 ;  /* 0x0000000000027941 */ /* 0x000fea0003800000 */
.L_x_2753:
        /* <DEDUP_REMOVED lines=13> */
.L_x_2752:
[----:B------:R-:W-:Y:S05]  /*5c00*/  BSYNC B1 ;  /* 0x0000000000017941 */ /* 0x000fea0003800000 */
.L_x_2751:
        /* <DEDUP_REMOVED lines=13> */
.L_x_2758:
[----:B------:R-:W-:Y:S05]  /*5ce0*/  BSYNC B2 ;  /* 0x0000000000027941 */ /* 0x000fea0003800000 */
.L_x_2757:
        /* <DEDUP_REMOVED lines=13> */
.L_x_2756:
[----:B------:R-:W-:Y:S05]  /*5dc0*/  BSYNC B1 ;  /* 0x0000000000017941 */ /* 0x000fea0003800000 */
.L_x_2755:
        /* <DEDUP_REMOVED lines=13> */
.L_x_2762:
[----:B------:R-:W-:Y:S05]  /*5ea0*/  BSYNC B2 ;  /* 0x0000000000027941 */ /* 0x000fea0003800000 */
.L_x_2761:
        /* <DEDUP_REMOVED lines=13> */
.L_x_2760:
[----:B------:R-:W-:Y:S05]  /*5f80*/  BSYNC B1 ;  /* 0x0000000000017941 */ /* 0x000fea0003800000 */
.L_x_2759:
        /* <DEDUP_REMOVED lines=13> */
.L_x_2766:
[----:B------:R-:W-:Y:S05]  /*6060*/  BSYNC B2 ;  /* 0x0000000000027941 */ /* 0x000fea0003800000 */
.L_x_2765:
        /* <DEDUP_REMOVED lines=13> */
.L_x_2764:
[----:B------:R-:W-:Y:S05]  /*6140*/  BSYNC B1 ;  /* 0x0000000000017941 */ /* 0x000fea0003800000 */
.L_x_2763:
        /* <DEDUP_REMOVED lines=13> */
.L_x_2770:
[----:B------:R-:W-:Y:S05]  /*6220*/  BSYNC B2 ;  /* 0x0000000000027941 */ /* 0x000fea0003800000 */
.L_x_2769:
        /* <DEDUP_REMOVED lines=13> */
.L_x_2768:
[----:B------:R-:W-:Y:S05]  /*6300*/  BSYNC B1 ;  /* 0x0000000000017941 */ /* 0x000fea0003800000 */
.L_x_2767:
        /* <DEDUP_REMOVED lines=13> */
.L_x_2774:
[----:B------:R-:W-:Y:S05]  /*63e0*/  BSYNC B2 ;  /* 0x0000000000027941 */ /* 0x000fea0003800000 */
.L_x_2773:
        /* <DEDUP_REMOVED lines=13> */
.L_x_2772:
[----:B------:R-:W-:Y:S05]  /*64c0*/  BSYNC B1 ;  /* 0x0000000000017941 */ /* 0x000fea0003800000 */
.L_x_2771:
        /* <DEDUP_REMOVED lines=13> */
.L_x_2778:
[----:B------:R-:W-:Y:S05]  /*65a0*/  BSYNC B2 ;  /* 0x0000000000027941 */ /* 0x000fea0003800000 */
.L_x_2777:
        /* <DEDUP_REMOVED lines=13> */
.L_x_2776:
[----:B------:R-:W-:Y:S05]  /*6680*/  BSYNC B1 ;  /* 0x0000000000017941 */ /* 0x000fea0003800000 */
.L_x_2775:
        /* <DEDUP_REMOVED lines=13> */
.L_x_2782:
[----:B------:R-:W-:Y:S05]  /*6760*/  BSYNC B2 ;  /* 0x0000000000027941 */ /* 0x000fea0003800000 */
.L_x_2781:
        /* <DEDUP_REMOVED lines=13> */
.L_x_2780:
[----:B------:R-:W-:Y:S05]  /*6840*/  BSYNC B1 ;  /* 0x0000000000017941 */ /* 0x000fea0003800000 */
.L_x_2779:
        /* <DEDUP_REMOVED lines=13> */
.L_x_2786:
[----:B------:R-:W-:Y:S05]  /*6920*/  BSYNC B2 ;  /* 0x0000000000027941 */ /* 0x000fea0003800000 */
.L_x_2785:
        /* <DEDUP_REMOVED lines=13> */
.L_x_2784:
[----:B------:R-:W-:Y:S05]  /*6a00*/  BSYNC B1 ;  /* 0x0000000000017941 */ /* 0x000fea0003800000 */
.L_x_2783:
        /* <DEDUP_REMOVED lines=13> */
.L_x_2790:
[----:B------:R-:W-:Y:S05]  /*6ae0*/  BSYNC B2 ;  /* 0x0000000000027941 */ /* 0x000fea0003800000 */
.L_x_2789:
        /* <DEDUP_REMOVED lines=13> */
.L_x_2788:
[----:B------:R-:W-:Y:S05]  /*6bc0*/  BSYNC B1 ;  /* 0x0000000000017941 */ /* 0x000fea0003800000 */
.L_x_2787:
        /* <DEDUP_REMOVED lines=13> */
.L_x_2794:
[----:B------:R-:W-:Y:S05]  /*6ca0*/  BSYNC B2 ;  /* 0x0000000000027941 */ /* 0x000fea0003800000 */
.L_x_2793:
        /* <DEDUP_REMOVED lines=13> */
.L_x_2792:
[----:B------:R-:W-:Y:S05]  /*6d80*/  BSYNC B1 ;  /* 0x0000000000017941 */ /* 0x000fea0003800000 */
.L_x_2791:
        /* <DEDUP_REMOVED lines=13> */
.L_x_2798:
[----:B------:R-:W-:Y:S05]  /*6e60*/  BSYNC B2 ;  /* 0x0000000000027941 */ /* 0x000fea0003800000 */
.L_x_2797:
        /* <DEDUP_REMOVED lines=13> */
.L_x_2796:
[----:B------:R-:W-:Y:S05]  /*6f40*/  BSYNC B1 ;  /* 0x0000000000017941 */ /* 0x000fea0003800000 */
.L_x_2795:
        /* <DEDUP_REMOVED lines=13> */
.L_x_2802:
[----:B------:R-:W-:Y:S05]  /*7020*/  BSYNC B2 ;  /* 0x0000000000027941 */ /* 0x000fea0003800000 */
.L_x_2801:
        /* <DEDUP_REMOVED lines=13> */
.L_x_2800:
[----:B------:R-:W-:Y:S05]  /*7100*/  BSYNC B1 ;  /* 0x0000000000017941 */ /* 0x000fea0003800000 */
.L_x_2799:
        /* <DEDUP_REMOVED lines=13> */
.L_x_2806:
[----:B------:R-:W-:Y:S05]  /*71e0*/  BSYNC B2 ;  /* 0x0000000000027941 */ /* 0x000fea0003800000 */
.L_x_2805:
        /* <DEDUP_REMOVED lines=13> */
.L_x_2804:
[----:B------:R-:W-:Y:S05]  /*72c0*/  BSYNC B1 ;  /* 0x0000000000017941 */ /* 0x000fea0003800000 */
.L_x_2803:
        /* <DEDUP_REMOVED lines=13> */
.L_x_2810:
[----:B------:R-:W-:Y:S05]  /*73a0*/  BSYNC B2 ;  /* 0x0000000000027941 */ /* 0x000fea0003800000 */
.L_x_2809:
        /* <DEDUP_REMOVED lines=13> */
.L_x_2808:
[----:B------:R-:W-:Y:S05]  /*7480*/  BSYNC B1 ;  /* 0x0000000000017941 */ /* 0x000fea0003800000 */
.L_x_2807:
        /* <DEDUP_REMOVED lines=13> */
.L_x_2814:
[----:B------:R-:W-:Y:S05]  /*7560*/  BSYNC B2 ;  /* 0x0000000000027941 */ /* 0x000fea0003800000 */
.L_x_2813:
        /* <DEDUP_REMOVED lines=13> */
.L_x_2812:
[----:B------:R-:W-:Y:S05]  /*7640*/  BSYNC B1 ;  /* 0x0000000000017941 */ /* 0x000fea0003800000 */
.L_x_2811:
        /* <DEDUP_REMOVED lines=13> */
.L_x_2818:
[----:B------:R-:W-:Y:S05]  /*7720*/  BSYNC B2 ;  /* 0x0000000000027941 */ /* 0x000fea0003800000 */
.L_x_2817:
        /* <DEDUP_REMOVED lines=13> */
.L_x_2816:
[----:B------:R-:W-:Y:S05]  /*7800*/  BSYNC B1 ;  /* 0x0000000000017941 */ /* 0x000fea0003800000 */
.L_x_2815:
        /* <DEDUP_REMOVED lines=13> */
.L_x_2822:
[----:B------:R-:W-:Y:S05]  /*78e0*/  BSYNC B2 ;  /* 0x0000000000027941 */ /* 0x000fea0003800000 */
.L_x_2821:
        /* <DEDUP_REMOVED lines=13> */
.L_x_2820:
[----:B------:R-:W-:Y:S05]  /*79c0*/  BSYNC B1 ;  /* 0x0000000000017941 */ /* 0x000fea0003800000 */
.L_x_2819:
        /* <DEDUP_REMOVED lines=13> */
.L_x_2826:
[----:B------:R-:W-:Y:S05]  /*7aa0*/  BSYNC B2 ;  /* 0x0000000000027941 */ /* 0x000fea0003800000 */
.L_x_2825:
[----:B------:R-:W-:-:S06]  /*7ab0*/  UISETP.NE.AND UP0, UPT, UR7, URZ, UPT ;  /* 0x0000003f0700728c */ /* 0x000fcc000bf05270 */
[----:B------:R-:W-:-:S13]  /*7ac0*/  PLOP3.LUT P1, PT, PT, PT, UP0, 0x80, 0x0 ;  /* 0x000000000000781c */ /* 0x000fda0003f2f008 */
[----:B------:R-:W-:Y:S05]  /*7ad0*/  @P1 BRA `(.L_x_2824) ;  /* 0x0000000000281947 */ /* 0x000fea0003800000 */
[----:B------:R-:W-:Y:S01]  /*7ae0*/  LOP3.LUT P5, RZ, R27, 0x8, RZ, 0xc0, !PT ;  /* 0x000000081bff7812 */ /* 0x000fe200078ac0ff */
[----:B012-4-:R-:W0:-:S12]  /*7af0*/  @!P3 LDC.64 R14, c[0x0][0x248] ;  /* 0x00009200ff0ebb82 */ /* 0x017e180000000a00 */
[----:B------:R-:W2:Y:S01]  /*7b00*/  @P5 LDG.E R226, desc[UR36][R222.64+0x2a0] ;  /* 0x0002a024dee25981 */ /* 0x000ea2000c1e1900 */
[----:B------:R-:W-:Y:S01]  /*7b10*/  @!P3 IADD3 R11, P4, R58, R228, RZ ;  /* 0x000000e43a0bb210 */ /* 0x000fe20007f9e0ff */
[----:B---3-5:R-:W-:-:S03]  /*7b20*/  FADD.FTZ R111, R36, R111 ;  /* 0x0000006f246f7221 */ /* 0x028fc60000010000 */
[----:B------:R-:W-:Y:S02]  /*7b30*/  @!P3 LEA.HI.X.SX32 R228, R228, R63, 0x1, P4 ;  /* 0x0000003fe4e4b211 */ /* 0x000fe400020f0eff */
[----:B0-----:R-:W-:-:S04]  /*7b40*/  @!P3 LEA R14, P4, R11, R14, 0x2 ;  /* 0x0000000e0b0eb211 */ /* 0x001fc800078810ff */
[----:B------:R-:W-:Y:S01]  /*7b50*/  @!P3 LEA.HI.X R15, R11, R15, R228, 0x2, P4 ;  /* 0x0000000f0b0fb211 */ /* 0x000fe200020f14e4 */
[----:B--2---:R-:W-:-:S05]  /*7b60*/  @P5 FMUL.FTZ R111, R111, R226 ;  /* 0x000000e26f6f5220 */ /* 0x004fca0000410000 */
[----:B------:R0:W-:Y:S03]  /*7b70*/  @!P3 STG.E desc[UR36][R14.64], R111 ;  /* 0x0000006f0e00b986 */ /* 0x0001e6000c101924 */
.L_x_2824:
[----:B------:R-:W-:Y:S05]  /*7b80*/  BSYNC B1 ;  /* 0x0000000000017941 */ /* 0x000fea0003800000 */
.L_x_2823:
        /* <DEDUP_REMOVED lines=13> */
.L_x_2830:
[----:B------:R-:W-:Y:S05]  /*7c60*/  BSYNC B2 ;  /* 0x0000000000027941 */ /* 0x000fea0003800000 */
.L_x_2829:
        /* <DEDUP_REMOVED lines=13> */
.L_x_2828:
[----:B------:R-:W-:Y:S05]  /*7d40*/  BSYNC B1 ;  /* 0x0000000000017941 */ /* 0x000fea0003800000 */
.L_x_2827:
        /* <DEDUP_REMOVED lines=13> */
.L_x_2834:
[----:B------:R-:W-:Y:S05]  /*7e20*/  BSYNC B2 ;  /* 0x0000000000027941 */ /* 0x000fea0003800000 */
.L_x_2833:
        /* <DEDUP_REMOVED lines=13> */
.L_x_2832:
[----:B------:R-:W-:Y:S05]  /*7f00*/  BSYNC B1 ;  /* 0x0000000000017941 */ /* 0x000fea0003800000 */
.L_x_2831:
        /* <DEDUP_REMOVED lines=13> */
.L_x_2838:
[----:B------:R-:W-:Y:S05]  /*7fe0*/  BSYNC B2 ;  /* 0x0000000000027941 */ /* 0x000fea0003800000 */
.L_x_2837:
        /* <DEDUP_REMOVED lines=13> */
.L_x_2836:
[----:B------:R-:W-:Y:S05]  /*80c0*/  BSYNC B1 ;  /* 0x0000000000017941 */ /* 0x000fea0003800000 */
.L_x_2835:
        /* <DEDUP_REMOVED lines=13> */
.L_x_2842:
[----:B------:R-:W-:Y:S05]  /*81a0*/  BSYNC B2 ;  /* 0x0000000000027941 */ /* 0x000fea0003800000 */
.L_x_2841:
        /* <DEDUP_REMOVED lines=13> */
.L_x_2840:
[----:B------:R-:W-:Y:S05]  /*8280*/  BSYNC B1 ;  /* 0x0000000000017941 */ /* 0x000fea0003800000 */
.L_x_2839:
        /* <DEDUP_REMOVED lines=13> */
.L_x_2846:
[----:B------:R-:W-:Y:S05]  /*8360*/  BSYNC B2 ;  /* 0x0000000000027941 */ /* 0x000fea0003800000 */
.L_x_2845:
        /* <DEDUP_REMOVED lines=13> */
.L_x_2844:
[----:B------:R-:W-:Y:S05]  /*8440*/  BSYNC B1 ;  /* 0x0000000000017941 */ /* 0x000fea0003800000 */
.L_x_2843:
        /* <DEDUP_REMOVED lines=13> */
.L_x_2850:
[----:B------:R-:W-:Y:S05]  /*8520*/  BSYNC B2 ;  /* 0x0000000000027941 */ /* 0x000fea0003800000 */
.L_x_2849:
        /* <DEDUP_REMOVED lines=13> */
.L_x_2848:
[----:B------:R-:W-:Y:S05]  /*8600*/  BSYNC B1 ;  /* 0x0000000000017941 */ /* 0x000fea0003800000 */
.L_x_2847:
        /* <DEDUP_REMOVED lines=13> */
.L_x_2854:
[----:B------:R-:W-:Y:S05]  /*86e0*/  BSYNC B2 ;  /* 0x0000000000027941 */ /* 0x000fea0003800000 */
.L_x_2853:
        /* <DEDUP_REMOVED lines=13> */
.L_x_2852:
[----:B------:R-:W-:Y:S05]  /*87c0*/  BSYNC B1 ;  /* 0x0000000000017941 */ /* 0x000fea0003800000 */
.L_x_2851:
        /* <DEDUP_REMOVED lines=13> */
.L_x_2858:
[----:B------:R-:W-:Y:S05]  /*88a0*/  BSYNC B2 ;  /* 0x0000000000027941 */ /* 0x000fea0003800000 */
.L_x_2857:
        /* <DEDUP_REMOVED lines=13> */
.L_x_2856:
[----:B------:R-:W-:Y:S05]  /*8980*/  BSYNC B1 ;  /* 0x0000000000017941 */ /* 0x000fea0003800000 */
.L_x_2855:
        /* <DEDUP_REMOVED lines=13> */
.L_x_2862:
[----:B------:R-:W-:Y:S05]  /*8a60*/  BSYNC B2 ;  /* 0x0000000000027941 */ /* 0x000fea0003800000 */
.L_x_2861:
        /* <DEDUP_REMOVED lines=13> */
.L_x_2860:
[----:B------:R-:W-:Y:S05]  /*8b40*/  BSYNC B1 ;  /* 0x0000000000017941 */ /* 0x000fea0003800000 */
.L_x_2859:
        /* <DEDUP_REMOVED lines=13> */
.L_x_2866:
[----:B------:R-:W-:Y:S05]  /*8c20*/  BSYNC B2 ;  /* 0x0000000000027941 */ /* 0x000fea0003800000 */
.L_x_2865:
        /* <DEDUP_REMOVED lines=13> */
.L_x_2864:
[----:B------:R-:W-:Y:S05]  /*8d00*/  BSYNC B1 ;  /* 0x0000000000017941 */ /* 0x000fea0003800000 */
.L_x_2863:
        /* <DEDUP_REMOVED lines=13> */
.L_x_2870:
[----:B------:R-:W-:Y:S05]  /*8de0*/  BSYNC B2 ;  /* 0x0000000000027941 */ /* 0x000fea0003800000 */
.L_x_2869:
        /* <DEDUP_REMOVED lines=13> */
.L_x_2868:
[----:B------:R-:W-:Y:S05]  /*8ec0*/  BSYNC B1 ;  /* 0x0000000000017941 */ /* 0x000fea0003800000 */
.L_x_2867:
        /* <DEDUP_REMOVED lines=13> */
.L_x_2874:
[----:B------:R-:W-:Y:S05]  /*8fa0*/  BSYNC B2 ;  /* 0x0000000000027941 */ /* 0x000fea0003800000 */
.L_x_2873:
        /* <DEDUP_REMOVED lines=13> */
.L_x_2872:
[----:B------:R-:W-:Y:S05]  /*9080*/  BSYNC B1 ;  /* 0x0000000000017941 */ /* 0x000fea0003800000 */
.L_x_2871:
        /* <DEDUP_REMOVED lines=13> */
.L_x_2878:
[----:B------:R-:W-:Y:S05]  /*9160*/  BSYNC B2 ;  /* 0x0000000000027941 */ /* 0x000fea0003800000 */
.L_x_2877:
        /* <DEDUP_REMOVED lines=13> */
.L_x_2876:
[----:B------:R-:W-:Y:S05]  /*9240*/  BSYNC B1 ;  /* 0x0000000000017941 */ /* 0x000fea0003800000 */
.L_x_2875:
        /* <DEDUP_REMOVED lines=13> */
.L_x_2882:
[----:B------:R-:W-:Y:S05]  /*9320*/  BSYNC B2 ;  /* 0x0000000000027941 */ /* 0x000fea0003800000 */
.L_x_2881:
        /* <DEDUP_REMOVED lines=13> */
.L_x_2880:
[----:B------:R-:W-:Y:S05]  /*9400*/  BSYNC B1 ;  /* 0x0000000000017941 */ /* 0x000fea0003800000 */
.L_x_2879:
        /* <DEDUP_REMOVED lines=13> */
.L_x_2886:
[----:B------:R-:W-:Y:S05]  /*94e0*/  BSYNC B2 ;  /* 0x0000000000027941 */ /* 0x000fea0003800000 */
.L_x_2885:
        /* <DEDUP_REMOVED lines=13> */
.L_x_2884:
[----:B------:R-:W-:Y:S05]  /*95c0*/  BSYNC B1 ;  /* 0x0000000000017941 */ /* 0x000fea0003800000 */
.L_x_2883:
        /* <DEDUP_REMOVED lines=13> */
.L_x_2890:
[----:B------:R-:W-:Y:S05]  /*96a0*/  BSYNC B2 ;  /* 0x0000000000027941 */ /* 0x000fea0003800000 */
.L_x_2889:
        /* <DEDUP_REMOVED lines=13> */
.L_x_2888:
[----:B------:R-:W-:Y:S05]  /*9780*/  BSYNC B1 ;  /* 0x0000000000017941 */ /* 0x000fea0003800000 */
.L_x_2887:
        /* <DEDUP_REMOVED lines=13> */
.L_x_2894:
[----:B------:R-:W-:Y:S05]  /*9860*/  BSYNC B2 ;  /* 0x0000000000027941 */ /* 0x000fea0003800000 */
.L_x_2893:
        /* <DEDUP_REMOVED lines=13> */
.L_x_2892:
[----:B------:R-:W-:Y:S05]  /*9940*/  BSYNC B1 ;  /* 0x0000000000017941 */ /* 0x000fea0003800000 */
.L_x_2891:
        /* <DEDUP_REMOVED lines=13> */
.L_x_2898:
[----:B------:R-:W-:Y:S05]  /*9a20*/  BSYNC B2 ;  /* 0x0000000000027941 */ /* 0x000fea0003800000 */
.L_x_2897:
        /* <DEDUP_REMOVED lines=13> */
.L_x_2896:
[----:B------:R-:W-:Y:S05]  /*9b00*/  BSYNC B1 ;  /* 0x0000000000017941 */ /* 0x000fea0003800000 */
.L_x_2895:
        /* <DEDUP_REMOVED lines=13> */
.L_x_2902:
[----:B------:R-:W-:Y:S05]  /*9be0*/  BSYNC B2 ;  /* 0x0000000000027941 */ /* 0x000fea0003800000 */
.L_x_2901:
        /* <DEDUP_REMOVED lines=13> */
.L_x_2900:
[----:B------:R-:W-:Y:S05]  /*9cc0*/  BSYNC B1 ;  /* 0x0000000000017941 */ /* 0x000fea0003800000 */
.L_x_2899:
        /* <DEDUP_REMOVED lines=8> */
[----:B----4-:R-:W-:-:S04]  /*9d50*/  IADD3 R11, P1, R59, R226, RZ ;  /* 0x000000e23b0b7210 */ /* 0x010fc80007f3e0ff */
[----:B012---:R-:W-:Y:S02]  /*9d60*/  LEA.HI.X.SX32 R14, R226, R65, 0x1, P1 ;  /* 0x00000041e20e7211 */ /* 0x007fe400008f0eff */
[----:B------:R-:W-:-:S04]  /*9d70*/  LEA R12, P1, R11, UR10, 0x2 ;  /* 0x0000000a0b0c7c11 */ /* 0x000fc8000f8210ff */
[----:B------:R-:W-:-:S05]  /*9d80*/  LEA.HI.X R13, R11, UR11, R14, 0x2, P1 ;  /* 0x0000000b0b0d7c11 */ /* 0x000fca00088f140e */
[----:B------:R0:W5:Y:S04]  /*9d90*/  LDG.E R129, desc[UR36][R12.64] ;  /* 0x000000240c817981 */ /* 0x000168000c1e1900 */
.L_x_2906:
[----:B------:R-:W-:Y:S05]  /*9da0*/  BSYNC B2 ;  /* 0x0000000000027941 */ /* 0x000fea0003800000 */
.L_x_2905:
        /* <DEDUP_REMOVED lines=13> */
.L_x_2904:
[----:B------:R-:W-:Y:S05]  /*9e80*/  BSYNC B1 ;  /* 0x0000000000017941 */ /* 0x000fea0003800000 */
.L_x_2903:
[----:B0----5:R-:W-:Y:S01]  /*9e90*/  FMUL.FTZ R12, R218, R67 ;  /* 0x00000043da0c7220 */ /* 0x021fe20000410000 */
[----:B------:R-:W-:Y:S01]  /*9ea0*/  UMOV UR4, 0xffffffff ;  /* 0xffffffff00047882 */ /* 0x000fe20000000000 */
[----:B------:R-:W-:Y:S02]  /*9eb0*/  LOP3.LUT P2, RZ, R23, 0x3, RZ, 0xc0, !PT ;  /* 0x0000000317ff7812 */ /* 0x000fe4000784c0ff */
[----:B------:R-:W-:-:S04]  /*9ec0*/  FFMA.FTZ R12, R221, R66, R12 ;  /* 0x00000042dd0c7223 */ /* 0x000fc8000001000c */
[----:B----4-:R-:W-:-:S04]  /*9ed0*/  FFMA.FTZ R11, R219, R68, R12 ;  /* 0x00000044db0b7223 */ /* 0x010fc8000001000c */
        /* <DEDUP_REMOVED lines=62> */
[----:B-12---:R-:W0:Y:S02]  /*a2c0*/  SHFL.BFLY PT, R14, R13, 0x2, 0x1f ;  /* 0x0c401f000d0e7f89 */ /* 0x006e2400000e0000 */
[----:B0-----:R-:W-:-:S05]  /*a2d0*/  FADD.FTZ R13, R13, R14 ;  /* 0x0000000e0d0d7221 */ /* 0x001fca0000010000 */
[----:B------:R0:W1:Y:S02]  /*a2e0*/  SHFL.BFLY PT, R14, R13, 0x1, 0x1f ;  /* 0x0c201f000d0e7f89 */ /* 0x00006400000e0000 */
.L_x_2972:
        /* <DEDUP_REMOVED lines=19> */
[----:B------:R-:W4:Y:S01]  /*a420*/  @P2 LDG.E R14, desc[UR36][R14.64] ;  /* 0x000000240e0e2981 */ /* 0x000f22000c1e1900 */
[C---:B------:R-:W-:Y:S02]  /*a430*/  @P2 ISETP.GE.AND P4, PT, R61.reuse, R64, PT ;  /* 0x000000403d00220c */ /* 0x040fe40003f86270 */
[----:B------:R-:W-:Y:S02]  /*a440*/  @P2 IADD3 R227, R61, 0x1, -R18 ;  /* 0x000000013de32810 */ /* 0x000fe40007ffe812 */
[----:B------:R-:W-:-:S05]  /*a450*/  @P2 SEL R226, R25, RZ, !P4 ;  /* 0x000000ff19e22207 */ /* 0x000fca0006000000 */
[----:B------:R-:W-:Y:S02]  /*a460*/  @P2 IMAD.IADD R226, R226, 0x1, R227 ;  /* 0x00000001e2e22824 */ /* 0x000fe400078e02e3 */
[----:B------:R-:W-:-:S03]  /*a470*/  IMAD.IADD R227, R61, 0x1, -R5 ;  /* 0x000000013de37824 */ /* 0x000fc600078e0a05 */
[----:B------:R-:W-:Y:S02]  /*a480*/  @P2 I2FP.F32.S32 R226, R226 ;  /* 0x000000e200e22245 */ /* 0x000fe40000201400 */
[----:B------:R-:W-:Y:S01]  /*a490*/  LEA R228, R227, UR6, 0x2 ;  /* 0x00000006e3e47c11 */ /* 0x000fe2000f8e10ff */
[----:B--2---:R-:W-:-:S04]  /*a4a0*/  @P3 FADD.FTZ R11, R11, R12 ;  /* 0x0000000c0b0b3221 */ /* 0x004fc80000010000 */
[----:B----4-:R-:W-:-:S05]  /*a4b0*/  @P2 FFMA.FTZ R11, R226, R14, R11 ;  /* 0x0000000ee20b2223 */ /* 0x010fca000001000b */
[----:B------:R1:W-:Y:S01]  /*a4c0*/  STS [R228], R11 ;  /* 0x0000000be4007388 */ /* 0x0003e20000000800 */
[----:B------:R-:W-:-:S07]  /*a4d0*/  @!P0 FMNMX.FTZ R220, R220, R11, !PT ;  /* 0x0000000bdcdc8209 */ /* 0x000fce0007810000 */
.L_x_2909:
[----:B------:R-:W-:Y:S05]  /*a4e0*/  BSYNC B1 ;  /* 0x0000000000017941 */ /* 0x000fea0003800000 */
.L_x_2908:
[----:B------:R-:W-:-:S05]  /*a4f0*/  VIADD R61, R61, 0x10 ;  /* 0x000000103d3d7836 */ /* 0x000fca0000000000 */
[----:B------:R-:W-:-:S13]  /*a500*/  ISETP.GE.AND P0, PT, R61, R0, PT ;  /* 0x000000003d00720c */ /* 0x000fda0003f06270 */
[----:B------:R-:W-:Y:S05]  /*a510*/  @!P0 BRA `(.L_x_2910) ;  /* 0xffffff8400f08947 */ /* 0x000fea000383ffff */
.L_x_2650:
[----:B------:R-:W-:Y:S05]  /*a520*/  BSYNC B0 ;  /* 0x0000000000007941 */ /* 0x000fea0003800000 */
.L_x_2649:
        /* <DEDUP_REMOVED lines=8> */
.L_x_2977:
[----:B------:R-:W-:Y:S01]  /*a5b0*/  LEA.HI R4, R4, R23, RZ, 0x5 ;  /* 0x0000001704047211 */ /* 0x000fe200078f28ff */
[----:B------:R-:W-:Y:S05]  /*a5c0*/  WARPSYNC.ALL ;  /* 0x0000000000007948 */ /* 0x000fea0003800000 */
[----:B------:R-:W-:-:S05]  /*a5d0*/  LOP3.LUT R6, R4, 0xffffffe0, RZ, 0xc0, !PT ;  /* 0xffffffe004067812 */ /* 0x000fca00078ec0ff */
[----:B------:R-:W-:-:S05]  /*a5e0*/  IMAD.IADD R6, R23, 0x1, -R6 ;  /* 0x0000000117067824 */ /* 0x000fca00078e0a06 */
[----:B------:R-:W-:-:S13]  /*a5f0*/  ISETP.NE.AND P0, PT, R6, RZ, PT ;  /* 0x000000ff0600720c */ /* 0x000fda0003f05270 */
[----:B------:R-:W4:Y:S01]  /*a600*/  @!P0 S2R R8, SR_CgaCtaId ;  /* 0x0000000000088919 */ /* 0x000f220000008800 */
[----:B------:R-:W-:Y:S02]  /*a610*/  @!P0 MOV R7, 0x400 ;  /* 0x0000040000078802 */ /* 0x000fe40000000f00 */
[----:B------:R-:W-:Y:S02]  /*a620*/  @!P0 SHF.R.S32.HI R4, RZ, 0x5, R4 ;  /* 0x00000005ff048819 */ /* 0x000fe40000011404 */
[----:B----4-:R-:W-:Y:S02]  /*a630*/  @!P0 LEA R9, R8, R7, 0x18 ;  /* 0x0000000708098211 */ /* 0x010fe400078ec0ff */
[----:B--2---:R-:W-:-:S03]  /*a640*/  FMNMX.FTZ R7, R0, R14, !PT ;  /* 0x0000000e00077209 */ /* 0x004fc60007810000 */
[----:B------:R-:W-:-:S05]  /*a650*/  @!P0 IMAD R4, R4, 0x4, R9 ;  /* 0x0000000404048824 */ /* 0x000fca00078e0209 */
[----:B------:R2:W-:Y:S01]  /*a660*/  @!P0 STS [R4], R7 ;  /* 0x0000000704008388 */ /* 0x0005e20000000800 */
[----:B------:R-:W-:Y:S01]  /*a670*/  BAR.SYNC.DEFER_BLOCKING 0x0 ;  /* 0x0000000000007b1d */ /* 0x000fe20000010000 */
[----:B------:R-:W-:Y:S01]  /*a680*/  ISETP.GT.AND P0, PT, R6, 0x1, PT ;  /* 0x000000010600780c */ /* 0x000fe20003f04270 */
[----:B-1----:R-:W-:Y:S02]  /*a690*/  IMAD.IADD R11, R23, 0x1, R5 ;  /* 0x00000001170b7824 */ /* 0x002fe400078e0205 */
[----:B--2---:R-:W-:Y:S02]  /*a6a0*/  IMAD.MOV.U32 R4, RZ, RZ, RZ ;  /* 0x000000ffff047224 */ /* 0x004fe400078e00ff */
        /* <DEDUP_REMOVED lines=14> */
[----:B------:R-:W-:Y:S02]  /*a790*/  IMAD.MOV.U32 R9, RZ, RZ, R11 ;  /* 0x000000ffff097224 */ /* 0x000fe400078e000b */
        /* <DEDUP_REMOVED lines=9> */
[----:B------:R-:W-:Y:S01]  /*a830*/  ISETP.NE.U32.AND P0, PT, RZ, UR4, PT ;  /* 0x00000004ff007c0c */ /* 0x000fe2000bf05070 */
[--C-:B------:R-:W-:Y:S01]  /*a840*/  IMAD.MOV.U32 R9, RZ, RZ, R11.reuse ;  /* 0x000000ffff097224 */ /* 0x100fe200078e000b */
[----:B0-----:R-:W-:Y:S02]  /*a850*/  SHF.R.S32.HI R7, RZ, 0x1f, R10 ;  /* 0x0000001fff077819 */ /* 0x001fe4000001140a */
[----:B------:R-:W-:Y:S02]  /*a860*/  IADD3 R10, P3, P4, R10, UR4, R11 ;  /* 0x000000040a0a7c10 */ /* 0x000fe4000fc7e00b */
[----:B------:R-:W-:-:S02]  /*a870*/  ISETP.NE.AND.EX P0, PT, RZ, UR5, PT, P0 ;  /* 0x00000005ff007c0c */ /* 0x000fc4000bf05300 */
[----:B------:R-:W-:Y:S01]  /*a880*/  IADD3.X R7, R7, UR5, R4, P3, P4 ;  /* 0x0000000507077c10 */ /* 0x000fe20009fe8404 */
[----:B------:R-:W-:Y:S01]  /*a890*/  IMAD.MOV.U32 R4, RZ, RZ, RZ ;  /* 0x000000ffff047224 */ /* 0x000fe200078e00ff */
[----:B------:R-:W-:-:S09]  /*a8a0*/  LEA R8, R23, UR6, 0x2 ;  /* 0x0000000617087c11 */ /* 0x000fd2000f8e10ff */
.L_x_2919:
[----:B------:R-:W-:Y:S04]  /*a8b0*/  BSSY B2, `(.L_x_2916) ;  /* 0x000000b000027945 */ /* 0x000fe80003800000 */
[----:B0-----:R-:W-:Y:S05]  /*a8c0*/  @!P0 BRA `(.L_x_2917) ;  /* 0x0000000000148947 */ /* 0x001fea0003800000 */
[----:B------:R-:W-:-:S06]  /*a8d0*/  IMAD.MOV.U32 R6, RZ, RZ, R10 ;  /* 0x000000ffff067224 */ /* 0x000fcc00078e000a */
[----:B------:R-:W2:Y:S01]  /*a8e0*/  LDG.E.U8 R6, desc[UR36][R6.64] ;  /* 0x0000002406067981 */ /* 0x000ea2000c1e1100 */
[----:B------:R-:W-:Y:S01]  /*a8f0*/  IMAD.MOV.U32 R13, RZ, RZ, RZ ;  /* 0x000000ffff0d7224 */ /* 0x000fe200078e00ff */
[----:B--2---:R-:W-:-:S13]  /*a900*/  ISETP.NE.AND P3, PT, R6, RZ, PT ;  /* 0x000000ff0600720c */ /* 0x004fda0003f65270 */
[----:B------:R-:W-:Y:S05]  /*a910*/  @P3 BRA `(.L_x_2918) ;  /* 0x0000000000103947 */ /* 0x000fea0003800000 */
.L_x_2917:
[----:B------:R-:W1:Y:S02]  /*a920*/  LDS R6, [R8] ;  /* 0x0000000008067984 */ /* 0x000e640000000800 */
[----:B-1----:R-:W-:-:S04]  /*a930*/  FADD.FTZ R6, -R12, R6 ;  /* 0x000000060c067221 */ /* 0x002fc80000010100 */
[----:B------:R-:W-:-:S04]  /*a940*/  FMUL.FTZ R6, R6, 1.4426950216293334961 ;  /* 0x3fb8aa3b06067820 */ /* 0x000fc80000410000 */
[----:B------:R0:W2:Y:S03]  /*a950*/  MUFU.EX2 R13, R6 ;  /* 0x00000006000d7308 */ /* 0x0000a60000000800 */
.L_x_2918:
[----:B------:R-:W-:Y:S05]  /*a960*/  BSYNC B2 ;  /* 0x0000000000027941 */ /* 0x000fea0003800000 */
.L_x_2916:
[----:B------:R-:W-:Y:S01]  /*a970*/  VIADD R3, R3, 0xffffffff ;  /* 0xffffffff03037836 */ /* 0x000fe20000000000 */
[----:B------:R-:W-:Y:S01]  /*a980*/  IADD3 R10, P4, R10, 0x40, RZ ;  /* 0x000000400a0a7810 */ /* 0x000fe20007f9e0ff */
[----:B--2---:R2:W-:Y:S01]  /*a990*/  STS [R8], R13 ;  /* 0x0000000d08007388 */ /* 0x0045e20000000800 */
[----:B------:R-:W-:Y:S01]  /*a9a0*/  FADD.FTZ R4, R13, R4 ;  /* 0x000000040d047221 */ /* 0x000fe20000010000 */
[----:B------:R-:W-:Y:S01]  /*a9b0*/  VIADD R9, R9, 0x40 ;  /* 0x0000004009097836 */ /* 0x000fe20000000000 */
[----:B------:R-:W-:Y:S01]  /*a9c0*/  ISETP.NE.AND P3, PT, R3, RZ, PT ;  /* 0x000000ff0300720c */ /* 0x000fe20003f65270 */
[----:B------:R-:W-:Y:S02]  /*a9d0*/  IMAD.X R7, RZ, RZ, R7, P4 ;  /* 0x000000ffff077224 */ /* 0x000fe400020e0607 */
[----:B--2---:R-:W-:-:S10]  /*a9e0*/  VIADD R8, R8, 0x100 ;  /* 0x0000010008087836 */ /* 0x004fd40000000000 */
[----:B------:R-:W-:Y:S05]  /*a9f0*/  @P3 BRA `(.L_x_2919) ;  /* 0xfffffffc00ac3947 */ /* 0x000fea000383ffff */
.L_x_2915:
[----:B------:R-:W-:Y:S05]  /*aa00*/  BSYNC B1 ;  /* 0x0000000000017941 */ /* 0x000fea0003800000 */
.L_x_2914:
        /* <DEDUP_REMOVED lines=14> */
.L_x_2932:
[----:B------:R-:W-:Y:S04]  /*aaf0*/  BSSY B1, `(.L_x_2920) ;  /* 0x000000a000017945 */ /* 0x000fe80003800000 */
[----:B------:R-:W-:Y:S05]  /*ab00*/  @!P0 BRA `(.L_x_2921) ;  /* 0x0000000000108947 */ /* 0x000fea0003800000 */
[----:B------:R-:W2:Y:S02]  /*ab10*/  LDG.E.U8 R3, desc[UR36][R6.64] ;  /* 0x0000002406037981 */ /* 0x000ea4000c1e1100 */
[----:B--2---:R-:W-:-:S13]  /*ab20*/  ISETP.NE.AND P3, PT, R3, RZ, PT ;  /* 0x000000ff0300720c */ /* 0x004fda0003f65270 */
[----:B------:R-:W-:Y:S01]  /*ab30*/  @P3 IMAD.MOV.U32 R3, RZ, RZ, RZ ;  /* 0x000000ffff033224 */ /* 0x000fe200078e00ff */
[----:B------:R-:W-:Y:S06]  /*ab40*/  @P3 BRA `(.L_x_2922) ;  /* 0x0000000000103947 */ /* 0x000fec0003800000 */
.L_x_2921:
[----:B------:R-:W1:Y:S02]  /*ab50*/  LDS R3, [R0+-0x200] ;  /* 0xfffe000000037984 */ /* 0x000e640000000800 */
[----:B-1----:R-:W-:-:S04]  /*ab60*/  FADD.FTZ R3, -R12, R3 ;  /* 0x000000030c037221 */ /* 0x002fc80000010100 */
[----:B------:R-:W-:-:S06]  /*ab70*/  FMUL.FTZ R3, R3, 1.4426950216293334961 ;  /* 0x3fb8aa3b03037820 */ /* 0x000fcc0000410000 */
[----:B------:R-:W0:Y:S02]  /*ab80*/  MUFU.EX2 R3, R3 ;  /* 0x0000000300037308 */ /* 0x000e240000000800 */
.L_x_2922:
[----:B------:R-:W-:Y:S05]  /*ab90*/  BSYNC B1 ;  /* 0x0000000000017941 */ /* 0x000fea0003800000 */
.L_x_2920:
[----:B0-----:R0:W-:Y:S01]  /*aba0*/  STS [R0+-0x200], R3 ;  /* 0xfffe000300007388 */ /* 0x0011e20000000800 */
[----:B------:R-:W-:Y:S01]  /*abb0*/  BSSY B1, `(.L_x_2923) ;  /* 0x000000b000017945 */ /* 0x000fe20003800000 */
[----:B------:R-:W-:-:S03]  /*abc0*/  FADD.FTZ R4, R3, R4 ;  /* 0x0000000403047221 */ /* 0x000fc60000010000 */
[----:B------:R-:W-:Y:S05]  /*abd0*/  @!P0 BRA `(.L_x_2924) ;  /* 0x0000000000108947 */ /* 0x000fea0003800000 */
[----:B0-----:R-:W2:Y:S02]  /*abe0*/  LDG.E.U8 R3, desc[UR36][R6.64+0x40] ;  /* 0x0000402406037981 */ /* 0x001ea4000c1e1100 */
[----:B--2---:R-:W-:-:S13]  /*abf0*/  ISETP.NE.AND P3, PT, R3, RZ, PT ;  /* 0x000000ff0300720c */ /* 0x004fda0003f65270 */
[----:B------:R-:W-:Y:S01]  /*ac00*/  @P3 IMAD.MOV.U32 R3, RZ, RZ, RZ ;  /* 0x000000ffff033224 */ /* 0x000fe200078e00ff */
[----:B------:R-:W-:Y:S06]  /*ac10*/  @P3 BRA `(.L_x_2925) ;  /* 0x0000000000103947 */ /* 0x000fec0003800000 */
.L_x_2924:
[----:B0-----:R-:W1:Y:S02]  /*ac20*/  LDS R3, [R0+-0x100] ;  /* 0xffff000000037984 */ /* 0x001e640000000800 */
[----:B-1----:R-:W-:-:S04]  /*ac30*/  FADD.FTZ R3, -R12, R3 ;  /* 0x000000030c037221 */ /* 0x002fc80000010100 */
[----:B------:R-:W-:-:S06]  /*ac40*/  FMUL.FTZ R3, R3, 1.4426950216293334961 ;  /* 0x3fb8aa3b03037820 */ /* 0x000fcc0000410000 */
[----:B------:R-:W0:Y:S02]  /*ac50*/  MUFU.EX2 R3, R3 ;  /* 0x0000000300037308 */ /* 0x000e240000000800 */
.L_x_2925:
[----:B------:R-:W-:Y:S05]  /*ac60*/  BSYNC B1 ;  /* 0x0000000000017941 */ /* 0x000fea0003800000 */
.L_x_2923:
        /* <DEDUP_REMOVED lines=8> */
.L_x_2927:
[----:B0-----:R-:W1:Y:S02]  /*acf0*/  LDS R3, [R0] ;  /* 0x0000000000037984 */ /* 0x001e640000000800 */
[----:B-1----:R-:W-:-:S04]  /*ad00*/  FADD.FTZ R3, -R12, R3 ;  /* 0x000000030c037221 */ /* 0x002fc80000010100 */
[----:B------:R-:W-:-:S06]  /*ad10*/  FMUL.FTZ R3, R3, 1.4426950216293334961 ;  /* 0x3fb8aa3b03037820 */ /* 0x000fcc0000410000 */
[----:B------:R-:W0:Y:S02]  /*ad20*/  MUFU.EX2 R3, R3 ;  /* 0x0000000300037308 */ /* 0x000e240000000800 */
.L_x_2928:
[----:B------:R-:W-:Y:S05]  /*ad30*/  BSYNC B1 ;  /* 0x0000000000017941 */ /* 0x000fea0003800000 */
.L_x_2926:
        /* <DEDUP_REMOVED lines=8> */
.L_x_2930:
[----:B0-----:R-:W1:Y:S02]  /*adc0*/  LDS R3, [R0+0x100] ;  /* 0x0001000000037984 */ /* 0x001e640000000800 */
[----:B-1----:R-:W-:-:S04]  /*add0*/  FADD.FTZ R3, -R12, R3 ;  /* 0x000000030c037221 */ /* 0x002fc80000010100 */
[----:B------:R-:W-:-:S06]  /*ade0*/  FMUL.FTZ R3, R3, 1.4426950216293334961 ;  /* 0x3fb8aa3b03037820 */ /* 0x000fcc0000410000 */
[----:B------:R-:W0:Y:S02]  /*adf0*/  MUFU.EX2 R3, R3 ;  /* 0x0000000300037308 */ /* 0x000e240000000800 */
.L_x_2931:
[----:B------:R-:W-:Y:S05]  /*ae00*/  BSYNC B1 ;  /* 0x0000000000017941 */ /* 0x000fea0003800000 */
.L_x_2929:
[----:B------:R-:W-:Y:S01]  /*ae10*/  VIADD R9, R9, 0x100 ;  /* 0x0000010009097836 */ /* 0x000fe20000000000 */
[----:B------:R-:W-:Y:S01]  /*ae20*/  IADD3 R6, P4, R6, 0x100, RZ ;  /* 0x0000010006067810 */ /* 0x000fe20007f9e0ff */
[----:B0-----:R0:W-:Y:S01]  /*ae30*/  STS [R0+0x100], R3 ;  /* 0x0001000300007388 */ /* 0x0011e20000000800 */
[----:B------:R-:W-:Y:S02]  /*ae40*/  FADD.FTZ R4, R4, R3 ;  /* 0x0000000304047221 */ /* 0x000fe40000010000 */
[----:B------:R-:W-:Y:S01]  /*ae50*/  ISETP.GE.AND P3, PT, R9, R18, PT ;  /* 0x000000120900720c */ /* 0x000fe20003f66270 */
[----:B------:R-:W-:Y:S02]  /*ae60*/  IMAD.X R7, RZ, RZ, R7, P4 ;  /* 0x000000ffff077224 */ /* 0x000fe400020e0607 */
[----:B0-----:R-:W-:-:S10]  /*ae70*/  VIADD R0, R0, 0x400 ;  /* 0x0000040000007836 */ /* 0x001fd40000000000 */
[----:B------:R-:W-:Y:S05]  /*ae80*/  @!P3 BRA `(.L_x_2932) ;  /* 0xfffffffc0018b947 */ /* 0x000fea000383ffff */
.L_x_2913:
[----:B------:R-:W-:Y:S05]  /*ae90*/  BSYNC B0 ;  /* 0x0000000000007941 */ /* 0x000fea0003800000 */
.L_x_2912:
        /* <DEDUP_REMOVED lines=21> */
[----:B------:R-:W-:-:S04]  /*aff0*/  @!P3 IMAD.SHL.U32 R7, R23, 0x4, RZ ;  /* 0x000000041707b824 */ /* 0x000fc800078e00ff */
        /* <DEDUP_REMOVED lines=15> */
[----:B------:R-:W4:Y:S08]  /*b0f0*/  LDC R3, c[0x0][0x318] ;  /* 0x0000c600ff037b82 */ /* 0x000f300000000800 */
[----:B------:R-:W4:Y:S08]  /*b100*/  LDC R0, c[0x0][0x29c] ;  /* 0x0000a700ff007b82 */ /* 0x000f300000000800 */
[----:B------:R-:W5:Y:S01]  /*b110*/  LDC R7, c[0x0][0x284] ;  /* 0x0000a100ff077b82 */ /* 0x000f620000000800 */
[----:B----4-:R-:W-:-:S04]  /*b120*/  IMAD R22, R22, R3, R0 ;  /* 0x0000000316167224 */ /* 0x010fc800078e0200 */
[----:B-----5:R-:W-:-:S05]  /*b130*/  IMAD R6, R22, R7, RZ ;  /* 0x0000000716067224 */ /* 0x020fca00078e02ff */
[----:B------:R-:W-:-:S07]  /*b140*/  SHF.R.S32.HI R7, RZ, 0x1f, R6 ;  /* 0x0000001fff077819 */ /* 0x000fce0000011406 */
.L_x_2933:
        /* <DEDUP_REMOVED lines=11> */
[----:B------:R-:W-:Y:S01]  /*b200*/  IMAD.MOV.U32 R0, RZ, RZ, R3 ;  /* 0x000000ffff007224 */ /* 0x000fe200078e0003 */
[----:B------:R-:W-:Y:S02]  /*b210*/  LEA R3, R23, UR6, 0x2 ;  /* 0x0000000617037c11 */ /* 0x000fe4000f8e10ff */
[----:B------:R-:W-:Y:S02]  /*b220*/  LEA R10, P4, R13, UR8, 0x2 ;  /* 0x000000080d0a7c11 */ /* 0x000fe4000f8810ff */
[----:B------:R-:W-:-:S04]  /*b230*/  LEA.HI.X.SX32 R4, R11, R7, 0x1, P3 ;  /* 0x000000070b047211 */ /* 0x000fc800018f0eff */
[----:B------:R-:W-:-:S07]  /*b240*/  LEA.HI.X R13, R13, UR9, R4, 0x2, P4 ;  /* 0x000000090d0d7c11 */ /* 0x000fce000a0f1404 */
.L_x_2938:
[----:B------:R-:W2:Y:S01]  /*b250*/  LDS R4, [R3] ;  /* 0x0000000003047984 */ /* 0x000ea20000000800 */
[----:B0-----:R-:W-:Y:S01]  /*b260*/  @P0 IMAD.MOV.U32 R8, RZ, RZ, R10 ;  /* 0x000000ffff080224 */ /* 0x001fe200078e000a */
[----:B------:R-:W-:Y:S01]  /*b270*/  IADD3 R10, P3, R10, 0x100, RZ ;  /* 0x000001000a0a7810 */ /* 0x000fe20007f7e0ff */
[--C-:B------:R-:W-:Y:S02]  /*b280*/  @P0 IMAD.MOV.U32 R9, RZ, RZ, R13.reuse ;  /* 0x000000ffff090224 */ /* 0x100fe400078e000d */
[----:B------:R-:W-:Y:S02]  /*b290*/  VIADD R0, R0, 0xffffffff ;  /* 0xffffffff00007836 */ /* 0x000fe40000000000 */
[----:B------:R-:W-:Y:S02]  /*b2a0*/  VIADD R11, R11, 0x40 ;  /* 0x000000400b0b7836 */ /* 0x000fe40000000000 */
[----:B------:R-:W-:Y:S01]  /*b2b0*/  IMAD.X R13, RZ, RZ, R13, P3 ;  /* 0x000000ffff0d7224 */ /* 0x000fe200018e060d */
[----:B------:R-:W-:Y:S01]  /*b2c0*/  ISETP.NE.AND P4, PT, R0, RZ, PT ;  /* 0x000000ff0000720c */ /* 0x000fe20003f85270 */
[----:B--2---:R-:W-:-:S05]  /*b2d0*/  FMUL.FTZ R4, R4, R15 ;  /* 0x0000000f04047220 */ /* 0x004fca0000410000 */
[----:B------:R-:W-:Y:S04]  /*b2e0*/  @P0 STG.E desc[UR36][R8.64], R4 ;  /* 0x0000000408000986 */ /* 0x000fe8000c101924 */
[----:B------:R0:W-:Y:S02]  /*b2f0*/  STS [R3], R4 ;  /* 0x0000000403007388 */ /* 0x0001e40000000800 */
[----:B0-----:R-:W-:Y:S01]  /*b300*/  VIADD R3, R3, 0x100 ;  /* 0x0000010003037836 */ /* 0x001fe20000000000 */
[----:B------:R-:W-:Y:S06]  /*b310*/  @P4 BRA `(.L_x_2938) ;  /* 0xfffffffc00cc4947 */ /* 0x000fec000383ffff */
.L_x_2937:
[----:B------:R-:W-:Y:S05]  /*b320*/  BSYNC B1 ;  /* 0x0000000000017941 */ /* 0x000fea0003800000 */
.L_x_2936:
[----:B------:R-:W-:Y:S05]  /*b330*/  @!P2 BRA `(.L_x_2935) ;  /* 0x000000000088a947 */ /* 0x000fea0003800000 */
[----:B------:R-:W-:Y:S01]  /*b340*/  IADD3 R10, P0, R11, R6, RZ ;  /* 0x000000060b0a7210 */ /* 0x000fe20007f1e0ff */
[----:B------:R-:W-:Y:S01]  /*b350*/  IMAD.SHL.U32 R0, R5, 0x4, RZ ;  /* 0x0000000405007824 */ /* 0x000fe200078e00ff */
[----:B------:R-:W-:Y:S01]  /*b360*/  ULDC.64 UR8, c[0x0][0x310] ;  /* 0x0000c40000087ab9 */ /* 0x000fe20000000a00 */
[----:B------:R-:W-:Y:S02]  /*b370*/  ISETP.NE.AND P3, PT, RZ, UR4, PT ;  /* 0x00000004ff007c0c */ /* 0x000fe4000bf65270 */
[----:B------:R-:W-:Y:S01]  /*b380*/  LEA R9, P2, R10, UR8, 0x2 ;  /* 0x000000080a097c11 */ /* 0x000fe2000f8410ff */
[C---:B------:R-:W-:Y:S01]  /*b390*/  IMAD R0, R11.reuse, 0x4, -R0 ;  /* 0x000000040b007824 */ /* 0x040fe200078e0a00 */
[----:B------:R-:W-:-:S03]  /*b3a0*/  LEA.HI.X.SX32 R7, R11, R7, 0x1, P0 ;  /* 0x000000070b077211 */ /* 0x000fc600000f0eff */
[----:B------:R-:W-:Y:S01]  /*b3b0*/  VIADD R0, R0, UR6 ;  /* 0x0000000600007c36 */ /* 0x000fe20008000000 */
[----:B------:R-:W-:-:S07]  /*b3c0*/  LEA.HI.X R10, R10, UR9, R7, 0x2, P2 ;  /* 0x000000090a0a7c11 */ /* 0x000fce00090f1407 */
.L_x_2939:
[----:B------:R-:W2:Y:S01]  /*b3d0*/  LDS R6, [R0+0x300] ;  /* 0x0003000000067984 */ /* 0x000ea20000000800 */
[----:B------:R-:W-:Y:S02]  /*b3e0*/  IMAD.MOV.U32 R7, RZ, RZ, R10 ;  /* 0x000000ffff077224 */ /* 0x000fe400078e000a */
[----:B------:R-:W-:Y:S01]  /*b3f0*/  VIADD R11, R11, 0x100 ;  /* 0x000001000b0b7836 */ /* 0x000fe20000000000 */
[----:B------:R-:W4:Y:S04]  /*b400*/  LDS R3, [R0] ;  /* 0x0000000000037984 */ /* 0x000f280000000800 */
[----:B------:R-:W5:Y:S01]  /*b410*/  LDS R4, [R0+0x100] ;  /* 0x0001000000047984 */ /* 0x000f620000000800 */
[----:B------:R-:W-:-:S03]  /*b420*/  ISETP.GE.AND P0, PT, R11, R18, PT ;  /* 0x000000120b00720c */ /* 0x000fc60003f06270 */
[----:B0-----:R-:W0:Y:S01]  /*b430*/  LDS R8, [R0+0x200] ;  /* 0x0002000000087984 */ /* 0x001e220000000800 */
[-C--:B--2---:R-:W-:Y:S01]  /*b440*/  FMUL.FTZ R25, R6, R15.reuse ;  /* 0x0000000f06197220 */ /* 0x084fe20000410000 */
[----:B------:R-:W-:Y:S02]  /*b450*/  IMAD.MOV.U32 R6, RZ, RZ, R9 ;  /* 0x000000ffff067224 */ /* 0x000fe400078e0009 */
[-C--:B----4-:R-:W-:Y:S01]  /*b460*/  FMUL.FTZ R13, R3, R15.reuse ;  /* 0x0000000f030d7220 */ /* 0x090fe20000410000 */
[----:B------:R-:W-:Y:S02]  /*b470*/  VIADD R3, R0, 0x400 ;  /* 0x0000040000037836 */ /* 0x000fe40000000000 */
[----:B------:R-:W-:Y:S01]  /*b480*/  @P3 STG.E desc[UR36][R6.64+0x300], R25 ;  /* 0x0003001906003986 */ /* 0x000fe2000c101924 */
[----:B------:R-:W-:Y:S01]  /*b490*/  IADD3 R9, P2, R6, 0x400, RZ ;  /* 0x0000040006097810 */ /* 0x000fe20007f5e0ff */
[-C--:B-----5:R-:W-:Y:S02]  /*b4a0*/  FMUL.FTZ R19, R4, R15.reuse ;  /* 0x0000000f04137220 */ /* 0x0a0fe40000410000 */
[----:B------:R-:W-:Y:S01]  /*b4b0*/  @P3 STG.E desc[UR36][R6.64], R13 ;  /* 0x0000000d06003986 */ /* 0x000fe2000c101924 */
[----:B0-----:R-:W-:Y:S01]  /*b4c0*/  FMUL.FTZ R21, R8, R15 ;  /* 0x0000000f08157220 */ /* 0x001fe20000410000 */
[----:B------:R-:W-:-:S02]  /*b4d0*/  IMAD.X R10, RZ, RZ, R7, P2 ;  /* 0x000000ffff0a7224 */ /* 0x000fc400010e0607 */
[----:B------:R-:W-:Y:S04]  /*b4e0*/  @P3 STG.E desc[UR36][R6.64+0x100], R19 ;  /* 0x0001001306003986 */ /* 0x000fe8000c101924 */
[----:B------:R-:W-:Y:S04]  /*b4f0*/  @P3 STG.E desc[UR36][R6.64+0x200], R21 ;  /* 0x0002001506003986 */ /* 0x000fe8000c101924 */
[----:B------:R-:W-:Y:S04]  /*b500*/  STS [R0+0x300], R25 ;  /* 0x0003001900007388 */ /* 0x000fe80000000800 */
[----:B------:R-:W-:Y:S04]  /*b510*/  STS [R0], R13 ;  /* 0x0000000d00007388 */ /* 0x000fe80000000800 */
[----:B------:R-:W-:Y:S04]  /*b520*/  STS [R0+0x100], R19 ;  /* 0x0001001300007388 */ /* 0x000fe80000000800 */
[----:B------:R0:W-:Y:S02]  /*b530*/  STS [R0+0x200], R21 ;  /* 0x0002001500007388 */ /* 0x0001e40000000800 */
[----:B0-----:R-:W-:Y:S01]  /*b540*/  IMAD.MOV.U32 R0, RZ, RZ, R3 ;  /* 0x000000ffff007224 */ /* 0x001fe200078e0003 */
[----:B------:R-:W-:Y:S06]  /*b550*/  @!P0 BRA `(.L_x_2939) ;  /* 0xfffffffc009c8947 */ /* 0x000fec000383ffff */
.L_x_2935:
[----:B------:R-:W-:Y:S05]  /*b560*/  BSYNC B0 ;  /* 0x0000000000007941 */ /* 0x000fea0003800000 */
.L_x_2934:
[----:B------:R-:W4:Y:S01]  /*b570*/  S2R R6, SR_CTAID.X ;  /* 0x0000000000067919 */ /* 0x000f220000002500 */
[----:B------:R-:W-:Y:S01]  /*b580*/  SHF.R.S32.HI R0, RZ, 0x1f, R23 ;  /* 0x0000001fff007819 */ /* 0x000fe20000011417 */
[----:B------:R-:W5:Y:S01]  /*b590*/  S2UR UR5, SR_CgaCtaId ;  /* 0x00000000000579c3 */ /* 0x000f620000008800 */
[----:B------:R-:W-:Y:S01]  /*b5a0*/  ULDC UR7, c[0x0][0x288] ;  /* 0x0000a20000077ab9 */ /* 0x000fe20000000800 */
[----:B------:R-:W-:Y:S01]  /*b5b0*/  UMOV UR4, 0x400 ;  /* 0x0000040000047882 */ /* 0x000fe20000000000 */
[----:B------:R-:W-:Y:S01]  /*b5c0*/  LEA.HI R0, R0, R23, RZ, 0x6 ;  /* 0x0000001700007211 */ /* 0x000fe200078f30ff */
[----:B------:R-:W-:Y:S01]  /*b5d0*/  ULDC.64 UR8, c[0x0][0x280] ;  /* 0x0000a00000087ab9 */ /* 0x000fe20000000a00 */
[----:B------:R-:W-:Y:S01]  /*b5e0*/  IMAD R7, R16, UR7, RZ ;  /* 0x0000000710077c24 */ /* 0x000fe2000f8e02ff */
[----:B------:R-:W-:Y:S01]  /*b5f0*/  UIADD3 UR4, UR4, 0x410, URZ ;  /* 0x0000041004047890 */ /* 0x000fe2000fffe03f */
[----:B------:R-:W-:Y:S01]  /*b600*/  LOP3.LUT R4, R0, 0xffffffc0, RZ, 0xc0, !PT ;  /* 0xffffffc000047812 */ /* 0x000fe200078ec0ff */
[----:B------:R-:W-:Y:S01]  /*b610*/  UIMAD UR10, UR9, 0x90, URZ ;  /* 0x00000090090a78a4 */ /* 0x000fe2000f8e023f */
[----:B------:R-:W-:Y:S01]  /*b620*/  BSSY B0, `(.L_x_2940) ;  /* 0x000001e000007945 */ /* 0x000fe20003800000 */
[----:B--2---:R-:W-:Y:S01]  /*b630*/  IMAD.MOV.U32 R15, RZ, RZ, RZ ;  /* 0x000000ffff0f7224 */ /* 0x004fe200078e00ff */
[----:B------:R-:W-:Y:S01]  /*b640*/  CS2R R10, SRZ ;  /* 0x00000000000a7805 */ /* 0x000fe2000001ff00 */
[C---:B------:R-:W-:Y:S01]  /*b650*/  IMAD.IADD R19, R23.reuse, 0x1, -R4 ;  /* 0x0000000117137824 */ /* 0x040fe200078e0a04 */
[----:B------:R-:W-:Y:S01]  /*b660*/  SHF.R.S32.HI R16, RZ, 0x6, R0 ;  /* 0x00000006ff107819 */ /* 0x000fe20000011400 */
[----:B------:R-:W-:-:S02]  /*b670*/  VIADD R23, R23, 0x3f ;  /* 0x0000003f17177836 */ /* 0x000fc40000000000 */
[C---:B------:R-:W-:Y:S01]  /*b680*/  IMAD.SHL.U32 R3, R19.reuse, 0x4, RZ ;  /* 0x0000000413037824 */ /* 0x040fe200078e00ff */
[----:B------:R-:W-:-:S04]  /*b690*/  ISETP.GT.OR P0, PT, R19, 0x23, P1 ;  /* 0x000000231300780c */ /* 0x000fc80000f04670 */
[----:B------:R-:W-:Y:S01]  /*b6a0*/  ISETP.GT.U32.OR P0, PT, R23, 0x7e, P0 ;  /* 0x0000007e1700780c */ /* 0x000fe20000704470 */
[----:B-----5:R-:W-:Y:S01]  /*b6b0*/  ULEA UR4, UR5, UR4, 0x18 ;  /* 0x0000000405047291 */ /* 0x020fe2000f8ec03f */
[----:B----4-:R-:W-:-:S05]  /*b6c0*/  IMAD R2, R2, UR7, R6 ;  /* 0x0000000702027c24 */ /* 0x010fca000f8e0206 */
[----:B------:R-:W-:Y:S01]  /*b6d0*/  LEA R22, R19, UR4, 0x4 ;  /* 0x0000000413167c11 */ /* 0x000fe2000f8e20ff */
[----:B0-----:R-:W-:Y:S02]  /*b6e0*/  IMAD R8, R7, UR8, R6 ;  /* 0x0000000807087c24 */ /* 0x001fe4000f8e0206 */
[--C-:B------:R-:W-:Y:S02]  /*b6f0*/  IMAD R4, R2, UR10, R3.reuse ;  /* 0x0000000a02047c24 */ /* 0x100fe4000f8e0203 */
[----:B------:R-:W-:Y:S01]  /*b700*/  IMAD R53, R8, UR10, R3 ;  /* 0x0000000a08357c24 */ /* 0x000fe2000f8e0203 */
[----:B------:R-:W-:Y:S02]  /*b710*/  CS2R R8, SRZ ;  /* 0x0000000000087805 */ /* 0x000fe4000001ff00 */
        /* <DEDUP_REMOVED lines=13> */
.L_x_2942:
[----:B-----5:R0:W-:Y:S02]  /*b7f0*/  STS.128 [R22], R8 ;  /* 0x0000000816007388 */ /* 0x0201e40000000c00 */
.L_x_2941:
[----:B------:R-:W-:Y:S05]  /*b800*/  BSYNC B0 ;  /* 0x0000000000007941 */ /* 0x000fea0003800000 */
.L_x_2940:
[----:B------:R-:W-:Y:S01]  /*b810*/  BAR.SYNC.DEFER_BLOCKING 0x0 ;  /* 0x0000000000007b1d */ /* 0x000fe20000010000 */
[----:B------:R-:W-:Y:S01]  /*b820*/  ISETP.GT.AND P0, PT, R19, 0x23, PT ;  /* 0x000000231300780c */ /* 0x000fe20003f04270 */
[----:B------:R-:W-:Y:S01]  /*b830*/  IMAD.MOV.U32 R14, RZ, RZ, RZ ;  /* 0x000000ffff0e7224 */ /* 0x000fe200078e00ff */
[----:B-1----:R-:W-:-:S03]  /*b840*/  CS2R R12, SRZ ;  /* 0x00000000000c7805 */ /* 0x002fc6000001ff00 */
[----:B------:R-:W-:Y:S08]  /*b850*/  BSSY B0, `(.L_x_2943) ;  /* 0x0000147000007945 */ /* 0x000ff00003800000 */
[----:B------:R-:W-:Y:S05]  /*b860*/  @P0 BRA `(.L_x_2944) ;  /* 0x0000001400140947 */ /* 0x000fea0003800000 */
[----:B------:R-:W-:Y:S01]  /*b870*/  IMAD.IADD R35, R16, 0x1, R5 ;  /* 0x0000000110237824 */ /* 0x000fe200078e0205 */
[----:B------:R-:W1:Y:S01]  /*b880*/  LDC.64 R44, c[0x0][0x250] ;  /* 0x00009400ff2c7b82 */ /* 0x000e620000000a00 */
[----:B------:R-:W-:Y:S01]  /*b890*/  VIMNMX R25, R24, UR9, PT ;  /* 0x0000000918197c48 */ /* 0x000fe2000bfe0100 */
[----:B------:R-:W-:Y:S01]  /*b8a0*/  BSSY B1, `(.L_x_2945) ;  /* 0x000007a000017945 */ /* 0x000fe20003800000 */
[----:B------:R-:W-:Y:S01]  /*b8b0*/  IMAD R29, R35, 0x90, RZ ;  /* 0x00000090231d7824 */ /* 0x000fe200078e02ff */
[----:B------:R-:W-:Y:S02]  /*b8c0*/  LEA R34, R16, UR6, 0x2 ;  /* 0x0000000610227c11 */ /* 0x000fe4000f8e10ff */
[----:B------:R-:W-:Y:S02]  /*b8d0*/  CS2R R14, SRZ ;  /* 0x00000000000e7805 */ /* 0x000fe4000001ff00 */
[----:B------:R-:W-:Y:S02]  /*b8e0*/  SHF.R.S32.HI R30, RZ, 0x1f, R29 ;  /* 0x0000001fff1e7819 */ /* 0x000fe4000001141d */
[----:B------:R-:W-:-:S05]  /*b8f0*/  IADD3 R0, P0, R4, R29, RZ ;  /* 0x0000001d04007210 */ /* 0x000fca0007f1e0ff */
[----:B------:R-:W-:Y:S01]  /*b900*/  IMAD.X R12, R7, 0x1, R30, P0 ;  /* 0x00000001070c7824 */ /* 0x000fe200000e061e */
[----:B------:R-:W-:Y:S02]  /*b910*/  ISETP.GE.AND P0, PT, R35, R25, PT ;  /* 0x000000192300720c */ /* 0x000fe40003f06270 */
[----:B-1----:R-:W-:-:S04]  /*b920*/  LEA R20, P2, R0, R44, 0x2 ;  /* 0x0000002c00147211 */ /* 0x002fc800078410ff */
[----:B------:R-:W-:Y:S02]  /*b930*/  LEA.HI.X R21, R0, R45, R12, 0x2, P2 ;  /* 0x0000002d00157211 */ /* 0x000fe400010f140c */
[----:B------:R-:W-:-:S05]  /*b940*/  CS2R R12, SRZ ;  /* 0x00000000000c7805 */ /* 0x000fca000001ff00 */
[----:B------:R-:W-:Y:S05]  /*b950*/  @P0 BRA `(.L_x_2946) ;  /* 0x0000000400b80947 */ /* 0x000fea0003800000 */
[----:B------:R-:W-:Y:S01]  /*b960*/  ULOP3.LUT UR4, URZ, UR9, URZ, 0x33, !UPT ;  /* 0x000000093f047292 */ /* 0x000fe2000f8e333f */
[----:B------:R-:W-:Y:S01]  /*b970*/  IMAD.MOV R28, RZ, RZ, -R18 ;  /* 0x000000ffff1c7224 */ /* 0x000fe200078e0a12 */
[----:B------:R-:W-:Y:S01]  /*b980*/  LOP3.LUT R0, RZ, R16, RZ, 0x33, !PT ;  /* 0x00000010ff007212 */ /* 0x000fe200078e33ff */
[----:B------:R-:W1:Y:S01]  /*b990*/  LDC.64 R12, c[0x0][0x2e8] ;  /* 0x0000ba00ff0c7b82 */ /* 0x000e620000000a00 */
[----:B------:R-:W-:Y:S01]  /*b9a0*/  IMAD R14, R17, UR7, R6 ;  /* 0x00000007110e7c24 */ /* 0x000fe2000f8e0206 */
[----:B------:R-:W-:Y:S01]  /*b9b0*/  BSSY B2, `(.L_x_2947) ;  /* 0x0000026000027945 */ /* 0x000fe20003800000 */
[----:B------:R-:W-:Y:S02]  /*b9c0*/  VIMNMX R28, R28, UR4, !PT ;  /* 0x000000041c1c7c48 */ /* 0x000fe4000ffe0100 */
[----:B------:R-:W-:Y:S01]  /*b9d0*/  IMAD R33, R14, 0x90, R3 ;  /* 0x000000900e217824 */ /* 0x000fe200078e0203 */
[----:B------:R-:W-:Y:S02]  /*b9e0*/  CS2R R14, SRZ ;  /* 0x00000000000e7805 */ /* 0x000fe4000001ff00 */
[----:B------:R-:W-:-:S04]  /*b9f0*/  IADD3 R0, -R28, R0, -R5 ;  /* 0x000000001c007210 */ /* 0x000fc80007ffe905 */
[----:B------:R-:W-:-:S04]  /*ba00*/  LOP3.LUT R0, R0, 0x1, RZ, 0xc0, !PT ;  /* 0x0000000100007812 */ /* 0x000fc800078ec0ff */
[----:B------:R-:W-:Y:S01]  /*ba10*/  ISETP.NE.U32.AND P0, PT, R0, 0x1, PT ;  /* 0x000000010000780c */ /* 0x000fe20003f05070 */
[----:B------:R-:W-:Y:S02]  /*ba20*/  IMAD.MOV.U32 R0, RZ, RZ, R35 ;  /* 0x000000ffff007224 */ /* 0x000fe400078e0023 */
[----:B-1----:R-:W-:Y:S01]  /*ba30*/  IMAD.WIDE R32, R33, 0x4, R12 ;  /* 0x0000000421207825 */ /* 0x002fe200078e020c */
[----:B------:R-:W-:-:S09]  /*ba40*/  CS2R R12, SRZ ;  /* 0x00000000000c7805 */ /* 0x000fd2000001ff00 */
[----:B------:R-:W-:Y:S05]  /*ba50*/  @P0 BRA `(.L_x_2948) ;  /* 0x00000000006c0947 */ /* 0x000fea0003800000 */
[----:B------:R-:W-:Y:S01]  /*ba60*/  IADD3 R29, P0, R53, R29, RZ ;  /* 0x0000001d351d7210 */ /* 0x000fe20007f1e0ff */
[----:B------:R1:W2:Y:S01]  /*ba70*/  LDS R0, [R34] ;  /* 0x0000000022007984 */ /* 0x0002a20000000800 */
[----:B------:R-:W-:-:S03]  /*ba80*/  ULDC UR4, c[0x0][0x29c] ;  /* 0x0000a70000047ab9 */ /* 0x000fc60000000800 */
[----:B------:R-:W-:Y:S01]  /*ba90*/  IMAD.X R30, R55, 0x1, R30, P0 ;  /* 0x00000001371e7824 */ /* 0x000fe200000e061e */
[----:B------:R-:W-:-:S04]  /*baa0*/  LEA R12, P0, R29, R44, 0x2 ;  /* 0x0000002c1d0c7211 */ /* 0x000fc800078010ff */
[----:B------:R-:W-:-:S06]  /*bab0*/  LEA.HI.X R13, R29, R45, R30, 0x2, P0 ;  /* 0x0000002d1d0d7211 */ /* 0x000fcc00000f141e */
[----:B------:R-:W5:Y:S01]  /*bac0*/  LDG.E.128 R12, desc[UR36][R12.64] ;  /* 0x000000240c0c7981 */ /* 0x000f62000c1e1d00 */
[----:B------:R-:W-:-:S06]  /*bad0*/  UISETP.NE.AND UP0, UPT, UR4, URZ, UPT ;  /* 0x0000003f0400728c */ /* 0x000fcc000bf05270 */
[----:B------:R-:W-:-:S13]  /*bae0*/  PLOP3.LUT P1, PT, PT, PT, UP0, 0x80, 0x0 ;  /* 0x000000000000781c */ /* 0x000fda0003f2f008 */
[----:B-1----:R-:W-:Y:S05]  /*baf0*/  @P1 BRA `(.L_x_2949) ;  /* 0x0000000000301947 */ /* 0x002fea0003800000 */
[----:B------:R-:W-:Y:S01]  /*bb00*/  LOP3.LUT P3, RZ, R27, 0x8, RZ, 0xc0, !PT ;  /* 0x000000081bff7812 */ /* 0x000fe2000786c0ff */
[----:B---3--:R-:W1:-:S12]  /*bb10*/  LDS.128 R36, [R22] ;  /* 0x0000000016247984 */ /* 0x008e580000000c00 */
        /* <DEDUP_REMOVED lines=10> */
.L_x_2949:
[C---:B-12--5:R-:W-:Y:S01]  /*bbc0*/  FFMA.FTZ R12, R0.reuse, R12, RZ ;  /* 0x0000000c000c7223 */ /* 0x066fe200000100ff */
[C---:B------:R-:W-:Y:S01]  /*bbd0*/  FFMA.FTZ R13, R0.reuse, R13, RZ ;  /* 0x0000000d000d7223 */ /* 0x040fe200000100ff */
[C---:B------:R-:W-:Y:S01]  /*bbe0*/  FFMA.FTZ R14, R0.reuse, R14, RZ ;  /* 0x0000000e000e7223 */ /* 0x040fe200000100ff */
[----:B------:R-:W-:Y:S01]  /*bbf0*/  FFMA.FTZ R15, R0, R15, RZ ;  /* 0x0000000f000f7223 */ /* 0x000fe200000100ff */
[----:B------:R-:W-:-:S07]  /*bc00*/  VIADD R0, R35, 0x1 ;  /* 0x0000000123007836 */ /* 0x000fce0000000000 */
.L_x_2948:
[----:B------:R-:W-:Y:S05]  /*bc10*/  BSYNC B2 ;  /* 0x0000000000027941 */ /* 0x000fea0003800000 */
.L_x_2947:
[----:B------:R-:W-:-:S04]  /*bc20*/  IADD3 R29, -R5, -0x2, -R16 ;  /* 0xfffffffe051d7810 */ /* 0x000fc80007ffe910 */
[----:B------:R-:W-:-:S13]  /*bc30*/  ISETP.NE.AND P0, PT, R29, R28, PT ;  /* 0x0000001c1d00720c */ /* 0x000fda0003f05270 */
[----:B------:R-:W-:Y:S05]  /*bc40*/  @!P0 BRA `(.L_x_2946) ;  /* 0x0000000000fc8947 */ /* 0x000fea0003800000 */
[C---:B------:R-:W-:Y:S01]  /*bc50*/  IMAD R29, R0.reuse, 0x90, RZ ;  /* 0x00000090001d7824 */ /* 0x040fe200078e02ff */
[----:B------:R-:W-:Y:S01]  /*bc60*/  LEA R28, R0, 0x4, 0x2 ;  /* 0x00000004001c7811 */ /* 0x000fe200078e10ff */
[----:B------:R-:W-:Y:S02]  /*bc70*/  ULDC UR4, c[0x0][0x29c] ;  /* 0x0000a70000047ab9 */ /* 0x000fe40000000800 */
[----:B------:R-:W-:Y:S01]  /*bc80*/  UISETP.NE.AND UP0, UPT, UR4, URZ, UPT ;  /* 0x0000003f0400728c */ /* 0x000fe2000bf05270 */
[----:B------:R-:W-:Y:S01]  /*bc90*/  SHF.R.S32.HI R30, RZ, 0x1f, R29 ;  /* 0x0000001fff1e7819 */ /* 0x000fe2000001141d */
[----:B------:R-:W-:Y:S01]  /*bca0*/  IMAD R28, R5, -0x4, R28 ;  /* 0xfffffffc051c7824 */ /* 0x000fe200078e021c */
[-C--:B---3--:R-:W-:Y:S02]  /*bcb0*/  IADD3 R36, P0, R4, R29.reuse, RZ ;  /* 0x0000001d04247210 */ /* 0x088fe40007f1e0ff */
[----:B------:R-:W-:Y:S02]  /*bcc0*/  IADD3 R31, P3, R53, R29, RZ ;  /* 0x0000001d351f7210 */ /* 0x000fe40007f7e0ff */
[-C--:B------:R-:W-:Y:S01]  /*bcd0*/  LEA R38, P2, R36, R44.reuse, 0x2 ;  /* 0x0000002c24267211 */ /* 0x080fe200078410ff */
[--C-:B------:R-:W-:Y:S01]  /*bce0*/  IMAD.X R29, R7, 0x1, R30.reuse, P0 ;  /* 0x00000001071d7824 */ /* 0x100fe200000e061e */
[----:B------:R-:W-:Y:S01]  /*bcf0*/  LEA R37, P4, R31, R44, 0x2 ;  /* 0x0000002c1f257211 */ /* 0x000fe200078810ff */
[----:B------:R-:W-:Y:S01]  /*bd00*/  IMAD.X R30, R55, 0x1, R30, P3 ;  /* 0x00000001371e7824 */ /* 0x000fe200018e061e */
[----:B------:R-:W-:-:S02]  /*bd10*/  PLOP3.LUT P1, PT, PT, PT, UP0, 0x80, 0x0 ;  /* 0x000000000000781c */ /* 0x000fc40003f2f008 */
[-C--:B------:R-:W-:Y:S01]  /*bd20*/  LEA.HI.X R29, R36, R45.reuse, R29, 0x2, P2 ;  /* 0x0000002d241d7211 */ /* 0x080fe200010f141d */
[----:B------:R-:W-:Y:S01]  /*bd30*/  VIADD R36, R28, UR6 ;  /* 0x000000061c247c36 */ /* 0x000fe20008000000 */
[----:B------:R-:W-:-:S09]  /*bd40*/  LEA.HI.X R31, R31, R45, R30, 0x2, P4 ;  /* 0x0000002d1f1f7211 */ /* 0x000fd200020f141e */
.L_x_2952:
[----:B------:R-:W-:Y:S01]  /*bd50*/  IMAD.MOV.U32 R30, RZ, RZ, R37 ;  /* 0x000000ffff1e7224 */ /* 0x000fe200078e0025 */
[----:B------:R-:W-:Y:S01]  /*bd60*/  LOP3.LUT P0, RZ, R27, 0x8, RZ, 0xc0, !PT ;  /* 0x000000081bff7812 */ /* 0x000fe2000780c0ff */
[----:B------:R-:W-:-:S03]  /*bd70*/  IMAD.MOV.U32 R28, RZ, RZ, R38 ;  /* 0x000000ffff1c7224 */ /* 0x000fc600078e0026 */
[----:B------:R1:W5:Y:S01]  /*bd80*/  LDG.E.128 R40, desc[UR36][R30.64] ;  /* 0x000000241e287981 */ /* 0x000362000c1e1d00 */
[----:B------:R-:W-:Y:S08]  /*bd90*/  @P1 BRA `(.L_x_2950) ;  /* 0x00000000002c1947 */ /* 0x000ff00003800000 */
        /* <DEDUP_REMOVED lines=11> */
.L_x_2950:
        /* <DEDUP_REMOVED lines=18> */
.L_x_2951:
[----:B------:R3:W4:Y:S01]  /*bf70*/  LDS R15, [R36] ;  /* 0x00000000240f7984 */ /* 0x0007220000000800 */
[----:B------:R-:W-:Y:S01]  /*bf80*/  IADD3 R38, P0, R28, 0x480, RZ ;  /* 0x000004801c267810 */ /* 0x000fe20007f1e0ff */
[----:B------:R-:W-:Y:S01]  /*bf90*/  VIADD R0, R0, 0x2 ;  /* 0x0000000200007836 */ /* 0x000fe20000000000 */
[----:B------:R-:W-:-:S03]  /*bfa0*/  IADD3 R37, P2, R30, 0x480, RZ ;  /* 0x000004801e257810 */ /* 0x000fc60007f5e0ff */
[----:B--2---:R-:W-:Y:S01]  /*bfb0*/  IMAD.X R29, RZ, RZ, R29, P0 ;  /* 0x000000ffff1d7224 */ /* 0x004fe200000e061d */
[----:B------:R-:W-:Y:S01]  /*bfc0*/  ISETP.GE.AND P0, PT, R0, R25, PT ;  /* 0x000000190000720c */ /* 0x000fe20003f06270 */
[----:B-1----:R-:W-:Y:S02]  /*bfd0*/  IMAD.X R31, RZ, RZ, R31, P2 ;  /* 0x000000ffff1f7224 */ /* 0x002fe400010e061f */
[----:B---3--:R-:W-:Y:S02]  /*bfe0*/  VIADD R36, R36, 0x8 ;  /* 0x0000000824247836 */ /* 0x008fe40000000000 */
[C---:B----4-:R-:W-:Y:S01]  /*bff0*/  FFMA.FTZ R12, R15.reuse, R44, R40 ;  /* 0x0000002c0f0c7223 */ /* 0x050fe20000010028 */
[C---:B------:R-:W-:Y:S01]  /*c000*/  FFMA.FTZ R13, R15.reuse, R45, R48 ;  /* 0x0000002d0f0d7223 */ /* 0x040fe20000010030 */
[C---:B------:R-:W-:Y:S01]  /*c010*/  FFMA.FTZ R14, R15.reuse, R46, R39 ;  /* 0x0000002e0f0e7223 */ /* 0x040fe20000010027 */
[----:B------:R-:W-:-:S05]  /*c020*/  FFMA.FTZ R15, R15, R47, R42 ;  /* 0x0000002f0f0f7223 */ /* 0x000fca000001002a */
[----:B------:R-:W-:Y:S05]  /*c030*/  @!P0 BRA `(.L_x_2952) ;  /* 0xfffffffc00448947 */ /* 0x000fea000383ffff */
.L_x_2946:
[----:B------:R-:W-:Y:S05]  /*c040*/  BSYNC B1 ;  /* 0x0000000000017941 */ /* 0x000fea0003800000 */
.L_x_2945:
[----:B------:R-:W-:-:S13]  /*c050*/  ISETP.GE.AND P0, PT, R35, R24, PT ;  /* 0x000000182300720c */ /* 0x000fda0003f06270 */
[----:B------:R-:W-:Y:S05]  /*c060*/  @P0 BRA `(.L_x_2944) ;  /* 0x0000000c00140947 */ /* 0x000fea0003800000 */
[----:B------:R-:W-:Y:S01]  /*c070*/  LOP3.LUT R0, RZ, R16, RZ, 0x33, !PT ;  /* 0x00000010ff007212 */ /* 0x000fe200078e33ff */
[----:B------:R-:W1:Y:S01]  /*c080*/  LDC.64 R28, c[0x0][0x2e8] ;  /* 0x0000ba00ff1c7b82 */ /* 0x000e620000000a00 */
[----:B------:R-:W-:Y:S01]  /*c090*/  ULDC UR4, c[0x0][0x288] ;  /* 0x0000a20000047ab9 */ /* 0x000fe20000000800 */
[----:B------:R-:W-:Y:S01]  /*c0a0*/  BSSY B1, `(.L_x_2953) ;  /* 0x0000041000017945 */ /* 0x000fe20003800000 */
[----:B------:R-:W-:Y:S01]  /*c0b0*/  IADD3 R0, -R5, R18, R0 ;  /* 0x0000001205007210 */ /* 0x000fe20007ffe100 */
[----:B------:R-:W-:Y:S01]  /*c0c0*/  IMAD R30, R17, UR4, R6 ;  /* 0x00000004111e7c24 */ /* 0x000fe2000f8e0206 */
[----:B------:R-:W-:Y:S02]  /*c0d0*/  IADD3 R16, -R16, -0x2, R18 ;  /* 0xfffffffe10107810 */ /* 0x000fe40007ffe112 */
[----:B------:R-:W-:Y:S01]  /*c0e0*/  LOP3.LUT R0, R0, 0x1, RZ, 0xc0, !PT ;  /* 0x0000000100007812 */ /* 0x000fe200078ec0ff */
[----:B------:R-:W-:-:S03]  /*c0f0*/  IMAD R31, R30, 0x90, R3 ;  /* 0x000000901e1f7824 */ /* 0x000fc600078e0203 */
[----:B------:R-:W-:Y:S01]  /*c100*/  ISETP.NE.U32.AND P0, PT, R0, 0x1, PT ;  /* 0x000000010000780c */ /* 0x000fe20003f05070 */
        /* <DEDUP_REMOVED lines=8> */
[----:B---3--:R-:W-:Y:S02]  /*c190*/  IABS R37, R35 ;  /* 0x0000002300257213 */ /* 0x008fe40000000000 */
[----:B------:R-:W1:Y:S01]  /*c1a0*/  I2F.RP R36, R33 ;  /* 0x0000002100247306 */ /* 0x000e620000209400 */
[----:B------:R-:W-:Y:S02]  /*c1b0*/  ISETP.GE.AND P1, PT, R35, RZ, PT ;  /* 0x000000ff2300720c */ /* 0x000fe40003f26270 */
[----:B------:R-:W-:-:S05]  /*c1c0*/  ISETP.NE.AND P2, PT, R32, RZ, PT ;  /* 0x000000ff2000720c */ /* 0x000fca0003f45270 */
[----:B-1----:R-:W1:Y:S02]  /*c1d0*/  MUFU.RCP R36, R36 ;  /* 0x0000002400247308 */ /* 0x002e640000001000 */
[----:B-1----:R-:W-:-:S06]  /*c1e0*/  VIADD R28, R36, 0xffffffe ;  /* 0x0ffffffe241c7836 */ /* 0x002fcc0000000000 */
[----:B------:R1:W2:Y:S02]  /*c1f0*/  F2I.FTZ.U32.TRUNC.NTZ R29, R28 ;  /* 0x0000001c001d7305 */ /* 0x0002a4000021f000 */
[----:B-1----:R-:W-:Y:S02]  /*c200*/  IMAD.MOV.U32 R28, RZ, RZ, RZ ;  /* 0x000000ffff1c7224 */ /* 0x002fe400078e00ff */
[----:B--2---:R-:W-:-:S04]  /*c210*/  IMAD.MOV R0, RZ, RZ, -R29 ;  /* 0x000000ffff007224 */ /* 0x004fc800078e0a1d */
[----:B------:R-:W-:-:S04]  /*c220*/  IMAD R25, R0, R33, RZ ;  /* 0x0000002100197224 */ /* 0x000fc800078e02ff */
        /* <DEDUP_REMOVED lines=8> */
[----:B------:R-:W-:-:S04]  /*c2b0*/  @!P0 IMAD.IADD R0, R0, 0x1, -R33 ;  /* 0x0000000100008824 */ /* 0x000fc800078e0a21 */
[----:B------:R-:W-:Y:S01]  /*c2c0*/  @!P1 IMAD.MOV R0, RZ, RZ, -R0 ;  /* 0x000000ffff009224 */ /* 0x000fe200078e0a00 */
[----:B------:R-:W-:-:S05]  /*c2d0*/  @!P2 LOP3.LUT R0, RZ, R32, RZ, 0x33, !PT ;  /* 0x00000020ff00a212 */ /* 0x000fca00078e33ff */
[----:B------:R-:W-:-:S05]  /*c2e0*/  IMAD R0, R0, 0x90, RZ ;  /* 0x0000009000007824 */ /* 0x000fca00078e02ff */
[----:B------:R-:W-:-:S04]  /*c2f0*/  IADD3 R25, P0, R53, R0, RZ ;  /* 0x0000000035197210 */ /* 0x000fc80007f1e0ff */
[----:B------:R-:W-:Y:S02]  /*c300*/  LEA.HI.X.SX32 R0, R0, R55, 0x1, P0 ;  /* 0x0000003700007211 */ /* 0x000fe400000f0eff */
[----:B------:R-:W-:Y:S01]  /*c310*/  LEA R28, P0, R25, UR4, 0x2 ;  /* 0x00000004191c7c11 */ /* 0x000fe2000f8010ff */
[----:B------:R-:W-:-:S03]  /*c320*/  ULDC UR4, c[0x0][0x29c] ;  /* 0x0000a70000047ab9 */ /* 0x000fc60000000800 */
[----:B------:R-:W-:Y:S02]  /*c330*/  LEA.HI.X R29, R25, UR5, R0, 0x2, P0 ;  /* 0x00000005191d7c11 */ /* 0x000fe400080f1400 */
[----:B------:R1:W2:Y:S04]  /*c340*/  LDS R25, [R34] ;  /* 0x0000000022197984 */ /* 0x0002a80000000800 */
[----:B------:R1:W5:Y:S01]  /*c350*/  LDG.E.128 R36, desc[UR36][R28.64] ;  /* 0x000000241c247981 */ /* 0x000362000c1e1d00 */
[----:B------:R-:W-:-:S06]  /*c360*/  UISETP.NE.AND UP0, UPT, UR4, URZ, UPT ;  /* 0x0000003f0400728c */ /* 0x000fcc000bf05270 */
[----:B------:R-:W-:-:S13]  /*c370*/  PLOP3.LUT P1, PT, PT, PT, UP0, 0x80, 0x0 ;  /* 0x000000000000781c */ /* 0x000fda0003f2f008 */
        /* <DEDUP_REMOVED lines=13> */
.L_x_2957:
[C---:B--2--5:R-:W-:Y:S01]  /*c450*/  FFMA.FTZ R12, R25.reuse, R36, R12 ;  /* 0x00000024190c7223 */ /* 0x064fe2000001000c */
[C---:B------:R-:W-:Y:S01]  /*c460*/  FFMA.FTZ R13, R25.reuse, R37, R13 ;  /* 0x00000025190d7223 */ /* 0x040fe2000001000d */
[C---:B------:R-:W-:Y:S01]  /*c470*/  FFMA.FTZ R14, R25.reuse, R38, R14 ;  /* 0x00000026190e7223 */ /* 0x040fe2000001000e */
[----:B------:R-:W-:-:S07]  /*c480*/  FFMA.FTZ R15, R25, R39, R15 ;  /* 0x00000027190f7223 */ /* 0x000fce000001000f */
.L_x_2956:
[----:B------:R-:W-:Y:S05]  /*c490*/  BSYNC B2 ;  /* 0x0000000000027941 */ /* 0x000fea0003800000 */
.L_x_2955:
[----:B------:R-:W-:-:S07]  /*c4a0*/  VIADD R35, R35, 0x1 ;  /* 0x0000000123237836 */ /* 0x000fce0000000000 */
.L_x_2954:
[----:B------:R-:W-:Y:S05]  /*c4b0*/  BSYNC B1 ;  /* 0x0000000000017941 */ /* 0x000fea0003800000 */
.L_x_2953:
[----:B------:R-:W-:-:S13]  /*c4c0*/  ISETP.NE.AND P0, PT, R16, R5, PT ;  /* 0x000000051000720c */ /* 0x000fda0003f05270 */
[----:B------:R-:W-:Y:S05]  /*c4d0*/  @!P0 BRA `(.L_x_2944) ;  /* 0x0000000400f88947 */ /* 0x000fea0003800000 */
[----:B------:R-:W-:Y:S02]  /*c4e0*/  IMAD.SHL.U32 R0, R5, 0x4, RZ ;  /* 0x0000000405007824 */ /* 0x000fe400078e00ff */
[----:B------:R-:W-:Y:S02]  /*c4f0*/  IMAD.MOV.U32 R16, RZ, RZ, 0x90 ;  /* 0x00000090ff107424 */ /* 0x000fe400078e00ff */
[C---:B------:R-:W-:Y:S02]  /*c500*/  IMAD R0, R35.reuse, 0x4, -R0 ;  /* 0x0000000423007824 */ /* 0x040fe400078e0a00 */
[----:B------:R-:W-:Y:S02]  /*c510*/  IMAD.MOV.U32 R25, RZ, RZ, RZ ;  /* 0x000000ffff197224 */ /* 0x000fe400078e00ff */
[----:B------:R-:W-:Y:S02]  /*c520*/  IMAD R16, R35, R16, 0x90 ;  /* 0x0000009023107424 */ /* 0x000fe400078e0210 */
[----:B------:R-:W-:-:S07]  /*c530*/  VIADD R32, R0, UR6 ;  /* 0x0000000600207c36 */ /* 0x000fce0008000000 */
.L_x_2964:
[----:B------:R-:W2:Y:S01]  /*c540*/  LDC R50, c[0x0][0x284] ;  /* 0x0000a100ff327b82 */ /* 0x000ea20000000800 */
[----:B------:R-:W-:Y:S01]  /*c550*/  VIADD R0, R16, 0xffffff70 ;  /* 0xffffff7010007836 */ /* 0x000fe20000000000 */
[----:B------:R-:W-:Y:S01]  /*c560*/  BSSY B1, `(.L_x_2958) ;  /* 0x000003a000017945 */ /* 0x000fe20003800000 */
[----:B------:R-:W-:-:S03]  /*c570*/  IMAD.IADD R34, R32, 0x1, R25 ;  /* 0x0000000120227824 */ /* 0x000fc600078e0219 */
[----:B-1----:R-:W-:Y:S02]  /*c580*/  IADD3 R20, P0, R4, R0, RZ ;  /* 0x0000000004147210 */ /* 0x002fe40007f1e0ff */
[----:B------:R-:W1:Y:S02]  /*c590*/  LDC.64 R48, c[0x0][0x250] ;  /* 0x00009400ff307b82 */ /* 0x000e640000000a00 */
[----:B------:R-:W-:Y:S02]  /*c5a0*/  LEA.HI.X.SX32 R0, R0, R7, 0x1, P0 ;  /* 0x0000000700007211 */ /* 0x000fe400000f0eff */
[----:B--2---:R-:W-:Y:S02]  /*c5b0*/  ISETP.GE.AND P0, PT, R35, R50, PT ;  /* 0x000000322300720c */ /* 0x004fe40003f06270 */
[----:B-1----:R-:W-:-:S04]  /*c5c0*/  LEA R28, P2, R20, R48, 0x2 ;  /* 0x00000030141c7211 */ /* 0x002fc800078410ff */
[----:B------:R-:W-:-:S07]  /*c5d0*/  LEA.HI.X R29, R20, R49, R0, 0x2, P2 ;  /* 0x00000031141d7211 */ /* 0x000fce00010f1400 */
[----:B------:R-:W-:Y:S05]  /*c5e0*/  @!P0 BRA `(.L_x_2959) ;  /* 0x0000000000c48947 */ /* 0x000fea0003800000 */
[----:B------:R-:W-:Y:S01]  /*c5f0*/  IABS R33, R50 ;  /* 0x0000003200217213 */ /* 0x000fe20000000000 */
[----:B------:R-:W-:Y:S01]  /*c600*/  IMAD.MOV.U32 R20, RZ, RZ, RZ ;  /* 0x000000ffff147224 */ /* 0x000fe200078e00ff */
[----:B------:R-:W-:Y:S01]  /*c610*/  ISETP.GE.AND P1, PT, R35, RZ, PT ;  /* 0x000000ff2300720c */ /* 0x000fe20003f26270 */
[----:B------:R-:W-:Y:S01]  /*c620*/  ULDC UR4, c[0x0][0x29c] ;  /* 0x0000a70000047ab9 */ /* 0x000fe20000000800 */
[----:B---3--:R-:W1:Y:S01]  /*c630*/  I2F.RP R36, R33 ;  /* 0x0000002100247306 */ /* 0x008e620000209400 */
[----:B------:R-:W-:-:S07]  /*c640*/  ISETP.NE.AND P2, PT, R50, RZ, PT ;  /* 0x000000ff3200720c */ /* 0x000fce0003f45270 */
[----:B-1----:R-:W1:Y:S02]  /*c650*/  MUFU.RCP R36, R36 ;  /* 0x0000002400247308 */ /* 0x002e640000001000 */
[----:B-1----:R-:W-:-:S06]  /*c660*/  VIADD R37, R36, 0xffffffe ;  /* 0x0ffffffe24257836 */ /* 0x002fcc0000000000 */
[----:B------:R-:W1:Y:S02]  /*c670*/  F2I.FTZ.U32.TRUNC.NTZ R21, R37 ;  /* 0x0000002500157305 */ /* 0x000e64000021f000 */
[----:B-1----:R-:W-:-:S04]  /*c680*/  IMAD.MOV R0, RZ, RZ, -R21 ;  /* 0x000000ffff007224 */ /* 0x002fc800078e0a15 */
        /* <DEDUP_REMOVED lines=10> */
[----:B------:R-:W-:Y:S02]  /*c730*/  @!P0 IMAD.IADD R0, R0, 0x1, -R33 ;  /* 0x0000000100008824 */ /* 0x000fe400078e0a21 */
[----:B------:R1:W2:Y:S02]  /*c740*/  LDS R33, [R34] ;  /* 0x0000000022217984 */ /* 0x0002a40000000800 */
        /* <DEDUP_REMOVED lines=8> */
[----:B------:R-:W-:-:S06]  /*c7d0*/  UISETP.NE.AND UP0, UPT, UR4, URZ, UPT ;  /* 0x0000003f0400728c */ /* 0x000fcc000bf05270 */
[----:B------:R-:W-:-:S13]  /*c7e0*/  PLOP3.LUT P1, PT, PT, PT, UP0, 0x80, 0x0 ;  /* 0x000000000000781c */ /* 0x000fda0003f2f008 */
        /* <DEDUP_REMOVED lines=13> */
.L_x_2960:
[C---:B-----5:R-:W-:Y:S01]  /*c8c0*/  FFMA.FTZ R12, R33.reuse, R36, R12 ;  /* 0x00000024210c7223 */ /* 0x060fe2000001000c */
[C---:B------:R-:W-:Y:S01]  /*c8d0*/  FFMA.FTZ R13, R33.reuse, R37, R13 ;  /* 0x00000025210d7223 */ /* 0x040fe2000001000d */
[C---:B------:R-:W-:Y:S01]  /*c8e0*/  FFMA.FTZ R14, R33.reuse, R38, R14 ;  /* 0x00000026210e7223 */ /* 0x040fe2000001000e */
[----:B------:R-:W-:-:S07]  /*c8f0*/  FFMA.FTZ R15, R33, R39, R15 ;  /* 0x00000027210f7223 */ /* 0x000fce000001000f */
.L_x_2959:
[----:B------:R-:W-:Y:S05]  /*c900*/  BSYNC B1 ;  /* 0x0000000000017941 */ /* 0x000fea0003800000 */
.L_x_2958:
[----:B------:R-:W-:Y:S01]  /*c910*/  VIADD R33, R35, 0x1 ;  /* 0x0000000123217836 */ /* 0x000fe20000000000 */
[----:B------:R-:W-:Y:S04]  /*c920*/  BSSY B1, `(.L_x_2961) ;  /* 0x0000034000017945 */ /* 0x000fe80003800000 */
[----:B------:R-:W-:-:S13]  /*c930*/  ISETP.GE.AND P0, PT, R33, R50, PT ;  /* 0x000000322100720c */ /* 0x000fda0003f06270 */
[----:B------:R-:W-:Y:S05]  /*c940*/  @!P0 BRA `(.L_x_2962) ;  /* 0x0000000000c48947 */ /* 0x000fea0003800000 */
[----:B-1-3--:R-:W-:Y:S01]  /*c950*/  IABS R37, R50 ;  /* 0x0000003200257213 */ /* 0x00afe20000000000 */
[----:B------:R-:W-:Y:S01]  /*c960*/  IMAD.MOV.U32 R20, RZ, RZ, RZ ;  /* 0x000000ffff147224 */ /* 0x000fe200078e00ff */
[----:B------:R-:W-:Y:S01]  /*c970*/  ISETP.GE.AND P1, PT, R33, RZ, PT ;  /* 0x000000ff2100720c */ /* 0x000fe20003f26270 */
[----:B------:R-:W-:Y:S01]  /*c980*/  ULDC UR4, c[0x0][0x29c] ;  /* 0x0000a70000047ab9 */ /* 0x000fe20000000800 */
[----:B------:R-:W1:Y:S01]  /*c990*/  I2F.RP R36, R37 ;  /* 0x0000002500247306 */ /* 0x000e620000209400 */
[----:B------:R-:W-:-:S07]  /*c9a0*/  ISETP.NE.AND P2, PT, R50, RZ, PT ;  /* 0x000000ff3200720c */ /* 0x000fce0003f45270 */
[----:B-1----:R-:W1:Y:S02]  /*c9b0*/  MUFU.RCP R36, R36 ;  /* 0x0000002400247308 */ /* 0x002e640000001000 */
[----:B-1----:R-:W-:-:S06]  /*c9c0*/  VIADD R38, R36, 0xffffffe ;  /* 0x0ffffffe24267836 */ /* 0x002fcc0000000000 */
[----:B------:R-:W1:Y:S02]  /*c9d0*/  F2I.FTZ.U32.TRUNC.NTZ R21, R38 ;  /* 0x0000002600157305 */ /* 0x000e64000021f000 */
[----:B-1----:R-:W-:-:S04]  /*c9e0*/  IMAD.MOV R0, RZ, RZ, -R21 ;  /* 0x000000ffff007224 */ /* 0x002fc800078e0a15 */
        /* <DEDUP_REMOVED lines=35> */
.L_x_2963:
[C---:B-----5:R-:W-:Y:S01]  /*cc20*/  FFMA.FTZ R12, R33.reuse, R36, R12 ;  /* 0x00000024210c7223 */ /* 0x060fe2000001000c */
[C---:B------:R-:W-:Y:S01]  /*cc30*/  FFMA.FTZ R13, R33.reuse, R37, R13 ;  /* 0x00000025210d7223 */ /* 0x040fe2000001000d */
[C---:B------:R-:W-:Y:S01]  /*cc40*/  FFMA.FTZ R14, R33.reuse, R38, R14 ;  /* 0x00000026210e7223 */ /* 0x040fe2000001000e */
[----:B------:R-:W-:-:S07]  /*cc50*/  FFMA.FTZ R15, R33, R39, R15 ;  /* 0x00000027210f7223 */ /* 0x000fce000001000f */
.L_x_2962:
[----:B------:R-:W-:Y:S05]  /*cc60*/  BSYNC B1 ;  /* 0x0000000000017941 */ /* 0x000fea0003800000 */
.L_x_2961:
[----:B------:R-:W-:Y:S02]  /*cc70*/  VIADD R35, R35, 0x2 ;  /* 0x0000000223237836 */ /* 0x000fe40000000000 */
[----:B------:R-:W-:Y:S02]  /*cc80*/  VIADD R25, R25, 0x8 ;  /* 0x0000000819197836 */ /* 0x000fe40000000000 */
[----:B------:R-:W-:Y:S01]  /*cc90*/  VIADD R16, R16, 0x120 ;  /* 0x0000012010107836 */ /* 0x000fe20000000000 */
[----:B------:R-:W-:-:S13]  /*cca0*/  ISETP.GE.AND P0, PT, R35, R24, PT ;  /* 0x000000182300720c */ /* 0x000fda0003f06270 */
[----:B------:R-:W-:Y:S05]  /*ccb0*/  @!P0 BRA `(.L_x_2964) ;  /* 0xfffffff800208947 */ /* 0x000fea000383ffff */
.L_x_2944:
[----:B------:R-:W-:Y:S05]  /*ccc0*/  BSYNC B0 ;  /* 0x0000000000007941 */ /* 0x000fea0003800000 */
.L_x_2943:
[----:B------:R-:W-:Y:S01]  /*ccd0*/  ISETP.GE.AND P0, PT, R19, 0x24, PT ;  /* 0x000000241300780c */ /* 0x000fe20003f06270 */
[----:B------:R-:W-:Y:S03]  /*cce0*/  BSSY B0, `(.L_x_2965) ;  /* 0x000002e000007945 */ /* 0x000fe60003800000 */
[----:B------:R-:W-:-:S13]  /*ccf0*/  ISETP.LT.U32.AND P0, PT, R23, 0x7f, !P0 ;  /* 0x0000007f1700780c */ /* 0x000fda0004701070 */
[----:B------:R-:W-:Y:S05]  /*cd00*/  @!P0 BRA `(.L_x_2966) ;  /* 0x0000000000ac8947 */ /* 0x000fea0003800000 */
[----:B-1----:R-:W1:Y:S01]  /*cd10*/  LDC.64 R28, c[0x0][0x250] ;  /* 0x00009400ff1c7b82 */ /* 0x002e620000000a00 */
[----:B------:R-:W-:-:S04]  /*cd20*/  IMAD.MOV.U32 R19, RZ, RZ, 0x90 ;  /* 0x00000090ff137424 */ /* 0x000fc800078e00ff */
[----:B------:R-:W-:-:S05]  /*cd30*/  IMAD R18, R18, R19, -0x90 ;  /* 0xffffff7012127424 */ /* 0x000fca00078e0213 */
[----:B------:R-:W-:-:S04]  /*cd40*/  IADD3 R0, P2, R4, R18, RZ ;  /* 0x0000001204007210 */ /* 0x000fc80007f5e0ff */
[----:B------:R-:W-:Y:S02]  /*cd50*/  LEA.HI.X.SX32 R16, R18, R7, 0x1, P2 ;  /* 0x0000000712107211 */ /* 0x000fe400010f0eff */
[----:B-1----:R-:W-:-:S04]  /*cd60*/  LEA R18, P2, R0, R28, 0x2 ;  /* 0x0000001c00127211 */ /* 0x002fc800078410ff */
[----:B------:R-:W-:-:S05]  /*cd70*/  LEA.HI.X R19, R0, R29, R16, 0x2, P2 ;  /* 0x0000001d00137211 */ /* 0x000fca00010f1410 */
[----:B0-----:R0:W5:Y:S01]  /*cd80*/  LDG.E.128 R20, desc[UR36][R18.64] ;  /* 0x0000002412147981 */ /* 0x001162000c1e1d00 */
[----:B------:R-:W-:Y:S01]  /*cd90*/  MOV R0, 0x400 ;  /* 0x0000040000007802 */ /* 0x000fe20000000f00 */
[----:B------:R-:W-:Y:S01]  /*cda0*/  IMAD.IADD R5, R24, 0x1, -R5 ;  /* 0x0000000118057824 */ /* 0x000fe200078e0a05 */
[----:B------:R-:W-:Y:S01]  /*cdb0*/  BSSY B1, `(.L_x_2967) ;  /* 0x000001c000017945 */ /* 0x000fe20003800000 */
[----:B------:R-:W1:Y:S02]  /*cdc0*/  S2R R25, SR_CgaCtaId ;  /* 0x0000000000197919 */ /* 0x000e640000008800 */
[----:B------:R-:W-:-:S05]  /*cdd0*/  VIADD R0, R0, 0x810 ;  /* 0x0000081000007836 */ /* 0x000fca0000000000 */
[----:B-1----:R-:W-:-:S05]  /*cde0*/  LEA R0, R25, R0, 0x18 ;  /* 0x0000000019007211 */ /* 0x002fca00078ec0ff */
[----:B------:R-:W-:-:S05]  /*cdf0*/  IMAD R0, R5, 0x4, R0 ;  /* 0x0000000405007824 */ /* 0x000fca00078e0200 */
[----:B------:R0:W1:Y:S01]  /*ce00*/  LDS R25, [R0] ;  /* 0x0000000000197984 */ /* 0x0000620000000800 */
[----:B------:R-:W-:Y:S05]  /*ce10*/  @P1 BRA `(.L_x_2968) ;  /* 0x0000000000541947 */ /* 0x000fea0003800000 */
[----:B------:R-:W-:-:S13]  /*ce20*/  LOP3.LUT P3, RZ, R27, 0x8, RZ, 0xc0, !PT ;  /* 0x000000081bff7812 */ /* 0x000fda000786c0ff */
[----:B0-----:R-:W0:Y:S08]  /*ce30*/  @P3 LDC R0, c[0x0][0x288] ;  /* 0x0000a200ff003b82 */ /* 0x001e300000000800 */
[----:B------:R-:W2:Y:S01]  /*ce40*/  @P3 LDC.64 R18, c[0x0][0x2e8] ;  /* 0x0000ba00ff123b82 */ /* 0x000ea20000000a00 */
[----:B0-----:R-:W-:-:S04]  /*ce50*/  @P3 IMAD R0, R17, R0, R6 ;  /* 0x0000000011003224 */ /* 0x001fc800078e0206 */
[----:B------:R-:W-:-:S04]  /*ce60*/  @P3 IMAD R5, R0, 0x90, R3 ;  /* 0x0000009000053824 */ /* 0x000fc800078e0203 */
[----:B--2---:R-:W-:-:S06]  /*ce70*/  @P3 IMAD.WIDE R18, R5, 0x4, R18 ;  /* 0x0000000405123825 */ /* 0x004fcc00078e0212 */
[----:B------:R-:W2:Y:S01]  /*ce80*/  @P3 LDG.E.128 R16, desc[UR36][R18.64] ;  /* 0x0000002412103981 */ /* 0x000ea2000c1e1d00 */
[----:B------:R-:W-:Y:S02]  /*ce90*/  IMAD R26, R26, 0x90, RZ ;  /* 0x000000901a1a7824 */ /* 0x000fe400078e02ff */
[----:B-----5:R-:W-:Y:S01]  /*cea0*/  FADD.FTZ R20, R20, R8 ;  /* 0x0000000814147221 */ /* 0x020fe20000010000 */
[----:B------:R-:W-:Y:S01]  /*ceb0*/  FADD.FTZ R21, R21, R9 ;  /* 0x0000000915157221 */ /* 0x000fe20000010000 */
[----:B------:R-:W-:Y:S01]  /*cec0*/  FADD.FTZ R22, R22, R10 ;  /* 0x0000000a16167221 */ /* 0x000fe20000010000 */
[----:B------:R-:W-:Y:S01]  /*ced0*/  FADD.FTZ R23, R23, R11 ;  /* 0x0000000b17177221 */ /* 0x000fe20000010000 */
[----:B------:R-:W-:-:S04]  /*cee0*/  IADD3 R0, P1, R4, R26, RZ ;  /* 0x0000001a04007210 */ /* 0x000fc80007f3e0ff */
[----:B------:R-:W-:Y:S02]  /*cef0*/  LEA.HI.X.SX32 R7, R26, R7, 0x1, P1 ;  /* 0x000000071a077211 */ /* 0x000fe400008f0eff */
[----:B------:R-:W-:-:S04]  /*cf00*/  LEA R4, P1, R0, R28, 0x2 ;  /* 0x0000001c00047211 */ /* 0x000fc800078210ff */
[----:B------:R-:W-:Y:S01]  /*cf10*/  LEA.HI.X R5, R0, R29, R7, 0x2, P1 ;  /* 0x0000001d00057211 */ /* 0x000fe200008f1407 */
[----:B--2---:R-:W-:Y:S01]  /*cf20*/  @P3 FMUL.FTZ R20, R20, R16 ;  /* 0x0000001014143220 */ /* 0x004fe20000410000 */
[----:B------:R-:W-:Y:S01]  /*cf30*/  @P3 FMUL.FTZ R21, R21, R17 ;  /* 0x0000001115153220 */ /* 0x000fe20000410000 */
[----:B------:R-:W-:Y:S01]  /*cf40*/  @P3 FMUL.FTZ R22, R22, R18 ;  /* 0x0000001216163220 */ /* 0x000fe20000410000 */
[----:B------:R-:W-:-:S05]  /*cf50*/  @P3 FMUL.FTZ R23, R23, R19 ;  /* 0x0000001317173220 */ /* 0x000fca0000410000 */
[----:B------:R2:W-:Y:S02]  /*cf60*/  STG.E.128 desc[UR36][R4.64], R20 ;  /* 0x0000001404007986 */ /* 0x0005e4000c101d24 */
.L_x_2968:
[----:B------:R-:W-:Y:S05]  /*cf70*/  BSYNC B1 ;  /* 0x0000000000017941 */ /* 0x000fea0003800000 */
.L_x_2967:
[C---:B-1---5:R-:W-:Y:S01]  /*cf80*/  FFMA.FTZ R12, R25.reuse, R20, R12 ;  /* 0x00000014190c7223 */ /* 0x062fe2000001000c */
[C---:B------:R-:W-:Y:S01]  /*cf90*/  FFMA.FTZ R13, R25.reuse, R21, R13 ;  /* 0x00000015190d7223 */ /* 0x040fe2000001000d */
[C---:B------:R-:W-:Y:S01]  /*cfa0*/  FFMA.FTZ R14, R25.reuse, R22, R14 ;  /* 0x00000016190e7223 */ /* 0x040fe2000001000e */
[----:B------:R-:W-:-:S07]  /*cfb0*/  FFMA.FTZ R15, R25, R23, R15 ;  /* 0x00000017190f7223 */ /* 0x000fce000001000f */
.L_x_2966:
[----:B------:R-:W-:Y:S05]  /*cfc0*/  BSYNC B0 ;  /* 0x0000000000007941 */ /* 0x000fea0003800000 */
.L_x_2965:
[----:B------:R-:W-:Y:S06]  /*cfd0*/  BAR.SYNC.DEFER_BLOCKING 0x0 ;  /* 0x0000000000007b1d */ /* 0x000fec0000010000 */
[----:B------:R-:W-:Y:S05]  /*cfe0*/  @!P0 EXIT ;  /* 0x000000000000894d */ /* 0x000fea0003800000 */
[----:B0-----:R-:W0:Y:S02]  /*cff0*/  LDC R0, c[0x0][0x308] ;  /* 0x0000c200ff007b82 */ /* 0x001e240000000800 */
        /* <DEDUP_REMOVED lines=9> */
[----:B0-----:R-:W2:Y:S03]  /*d090*/  LDG.E R4, desc[UR36][R4.64] ;  /* 0x0000002404047981 */ /* 0x001ea6000c1e1900 */
[----:B------:R-:W-:-:S04]  /*d0a0*/  IADD3 R2, P0, R3, UR4, RZ ;  /* 0x0000000403027c10 */ /* 0x000fc8000ff1e0ff */
[----:B------:R-:W-:Y:S01]  /*d0b0*/  LEA.HI.X.SX32 R3, R3, UR5, 0x1, P0 ;  /* 0x0000000503037c11 */ /* 0x000fe200080f0eff */
        /* <DEDUP_REMOVED lines=16> */
[----:B--2---:R-:W-:-:S02]  /*d1c0*/  PRMT R4, R15, 0x8880, RZ ;  /* 0x000088800f047816 */ /* 0x004fc400000000ff */
[----:B------:R-:W-:Y:S02]  /*d1d0*/  PRMT R5, R0, 0x7054, R5 ;  /* 0x0000705400057816 */ /* 0x000fe40000000005 */
[----:B------:R-:W-:-:S04]  /*d1e0*/  PRMT R4, R4, 0x7710, RZ ;  /* 0x0000771004047816 */ /* 0x000fc800000000ff */
[----:B------:R-:W-:-:S05]  /*d1f0*/  PRMT R5, R4, 0x654, R5 ;  /* 0x0000065404057816 */ /* 0x000fca0000000005 */
[----:B------:R-:W-:Y:S01]  /*d200*/  STG.E desc[UR36][R2.64], R5 ;  /* 0x0000000502007986 */ /* 0x000fe2000c101924 */
[----:B------:R-:W-:Y:S05]  /*d210*/  EXIT ;  /* 0x000000000000794d */ /* 0x000fea0003800000 */
.L_x_2907:
[----:B------:R-:W-:Y:S01]  /*d220*/  BSSY B1, `(.L_x_2969) ;  /* 0x0000007000017945 */ /* 0x000fe20003800000 */
[----:B------:R-:W-:Y:S02]  /*d230*/  IMAD.MOV.U32 R12, RZ, RZ, 0x2 ;  /* 0x00000002ff0c7424 */ /* 0x000fe400078e00ff */
[----:B------:R-:W-:Y:S02]  /*d240*/  IMAD.MOV.U32 R11, RZ, RZ, 0x1f ;  /* 0x0000001fff0b7424 */ /* 0x000fe400078e00ff */
[----:B-12---:R-:W-:-:S07]  /*d250*/  IMAD.MOV.U32 R15, RZ, RZ, -0x1 ;  /* 0xffffffffff0f7424 */ /* 0x006fce00078e00ff */
[----:B---3--:R-:W-:Y:S05]  /*d260*/  WARPSYNC.COLLECTIVE R15, `(.L_x_2970) ;  /* 0x000000000f087348 */ /* 0x008fea0003c00000 */
[----:B------:R0:W1:Y:S02]  /*d270*/  SHFL.BFLY P6, R14, R13, R12, R11 ;  /* 0x0c00000c0d0e7389 */ /* 0x00006400000c000b */
[----:B01-3--:R-:W-:Y:S01]  /*d280*/  ENDCOLLECTIVE ;  /* 0x000000000000791b */ /* 0x00bfe20003800000 */
.L_x_2970:
[----:B------:R-:W-:Y:S05]  /*d290*/  BSYNC B1 ;  /* 0x0000000000017941 */ /* 0x000fea0003800000 */
.L_x_2969:
[----:B------:R-:W-:Y:S01]  /*d2a0*/  FADD.FTZ R13, R13, R14 ;  /* 0x0000000e0d0d7221 */ /* 0x000fe20000010000 */
[----:B------:R-:W-:Y:S02]  /*d2b0*/  IMAD.MOV.U32 R12, RZ, RZ, 0x1 ;  /* 0x00000001ff0c7424 */ /* 0x000fe400078e00ff */
[----:B------:R-:W-:Y:S02]  /*d2c0*/  IMAD.MOV.U32 R11, RZ, RZ, 0x1f ;  /* 0x0000001fff0b7424 */ /* 0x000fe400078e00ff */
[----:B------:R-:W-:-:S07]  /*d2d0*/  IMAD.MOV.U32 R15, RZ, RZ, -0x1 ;  /* 0xffffffffff0f7424 */ /* 0x000fce00078e00ff */
[----:B------:R-:W-:Y:S05]  /*d2e0*/  WARPSYNC.COLLECTIVE R15, `(.L_x_2971) ;  /* 0x000000000f087348 */ /* 0x000fea0003c00000 */
[----:B------:R0:W1:Y:S02]  /*d2f0*/  SHFL.BFLY P6, R14, R13, R12, R11 ;  /* 0x0c00000c0d0e7389 */ /* 0x00006400000c000b */
[----:B01----:R-:W-:Y:S01]  /*d300*/  ENDCOLLECTIVE ;  /* 0x000000000000791b */ /* 0x003fe20003800000 */
.L_x_2971:
[----:B------:R-:W-:Y:S05]  /*d310*/  BRA `(.L_x_2972) ;  /* 0xffffffcc00f47947 */ /* 0x000fea000383ffff */
.L_x_2911:
[----:B------:R-:W-:Y:S01]  /*d320*/  BSSY B0, `(.L_x_2973) ;  /* 0x0000008000007945 */ /* 0x000fe20003800000 */
[----:B0-----:R-:W-:Y:S02]  /*d330*/  IMAD.MOV.U32 R13, RZ, RZ, R220 ;  /* 0x000000ffff0d7224 */ /* 0x001fe400078e00dc */
[----:B------:R-:W-:Y:S02]  /*d340*/  IMAD.MOV.U32 R12, RZ, RZ, 0x10 ;  /* 0x00000010ff0c7424 */ /* 0x000fe400078e00ff */
[----:B-1--4-:R-:W-:Y:S02]  /*d350*/  IMAD.MOV.U32 R11, RZ, RZ, 0x1f ;  /* 0x0000001fff0b7424 */ /* 0x012fe400078e00ff */
[----:B------:R-:W-:-:S07]  /*d360*/  IMAD.MOV.U32 R15, RZ, RZ, -0x1 ;  /* 0xffffffffff0f7424 */ /* 0x000fce00078e00ff */
[----:B---3--:R-:W-:Y:S05]  /*d370*/  WARPSYNC.COLLECTIVE R15, `(.L_x_2974) ;  /* 0x000000000f087348 */ /* 0x008fea0003c00000 */
[----:B------:R0:W1:Y:S02]  /*d380*/  SHFL.BFLY P6, R14, R13, R12, R11 ;  /* 0x0c00000c0d0e7389 */ /* 0x00006400000c000b */
[----:B01-3--:R-:W-:Y:S01]  /*d390*/  ENDCOLLECTIVE ;  /* 0x000000000000791b */ /* 0x00bfe20003800000 */
.L_x_2974:
[----:B------:R-:W-:Y:S05]  /*d3a0*/  BSYNC B0 ;  /* 0x0000000000007941 */ /* 0x000fea0003800000 */
.L_x_2973:
[----:B------:R-:W-:Y:S01]  /*d3b0*/  FMNMX.FTZ R13, R14, R220, !PT ;  /* 0x000000dc0e0d7209 */ /* 0x000fe20007810000 */
[----:B------:R-:W-:Y:S02]  /*d3c0*/  IMAD.MOV.U32 R12, RZ, RZ, 0x8 ;  /* 0x00000008ff0c7424 */ /* 0x000fe400078e00ff */
[----:B------:R-:W-:Y:S02]  /*d3d0*/  IMAD.MOV.U32 R11, RZ, RZ, 0x1f ;  /* 0x0000001fff0b7424 */ /* 0x000fe400078e00ff */
[----:B------:R-:W-:-:S07]  /*d3e0*/  IMAD.MOV.U32 R15, RZ, RZ, -0x1 ;  /* 0xffffffffff0f7424 */ /* 0x000fce00078e00ff */
[----:B------:R-:W-:Y:S05]  /*d3f0*/  WARPSYNC.COLLECTIVE R15, `(.L_x_2975) ;  /* 0x000000000f087348 */ /* 0x000fea0003c00000 */
[----:B------:R0:W1:Y:S02]  /*d400*/  SHFL.BFLY P6, R14, R13, R12, R11 ;  /* 0x0c00000c0d0e7389 */ /* 0x00006400000c000b */
[----:B01----:R-:W-:Y:S01]  /*d410*/  ENDCOLLECTIVE ;  /* 0x000000000000791b */ /* 0x003fe20003800000 */
.L_x_2975:
[----:B------:R-:W-:Y:S01]  /*d420*/  IMAD.MOV.U32 R12, RZ, RZ, 0x4 ;  /* 0x00000004ff0c7424 */ /* 0x000fe200078e00ff */
[----:B------:R-:W-:-:S05]  /*d430*/  FMNMX.FTZ R0, R13, R14, !PT ;  /* 0x0000000e0d007209 */ /* 0x000fca0007810000 */
[----:B------:R-:W-:-:S07]  /*d440*/  IMAD.MOV.U32 R13, RZ, RZ, R0 ;  /* 0x000000ffff0d7224 */ /* 0x000fce00078e0000 */
[----:B------:R-:W-:Y:S05]  /*d450*/  WARPSYNC.COLLECTIVE R15, `(.L_x_2976) ;  /* 0x000000000f087348 */ /* 0x000fea0003c00000 */
[----:B------:R0:W1:Y:S02]  /*d460*/  SHFL.BFLY P6, R14, R13, R12, R11 ;  /* 0x0c00000c0d0e7389 */ /* 0x00006400000c000b */
[----:B01----:R-:W-:Y:S01]  /*d470*/  ENDCOLLECTIVE ;  /* 0x000000000000791b */ /* 0x003fe20003800000 */
.L_x_2976:
[----:B------:R-:W-:Y:S05]  /*d480*/  BRA `(.L_x_2977) ;  /* 0xffffffd000487947 */ /* 0x000fea000383ffff */
.L_x_2978:
        /* <DEDUP_REMOVED lines=15> */
.L_x_4249:


//--------------------- .text._ZN4mmha33masked_multihead_attention_kernelItLi144ELi256ELi1ELi32ELi256ELb0ELb1EEEv26Multihead_attention_paramsIT_XT5_EE --------------------------
	.section	.text._ZN4mmha33masked_multihead_attention_kernelItLi144ELi256ELi1ELi32ELi256ELb0ELb1EEEv26Multihead_attention_paramsIT_XT5_EE,"ax",@progbits
	.align	128
        .global         _ZN4mmha33masked_multihead_attention_kernelItLi144ELi256ELi1ELi32ELi256ELb0ELb1EEEv26Multihead_attention_paramsIT_XT5_EE
        .type           _ZN4mmha33masked_multihead_attention_kernelItLi144ELi256ELi1ELi32ELi256ELb0ELb1EEEv26Multihead_attention_paramsIT_XT5_EE,@function
        .size           _ZN4mmha33masked_multihead_attention_kernelItLi144ELi256ELi1ELi32ELi256ELb0ELb1EEEv26Multihead_attention_paramsIT_XT5_EE,(.L_x_4250 - _ZN4mmha33masked_multihead_attention_kernelItLi144ELi256ELi1ELi32ELi256ELb0ELb1EEEv26Multihead_attention_paramsIT_XT5_EE)
        .other          _ZN4mmha33masked_multihead_attention_kernelItLi144ELi256ELi1ELi32ELi256ELb0ELb1EEEv26Multihead_attention_paramsIT_XT5_EE,@"STO_CUDA_ENTRY STV_DEFAULT"
_ZN4mmha33masked_multihead_attention_kernelItLi144ELi256ELi1ELi32ELi256ELb0ELb1EEEv26Multihead_attention_paramsIT_XT5_EE:
.text._ZN4mmha33masked_multihead_attention_kernelItLi144ELi256ELi1ELi32ELi256ELb0ELb1EEEv26Multihead_attention_paramsIT_XT5_EE:
[----:B------:R-:W0:Y:S01]  /*0000*/  LDC R1, c[0x0][0x28] ;  /* 0x00000a00ff017b82 */ /* 0x000e220000000800 */
[----:B------:R-:W-:Y:S01]  /*0010*/  ULDC.64 UR4, c[0x0][0x320] ;  /* 0x0000c80000047ab9 */ /* 0x000fe20000000a00 */
[----:B------:R-:W-:Y:S01]  /*0020*/  ULDC.64 UR36, c[0x0][0x208] ;  /* 0x0000820000247ab9 */ /* 0x000fe20000000a00 */
[----:B------:R-:W-:-:S05]  /*0030*/  ISETP.NE.U32.AND P0, PT, RZ, UR4, PT ;  /* 0x00000004ff007c0c */ /* 0x000fca000bf05070 */
[----:B------:R-:W1:Y:S01]  /*0040*/  S2UR UR45, SR_CTAID.Y ;  /* 0x00000000002d79c3 */ /* 0x000e620000002600 */
[----:B0-----:R-:W-:Y:S02]  /*0050*/  IADD3 R1, R1, -0x40, RZ ;  /* 0xffffffc001017810 */ /* 0x001fe40007ffe0ff */
[----:B------:R-:W-:-:S13]  /*0060*/  ISETP.NE.AND.EX P0, PT, RZ, UR5, PT, P0 ;  /* 0x00000005ff007c0c */ /* 0x000fda000bf05300 */
[----:B-1----:R-:W-:Y:S05]  /*0070*/  @!P0 BRA `(.L_x_2979) ;  /* 0x00000000001c8947 */ /* 0x002fea0003800000 */
[----:B------:R-:W-:-:S04]  /*0080*/  UIADD3 UR4, UP0, UR45, UR4, URZ ;  /* 0x000000042d047290 */ /* 0x000fc8000ff1e03f */
[----:B------:R-:W-:Y:S02]  /*0090*/  ULEA.HI.X.SX32 UR5, UR45, UR5, 0x1, UP0 ;  /* 0x000000052d057291 */ /* 0x000fe400080f0e3f */
[----:B------:R-:W-:-:S04]  /*00a0*/  IMAD.U32 R2, RZ, RZ, UR4 ;  /* 0x00000004ff027e24 */ /* 0x000fc8000f8e00ff */
[----:B------:R-:W-:-:S05]  /*00b0*/  MOV R3, UR5 ;  /* 0x0000000500037c02 */ /* 0x000fca0008000f00 */
[----:B------:R-:W2:Y:S02]  /*00c0*/  LDG.E.U8 R2, desc[UR36][R2.64] ;  /* 0x0000002402027981 */ /* 0x000ea4000c1e1100 */
[----:B--2---:R-:W-:-:S13]  /*00d0*/  ISETP.NE.AND P0, PT, R2, 0x1, PT ;  /* 0x000000010200780c */ /* 0x004fda0003f05270 */
[----:B------:R-:W-:Y:S05]  /*00e0*/  @!P0 EXIT ;  /* 0x000000000000894d */ /* 0x000fea0003800000 */
.L_x_2979:
[----:B------:R-:W-:Y:S01]  /*00f0*/  ULDC UR10, c[0x0][0x280] ;  /* 0x0000a000000a7ab9 */ /* 0x000fe20000000800 */
[----:B------:R-:W-:Y:S01]  /*0100*/  ULDC.64 UR4, c[0x0][0x330] ;  /* 0x0000cc0000047ab9 */ /* 0x000fe20000000a00 */
[----:B------:R-:W-:Y:S01]  /*0110*/  IMAD.U32 R0, RZ, RZ, UR10 ;  /* 0x0000000aff007e24 */ /* 0x000fe2000f8e00ff */
[----:B------:R-:W-:-:S04]  /*0120*/  UISETP.NE.U32.AND UP0, UPT, UR4, URZ, UPT ;  /* 0x0000003f0400728c */ /* 0x000fc8000bf05070 */
[----:B------:R-:W-:Y:S01]  /*0130*/  IABS R0, R0 ;  /* 0x0000000000007213 */ /* 0x000fe20000000000 */
[----:B------:R-:W-:-:S03]  /*0140*/  UISETP.NE.AND.EX UP0, UPT, UR5, URZ, UPT, UP0 ;  /* 0x0000003f0500728c */ /* 0x000fc6000bf05300 */
[----:B------:R-:W-:-:S03]  /*0150*/  R2UR UR8, R0 ;  /* 0x00000000000872ca */ /* 0x000fc600000e0000 */
[----:B------:R-:W-:-:S05]  /*0160*/  PLOP3.LUT P0, PT, PT, PT, UP0, 0x80, 0x0 ;  /* 0x000000000000781c */ /* 0x000fca0003f0f008 */
[----:B------:R-:W-:Y:S02]  /*0170*/  @UP0 ULDC.64 UR6, c[0x0][0x330] ;  /* 0x0000cc0000060ab9 */ /* 0x000fe40000000a00 */
[----:B------:R-:W-:-:S03]  /*0180*/  @UP0 UIMAD.WIDE UR6, UR45, 0x4, UR6 ;  /* 0x000000042d0608a5 */ /* 0x000fc6000f8e0206 */
[----:B------:R-:W0:Y:S03]  /*0190*/  I2F.RP R0, UR8 ;  /* 0x0000000800007d06 */ /* 0x000e260008209400 */
[----:B------:R-:W-:Y:S01]  /*01a0*/  IMAD.U32 R2, RZ, RZ, UR6 ;  /* 0x00000006ff027e24 */ /* 0x000fe2000f8e00ff */
[----:B------:R-:W-:-:S05]  /*01b0*/  MOV R3, UR7 ;  /* 0x0000000700037c02 */ /* 0x000fca0008000f00 */
[----:B------:R1:W2:Y:S01]  /*01c0*/  @P0 LDG.E R5, desc[UR36][R2.64] ;  /* 0x0000002402050981 */ /* 0x0002a2000c1e1900 */
[----:B0-----:R-:W0:Y:S02]  /*01d0*/  MUFU.RCP R0, R0 ;  /* 0x0000000000007308 */ /* 0x001e240000001000 */
[----:B0-----:R-:W-:Y:S02]  /*01e0*/  IADD3 R4, R0, 0xffffffe, RZ ;  /* 0x0ffffffe00047810 */ /* 0x001fe40007ffe0ff */
[----:B------:R-:W-:-:S04]  /*01f0*/  IABS R0, UR45 ;  /* 0x0000002d00007c13 */ /* 0x000fc80008000000 */
[----:B------:R-:W0:Y:S01]  /*0200*/  F2I.FTZ.U32.TRUNC.NTZ R4, R4 ;  /* 0x0000000400047305 */ /* 0x000e22000021f000 */
[----:B------:R-:W-:Y:S02]  /*0210*/  R2UR UR7, R0 ;  /* 0x00000000000772ca */ /* 0x000fe400000e0000 */
[----:B0-----:R-:W-:Y:S01]  /*0220*/  R2UR UR5, R4 ;  /* 0x00000000040572ca */ /* 0x001fe200000e0000 */
[----:B------:R-:W-:-:S12]  /*0230*/  UMOV UR4, URZ ;  /* 0x0000003f00047c82 */ /* 0x000fd80008000000 */
[----:B------:R-:W-:-:S04]  /*0240*/  UIADD3 UR6, URZ, -UR5, URZ ;  /* 0x800000053f067290 */ /* 0x000fc8000fffe03f */
[----:B------:R-:W-:-:S04]  /*0250*/  UIMAD UR6, UR6, UR8, URZ ;  /* 0x00000008060672a4 */ /* 0x000fc8000f8e023f */
[----:B------:R-:W-:-:S04]  /*0260*/  UIMAD.WIDE.U32 UR4, UR5, UR6, UR4 ;  /* 0x00000006050472a5 */ /* 0x000fc8000f8e0004 */
[----:B------:R-:W-:-:S04]  /*0270*/  UIMAD.WIDE.U32 UR4, UR5, UR7, URZ ;  /* 0x00000007050472a5 */ /* 0x000fc8000f8e003f */
[----:B------:R-:W-:-:S04]  /*0280*/  UIADD3 UR4, -UR5, URZ, URZ ;  /* 0x0000003f05047290 */ /* 0x000fc8000fffe13f */
[----:B------:R-:W-:-:S03]  /*0290*/  UIMAD UR4, UR8, UR4, UR7 ;  /* 0x00000004080472a4 */ /* 0x000fc6000f8e0207 */
[----:B------:R-:W-:Y:S01]  /*02a0*/  ULDC UR7, c[0x0][0x284] ;  /* 0x0000a10000077ab9 */ /* 0x000fe20000000800 */
[----:B------:R-:W-:-:S11]  /*02b0*/  UISETP.GT.U32.AND UP3, UPT, UR8, UR4, UPT ;  /* 0x000000040800728c */ /* 0x000fd6000bf64070 */
[----:B------:R-:W-:-:S04]  /*02c0*/  @!UP3 UIADD3 UR4, UR4, -UR8, URZ ;  /* 0x800000080404b290 */ /* 0x000fc8000fffe03f */
[----:B------:R-:W-:Y:S02]  /*02d0*/  UISETP.GE.U32.AND UP2, UPT, UR4, UR8, UPT ;  /* 0x000000080400728c */ /* 0x000fe4000bf46070 */
[----:B------:R-:W-:Y:S02]  /*02e0*/  ULOP3.LUT UR4, UR45, UR10, URZ, 0x3c, !UPT ;  /* 0x0000000a2d047292 */ /* 0x000fe4000f8e3c3f */
[----:B------:R-:W-:Y:S01]  /*02f0*/  @!UP3 UIADD3 UR5, UR5, 0x1, URZ ;  /* 0x000000010505b890 */ /* 0x000fe2000fffe03f */
[----:B------:R-:W-:Y:S01]  /*0300*/  ULDC.64 UR8, c[0x0][0x2f0] ;  /* 0x0000bc0000087ab9 */ /* 0x000fe20000000a00 */
[----:B------:R-:W-:Y:S02]  /*0310*/  UISETP.GE.AND UP3, UPT, UR4, URZ, UPT ;  /* 0x0000003f0400728c */ /* 0x000fe4000bf66270 */
[----:B------:R-:W-:-:S03]  /*0320*/  UISETP.NE.U32.AND UP1, UPT, UR8, URZ, UPT ;  /* 0x0000003f0800728c */ /* 0x000fc6000bf25070 */
[----:B------:R-:W-:Y:S02]  /*0330*/  @UP2 UIADD3 UR5, UR5, 0x1, URZ ;  /* 0x0000000105052890 */ /* 0x000fe4000fffe03f */
[----:B------:R-:W-:Y:S02]  /*0340*/  UISETP.NE.AND UP2, UPT, UR10, URZ, UPT ;  /* 0x0000003f0a00728c */ /* 0x000fe4000bf45270 */
[----:B------:R-:W-:-:S03]  /*0350*/  UISETP.NE.AND.EX UP1, UPT, UR9, URZ, UPT, UP1 ;  /* 0x0000003f0900728c */ /* 0x000fc6000bf25310 */
[----:B------:R-:W-:Y:S02]  /*0360*/  UMOV UR44, UR5 ;  /* 0x00000005002c7c82 */ /* 0x000fe40008000000 */
[----:B------:R-:W-:Y:S01]  /*0370*/  @!UP3 UIADD3 UR44, -UR44, URZ, URZ ;  /* 0x0000003f2c2cb290 */ /* 0x000fe2000fffe13f */
[----:B------:R-:W-:-:S03]  /*0380*/  PLOP3.LUT P1, PT, PT, PT, UP1, 0x80, 0x0 ;  /* 0x000000000000781c */ /* 0x000fc60003f2f018 */
[----:B------:R-:W-:Y:S02]  /*0390*/  @!UP2 ULOP3.LUT UR44, URZ, UR10, URZ, 0x33, !UPT ;  /* 0x0000000a3f2ca292 */ /* 0x000fe4000f8e333f */
[----:B------:R-:W-:Y:S02]  /*03a0*/  @UP1 ULDC.64 UR4, c[0x0][0x2f0] ;  /* 0x0000bc0000041ab9 */ /* 0x000fe40000000a00 */
[----:B------:R-:W-:-:S06]  /*03b0*/  @UP1 UIMAD.WIDE UR4, UR44, 0x4, UR4 ;  /* 0x000000042c0418a5 */ /* 0x000fcc000f8e0204 */
[----:B-1----:R-:W-:Y:S01]  /*03c0*/  IMAD.U32 R2, RZ, RZ, UR4 ;  /* 0x00000004ff027e24 */ /* 0x002fe2000f8e00ff */
[----:B------:R-:W-:Y:S01]  /*03d0*/  MOV R3, UR5 ;  /* 0x0000000500037c02 */ /* 0x000fe20008000f00 */
[----:B------:R-:W-:Y:S01]  /*03e0*/  IMAD.U32 R0, RZ, RZ, UR7 ;  /* 0x00000007ff007e24 */ /* 0x000fe2000f8e00ff */
[----:B------:R-:W-:-:S03]  /*03f0*/  @UP0 ULDC UR4, c[0x0][0x2c0] ;  /* 0x0000b00000040ab9 */ /* 0x000fc60000000800 */
[----:B------:R0:W3:Y:S01]  /*0400*/  @P1 LDG.E R2, desc[UR36][R2.64] ;  /* 0x0000002402021981 */ /* 0x0000e2000c1e1900 */
[----:B------:R-:W-:-:S04]  /*0410*/  IABS R0, R0 ;  /* 0x0000000000007213 */ /* 0x000fc80000000000 */
[----:B------:R-:W-:-:S13]  /*0420*/  R2UR UR10, R0 ;  /* 0x00000000000a72ca */ /* 0x000fda00000e0000 */
[----:B------:R-:W1:Y:S08]  /*0430*/  I2F.RP R0, UR10 ;  /* 0x0000000a00007d06 */ /* 0x000e700008209400 */
[----:B-1----:R-:W1:Y:S02]  /*0440*/  MUFU.RCP R0, R0 ;  /* 0x0000000000007308 */ /* 0x002e640000001000 */
[----:B-1----:R-:W-:Y:S01]  /*0450*/  IADD3 R4, R0, 0xffffffe, RZ ;  /* 0x0ffffffe00047810 */ /* 0x002fe20007ffe0ff */
[----:B------:R-:W1:Y:S01]  /*0460*/  S2R R22, SR_TID.X ;  /* 0x0000000000167919 */ /* 0x000e620000002100 */
[----:B------:R-:W4:Y:S04]  /*0470*/  S2UR UR46, SR_CTAID.X ;  /* 0x00000000002e79c3 */ /* 0x000f280000002500 */
[----:B------:R-:W5:Y:S04]  /*0480*/  F2I.FTZ.U32.TRUNC.NTZ R4, R4 ;  /* 0x0000000400047305 */ /* 0x000f68000021f000 */
[----:B------:R-:W3:Y:S01]  /*0490*/  LDC R0, c[0x0][0x308] ;  /* 0x0000c200ff007b82 */ /* 0x000ee20000000800 */
[----:B-----5:R-:W-:-:S13]  /*04a0*/  R2UR UR5, R4 ;  /* 0x00000000040572ca */ /* 0x020fda00000e0000 */
[----:B------:R-:W-:-:S04]  /*04b0*/  UIADD3 UR6, URZ, -UR5, URZ ;  /* 0x800000053f067290 */ /* 0x000fc8000fffe03f */
[----:B------:R-:W-:Y:S01]  /*04c0*/  UIMAD UR6, UR6, UR10, URZ ;  /* 0x0000000a060672a4 */ /* 0x000fe2000f8e023f */
[----:B--2---:R-:W-:-:S13]  /*04d0*/  @P0 R2UR UR40, R5 ;  /* 0x00000000052802ca */ /* 0x004fda00000e0000 */
[----:B------:R-:W-:-:S07]  /*04e0*/  @UP0 UIADD3 UR40, UR40, UR4, URZ ;  /* 0x0000000428280290 */ /* 0x000fce000fffe03f */
[----:B------:R-:W-:Y:S02]  /*04f0*/  @!UP0 ULDC UR40, c[0x0][0x29c] ;  /* 0x0000a70000288ab9 */ /* 0x000fe40000000800 */
[----:B0-----:R-:W-:-:S04]  /*0500*/  IABS R3, UR40 ;  /* 0x0000002800037c13 */ /* 0x001fc80008000000 */
[----:B------:R-:W-:Y:S01]  /*0510*/  R2UR UR41, R3 ;  /* 0x00000000032972ca */ /* 0x000fe200000e0000 */
[----:B------:R-:W-:Y:S02]  /*0520*/  UMOV UR4, URZ ;  /* 0x0000003f00047c82 */ /* 0x000fe40008000000 */
[----:B------:R-:W-:-:S03]  /*0530*/  UIMAD.WIDE.U32 UR4, UR5, UR6, UR4 ;  /* 0x00000006050472a5 */ /* 0x000fc6000f8e0004 */
[----:B------:R-:W-:-:S07]  /*0540*/  ULDC UR6, c[0x0][0x288] ;  /* 0x0000a20000067ab9 */ /* 0x000fce0000000800 */
[----:B------:R-:W-:-:S04]  /*0550*/  UIMAD.WIDE.U32 UR4, UR5, UR41, URZ ;  /* 0x00000029050472a5 */ /* 0x000fc8000f8e003f */
[----:B------:R-:W-:Y:S02]  /*0560*/  UIADD3 UR5, -UR5, URZ, URZ ;  /* 0x0000003f05057290 */ /* 0x000fe4000fffe13f */
[----:B----4-:R-:W-:Y:S02]  /*0570*/  UIMAD UR43, UR45, UR6, UR46 ;  /* 0x000000062d2b72a4 */ /* 0x010fe4000f8e022e */
[----:B------:R-:W-:Y:S01]  /*0580*/  UIMAD UR41, UR10, UR5, UR41 ;  /* 0x000000050a2972a4 */ /* 0x000fe2000f8e0229 */
[----:B-1----:R-:W-:Y:S01]  /*0590*/  ISETP.GE.AND P0, PT, R22, 0x12, PT ;  /* 0x000000121600780c */ /* 0x002fe20003f06270 */
[----:B------:R-:W-:Y:S02]  /*05a0*/  ULDC UR4, c[0x0][0x278] ;  /* 0x00009e0000047ab9 */ /* 0x000fe40000000800 */
[----:B------:R-:W-:Y:S02]  /*05b0*/  UISETP.GT.U32.AND UP0, UPT, UR10, UR41, UPT ;  /* 0x000000290a00728c */ /* 0x000fe4000bf04070 */
[----:B------:R-:W-:-:S09]  /*05c0*/  UIMAD UR5, UR46, 0x90, URZ ;  /* 0x000000902e0578a4 */ /* 0x000fd2000f8e023f */
[----:B------:R-:W-:-:S04]  /*05d0*/  @!UP0 UIADD3 UR41, UR41, -UR10, URZ ;  /* 0x8000000a29298290 */ /* 0x000fc8000fffe03f */
[----:B------:R-:W-:Y:S02]  /*05e0*/  UISETP.GT.U32.AND UP2, UPT, UR10, UR41, UPT ;  /* 0x000000290a00728c */ /* 0x000fe4000bf44070 */
[----:B------:R-:W-:Y:S02]  /*05f0*/  UISETP.GE.AND UP1, UPT, UR40, URZ, UPT ;  /* 0x0000003f2800728c */ /* 0x000fe4000bf26270 */
[----:B------:R-:W-:Y:S02]  /*0600*/  UISETP.NE.AND UP0, UPT, UR7, URZ, UPT ;  /* 0x0000003f0700728c */ /* 0x000fe4000bf05270 */
[----:B------:R-:W-:Y:S02]  /*0610*/  UISETP.NE.AND UP3, UPT, UR4, URZ, UPT ;  /* 0x0000003f0400728c */ /* 0x000fe4000bf65270 */
[----:B------:R-:W-:Y:S02]  /*0620*/  UIMAD UR43, UR43, 0x90, URZ ;  /* 0x000000902b2b78a4 */ /* 0x000fe4000f8e023f */
[----:B------:R-:W-:-:S02]  /*0630*/  UIMAD UR4, UR45, UR4, UR5 ;  /* 0x000000042d0472a4 */ /* 0x000fc4000f8e0205 */
[----:B------:R-:W-:Y:S01]  /*0640*/  UIADD3 UR42, UR40, 0x1, -UR7 ;  /* 0x00000001282a7890 */ /* 0x000fe2000fffe807 */
[----:B------:R-:W-:Y:S01]  /*0650*/  IMAD.SHL.U32 R23, R22, 0x8, RZ ;  /* 0x0000000816177824 */ /* 0x000fe200078e00ff */
[----:B------:R-:W-:Y:S02]  /*0660*/  USEL UR4, UR43, UR4, !UP3 ;  /* 0x000000042b047287 */ /* 0x000fe4000d800000 */
[----:B------:R-:W-:Y:S02]  /*0670*/  @!UP2 UIADD3 UR41, UR41, -UR10, URZ ;  /* 0x8000000a2929a290 */ /* 0x000fe4000fffe03f */
[----:B------:R-:W-:Y:S01]  /*0680*/  UISETP.LT.AND UP2, UPT, URZ, UR42, UPT ;  /* 0x0000002a3f00728c */ /* 0x000fe2000bf41270 */
[C---:B------:R-:W-:Y:S01]  /*0690*/  IADD3 R9, R23.reuse, UR5, RZ ;  /* 0x0000000517097c10 */ /* 0x040fe2000fffe0ff */
[----:B------:R-:W-:Y:S01]  /*06a0*/  UMOV UR38, URZ ;  /* 0x0000003f00267c82 */ /* 0x000fe20008000000 */
[----:B------:R-:W-:Y:S01]  /*06b0*/  @!UP1 UIADD3 UR41, -UR41, URZ, URZ ;  /* 0x0000003f29299290 */ /* 0x000fe2000fffe13f */
[----:B------:R-:W-:Y:S01]  /*06c0*/  VIADD R7, R23, UR4 ;  /* 0x0000000417077c36 */ /* 0x000fe20008000000 */
[----:B------:R-:W-:Y:S01]  /*06d0*/  USEL UR42, URZ, UR42, !UP2 ;  /* 0x0000002a3f2a7287 */ /* 0x000fe2000d000000 */
[----:B------:R-:W-:Y:S01]  /*06e0*/  BSSY B0, `(.L_x_2980) ;  /* 0x0000031000007945 */ /* 0x000fe20003800000 */
[----:B------:R-:W-:-:S02]  /*06f0*/  @!UP0 ULOP3.LUT UR41, URZ, UR7, URZ, 0x33, !UPT ;  /* 0x000000073f298292 */ /* 0x000fc4000f8e333f */
[----:B------:R-:W-:Y:S01]  /*0700*/  UIMAD UR44, UR44, UR6, URZ ;  /* 0x000000062c2c72a4 */ /* 0x000fe2000f8e023f */
[----:B------:R-:W-:Y:S02]  /*0710*/  @P0 CS2R R18, SRZ ;  /* 0x0000000000120805 */ /* 0x000fe4000001ff00 */
[----:B------:R-:W-:Y:S02]  /*0720*/  @P0 CS2R R16, SRZ ;  /* 0x0000000000100805 */ /* 0x000fe4000001ff00 */
[----:B---3--:R-:W-:Y:S02]  /*0730*/  @P1 R2UR UR38, R2 ;  /* 0x00000000022612ca */ /* 0x008fe400000e0000 */
[----:B------:R-:W-:Y:S01]  /*0740*/  ISETP.NE.AND P1, PT, R0, 0x2, PT ;  /* 0x000000020000780c */ /* 0x000fe20003f25270 */
[----:B------:R-:W-:-:S12]  /*0750*/  @P0 BRA `(.L_x_2981) ;  /* 0x0000000000a40947 */ /* 0x000fd80003800000 */
[----:B------:R-:W0:Y:S02]  /*0760*/  LDC R0, c[0x0][0x308] ;  /* 0x0000c200ff007b82 */ /* 0x000e240000000800 */
[----:B0-----:R-:W-:-:S13]  /*0770*/  ISETP.NE.AND P0, PT, R0, 0x2, PT ;  /* 0x000000020000780c */ /* 0x001fda0003f05270 */
[----:B------:R-:W0:Y:S02]  /*0780*/  @P0 LDC.64 R2, c[0x0][0x218] ;  /* 0x00008600ff020b82 */ /* 0x000e240000000a00 */
[----:B0-----:R-:W-:-:S05]  /*0790*/  @P0 IMAD.WIDE R2, R7, 0x2, R2 ;  /* 0x0000000207020825 */ /* 0x001fca00078e0202 */
[----:B------:R0:W5:Y:S01]  /*07a0*/  @P0 LDG.E.128 R16, desc[UR36][R2.64] ;  /* 0x0000002402100981 */ /* 0x000162000c1e1d00 */
[----:B------:R-:W-:Y:S05]  /*07b0*/  @P0 BRA `(.L_x_2981) ;  /* 0x00000000008c0947 */ /* 0x000fea0003800000 */
[----:B------:R-:W-:Y:S02]  /*07c0*/  ULDC.64 UR4, c[0x0][0x218] ;  /* 0x0000860000047ab9 */ /* 0x000fe40000000a00 */
[----:B------:R-:W-:-:S04]  /*07d0*/  IADD3 R4, P0, R7, UR4, RZ ;  /* 0x0000000407047c10 */ /* 0x000fc8000ff1e0ff */
[----:B------:R-:W-:Y:S01]  /*07e0*/  LEA.HI.X.SX32 R5, R7, UR5, 0x1, P0 ;  /* 0x0000000507057c11 */ /* 0x000fe200080f0eff */
[----:B0-----:R-:W0:Y:S04]  /*07f0*/  LDC.64 R2, c[0x0][0x2f8] ;  /* 0x0000be00ff027b82 */ /* 0x001e280000000a00 */
[----:B------:R-:W2:Y:S04]  /*0800*/  LDG.E.64 R14, desc[UR36][R4.64] ;  /* 0x00000024040e7981 */ /* 0x000ea8000c1e1b00 */
[----:B0-----:R0:W3:Y:S01]  /*0810*/  LDG.E R13, desc[UR36][R2.64] ;  /* 0x00000024020d7981 */ /* 0x0010e2000c1e1900 */
[C---:B--2---:R-:W-:Y:S01]  /*0820*/  SHF.R.U64 R12, R14.reuse, 0x10, R15 ;  /* 0x000000100e0c7819 */ /* 0x044fe2000000120f */
[----:B------:R-:W3:Y:S01]  /*0830*/  I2F.S8 R6, R14 ;  /* 0x0000000e00067306 */ /* 0x000ee20000001400 */
[----:B------:R-:W-:-:S02]  /*0840*/  PRMT R0, R14, 0x9910, RZ ;  /* 0x000099100e007816 */ /* 0x000fc400000000ff */
[----:B0-----:R-:W-:Y:S02]  /*0850*/  PRMT R3, R15, 0x9910, RZ ;  /* 0x000099100f037816 */ /* 0x001fe400000000ff */
[----:B------:R-:W-:Y:S02]  /*0860*/  PRMT R2, R12, 0x9910, RZ ;  /* 0x000099100c027816 */ /* 0x000fe400000000ff */
[--C-:B------:R-:W-:Y:S01]  /*0870*/  SHF.R.S32.HI R11, RZ, 0x18, R15.reuse ;  /* 0x00000018ff0b7819 */ /* 0x100fe2000001140f */
[----:B------:R-:W0:Y:S01]  /*0880*/  I2F.S8 R8, R15 ;  /* 0x0000000f00087306 */ /* 0x000e220000001400 */
[----:B------:R-:W-:Y:S02]  /*0890*/  SHF.R.U32.HI R10, RZ, 0x10, R15 ;  /* 0x00000010ff0a7819 */ /* 0x000fe4000001160f */
[----:B------:R-:W-:Y:S02]  /*08a0*/  SHF.R.S32.HI R0, RZ, 0x8, R0 ;  /* 0x00000008ff007819 */ /* 0x000fe40000011400 */
[----:B------:R-:W-:-:S02]  /*08b0*/  SHF.R.S32.HI R3, RZ, 0x8, R3 ;  /* 0x00000008ff037819 */ /* 0x000fc40000011403 */
[----:B------:R-:W-:Y:S01]  /*08c0*/  SHF.R.S32.HI R2, RZ, 0x8, R2 ;  /* 0x00000008ff027819 */ /* 0x000fe20000011402 */
[----:B------:R-:W1:Y:S01]  /*08d0*/  I2F.S16 R11, R11 ;  /* 0x0000000b000b7306 */ /* 0x000e620000101400 */
[-C--:B---3--:R-:W-:Y:S01]  /*08e0*/  FMUL.FTZ R6, R6, R13.reuse ;  /* 0x0000000d06067220 */ /* 0x088fe20000410000 */
[----:B0-----:R-:W-:-:S06]  /*08f0*/  FMUL.FTZ R8, R8, R13 ;  /* 0x0000000d08087220 */ /* 0x001fcc0000410000 */
[----:B------:R-:W0:Y:S01]  /*0900*/  I2F.S8 R10, R10 ;  /* 0x0000000a000a7306 */ /* 0x000e220000001400 */
[----:B-1----:R-:W-:-:S07]  /*0910*/  FMUL.FTZ R15, R11, R13 ;  /* 0x0000000d0b0f7220 */ /* 0x002fce0000410000 */
[----:B------:R-:W1:Y:S01]  /*0920*/  I2F.S8 R4, R12 ;  /* 0x0000000c00047306 */ /* 0x000e620000001400 */
[----:B0-----:R-:W-:-:S07]  /*0930*/  FMUL.FTZ R10, R10, R13 ;  /* 0x0000000d0a0a7220 */ /* 0x001fce0000410000 */
[----:B------:R-:W0:Y:S01]  /*0940*/  I2F.S16 R0, R0 ;  /* 0x0000000000007306 */ /* 0x000e220000101400 */
[----:B-----5:R-:W-:Y:S01]  /*0950*/  F2FP.F16.F32.PACK_AB R19, R15, R10 ;  /* 0x0000000a0f13723e */ /* 0x020fe200000000ff */
[----:B-1----:R-:W-:-:S06]  /*0960*/  FMUL.FTZ R4, R4, R13 ;  /* 0x0000000d04047220 */ /* 0x002fcc0000410000 */
[----:B------:R-:W1:Y:S01]  /*0970*/  I2F.S16 R3, R3 ;  /* 0x0000000300037306 */ /* 0x000e620000101400 */
[----:B0-----:R-:W-:-:S07]  /*0980*/  FMUL.FTZ R5, R0, R13 ;  /* 0x0000000d00057220 */ /* 0x001fce0000410000 */
[----:B------:R-:W0:Y:S01]  /*0990*/  I2F.S16 R2, R2 ;  /* 0x0000000200027306 */ /* 0x000e220000101400 */
[----:B------:R-:W-:Y:S01]  /*09a0*/  F2FP.F16.F32.PACK_AB R16, R5, R6 ;  /* 0x000000060510723e */ /* 0x000fe200000000ff */
[----:B-1----:R-:W-:-:S05]  /*09b0*/  FMUL.FTZ R11, R3, R13 ;  /* 0x0000000d030b7220 */ /* 0x002fca0000410000 */
[----:B------:R-:W-:Y:S01]  /*09c0*/  F2FP.F16.F32.PACK_AB R18, R11, R8 ;  /* 0x000000080b12723e */ /* 0x000fe200000000ff */
[----:B0-----:R-:W-:-:S05]  /*09d0*/  FMUL.FTZ R13, R2, R13 ;  /* 0x0000000d020d7220 */ /* 0x001fca0000410000 */
[----:B------:R-:W-:-:S07]  /*09e0*/  F2FP.F16.F32.PACK_AB R17, R13, R4 ;  /* 0x000000040d11723e */ /* 0x000fce00000000ff */
.L_x_2981:
[----:B------:R-:W-:Y:S05]  /*09f0*/  BSYNC B0 ;  /* 0x0000000000007941 */ /* 0x000fea0003800000 */
.L_x_2980:
[----:B------:R-:W-:Y:S04]  /*0a00*/  BSSY B0, `(.L_x_2982) ;  /* 0x000002d000007945 */ /* 0x000fe80003800000 */
[----:B------:R-:W-:Y:S05]  /*0a10*/  @!P1 BRA `(.L_x_2983) ;  /* 0x0000000000209947 */ /* 0x000fea0003800000 */
[----:B------:R-:W-:Y:S02]  /*0a20*/  ISETP.GT.AND P0, PT, R22, 0x11, PT ;  /* 0x000000111600780c */ /* 0x000fe40003f04270 */
[----:B------:R-:W-:Y:S02]  /*0a30*/  CS2R R24, SRZ ;  /* 0x0000000000187805 */ /* 0x000fe4000001ff00 */
[----:B------:R-:W-:-:S09]  /*0a40*/  CS2R R26, SRZ ;  /* 0x00000000001a7805 */ /* 0x000fd2000001ff00 */
[----:B------:R-:W-:Y:S05]  /*0a50*/  @P0 BRA `(.L_x_2984) ;  /* 0x00000000009c0947 */ /* 0x000fea0003800000 */
[----:B0-----:R-:W0:Y:S02]  /*0a60*/  LDC.64 R2, c[0x0][0x228] ;  /* 0x00008a00ff027b82 */ /* 0x001e240000000a00 */
[----:B0-----:R-:W-:-:S05]  /*0a70*/  IMAD.WIDE R2, R7, 0x2, R2 ;  /* 0x0000000207027825 */ /* 0x001fca00078e0202 */
[----:B------:R1:W5:Y:S01]  /*0a80*/  LDG.E.128 R24, desc[UR36][R2.64] ;  /* 0x0000002402187981 */ /* 0x000362000c1e1d00 */
[----:B------:R-:W-:Y:S05]  /*0a90*/  BRA `(.L_x_2984) ;  /* 0x00000000008c7947 */ /* 0x000fea0003800000 */
.L_x_2983:
[----:B------:R-:W-:Y:S02]  /*0aa0*/  ULDC.64 UR4, c[0x0][0x228] ;  /* 0x00008a0000047ab9 */ /* 0x000fe40000000a00 */
[----:B0-----:R-:W-:-:S04]  /*0ab0*/  IADD3 R2, P0, R7, UR4, RZ ;  /* 0x0000000407027c10 */ /* 0x001fc8000ff1e0ff */
[----:B------:R-:W-:Y:S01]  /*0ac0*/  LEA.HI.X.SX32 R3, R7, UR5, 0x1, P0 ;  /* 0x0000000507037c11 */ /* 0x000fe200080f0eff */
[----:B------:R-:W0:Y:S04]  /*0ad0*/  LDC.64 R4, c[0x0][0x2f8] ;  /* 0x0000be00ff047b82 */ /* 0x000e280000000a00 */
[----:B------:R-:W2:Y:S04]  /*0ae0*/  LDG.E.64 R12, desc[UR36][R2.64] ;  /* 0x00000024020c7981 */ /* 0x000ea8000c1e1b00 */
[----:B0-----:R0:W3:Y:S01]  /*0af0*/  LDG.E R5, desc[UR36][R4.64+0x4] ;  /* 0x0000042404057981 */ /* 0x0010e2000c1e1900 */
[C---:B--2---:R-:W-:Y:S01]  /*0b00*/  SHF.R.U64 R11, R12.reuse, 0x10, R13 ;  /* 0x000000100c0b7819 */ /* 0x044fe2000000120d */
[----:B------:R-:W3:Y:S01]  /*0b10*/  I2F.S8 R7, R13 ;  /* 0x0000000d00077306 */ /* 0x000ee20000001400 */
[----:B------:R-:W-:-:S02]  /*0b20*/  PRMT R0, R12, 0x9910, RZ ;  /* 0x000099100c007816 */ /* 0x000fc400000000ff */
[----:B0-----:R-:W-:Y:S02]  /*0b30*/  PRMT R4, R13, 0x9910, RZ ;  /* 0x000099100d047816 */ /* 0x001fe400000000ff */
[----:B------:R-:W-:Y:S02]  /*0b40*/  PRMT R2, R11, 0x9910, RZ ;  /* 0x000099100b027816 */ /* 0x000fe400000000ff */
[--C-:B------:R-:W-:Y:S01]  /*0b50*/  SHF.R.U32.HI R8, RZ, 0x10, R13.reuse ;  /* 0x00000010ff087819 */ /* 0x100fe2000001160d */
[----:B------:R3:W0:Y:S01]  /*0b60*/  I2F.S8 R3, R11 ;  /* 0x0000000b00037306 */ /* 0x0006220000001400 */
[----:B------:R-:W-:Y:S02]  /*0b70*/  SHF.R.S32.HI R0, RZ, 0x8, R0 ;  /* 0x00000008ff007819 */ /* 0x000fe40000011400 */
[----:B------:R-:W-:Y:S02]  /*0b80*/  SHF.R.S32.HI R10, RZ, 0x18, R13 ;  /* 0x00000018ff0a7819 */ /* 0x000fe4000001140d */
[----:B------:R-:W-:-:S02]  /*0b90*/  SHF.R.S32.HI R4, RZ, 0x8, R4 ;  /* 0x00000008ff047819 */ /* 0x000fc40000011404 */
[----:B------:R-:W-:Y:S01]  /*0ba0*/  SHF.R.S32.HI R2, RZ, 0x8, R2 ;  /* 0x00000008ff027819 */ /* 0x000fe20000011402 */
[----:B------:R-:W-:Y:S01]  /*0bb0*/  I2F.S8 R8, R8 ;  /* 0x0000000800087306 */ /* 0x000fe20000001400 */
[-C--:B---3--:R-:W-:Y:S01]  /*0bc0*/  FMUL.FTZ R11, R7, R5.reuse ;  /* 0x00000005070b7220 */ /* 0x088fe20000410000 */
[----:B0-----:R-:W-:-:S06]  /*0bd0*/  FMUL.FTZ R7, R3, R5 ;  /* 0x0000000503077220 */ /* 0x001fcc0000410000 */
[----:B------:R-:W0:Y:S08]  /*0be0*/  I2F.S16 R0, R0 ;  /* 0x0000000000007306 */ /* 0x000e300000101400 */
[----:B------:R1:W2:Y:S01]  /*0bf0*/  I2F.S8 R6, R12 ;  /* 0x0000000c00067306 */ /* 0x0002a20000001400 */
[----:B0-----:R-:W-:-:S07]  /*0c00*/  FMUL.FTZ R3, R0, R5 ;  /* 0x0000000500037220 */ /* 0x001fce0000410000 */
[----:B------:R-:W0:Y:S01]  /*0c10*/  I2F.S16 R10, R10 ;  /* 0x0000000a000a7306 */ /* 0x000e220000101400 */
[-C--:B-1----:R-:W-:Y:S01]  /*0c20*/  FMUL.FTZ R12, R8, R5.reuse ;  /* 0x00000005080c7220 */ /* 0x082fe20000410000 */
[----:B--2---:R-:W-:-:S06]  /*0c30*/  FMUL.FTZ R6, R6, R5 ;  /* 0x0000000506067220 */ /* 0x004fcc0000410000 */
[----:B------:R-:W1:Y:S01]  /*0c40*/  I2F.S16 R4, R4 ;  /* 0x0000000400047306 */ /* 0x000e620000101400 */
[----:B------:R-:W-:Y:S01]  /*0c50*/  F2FP.F16.F32.PACK_AB R24, R3, R6 ;  /* 0x000000060318723e */ /* 0x000fe200000000ff */
[----:B0-----:R-:W-:-:S06]  /*0c60*/  FMUL.FTZ R13, R10, R5 ;  /* 0x000000050a0d7220 */ /* 0x001fcc0000410000 */
[----:B------:R-:W0:Y:S01]  /*0c70*/  I2F.S16 R2, R2 ;  /* 0x0000000200027306 */ /* 0x000e220000101400 */
[----:B------:R-:W-:Y:S01]  /*0c80*/  F2FP.F16.F32.PACK_AB R27, R13, R12 ;  /* 0x0000000c0d1b723e */ /* 0x000fe200000000ff */
[----:B-1----:R-:W-:-:S05]  /*0c90*/  FMUL.FTZ R8, R4, R5 ;  /* 0x0000000504087220 */ /* 0x002fca0000410000 */
[----:B------:R-:W-:Y:S01]  /*0ca0*/  F2FP.F16.F32.PACK_AB R26, R8, R11 ;  /* 0x0000000b081a723e */ /* 0x000fe200000000ff */
[----:B0-----:R-:W-:-:S05]  /*0cb0*/  FMUL.FTZ R0, R2, R5 ;  /* 0x0000000502007220 */ /* 0x001fca0000410000 */
[----:B------:R-:W-:-:S07]  /*0cc0*/  F2FP.F16.F32.PACK_AB R25, R0, R7 ;  /* 0x000000070019723e */ /* 0x000fce00000000ff */
.L_x_2984:
[----:B------:R-:W-:Y:S05]  /*0cd0*/  BSYNC B0 ;  /* 0x0000000000007941 */ /* 0x000fea0003800000 */
.L_x_2982:
[----:B------:R-:W-:Y:S01]  /*0ce0*/  ULDC.64 UR4, c[0x0][0x220] ;  /* 0x0000880000047ab9 */ /* 0x000fe20000000a00 */
[----:B------:R-:W-:Y:S01]  /*0cf0*/  ULDC.64 UR10, c[0x0][0x230] ;  /* 0x00008c00000a7ab9 */ /* 0x000fe20000000a00 */
[C---:B------:R-:W-:Y:S02]  /*0d00*/  ISETP.GT.AND P1, PT, R22.reuse, 0x11, PT ;  /* 0x000000111600780c */ /* 0x040fe40003f24270 */
[----:B------:R-:W-:Y:S02]  /*0d10*/  ISETP.GT.AND P3, PT, R22, 0x1f, PT ;  /* 0x0000001f1600780c */ /* 0x000fe40003f64270 */
[----:B------:R-:W-:Y:S02]  /*0d20*/  CS2R R12, SRZ ;  /* 0x00000000000c7805 */ /* 0x000fe4000001ff00 */
[----:B------:R-:W-:Y:S02]  /*0d30*/  ISETP.EQ.U32.AND P0, PT, RZ, UR4, PT ;  /* 0x00000004ff007c0c */ /* 0x000fe4000bf02070 */
[----:B------:R-:W-:-:S02]  /*0d40*/  CS2R R14, SRZ ;  /* 0x00000000000e7805 */ /* 0x000fc4000001ff00 */
[----:B------:R-:W-:Y:S02]  /*0d50*/  ISETP.EQ.U32.AND P2, PT, RZ, UR10, PT ;  /* 0x0000000aff007c0c */ /* 0x000fe4000bf42070 */
[----:B------:R-:W-:Y:S02]  /*0d60*/  CS2R R28, SRZ ;  /* 0x00000000001c7805 */ /* 0x000fe4000001ff00 */
[----:B------:R-:W-:Y:S01]  /*0d70*/  ISETP.EQ.OR.EX P0, PT, RZ, UR5, P1, P0 ;  /* 0x00000005ff007c0c */ /* 0x000fe20008f02700 */
[----:B------:R-:W-:Y:S01]  /*0d80*/  ULDC.64 UR4, c[0x0][0x2a8] ;  /* 0x0000aa0000047ab9 */ /* 0x000fe20000000a00 */
[----:B------:R-:W-:Y:S01]  /*0d90*/  ISETP.EQ.OR.EX P2, PT, RZ, UR11, P1, P2 ;  /* 0x0000000bff007c0c */ /* 0x000fe20008f42720 */
[----:B------:R-:W-:Y:S01]  /*0da0*/  UISETP.NE.U32.AND UP0, UPT, UR4, URZ, UPT ;  /* 0x0000003f0400728c */ /* 0x000fe2000bf05070 */
[----:B------:R-:W-:Y:S02]  /*0db0*/  ISETP.EQ.U32.AND P1, PT, RZ, UR8, PT ;  /* 0x00000008ff007c0c */ /* 0x000fe4000bf22070 */
[----:B------:R-:W-:Y:S01]  /*0dc0*/  CS2R R30, SRZ ;  /* 0x00000000001e7805 */ /* 0x000fe2000001ff00 */
[----:B------:R-:W2:Y:S01]  /*0dd0*/  LDC R10, c[0x0][0x290] ;  /* 0x0000a400ff0a7b82 */ /* 0x000ea20000000800 */
[----:B------:R-:W-:Y:S01]  /*0de0*/  UISETP.NE.AND.EX UP0, UPT, UR5, URZ, UPT, UP0 ;  /* 0x0000003f0500728c */ /* 0x000fe2000bf05300 */
[----:B------:R-:W-:-:S05]  /*0df0*/  ISETP.EQ.OR.EX P1, PT, RZ, UR9, P3, P1 ;  /* 0x00000009ff007c0c */ /* 0x000fca0009f22710 */
[----:B------:R-:W-:Y:S01]  /*0e00*/  PLOP3.LUT P3, PT, PT, PT, UP0, 0x80, 0x0 ;  /* 0x000000000000781c */ /* 0x000fe20003f6f008 */
[----:B01----:R-:W0:Y:S04]  /*0e10*/  @!P0 LDC.64 R2, c[0x0][0x220] ;  /* 0x00008800ff028b82 */ /* 0x003e280000000a00 */
[----:B------:R-:W-:Y:S02]  /*0e20*/  @UP0 ULDC.64 UR4, c[0x0][0x2a8] ;  /* 0x0000aa0000040ab9 */ /* 0x000fe40000000a00 */
[----:B------:R-:W-:Y:S02]  /*0e30*/  @UP0 UIMAD.WIDE UR4, UR45, 0x4, UR4 ;  /* 0x000000042d0408a5 */ /* 0x000fe4000f8e0204 */
[----:B------:R-:W1:Y:S01]  /*0e40*/  @!P2 LDC.64 R4, c[0x0][0x230] ;  /* 0x00008c00ff04ab82 */ /* 0x000e620000000a00 */
[----:B------:R-:W-:-:S07]  /*0e50*/  VOTEU.ALL UP1, P1 ;  /* 0x00000000003f7886 */ /* 0x000fce0000820000 */
[----:B------:R-:W3:Y:S01]  /*0e60*/  @!P1 LDC.64 R6, c[0x0][0x2e0] ;  /* 0x0000b800ff069b82 */ /* 0x000ee20000000a00 */
[----:B------:R-:W-:Y:S01]  /*0e70*/  @!UP1 UIMAD UR6, UR38, UR6, UR46 ;  /* 0x00000006260692a4 */ /* 0x000fe2000f8e022e */
[----:B------:R-:W-:Y:S01]  /*0e80*/  MOV R8, UR4 ;  /* 0x0000000400087c02 */ /* 0x000fe20008000f00 */
[----:B------:R-:W-:Y:S01]  /*0e90*/  UMOV UR39, URZ ;  /* 0x0000003f00277c82 */ /* 0x000fe20008000000 */
[----:B------:R-:W-:Y:S01]  /*0ea0*/  ULDC.U8 UR4, c[0x0][0x294] ;  /* 0x0000a50000047ab9 */ /* 0x000fe20000000000 */
[----:B0-----:R-:W-:Y:S02]  /*0eb0*/  @!P0 IMAD.WIDE R2, R9, 0x2, R2 ;  /* 0x0000000209028825 */ /* 0x001fe400078e0202 */
[----:B------:R-:W-:-:S03]  /*0ec0*/  MOV R0, UR6 ;  /* 0x0000000600007c02 */ /* 0x000fc60008000f00 */
[----:B------:R-:W4:Y:S01]  /*0ed0*/  @!P0 LDG.E.128 R28, desc[UR36][R2.64] ;  /* 0x00000024021c8981 */ /* 0x000f22000c1e1d00 */
[----:B-1----:R-:W-:-:S04]  /*0ee0*/  @!P2 IMAD.WIDE R4, R9, 0x2, R4 ;  /* 0x000000020904a825 */ /* 0x002fc800078e0204 */
[----:B------:R-:W-:Y:S01]  /*0ef0*/  IMAD.U32 R9, RZ, RZ, UR5 ;  /* 0x00000005ff097e24 */ /* 0x000fe2000f8e00ff */
[----:B------:R-:W4:Y:S04]  /*0f00*/  @!P2 LDG.E.128 R12, desc[UR36][R4.64] ;  /* 0x00000024040ca981 */ /* 0x000f28000c1e1d00 */
[----:B------:R-:W2:Y:S01]  /*0f10*/  @P3 LDG.E R8, desc[UR36][R8.64] ;  /* 0x0000002408083981 */ /* 0x000ea2000c1e1900 */
[----:B------:R-:W-:-:S04]  /*0f20*/  @!P1 IMAD R11, R0, 0x90, R23 ;  /* 0x00000090000b9824 */ /* 0x000fc800078e0217 */
[----:B---3--:R-:W-:-:S05]  /*0f30*/  @!P1 IMAD.WIDE R6, R11, 0x2, R6 ;  /* 0x000000020b069825 */ /* 0x008fca00078e0206 */
[----:B------:R-:W3:Y:S01]  /*0f40*/  @!P1 LDG.E.128 R32, desc[UR36][R6.64] ;  /* 0x0000002406209981 */ /* 0x000ee2000c1e1d00 */
[----:B------:R-:W-:Y:S02]  /*0f50*/  ISETP.NE.AND P2, PT, RZ, UR4, PT ;  /* 0x00000004ff007c0c */ /* 0x000fe4000bf45270 */
[----:B------:R-:W-:Y:S02]  /*0f60*/  ISETP.GE.AND P0, PT, R22, 0x20, PT ;  /* 0x000000201600780c */ /* 0x000fe40003f06270 */
[----:B--2---:R-:W-:Y:S02]  /*0f70*/  @P3 R2UR UR39, R8 ;  /* 0x00000000082732ca */ /* 0x004fe400000e0000 */
[----:B------:R-:W-:Y:S01]  /*0f80*/  ISETP.GT.AND P3, PT, R10, RZ, PT ;  /* 0x000000ff0a00720c */ /* 0x000fe20003f64270 */
[----:B----45:R-:W-:Y:S02]  /*0f90*/  HFMA2.MMA R24, R24, 1, 1, R12 ;  /* 0x3c003c0018187835 */ /* 0x030fe4000000000c */
[----:B------:R-:W-:Y:S01]  /*0fa0*/  HFMA2.MMA R26, R26, 1, 1, R14 ;  /* 0x3c003c001a1a7835 */ /* 0x000fe2000000000e */
[----:B------:R-:W-:-:S02]  /*0fb0*/  HADD2 R25, R25, R13 ;  /* 0x0000000d19197230 */ /* 0x000fc40000000000 */
[----:B------:R-:W-:Y:S01]  /*0fc0*/  HADD2 R27, R27, R15 ;  /* 0x0000000f1b1b7230 */ /* 0x000fe20000000000 */
[----:B------:R-:W-:Y:S02]  /*0fd0*/  HFMA2.MMA R16, R16, 1, 1, R28 ;  /* 0x3c003c0010107835 */ /* 0x000fe4000000001c */
[----:B------:R-:W-:Y:S02]  /*0fe0*/  HFMA2.MMA R18, R18, 1, 1, R30 ;  /* 0x3c003c0012127835 */ /* 0x000fe4000000001e */
[----:B---3--:R-:W-:Y:S02]  /*0ff0*/  @!P1 HFMA2.MMA R25, R25, R33, -RZ ;  /* 0x0000002119199235 */ /* 0x008fe400001000ff */
[----:B------:R-:W-:Y:S01]  /*1000*/  @!P1 HFMA2.MMA R27, R27, R35, -RZ ;  /* 0x000000231b1b9235 */ /* 0x000fe200001000ff */
[----:B------:R-:W-:Y:S02]  /*1010*/  HADD2 R17, R17, R29 ;  /* 0x0000001d11117230 */ /* 0x000fe40000000000 */
[----:B------:R-:W-:-:S02]  /*1020*/  HADD2 R19, R19, R31 ;  /* 0x0000001f13137230 */ /* 0x000fc40000000000 */
[----:B------:R-:W-:Y:S02]  /*1030*/  @!P1 HMUL2 R24, R24, R32 ;  /* 0x0000002018189232 */ /* 0x000fe40000000000 */
[----:B------:R-:W-:Y:S01]  /*1040*/  @!P1 HMUL2 R26, R26, R34 ;  /* 0x000000221a1a9232 */ /* 0x000fe20000000000 */
[----:B------:R-:W-:Y:S06]  /*1050*/  @!P2 BRA P3, `(.L_x_2985) ;  /* 0x0000000c00bca947 */ /* 0x000fec0001800000 */
        /* <DEDUP_REMOVED lines=52> */
.L_x_2987:
[----:B------:R-:W0:Y:S01]  /*13a0*/  S2R R3, SR_CgaCtaId ;  /* 0x0000000000037919 */ /* 0x000e220000008800 */
[----:B------:R-:W1:Y:S01]  /*13b0*/  LDC R6, c[0x0][0x290] ;  /* 0x0000a400ff067b82 */ /* 0x000e620000000800 */
[----:B------:R-:W-:Y:S01]  /*13c0*/  MOV R0, 0x400 ;  /* 0x0000040000007802 */ /* 0x000fe20000000f00 */
[----:B------:R-:W-:Y:S05]  /*13d0*/  WARPSYNC.ALL ;  /* 0x0000000000007948 */ /* 0x000fea0003800000 */
[----:B------:R-:W-:Y:S01]  /*13e0*/  VIADD R2, R0, 0x240 ;  /* 0x0000024000027836 */ /* 0x000fe20000000000 */
[----:B------:R-:W-:Y:S01]  /*13f0*/  ISETP.NE.AND P6, PT, R31, RZ, PT ;  /* 0x000000ff1f00720c */ /* 0x000fe20003fc5270 */
[----:B------:R-:W-:-:S03]  /*1400*/  IMAD R0, R28, R29, R30 ;  /* 0x0000001d1c007224 */ /* 0x000fc600078e021e */
[----:B0-----:R-:W-:-:S04]  /*1410*/  LEA R3, R3, R2, 0x18 ;  /* 0x0000000203037211 */ /* 0x001fc800078ec0ff */
[----:B------:R-:W-:-:S04]  /*1420*/  LEA R32, R0, R3, 0x1 ;  /* 0x0000000300207211 */ /* 0x000fc800078e08ff */
[----:B-1----:R-:W-:Y:S01]  /*1430*/  LEA R34, R6, R32, 0x1 ;  /* 0x0000002006227211 */ /* 0x002fe200078e08ff */
[----:B------:R0:W-:Y:S04]  /*1440*/  @P6 STS.128 [R32], R16 ;  /* 0x0000001020006388 */ /* 0x0001e80000000c00 */
[----:B------:R0:W-:Y:S01]  /*1450*/  @P6 STS.128 [R34], R24 ;  /* 0x0000001822006388 */ /* 0x0001e20000000c00 */
        /* <DEDUP_REMOVED lines=11> */
[----:B------:R-:W-:Y:S01]  /*1510*/  SHF.R.S32.HI R0, RZ, 0x1f, R5 ;  /* 0x0000001fff007819 */ /* 0x000fe20000011405 */
[----:B------:R-:W-:Y:S03]  /*1520*/  BSSY B1, `(.L_x_2990) ;  /* 0x000007d000017945 */ /* 0x000fe60003800000 */
[-C--:B------:R-:W-:Y:S01]  /*1530*/  LEA R37, R28, R35.reuse, 0x1 ;  /* 0x000000231c257211 */ /* 0x080fe200078e08ff */
[----:B------:R-:W1:Y:S01]  /*1540*/  LDS.64 R8, [R35] ;  /* 0x0000000023087984 */ /* 0x000e620000000a00 */
[----:B------:R-:W-:Y:S02]  /*1550*/  LEA R39, R6, R35, 0x1 ;  /* 0x0000002306277211 */ /* 0x000fe400078e08ff */
[----:B------:R-:W-:Y:S01]  /*1560*/  LEA.HI R0, R0, R5, RZ, 0x2 ;  /* 0x0000000500007211 */ /* 0x000fe200078f10ff */
[----:B0-----:R-:W0:Y:S01]  /*1570*/  LDS.64 R18, [R37] ;  /* 0x0000000025127984 */ /* 0x001e220000000a00 */
[----:B------:R-:W-:-:S02]  /*1580*/  IMAD R41, R6, 0x2, R37 ;  /* 0x0000000206297824 */ /* 0x000fc400078e0225 */
[----:B------:R-:W-:Y:S01]  /*1590*/  SHF.L.U32 R0, R0, 0x1, RZ ;  /* 0x0000000100007819 */ /* 0x000fe200000006ff */
[----:B------:R-:W2:Y:S03]  /*15a0*/  LDS.64 R10, [R39] ;  /* 0x00000000270a7984 */ /* 0x000ea60000000a00 */
[----:B------:R-:W-:Y:S01]  /*15b0*/  LOP3.LUT R5, R0, 0xfffffff8, RZ, 0xc0, !PT ;  /* 0xfffffff800057812 */ /* 0x000fe200078ec0ff */
[----:B------:R-:W3:Y:S03]  /*15c0*/  LDS.64 R12, [R41] ;  /* 0x00000000290c7984 */ /* 0x000ee60000000a00 */
[----:B------:R-:W-:Y:S02]  /*15d0*/  ISETP.GE.AND P0, PT, R5, R6, PT ;  /* 0x000000060500720c */ /* 0x000fe40003f06270 */
[----:B-1----:R-:W-:-:S02]  /*15e0*/  SHF.R.U64 R2, R8, 0x10, R9 ;  /* 0x0000001008027819 */ /* 0x002fc40000001209 */
[----:B------:R-:W-:Y:S02]  /*15f0*/  SHF.R.U32.HI R4, RZ, 0x10, R9 ;  /* 0x00000010ff047819 */ /* 0x000fe40000011609 */
[--C-:B0-----:R-:W-:Y:S02]  /*1600*/  SHF.R.U64 R17, R18, 0x10, R19.reuse ;  /* 0x0000001012117819 */ /* 0x101fe40000001213 */
[----:B------:R-:W-:Y:S02]  /*1610*/  PRMT R16, R8, 0x5410, R18 ;  /* 0x0000541008107816 */ /* 0x000fe40000000012 */
[----:B------:R-:W-:Y:S02]  /*1620*/  PRMT R18, R9, 0x5410, R19 ;  /* 0x0000541009127816 */ /* 0x000fe40000000013 */
[----:B------:R-:W-:Y:S02]  /*1630*/  PRMT R17, R2, 0x5410, R17 ;  /* 0x0000541002117816 */ /* 0x000fe40000000011 */
[----:B------:R-:W-:-:S02]  /*1640*/  SHF.R.U32.HI R19, RZ, 0x10, R19 ;  /* 0x00000010ff137819 */ /* 0x000fc40000011613 */
[--C-:B--2---:R-:W-:Y:S02]  /*1650*/  SHF.R.U64 R2, R10, 0x10, R11.reuse ;  /* 0x000000100a027819 */ /* 0x104fe4000000120b */
[----:B------:R-:W-:Y:S02]  /*1660*/  SHF.R.U32.HI R0, RZ, 0x10, R11 ;  /* 0x00000010ff007819 */ /* 0x000fe4000001160b */
[--C-:B---3--:R-:W-:Y:S02]  /*1670*/  SHF.R.U64 R25, R12, 0x10, R13.reuse ;  /* 0x000000100c197819 */ /* 0x108fe4000000120d */
[----:B------:R-:W-:Y:S02]  /*1680*/  SHF.R.U32.HI R27, RZ, 0x10, R13 ;  /* 0x00000010ff1b7819 */ /* 0x000fe4000001160d */
[----:B------:R-:W-:Y:S02]  /*1690*/  PRMT R19, R4, 0x5410, R19 ;  /* 0x0000541004137816 */ /* 0x000fe40000000013 */
        /* <DEDUP_REMOVED lines=9> */
[----:B------:R0:W1:Y:S01]  /*1730*/  MUFU.RCP R7, R0 ;  /* 0x0000000000077308 */ /* 0x0000620000001000 */
[----:B------:R-:W-:Y:S01]  /*1740*/  IADD3 R3, R5, 0x2, RZ ;  /* 0x0000000205037810 */ /* 0x000fe20007ffe0ff */
[----:B------:R-:W-:Y:S01]  /*1750*/  UIADD3 UR4, -UR39, UR4, URZ ;  /* 0x0000000427047290 */ /* 0x000fe2000fffe13f */
[----:B------:R-:W-:Y:S01]  /*1760*/  I2FP.F32.S32 R4, R4 ;  /* 0x0000000400047245 */ /* 0x000fe20000201400 */
[--C-:B------:R-:W-:Y:S01]  /*1770*/  HADD2.F32 R15, -RZ, R18.reuse.H1_H1 ;  /* 0x30000012ff0f7230 */ /* 0x100fe20000004100 */
[----:B------:R-:W-:Y:S01]  /*1780*/  I2FP.F32.S32 R3, R3 ;  /* 0x0000000300037245 */ /* 0x000fe20000201400 */
[----:B------:R-:W-:-:S02]  /*1790*/  HADD2.F32 R13, -RZ, R18.H0_H0 ;  /* 0x20000012ff0d7230 */ /* 0x000fc40000004100 */
[----:B------:R-:W-:Y:S01]  /*17a0*/  HADD2.F32 R31, -RZ, R19.H1_H1 ;  /* 0x30000013ff1f7230 */ /* 0x000fe20000004100 */
[----:B0-----:R-:W-:Y:S01]  /*17b0*/  IADD3 R0, R5, 0x6, RZ ;  /* 0x0000000605007810 */ /* 0x001fe20007ffe0ff */
[--C-:B------:R-:W-:Y:S02]  /*17c0*/  HADD2.F32 R21, -RZ, R26.reuse.H1_H1 ;  /* 0x3000001aff157230 */ /* 0x100fe40000004100 */
[----:B------:R-:W-:Y:S01]  /*17d0*/  HADD2.F32 R33, -RZ, R27.H1_H1 ;  /* 0x3000001bff217230 */ /* 0x000fe20000004100 */
[----:B------:R-:W-:Y:S01]  /*17e0*/  I2FP.F32.S32 R0, R0 ;  /* 0x0000000000007245 */ /* 0x000fe20000201400 */
[----:B------:R-:W-:Y:S02]  /*17f0*/  HADD2.F32 R29, -RZ, R19.H0_H0 ;  /* 0x20000013ff1d7230 */ /* 0x000fe40000004100 */
[----:B------:R-:W-:Y:S02]  /*1800*/  HADD2.F32 R27, -RZ, R27.H0_H0 ;  /* 0x2000001bff1b7230 */ /* 0x000fe40000004100 */
[-C--:B-1----:R-:W-:Y:S01]  /*1810*/  FMUL.FTZ R2, R2, R7.reuse ;  /* 0x0000000702027220 */ /* 0x082fe20000410000 */
[-C--:B------:R-:W-:Y:S01]  /*1820*/  FMUL.FTZ R3, R3, R7.reuse ;  /* 0x0000000703037220 */ /* 0x080fe20000410000 */
[----:B------:R-:W-:Y:S01]  /*1830*/  FMUL.FTZ R4, R4, R7 ;  /* 0x0000000704047220 */ /* 0x000fe20000410000 */
[----:B------:R-:W-:-:S02]  /*1840*/  HADD2.F32 R19, -RZ, R26.H0_H0 ;  /* 0x2000001aff137230 */ /* 0x000fc40000004100 */
[----:B------:R-:W-:Y:S01]  /*1850*/  FMUL.FTZ R2, R2, 13.28771209716796875 ;  /* 0x41549a7802027820 */ /* 0x000fe20000410000 */
[----:B------:R-:W-:Y:S01]  /*1860*/  FMUL.FTZ R3, R3, 13.28771209716796875 ;  /* 0x41549a7803037820 */ /* 0x000fe20000410000 */
[----:B------:R-:W-:Y:S01]  /*1870*/  FMUL.FTZ R5, R4, 13.28771209716796875 ;  /* 0x41549a7804057820 */ /* 0x000fe20000410000 */
[----:B------:R-:W-:Y:S01]  /*1880*/  FMUL.FTZ R4, R0, R7 ;  /* 0x0000000700047220 */ /* 0x000fe20000410000 */
[----:B------:R-:W0:Y:S01]  /*1890*/  MUFU.EX2 R9, -R2 ;  /* 0x8000000200097308 */ /* 0x000e220000000800 */
[----:B------:R-:W-:Y:S02]  /*18a0*/  I2FP.F32.S32 R0, UR4 ;  /* 0x0000000400007c45 */ /* 0x000fe40008201400 */
[----:B------:R-:W-:-:S05]  /*18b0*/  FMUL.FTZ R7, R4, 13.28771209716796875 ;  /* 0x41549a7804077820 */ /* 0x000fca0000410000 */
[----:B------:R-:W1:Y:S08]  /*18c0*/  MUFU.EX2 R3, -R3 ;  /* 0x8000000300037308 */ /* 0x000e700000000800 */
[----:B------:R-:W2:Y:S01]  /*18d0*/  MUFU.EX2 R5, -R5 ;  /* 0x8000000500057308 */ /* 0x000ea20000000800 */
[----:B0-----:R-:W-:Y:S01]  /*18e0*/  FMUL.FTZ R2, R0, R9 ;  /* 0x0000000900027220 */ /* 0x001fe20000410000 */
[----:B------:R-:W-:-:S02]  /*18f0*/  HADD2.F32 R9, -RZ, R17.H1_H1 ;  /* 0x30000011ff097230 */ /* 0x000fc40000004100 */
[----:B------:R-:W-:Y:S02]  /*1900*/  HADD2.F32 R17, -RZ, R17.H0_H0 ;  /* 0x20000011ff117230 */ /* 0x000fe40000004100 */
[----:B------:R-:W-:Y:S02]  /*1910*/  FMUL.RZ R11, R2, 0.15915493667125701904 ;  /* 0x3e22f983020b7820 */ /* 0x000fe4000040c000 */
[----:B------:R-:W0:Y:S01]  /*1920*/  MUFU.EX2 R7, -R7 ;  /* 0x8000000700077308 */ /* 0x000e220000000800 */
[----:B-1----:R-:W-:-:S04]  /*1930*/  FMUL.FTZ R4, R0, R3 ;  /* 0x0000000300047220 */ /* 0x002fc80000410000 */
[----:B------:R-:W-:Y:S01]  /*1940*/  FMUL.RZ R12, R4, 0.15915493667125701904 ;  /* 0x3e22f983040c7820 */ /* 0x000fe2000040c000 */
[--C-:B------:R-:W-:Y:S02]  /*1950*/  HADD2.F32 R4, -RZ, R16.reuse.H1_H1 ;  /* 0x30000010ff047230 */ /* 0x100fe40000004100 */
[----:B------:R-:W1:Y:S01]  /*1960*/  MUFU.SIN R3, R11 ;  /* 0x0000000b00037308 */ /* 0x000e620000000400 */
[----:B--2---:R-:W-:Y:S01]  /*1970*/  FMUL.FTZ R5, R0, R5 ;  /* 0x0000000500057220 */ /* 0x004fe20000410000 */
[----:B------:R-:W-:-:S03]  /*1980*/  HADD2.F32 R16, -RZ, R16.H0_H0 ;  /* 0x20000010ff107230 */ /* 0x000fc60000004100 */
[----:B------:R-:W-:-:S03]  /*1990*/  FMUL.RZ R20, R5, 0.15915493667125701904 ;  /* 0x3e22f98305147820 */ /* 0x000fc6000040c000 */
[----:B------:R2:W3:Y:S01]  /*19a0*/  MUFU.COS R2, R11 ;  /* 0x0000000b00027308 */ /* 0x0004e20000000000 */
[----:B0-----:R-:W-:Y:S01]  /*19b0*/  FMUL.FTZ R5, R0, R7 ;  /* 0x0000000700057220 */ /* 0x001fe20000410000 */
[--C-:B------:R-:W-:Y:S02]  /*19c0*/  HADD2.F32 R0, -RZ, R24.reuse.H1_H1 ;  /* 0x30000018ff007230 */ /* 0x100fe40000004100 */
[----:B------:R-:W-:Y:S02]  /*19d0*/  HADD2.F32 R24, -RZ, R24.H0_H0 ;  /* 0x20000018ff187230 */ /* 0x000fe40000004100 */
[----:B------:R-:W-:Y:S02]  /*19e0*/  FMUL.RZ R18, R5, 0.15915493667125701904 ;  /* 0x3e22f98305127820 */ /* 0x000fe4000040c000 */
[----:B------:R-:W0:Y:S01]  /*19f0*/  MUFU.SIN R8, R12 ;  /* 0x0000000c00087308 */ /* 0x000e220000000400 */
[C---:B-1----:R-:W-:Y:S01]  /*1a00*/  FMUL.FTZ R5, R3.reuse, R4 ;  /* 0x0000000403057220 */ /* 0x042fe20000410000 */
[----:B------:R-:W-:Y:S01]  /*1a10*/  FMUL.FTZ R7, R3, R0 ;  /* 0x0000000003077220 */ /* 0x000fe20000410000 */
[----:B--2---:R-:W-:-:S02]  /*1a20*/  HADD2.F32 R11, -RZ, R25.H1_H1 ;  /* 0x30000019ff0b7230 */ /* 0x004fc40000004100 */
[----:B------:R-:W-:-:S03]  /*1a30*/  HADD2.F32 R25, -RZ, R25.H0_H0 ;  /* 0x20000019ff197230 */ /* 0x000fc60000004100 */
[----:B------:R-:W1:Y:S01]  /*1a40*/  MUFU.COS R6, R12 ;  /* 0x0000000c00067308 */ /* 0x000e620000000000 */
[C---:B---3--:R-:W-:Y:S01]  /*1a50*/  FMUL.FTZ R4, R2.reuse, R4 ;  /* 0x0000000402047220 */ /* 0x048fe20000410000 */
[C---:B------:R-:W-:Y:S01]  /*1a60*/  FMUL.FTZ R0, R2.reuse, R0 ;  /* 0x0000000002007220 */ /* 0x040fe20000410000 */
[C---:B------:R-:W-:Y:S01]  /*1a70*/  FFMA.FTZ R5, R2.reuse, R16, -R5 ;  /* 0x0000001002057223 */ /* 0x040fe20000010805 */
[----:B------:R-:W-:Y:S01]  /*1a80*/  FFMA.FTZ R7, R2, R24, -R7 ;  /* 0x0000001802077223 */ /* 0x000fe20000010807 */
[C---:B------:R-:W-:Y:S01]  /*1a90*/  FFMA.FTZ R16, R3.reuse, R16, R4 ;  /* 0x0000001003107223 */ /* 0x040fe20000010004 */
[----:B------:R-:W-:Y:S02]  /*1aa0*/  FFMA.FTZ R24, R3, R24, R0 ;  /* 0x0000001803187223 */ /* 0x000fe40000010000 */
[----:B------:R-:W-:Y:S01]  /*1ab0*/  MUFU.COS R10, R20 ;  /* 0x00000014000a7308 */ /* 0x000fe20000000000 */
[C---:B0-----:R-:W-:Y:S01]  /*1ac0*/  FMUL.FTZ R3, R8.reuse, R9 ;  /* 0x0000000908037220 */ /* 0x041fe20000410000 */
[----:B------:R-:W-:Y:S01]  /*1ad0*/  FMUL.FTZ R2, R8, R11 ;  /* 0x0000000b08027220 */ /* 0x000fe20000410000 */
[----:B------:R-:W-:-:S02]  /*1ae0*/  F2FP.F16.F32.PACK_AB R16, R16, R5 ;  /* 0x000000051010723e */ /* 0x000fc400000000ff */
[----:B------:R-:W-:-:S03]  /*1af0*/  F2FP.F16.F32.PACK_AB R24, R24, R7 ;  /* 0x000000071818723e */ /* 0x000fc600000000ff */
[----:B------:R-:W0:Y:S01]  /*1b00*/  MUFU.SIN R12, R20 ;  /* 0x00000014000c7308 */ /* 0x000e220000000400 */
[C---:B-1----:R-:W-:Y:S01]  /*1b10*/  FMUL.FTZ R9, R6.reuse, R9 ;  /* 0x0000000906097220 */ /* 0x042fe20000410000 */
[C---:B------:R-:W-:Y:S01]  /*1b20*/  FMUL.FTZ R11, R6.reuse, R11 ;  /* 0x0000000b060b7220 */ /* 0x040fe20000410000 */
[C---:B------:R-:W-:Y:S01]  /*1b30*/  FFMA.FTZ R2, R6.reuse, R25, -R2 ;  /* 0x0000001906027223 */ /* 0x040fe20000010802 */
[-C--:B------:R-:W-:Y:S01]  /*1b40*/  FFMA.FTZ R3, R6, R17.reuse, -R3 ;  /* 0x0000001106037223 */ /* 0x080fe20000010803 */
[C---:B------:R-:W-:Y:S01]  /*1b50*/  FFMA.FTZ R0, R8.reuse, R17, R9 ;  /* 0x0000001108007223 */ /* 0x040fe20000010009 */
[----:B------:R-:W-:Y:S02]  /*1b60*/  FFMA.FTZ R25, R8, R25, R11 ;  /* 0x0000001908197223 */ /* 0x000fe4000001000b */
[----:B------:R-:W1:Y:S02]  /*1b70*/  MUFU.SIN R20, R18 ;  /* 0x0000001200147308 */ /* 0x000e640000000400 */
[----:B------:R-:W-:-:S02]  /*1b80*/  F2FP.F16.F32.PACK_AB R17, R0, R3 ;  /* 0x000000030011723e */ /* 0x000fc400000000ff */
[----:B------:R-:W-:-:S04]  /*1b90*/  F2FP.F16.F32.PACK_AB R25, R25, R2 ;  /* 0x000000021919723e */ /* 0x000fc800000000ff */
[----:B------:R2:W3:Y:S01]  /*1ba0*/  MUFU.COS R14, R18 ;  /* 0x00000012000e7308 */ /* 0x0004e20000000000 */
[C---:B0-----:R-:W-:Y:S01]  /*1bb0*/  FMUL.FTZ R9, R12.reuse, R15 ;  /* 0x0000000f0c097220 */ /* 0x041fe20000410000 */
[----:B------:R-:W-:Y:S01]  /*1bc0*/  FMUL.FTZ R4, R12, R21 ;  /* 0x000000150c047220 */ /* 0x000fe20000410000 */
[C---:B------:R-:W-:Y:S01]  /*1bd0*/  FMUL.FTZ R15, R10.reuse, R15 ;  /* 0x0000000f0a0f7220 */ /* 0x040fe20000410000 */
[C---:B------:R-:W-:Y:S01]  /*1be0*/  FMUL.FTZ R21, R10.reuse, R21 ;  /* 0x000000150a157220 */ /* 0x040fe20000410000 */
[C---:B------:R-:W-:Y:S01]  /*1bf0*/  FFMA.FTZ R9, R10.reuse, R13, -R9 ;  /* 0x0000000d0a097223 */ /* 0x040fe20000010809 */
[-C--:B------:R-:W-:Y:S02]  /*1c00*/  FFMA.FTZ R4, R10, R19.reuse, -R4 ;  /* 0x000000130a047223 */ /* 0x080fe40000010804 */
[----:B------:R-:W-:Y:S01]  /*1c10*/  FFMA.FTZ R21, R12, R19, R21 ;  /* 0x000000130c157223 */ /* 0x000fe20000010015 */
[C---:B-1----:R-:W-:Y:S01]  /*1c20*/  FMUL.FTZ R11, R20.reuse, R31 ;  /* 0x0000001f140b7220 */ /* 0x042fe20000410000 */
[----:B------:R-:W-:Y:S01]  /*1c30*/  FMUL.FTZ R8, R20, R33 ;  /* 0x0000002114087220 */ /* 0x000fe20000410000 */
[----:B--2---:R-:W-:-:S02]  /*1c40*/  FFMA.FTZ R18, R12, R13, R15 ;  /* 0x0000000d0c127223 */ /* 0x004fc4000001000f */
[----:B------:R-:W-:-:S03]  /*1c50*/  F2FP.F16.F32.PACK_AB R26, R21, R4 ;  /* 0x00000004151a723e */ /* 0x000fc600000000ff */
[----:B------:R-:W-:Y:S01]  /*1c60*/  F2FP.F16.F32.PACK_AB R18, R18, R9 ;  /* 0x000000091212723e */ /* 0x000fe200000000ff */
[C---:B---3--:R-:W-:Y:S01]  /*1c70*/  FMUL.FTZ R31, R14.reuse, R31 ;  /* 0x0000001f0e1f7220 */ /* 0x048fe20000410000 */
[C---:B------:R-:W-:Y:S01]  /*1c80*/  FMUL.FTZ R33, R14.reuse, R33 ;  /* 0x000000210e217220 */ /* 0x040fe20000410000 */
[C---:B------:R-:W-:Y:S01]  /*1c90*/  FFMA.FTZ R8, R14.reuse, R27, -R8 ;  /* 0x0000001b0e087223 */ /* 0x040fe20000010808 */
[-C--:B------:R-:W-:Y:S01]  /*1ca0*/  FFMA.FTZ R11, R14, R29.reuse, -R11 ;  /* 0x0000001d0e0b7223 */ /* 0x080fe2000001080b */
[C---:B------:R-:W-:Y:S01]  /*1cb0*/  FFMA.FTZ R6, R20.reuse, R29, R31 ;  /* 0x0000001d14067223 */ /* 0x040fe2000001001f */
[----:B------:R-:W-:-:S04]  /*1cc0*/  FFMA.FTZ R27, R20, R27, R33 ;  /* 0x0000001b141b7223 */ /* 0x000fc80000010021 */
[----:B------:R-:W-:Y:S02]  /*1cd0*/  F2FP.F16.F32.PACK_AB R19, R6, R11 ;  /* 0x0000000b0613723e */ /* 0x000fe400000000ff */
[----:B------:R-:W-:-:S07]  /*1ce0*/  F2FP.F16.F32.PACK_AB R27, R27, R8 ;  /* 0x000000081b1b723e */ /* 0x000fce00000000ff */
.L_x_2991:
[----:B------:R-:W-:Y:S05]  /*1cf0*/  BSYNC B1 ;  /* 0x0000000000017941 */ /* 0x000fea0003800000 */
.L_x_2990:
[----:B------:R-:W-:Y:S02]  /*1d00*/  LOP3.LUT R2, R25, 0xffff, RZ, 0xc0, !PT ;  /* 0x0000ffff19027812 */ /* 0x000fe400078ec0ff */
[----:B------:R-:W-:Y:S02]  /*1d10*/  LOP3.LUT R4, R17, 0xffff, RZ, 0xc0, !PT ;  /* 0x0000ffff11047812 */ /* 0x000fe400078ec0ff */
[----:B------:R-:W-:Y:S01]  /*1d20*/  PRMT R0, R27, 0x7732, RZ ;  /* 0x000077321b007816 */ /* 0x000fe200000000ff */
[----:B------:R-:W-:Y:S01]  /*1d30*/  IMAD.WIDE.U32 R2, R2, 0x10000, RZ ;  /* 0x0001000002027825 */ /* 0x000fe200078e00ff */
[----:B------:R-:W-:Y:S02]  /*1d40*/  PRMT R9, R26, 0x7732, RZ ;  /* 0x000077321a097816 */ /* 0x000fe400000000ff */
[----:B------:R-:W-:Y:S01]  /*1d50*/  PRMT R11, R18, 0x5410, R19 ;  /* 0x00005410120b7816 */ /* 0x000fe20000000013 */
[----:B------:R-:W-:Y:S01]  /*1d60*/  IMAD.WIDE.U32 R4, R4, 0x10000, RZ ;  /* 0x0001000004047825 */ /* 0x000fe200078e00ff */
[----:B------:R-:W-:-:S02]  /*1d70*/  LOP3.LUT R6, R2, 0xffff, R24, 0xf8, !PT ;  /* 0x0000ffff02067812 */ /* 0x000fc400078ef818 */
[----:B------:R-:W-:Y:S02]  /*1d80*/  PRMT R7, R26, 0x5410, R27 ;  /* 0x000054101a077816 */ /* 0x000fe4000000001b */
[----:B------:R-:W-:Y:S02]  /*1d90*/  PRMT R2, R25, 0x7732, RZ ;  /* 0x0000773219027816 */ /* 0x000fe400000000ff */
[----:B------:R-:W-:Y:S02]  /*1da0*/  PRMT R21, R9, 0x5410, R0 ;  /* 0x0000541009157816 */ /* 0x000fe40000000000 */
[----:B------:R-:W-:Y:S02]  /*1db0*/  LOP3.LUT R8, R4, 0xffff, R16, 0xf8, !PT ;  /* 0x0000ffff04087812 */ /* 0x000fe400078ef810 */
[----:B------:R-:W-:Y:S02]  /*1dc0*/  LOP3.LUT R9, R11, R5, RZ, 0xfc, !PT ;  /* 0x000000050b097212 */ /* 0x000fe400078efcff */
[----:B------:R-:W-:-:S02]  /*1dd0*/  PRMT R4, R17, 0x7732, RZ ;  /* 0x0000773211047816 */ /* 0x000fc400000000ff */
[----:B------:R-:W-:Y:S02]  /*1de0*/  PRMT R0, R19, 0x7732, RZ ;  /* 0x0000773213007816 */ /* 0x000fe400000000ff */
[----:B------:R-:W-:Y:S01]  /*1df0*/  PRMT R11, R18, 0x7732, RZ ;  /* 0x00007732120b7816 */ /* 0x000fe200000000ff */
[----:B------:R-:W-:Y:S01]  /*1e00*/  IMAD.WIDE.U32 R4, R4, 0x10000, RZ ;  /* 0x0001000004047825 */ /* 0x000fe200078e00ff */
[----:B------:R-:W-:Y:S02]  /*1e10*/  LOP3.LUT R7, R7, R3, RZ, 0xfc, !PT ;  /* 0x0000000307077212 */ /* 0x000fe400078efcff */
[----:B------:R-:W-:Y:S01]  /*1e20*/  PRMT R10, R16, 0x7732, RZ ;  /* 0x00007732100a7816 */ /* 0x000fe200000000ff */
[----:B------:R-:W-:Y:S01]  /*1e30*/  IMAD.WIDE.U32 R2, R2, 0x10000, RZ ;  /* 0x0001000002027825 */ /* 0x000fe200078e00ff */
[----:B------:R-:W-:Y:S01]  /*1e40*/  PRMT R13, R24, 0x7732, RZ ;  /* 0x00007732180d7816 */ /* 0x000fe200000000ff */
[----:B------:R1:W-:Y:S01]  /*1e50*/  STS.64 [R39], R6 ;  /* 0x0000000627007388 */ /* 0x0003e20000000a00 */
[----:B------:R-:W-:-:S02]  /*1e60*/  PRMT R15, R11, 0x5410, R0 ;  /* 0x000054100b0f7816 */ /* 0x000fc40000000000 */
[----:B------:R-:W-:Y:S02]  /*1e70*/  MOV R11, R10 ;  /* 0x0000000a000b7202 */ /* 0x000fe40000000f00 */
[----:B------:R-:W-:Y:S02]  /*1e80*/  LOP3.LUT R3, R21, R3, RZ, 0xfc, !PT ;  /* 0x0000000315037212 */ /* 0x000fe400078efcff */
[----:B------:R-:W-:Y:S02]  /*1e90*/  LOP3.LUT R2, R2, R13, RZ, 0xfc, !PT ;  /* 0x0000000d02027212 */ /* 0x000fe400078efcff */
[----:B------:R-:W-:Y:S02]  /*1ea0*/  LOP3.LUT R5, R15, R5, RZ, 0xfc, !PT ;  /* 0x000000050f057212 */ /* 0x000fe400078efcff */
[----:B------:R-:W-:Y:S01]  /*1eb0*/  LOP3.LUT R4, R4, R11, RZ, 0xfc, !PT ;  /* 0x0000000b04047212 */ /* 0x000fe200078efcff */
[----:B------:R1:W-:Y:S04]  /*1ec0*/  STS.64 [R41], R2 ;  /* 0x0000000229007388 */ /* 0x0003e80000000a00 */
[----:B------:R1:W-:Y:S04]  /*1ed0*/  STS.64 [R35], R8 ;  /* 0x0000000823007388 */ /* 0x0003e80000000a00 */
[----:B------:R1:W-:Y:S02]  /*1ee0*/  STS.64 [R37], R4 ;  /* 0x0000000425007388 */ /* 0x0003e40000000a00 */
.L_x_2989:
[----:B------:R-:W-:Y:S05]  /*1ef0*/  BSYNC B0 ;  /* 0x0000000000007941 */ /* 0x000fea0003800000 */
.L_x_2988:
[----:B------:R-:W-:Y:S06]  /*1f00*/  BAR.SYNC.DEFER_BLOCKING 0x0 ;  /* 0x0000000000007b1d */ /* 0x000fec0000010000 */
[----:B0-----:R0:W2:Y:S04]  /*1f10*/  @P6 LDS.128 R16, [R32] ;  /* 0x0000000020106984 */ /* 0x0010a80000000c00 */
[----:B------:R0:W3:Y:S01]  /*1f20*/  @P6 LDS.128 R24, [R34] ;  /* 0x0000000022186984 */ /* 0x0000e20000000c00 */
[----:B------:R-:W-:Y:S06]  /*1f30*/  BAR.SYNC.DEFER_BLOCKING 0x0 ;  /* 0x0000000000007b1d */ /* 0x000fec0000010000 */
[----:B------:R-:W-:Y:S05]  /*1f40*/  BRA `(.L_x_2986) ;  /* 0x0000000400907947 */ /* 0x000fea0003800000 */
.L_x_2985:
[----:B------:R-:W-:Y:S01]  /*1f50*/  ISETP.GE.AND P0, PT, R23, R10, PT ;  /* 0x0000000a1700720c */ /* 0x000fe20003f06270 */
[----:B------:R-:W-:-:S12]  /*1f60*/  BSSY B0, `(.L_x_2986) ;  /* 0x0000062000007945 */ /* 0x000fd80003800000 */
[----:B------:R-:W-:Y:S05]  /*1f70*/  @P0 BRA `(.L_x_2992) ;  /* 0x0000000400800947 */ /* 0x000fea0003800000 */
[----:B------:R-:W-:Y:S01]  /*1f80*/  I2FP.F32.S32 R10, R10 ;  /* 0x0000000a000a7245 */ /* 0x000fe20000201400 */
[C---:B------:R-:W-:Y:S01]  /*1f90*/  VIADD R2, R23.reuse, 0x2 ;  /* 0x0000000217027836 */ /* 0x040fe20000000000 */
[----:B------:R-:W-:Y:S01]  /*1fa0*/  I2FP.F32.S32 R0, R23 ;  /* 0x0000001700007245 */ /* 0x000fe20000201400 */
[----:B------:R-:W-:Y:S01]  /*1fb0*/  ULDC UR4, c[0x0][0x29c] ;  /* 0x0000a70000047ab9 */ /* 0x000fe20000000800 */
[----:B------:R-:W0:Y:S01]  /*1fc0*/  MUFU.RCP R7, R10 ;  /* 0x0000000a00077308 */ /* 0x000e220000001000 */
[C---:B------:R-:W-:Y:S01]  /*1fd0*/  IADD3 R3, R23.reuse, 0x4, RZ ;  /* 0x0000000417037810 */ /* 0x040fe20007ffe0ff */
[----:B------:R-:W-:Y:S01]  /*1fe0*/  UIADD3 UR4, -UR39, UR4, URZ ;  /* 0x0000000427047290 */ /* 0x000fe2000fffe13f */
[----:B------:R-:W-:Y:S01]  /*1ff0*/  I2FP.F32.S32 R2, R2 ;  /* 0x0000000200027245 */ /* 0x000fe20000201400 */
[----:B------:R-:W-:Y:S01]  /*2000*/  HADD2.F32 R13, -RZ, R17.H1_H1 ;  /* 0x30000011ff0d7230 */ /* 0x000fe20000004100 */
[----:B------:R-:W-:Y:S01]  /*2010*/  I2FP.F32.S32 R3, R3 ;  /* 0x0000000300037245 */ /* 0x000fe20000201400 */
[----:B------:R-:W-:Y:S01]  /*2020*/  HADD2.F32 R15, -RZ, R25.H1_H1 ;  /* 0x30000019ff0f7230 */ /* 0x000fe20000004100 */
[----:B------:R-:W-:Y:S01]  /*2030*/  IADD3 R4, R23, 0x6, RZ ;  /* 0x0000000617047810 */ /* 0x000fe20007ffe0ff */
[--C-:B------:R-:W-:Y:S01]  /*2040*/  HADD2.F32 R29, -RZ, R19.reuse.H1_H1 ;  /* 0x30000013ff1d7230 */ /* 0x100fe20000004100 */
[----:B------:R-:W-:Y:S01]  /*2050*/  I2FP.F32.S32 R12, UR4 ;  /* 0x00000004000c7c45 */ /* 0x000fe20008201400 */
[----:B------:R-:W-:Y:S01]  /*2060*/  HADD2.F32 R28, -RZ, R19.H0_H0 ;  /* 0x20000013ff1c7230 */ /* 0x000fe20000004100 */
[----:B------:R-:W-:Y:S01]  /*2070*/  I2FP.F32.S32 R4, R4 ;  /* 0x0000000400047245 */ /* 0x000fe20000201400 */
[----:B------:R-:W-:-:S02]  /*2080*/  HADD2.F32 R17, -RZ, R17.H0_H0 ;  /* 0x20000011ff117230 */ /* 0x000fc40000004100 */
[--C-:B------:R-:W-:Y:S02]  /*2090*/  HADD2.F32 R21, -RZ, R18.reuse.H1_H1 ;  /* 0x30000012ff157230 */ /* 0x100fe40000004100 */
[----:B------:R-:W-:Y:S02]  /*20a0*/  HADD2.F32 R20, -RZ, R18.H0_H0 ;  /* 0x20000012ff147230 */ /* 0x000fe40000004100 */
        /* <DEDUP_REMOVED lines=8> */
[----:B------:R-:W-:-:S02]  /*2130*/  HADD2.F32 R19, -RZ, R26.H1_H1 ;  /* 0x3000001aff137230 */ /* 0x000fc40000004100 */
[----:B------:R-:W0:Y:S01]  /*2140*/  MUFU.EX2 R0, -R0 ;  /* 0x8000000000007308 */ /* 0x000e220000000800 */
[----:B------:R-:W-:Y:S02]  /*2150*/  HADD2.F32 R18, -RZ, R25.H0_H0 ;  /* 0x20000019ff127230 */ /* 0x000fe40000004100 */
[----:B------:R-:W-:Y:S02]  /*2160*/  HADD2.F32 R26, -RZ, R26.H0_H0 ;  /* 0x2000001aff1a7230 */ /* 0x000fe40000004100 */
[--C-:B------:R-:W-:Y:S02]  /*2170*/  HADD2.F32 R25, -RZ, R27.reuse.H1_H1 ;  /* 0x3000001bff197230 */ /* 0x100fe40000004100 */
[----:B------:R-:W-:Y:S01]  /*2180*/  HADD2.F32 R30, -RZ, R27.H0_H0 ;  /* 0x2000001bff1e7230 */ /* 0x000fe20000004100 */
[----:B------:R-:W1:Y:S08]  /*2190*/  MUFU.EX2 R2, -R2 ;  /* 0x8000000200027308 */ /* 0x000e700000000800 */
[----:B------:R-:W2:Y:S01]  /*21a0*/  MUFU.EX2 R5, -R5 ;  /* 0x8000000500057308 */ /* 0x000ea20000000800 */
[----:B0-----:R-:W-:-:S04]  /*21b0*/  FMUL.FTZ R0, R12, R0 ;  /* 0x000000000c007220 */ /* 0x001fc80000410000 */
[----:B------:R-:W-:-:S03]  /*21c0*/  FMUL.RZ R9, R0, 0.15915493667125701904 ;  /* 0x3e22f98300097820 */ /* 0x000fc6000040c000 */
[----:B------:R-:W0:Y:S01]  /*21d0*/  MUFU.EX2 R7, -R7 ;  /* 0x8000000700077308 */ /* 0x000e220000000800 */
[----:B-1----:R-:W-:-:S04]  /*21e0*/  FMUL.FTZ R3, R12, R2 ;  /* 0x000000020c037220 */ /* 0x002fc80000410000 */
[----:B------:R-:W-:-:S03]  /*21f0*/  FMUL.RZ R10, R3, 0.15915493667125701904 ;  /* 0x3e22f983030a7820 */ /* 0x000fc6000040c000 */
[----:B------:R-:W1:Y:S01]  /*2200*/  MUFU.SIN R2, R9 ;  /* 0x0000000900027308 */ /* 0x000e620000000400 */
[C---:B--2---:R-:W-:Y:S01]  /*2210*/  FMUL.FTZ R3, R12.reuse, R5 ;  /* 0x000000050c037220 */ /* 0x044fe20000410000 */
[--C-:B------:R-:W-:Y:S02]  /*2220*/  HADD2.F32 R5, -RZ, R16.reuse.H1_H1 ;  /* 0x30000010ff057230 */ /* 0x100fe40000004100 */
[----:B------:R-:W-:Y:S02]  /*2230*/  HADD2.F32 R16, -RZ, R16.H0_H0 ;  /* 0x20000010ff107230 */ /* 0x000fe40000004100 */
[----:B------:R-:W-:Y:S02]  /*2240*/  FMUL.RZ R11, R3, 0.15915493667125701904 ;  /* 0x3e22f983030b7820 */ /* 0x000fe4000040c000 */
[----:B------:R2:W3:Y:S01]  /*2250*/  MUFU.COS R0, R9 ;  /* 0x0000000900007308 */ /* 0x0004e20000000000 */
[----:B0-----:R-:W-:-:S04]  /*2260*/  FMUL.FTZ R3, R12, R7 ;  /* 0x000000070c037220 */ /* 0x001fc80000410000 */
[----:B------:R-:W-:-:S03]  /*2270*/  FMUL.RZ R14, R3, 0.15915493667125701904 ;  /* 0x3e22f983030e7820 */ /* 0x000fc6000040c000 */
[----:B------:R-:W0:Y:S01]  /*2280*/  MUFU.COS R4, R10 ;  /* 0x0000000a00047308 */ /* 0x000e220000000000 */
[--C-:B--2---:R-:W-:Y:S02]  /*2290*/  HADD2.F32 R9, -RZ, R24.reuse.H1_H1 ;  /* 0x30000018ff097230 */ /* 0x104fe40000004100 */
[C---:B-1----:R-:W-:Y:S01]  /*22a0*/  FMUL.FTZ R3, R2.reuse, R5 ;  /* 0x0000000502037220 */ /* 0x042fe20000410000 */
[----:B------:R-:W-:Y:S02]  /*22b0*/  HADD2.F32 R24, -RZ, R24.H0_H0 ;  /* 0x20000018ff187230 */ /* 0x000fe40000004100 */
[----:B------:R-:W-:Y:S02]  /*22c0*/  FMUL.FTZ R7, R2, R9 ;  /* 0x0000000902077220 */ /* 0x000fe40000410000 */
[----:B------:R-:W1:Y:S01]  /*22d0*/  MUFU.SIN R6, R10 ;  /* 0x0000000a00067308 */ /* 0x000e620000000400 */
[C---:B---3--:R-:W-:Y:S01]  /*22e0*/  FMUL.FTZ R5, R0.reuse, R5 ;  /* 0x0000000500057220 */ /* 0x048fe20000410000 */
[C---:B------:R-:W-:Y:S01]  /*22f0*/  FMUL.FTZ R9, R0.reuse, R9 ;  /* 0x0000000900097220 */ /* 0x040fe20000410000 */
[C---:B------:R-:W-:Y:S01]  /*2300*/  FFMA.FTZ R3, R0.reuse, R16, -R3 ;  /* 0x0000001000037223 */ /* 0x040fe20000010803 */
[----:B------:R-:W-:Y:S01]  /*2310*/  FFMA.FTZ R7, R0, R24, -R7 ;  /* 0x0000001800077223 */ /* 0x000fe20000010807 */
[C---:B------:R-:W-:Y:S01]  /*2320*/  FFMA.FTZ R16, R2.reuse, R16, R5 ;  /* 0x0000001002107223 */ /* 0x040fe20000010005 */
[----:B------:R-:W-:-:S02]  /*2330*/  FFMA.FTZ R24, R2, R24, R9 ;  /* 0x0000001802187223 */ /* 0x000fc40000010009 */
[----:B------:R-:W2:Y:S01]  /*2340*/  MUFU.SIN R10, R11 ;  /* 0x0000000b000a7308 */ /* 0x000ea20000000400 */
[----:B0-----:R-:W-:Y:S01]  /*2350*/  FMUL.FTZ R9, R4, R13 ;  /* 0x0000000d04097220 */ /* 0x001fe20000410000 */
[----:B------:R-:W-:Y:S02]  /*2360*/  F2FP.F16.F32.PACK_AB R16, R16, R3 ;  /* 0x000000031010723e */ /* 0x000fe400000000ff */
[----:B------:R-:W-:-:S04]  /*2370*/  F2FP.F16.F32.PACK_AB R24, R24, R7 ;  /* 0x000000071818723e */ /* 0x000fc800000000ff */
[----:B------:R0:W3:Y:S01]  /*2380*/  MUFU.COS R8, R11 ;  /* 0x0000000b00087308 */ /* 0x0000e20000000000 */
[----:B-1----:R-:W-:Y:S01]  /*2390*/  FMUL.FTZ R5, R6, R13 ;  /* 0x0000000d06057220 */ /* 0x002fe20000410000 */
[----:B------:R-:W-:Y:S01]  /*23a0*/  FMUL.FTZ R13, R4, R15 ;  /* 0x0000000f040d7220 */ /* 0x000fe20000410000 */
[-C--:B------:R-:W-:Y:S02]  /*23b0*/  FFMA.FTZ R0, R6, R17.reuse, R9 ;  /* 0x0000001106007223 */ /* 0x080fe40000010009 */
[----:B------:R-:W-:-:S03]  /*23c0*/  FFMA.FTZ R5, R4, R17, -R5 ;  /* 0x0000001104057223 */ /* 0x000fc60000010805 */
[----:B------:R-:W1:Y:S01]  /*23d0*/  MUFU.COS R12, R14 ;  /* 0x0000000e000c7308 */ /* 0x000e620000000000 */
[----:B0-----:R-:W-:Y:S01]  /*23e0*/  FMUL.FTZ R11, R6, R15 ;  /* 0x0000000f060b7220 */ /* 0x001fe20000410000 */
[----:B--2---:R-:W-:Y:S01]  /*23f0*/  FMUL.FTZ R15, R10, R19 ;  /* 0x000000130a0f7220 */ /* 0x004fe20000410000 */
[-C--:B------:R-:W-:Y:S01]  /*2400*/  FFMA.FTZ R6, R6, R18.reuse, R13 ;  /* 0x0000001206067223 */ /* 0x080fe2000001000d */
[----:B------:R-:W-:Y:S01]  /*2410*/  FMUL.FTZ R9, R10, R21 ;  /* 0x000000150a097220 */ /* 0x000fe20000410000 */
[----:B------:R-:W-:-:S03]  /*2420*/  FFMA.FTZ R11, R4, R18, -R11 ;  /* 0x00000012040b7223 */ /* 0x000fc6000001080b */
[----:B------:R-:W0:Y:S01]  /*2430*/  MUFU.SIN R2, R14 ;  /* 0x0000000e00027308 */ /* 0x000e220000000400 */
[C---:B---3--:R-:W-:Y:S01]  /*2440*/  FMUL.FTZ R17, R8.reuse, R19 ;  /* 0x0000001308117220 */ /* 0x048fe20000410000 */
[C---:B------:R-:W-:Y:S01]  /*2450*/  FMUL.FTZ R13, R8.reuse, R21 ;  /* 0x00000015080d7220 */ /* 0x040fe20000410000 */
[C---:B------:R-:W-:Y:S01]  /*2460*/  FFMA.FTZ R15, R8.reuse, R26, -R15 ;  /* 0x0000001a080f7223 */ /* 0x040fe2000001080f */
[----:B------:R-:W-:Y:S01]  /*2470*/  FFMA.FTZ R9, R8, R20, -R9 ;  /* 0x0000001408097223 */ /* 0x000fe20000010809 */
[C---:B------:R-:W-:Y:S01]  /*2480*/  FFMA.FTZ R26, R10.reuse, R26, R17 ;  /* 0x0000001a0a1a7223 */ /* 0x040fe20000010011 */
[----:B------:R-:W-:Y:S01]  /*2490*/  FFMA.FTZ R18, R10, R20, R13 ;  /* 0x000000140a127223 */ /* 0x000fe2000001000d */
[C---:B-1----:R-:W-:Y:S01]  /*24a0*/  FMUL.FTZ R17, R12.reuse, R29 ;  /* 0x0000001d0c117220 */ /* 0x042fe20000410000 */
[----:B------:R-:W-:-:S03]  /*24b0*/  FMUL.FTZ R21, R12, R25 ;  /* 0x000000190c157220 */ /* 0x000fc60000410000 */
[----:B------:R-:W-:Y:S02]  /*24c0*/  F2FP.F16.F32.PACK_AB R18, R18, R9 ;  /* 0x000000091212723e */ /* 0x000fe400000000ff */
[----:B------:R-:W-:Y:S01]  /*24d0*/  F2FP.F16.F32.PACK_AB R26, R26, R15 ;  /* 0x0000000f1a1a723e */ /* 0x000fe200000000ff */
[C---:B0-----:R-:W-:Y:S01]  /*24e0*/  FMUL.FTZ R13, R2.reuse, R29 ;  /* 0x0000001d020d7220 */ /* 0x041fe20000410000 */
        /* <DEDUP_REMOVED lines=8> */
[----:B------:R-:W-:-:S07]  /*2570*/  F2FP.F16.F32.PACK_AB R27, R2, R27 ;  /* 0x0000001b021b723e */ /* 0x000fce00000000ff */
.L_x_2992:
[----:B------:R-:W-:Y:S05]  /*2580*/  BSYNC B0 ;  /* 0x0000000000007941 */ /* 0x000fea0003800000 */
.L_x_2986:
[----:B------:R-:W-:Y:S01]  /*2590*/  ISETP.GT.AND P0, PT, R22, 0x1f, PT ;  /* 0x0000001f1600780c */ /* 0x000fe20003f04270 */
[----:B------:R-:W-:Y:S01]  /*25a0*/  BSSY B0, `(.L_x_2993) ;  /* 0x0000025000007945 */ /* 0x000fe20003800000 */
[----:B-1----:R-:W-:-:S11]  /*25b0*/  IMAD.MOV.U32 R4, RZ, RZ, RZ ;  /* 0x000000ffff047224 */ /* 0x002fd600078e00ff */
[----:B------:R-:W-:Y:S05]  /*25c0*/  @P0 BRA `(.L_x_2994) ;  /* 0x0000000000880947 */ /* 0x000fea0003800000 */
[----:B------:R-:W-:Y:S01]  /*25d0*/  ISETP.GT.AND P0, PT, R22, 0x11, PT ;  /* 0x000000111600780c */ /* 0x000fe20003f04270 */
[----:B------:R-:W1:Y:S01]  /*25e0*/  S2UR UR5, SR_CgaCtaId ;  /* 0x00000000000579c3 */ /* 0x000e620000008800 */
[----:B------:R-:W-:Y:S01]  /*25f0*/  UMOV UR4, 0x400 ;  /* 0x0000040000047882 */ /* 0x000fe20000000000 */
[----:B--23--:R-:W-:Y:S01]  /*2600*/  HMUL2 R8, R17, R25 ;  /* 0x0000001911087232 */ /* 0x00cfe20000000000 */
[----:B------:R-:W-:Y:S01]  /*2610*/  UIADD3 UR4, UR4, 0x40, URZ ;  /* 0x0000004004047890 */ /* 0x000fe2000fffe03f */
[----:B------:R-:W-:-:S04]  /*2620*/  IADD3 R23, R23, UR43, RZ ;  /* 0x0000002b17177c10 */ /* 0x000fc8000fffe0ff */
[----:B------:R-:W-:-:S04]  /*2630*/  HFMA2.MMA R9, R16, R24, R8 ;  /* 0x0000001810097235 */ /* 0x000fc80000000008 */
[----:B------:R-:W2:Y:S01]  /*2640*/  @!P0 LDC R0, c[0x0][0x284] ;  /* 0x0000a100ff008b82 */ /* 0x000ea20000000800 */
[----:B------:R-:W-:-:S05]  /*2650*/  VOTEU.ALL UP0, P0 ;  /* 0x00000000003f7886 */ /* 0x000fca0000000000 */
[----:B------:R-:W-:Y:S01]  /*2660*/  @!UP0 USHF.L.U32 UR6, UR41, 0x3, URZ ;  /* 0x0000000329068899 */ /* 0x000fe2000800063f */
[----:B------:R-:W-:Y:S01]  /*2670*/  HFMA2 R9, R18, R26, R9 ;  /* 0x0000001a12097231 */ /* 0x000fe20000000009 */
[----:B------:R-:W3:Y:S01]  /*2680*/  @!P0 LDC.64 R2, c[0x0][0x248] ;  /* 0x00009200ff028b82 */ /* 0x000ee20000000a00 */
[----:B-1----:R-:W-:-:S04]  /*2690*/  ULEA UR4, UR5, UR4, 0x18 ;  /* 0x0000000405047291 */ /* 0x002fc8000f8ec03f */
[----:B------:R-:W-:-:S10]  /*26a0*/  HFMA2.MMA R9, R19, R27, R9 ;  /* 0x0000001b13097235 */ /* 0x000fd40000000009 */
[--C-:B------:R-:W-:Y:S02]  /*26b0*/  HADD2.F32 R13, -RZ, R9.reuse.H0_H0 ;  /* 0x20000009ff0d7230 */ /* 0x100fe40000004100 */
[----:B--2---:R-:W-:Y:S01]  /*26c0*/  @!P0 IMAD R23, R23, R0, UR6 ;  /* 0x0000000617178e24 */ /* 0x004fe2000f8e0200 */
[----:B------:R-:W-:Y:S01]  /*26d0*/  LEA R0, R22, UR4, 0x4 ;  /* 0x0000000416007c11 */ /* 0x000fe2000f8e20ff */
[----:B------:R-:W-:Y:S01]  /*26e0*/  HADD2.F32 R4, -RZ, R9.H1_H1 ;  /* 0x30000009ff047230 */ /* 0x000fe20000004100 */
[----:B------:R-:W-:-:S03]  /*26f0*/  UMOV UR4, 0xffffffff ;  /* 0xffffffff00047882 */ /* 0x000fc60000000000 */
[----:B------:R1:W-:Y:S01]  /*2700*/  STS.128 [R0], R16 ;  /* 0x0000001000007388 */ /* 0x0003e20000000c00 */
[----:B---3--:R-:W-:-:S04]  /*2710*/  @!P0 IMAD.WIDE R2, R23, 0x2, R2 ;  /* 0x0000000217028825 */ /* 0x008fc800078e0202 */
[----:B------:R-:W-:Y:S01]  /*2720*/  FADD.FTZ R13, R13, R4 ;  /* 0x000000040d0d7221 */ /* 0x000fe20000010000 */
[----:B------:R1:W-:Y:S01]  /*2730*/  @!P0 STG.E.128 desc[UR36][R2.64], R24 ;  /* 0x0000001802008986 */ /* 0x0003e2000c101d24 */
[----:B------:R-:W-:Y:S05]  /*2740*/  BRA.DIV UR4, `(.L_x_2995) ;  /* 0x0000007604bc7947 */ /* 0x000fea000b800000 */
[----:B------:R-:W1:Y:S02]  /*2750*/  SHFL.BFLY PT, R14, R13, 0x10, 0x1f ;  /* 0x0e001f000d0e7f89 */ /* 0x000e6400000e0000 */
[----:B-1----:R-:W-:-:S05]  /*2760*/  FADD.FTZ R0, R13, R14 ;  /* 0x0000000e0d007221 */ /* 0x002fca0000010000 */
[----:B------:R-:W1:Y:S02]  /*2770*/  SHFL.BFLY PT, R14, R0, 0x8, 0x1f ;  /* 0x0d001f00000e7f89 */ /* 0x000e6400000e0000 */
[----:B-1----:R-:W-:-:S05]  /*2780*/  FADD.FTZ R2, R0, R14 ;  /* 0x0000000e00027221 */ /* 0x002fca0000010000 */
[----:B------:R-:W1:Y:S02]  /*2790*/  SHFL.BFLY PT, R14, R2, 0x4, 0x1f ;  /* 0x0c801f00020e7f89 */ /* 0x000e6400000e0000 */
[----:B-1----:R-:W-:-:S05]  /*27a0*/  FADD.FTZ R3, R2, R14 ;  /* 0x0000000e02037221 */ /* 0x002fca0000010000 */
[----:B------:R-:W1:Y:S02]  /*27b0*/  SHFL.BFLY PT, R14, R3, 0x2, 0x1f ;  /* 0x0c401f00030e7f89 */ /* 0x000e6400000e0000 */
[----:B-1----:R-:W-:-:S05]  /*27c0*/  FADD.FTZ R4, R3, R14 ;  /* 0x0000000e03047221 */ /* 0x002fca0000010000 */
[----:B------:R1:W2:Y:S02]  /*27d0*/  SHFL.BFLY PT, R14, R4, 0x1, 0x1f ;  /* 0x0c201f00040e7f89 */ /* 0x0002a400000e0000 */
.L_x_3113:
[----:B-12---:R-:W-:-:S07]  /*27e0*/  FADD.FTZ R4, R4, R14 ;  /* 0x0000000e04047221 */ /* 0x006fce0000010000 */
.L_x_2994:
[----:B------:R-:W-:Y:S05]  /*27f0*/  BSYNC B0 ;  /* 0x0000000000007941 */ /* 0x000fea0003800000 */
.L_x_2993:
[----:B------:R-:W-:-:S13]  /*2800*/  ISETP.NE.AND P0, PT, R22, RZ, PT ;  /* 0x000000ff1600720c */ /* 0x000fda0003f05270 */
[----:B------:R-:W-:-:S05]  /*2810*/  @P0 MOV R0, 0xff7fffff ;  /* 0xff7fffff00000802 */ /* 0x000fca0000000f00 */
[----:B------:R1:W-:Y:S01]  /*2820*/  @P0 STL [R1+0x30], R0 ;  /* 0x0000300001000387 */ /* 0x0003e20000100800 */
[----:B------:R-:W-:Y:S05]  /*2830*/  @P0 BRA `(.L_x_2996) ;  /* 0x0000000000640947 */ /* 0x000fea0003800000 */
[----:B------:R-:W-:Y:S01]  /*2840*/  ULDC.64 UR4, c[0x0][0x2c8] ;  /* 0x0000b20000047ab9 */ /* 0x000fe20000000a00 */
[----:B------:R-:W-:Y:S01]  /*2850*/  ULDC UR7, c[0x0][0x2a0] ;  /* 0x0000a80000077ab9 */ /* 0x000fe20000000800 */
[----:B------:R-:W-:-:S04]  /*2860*/  UISETP.NE.U32.AND UP0, UPT, UR4, URZ, UPT ;  /* 0x0000003f0400728c */ /* 0x000fc8000bf05070 */
[----:B------:R-:W-:-:S06]  /*2870*/  UISETP.NE.AND.EX UP0, UPT, UR5, URZ, UPT, UP0 ;  /* 0x0000003f0500728c */ /* 0x000fcc000bf05300 */
[----:B------:R-:W-:-:S05]  /*2880*/  PLOP3.LUT P0, PT, PT, PT, UP0, 0x80, 0x0 ;  /* 0x000000000000781c */ /* 0x000fca0003f0f008 */
[----:B------:R-:W-:Y:S01]  /*2890*/  @UP0 UIADD3 UR4, -UR39, UR40, URZ ;  /* 0x0000002827040290 */ /* 0x000fe2000fffe13f */
[----:B------:R-:W-:-:S03]  /*28a0*/  @UP0 ULDC UR6, c[0x0][0x2d0] ;  /* 0x0000b40000060ab9 */ /* 0x000fc60000000800 */
[----:B------:R-:W-:-:S04]  /*28b0*/  @UP0 UIMAD UR5, UR46, UR6, UR4 ;  /* 0x000000062e0502a4 */ /* 0x000fc8000f8e0204 */
[----:B------:R-:W-:-:S03]  /*28c0*/  @UP0 UIMAD UR6, UR5, UR6, UR4 ;  /* 0x00000006050602a4 */ /* 0x000fc6000f8e0204 */
[----:B------:R-:W-:Y:S02]  /*28d0*/  @UP0 ULDC.64 UR4, c[0x0][0x2c8] ;  /* 0x0000b20000040ab9 */ /* 0x000fe40000000a00 */
[----:B------:R-:W-:-:S06]  /*28e0*/  @UP0 UIMAD.WIDE UR4, UR6, 0x2, UR4 ;  /* 0x00000002060408a5 */ /* 0x000fcc000f8e0204 */
[----:B------:R-:W-:Y:S01]  /*28f0*/  IMAD.U32 R2, RZ, RZ, UR4 ;  /* 0x00000004ff027e24 */ /* 0x000fe2000f8e00ff */
[----:B------:R-:W-:-:S05]  /*2900*/  MOV R3, UR5 ;  /* 0x0000000500037c02 */ /* 0x000fca0008000f00 */
[----:B------:R-:W1:Y:S01]  /*2910*/  @P0 LDG.E.U16 R2, desc[UR36][R2.64] ;  /* 0x0000002402020981 */ /* 0x000e62000c1e1500 */
[----:B------:R-:W4:Y:S01]  /*2920*/  S2UR UR6, SR_CgaCtaId ;  /* 0x00000000000679c3 */ /* 0x000f220000008800 */
[----:B------:R-:W-:Y:S01]  /*2930*/  UMOV UR4, 0x400 ;  /* 0x0000040000047882 */ /* 0x000fe20000000000 */
[----:B------:R-:W-:Y:S01]  /*2940*/  FMUL.FTZ R4, R4, UR7 ;  /* 0x0000000704047c20 */ /* 0x000fe20008410000 */
[----:B------:R-:W-:Y:S02]  /*2950*/  UIADD3 UR5, UR4, 0x240, URZ ;  /* 0x0000024004057890 */ /* 0x000fe4000fffe03f */
[----:B------:R-:W-:Y:S02]  /*2960*/  UIADD3 UR4, -UR42, UR40, URZ ;  /* 0x000000282a047290 */ /* 0x000fe4000fffe13f */
[----:B----4-:R-:W-:-:S04]  /*2970*/  ULEA UR5, UR6, UR5, 0x18 ;  /* 0x0000000506057291 */ /* 0x010fc8000f8ec03f */
[----:B------:R-:W-:Y:S01]  /*2980*/  ULEA UR4, UR4, UR5, 0x2 ;  /* 0x0000000504047291 */ /* 0x000fe2000f8e103f */
[----:B-1----:R-:W-:-:S05]  /*2990*/  @P0 HADD2.F32 R0, -RZ, R2.H0_H0 ;  /* 0x20000002ff000230 */ /* 0x002fca0000004100 */
[----:B------:R-:W-:-:S05]  /*29a0*/  @P0 FADD.FTZ R4, R4, R0 ;  /* 0x0000000004040221 */ /* 0x000fca0000010000 */
[----:B------:R4:W-:Y:S04]  /*29b0*/  STL [R1+0x30], R4 ;  /* 0x0000300401007387 */ /* 0x0009e80000100800 */
[----:B------:R4:W-:Y:S02]  /*29c0*/  STS [UR4], R4 ;  /* 0x00000004ff007988 */ /* 0x0009e40008000804 */
.L_x_2996:
[----:B------:R-:W-:Y:S05]  /*29d0*/  WARPSYNC.ALL ;  /* 0x0000000000007948 */ /* 0x000fea0003800000 */
[----:B------:R-:W-:Y:S02]  /*29e0*/  UIADD3 UR4, UR40, 0x1f, -UR42 ;  /* 0x0000001f28047890 */ /* 0x000fe4000fffe82a */
[----:B-1----:R-:W-:Y:S01]  /*29f0*/  IADD3 R0, R22, UR42, RZ ;  /* 0x0000002a16007c10 */ /* 0x002fe2000fffe0ff */
[----:B------:R-:W-:Y:S01]  /*2a00*/  ULDC UR6, c[0x0][0x280] ;  /* 0x0000a00000067ab9 */ /* 0x000fe20000000800 */
[----:B------:R-:W-:Y:S01]  /*2a10*/  ULDC UR14, c[0x0][0x2a0] ;  /* 0x0000a800000e7ab9 */ /* 0x000fe20000000800 */
[----:B------:R-:W-:Y:S01]  /*2a20*/  USHF.R.S32.HI UR5, URZ, 0x1f, UR4 ;  /* 0x0000001f3f057899 */ /* 0x000fe20008011404 */
[----:B------:R-:W-:Y:S01]  /*2a30*/  BSSY B0, `(.L_x_2997) ;  /* 0x0000407000007945 */ /* 0x000fe20003800000 */
[----:B------:R-:W-:-:S02]  /*2a40*/  UIMAD UR6, UR44, UR6, UR46 ;  /* 0x000000062c0672a4 */ /* 0x000fc4000f8e022e */
[----:B------:R-:W-:Y:S02]  /*2a50*/  ULEA.HI UR5, UR5, UR4, URZ, 0x5 ;  /* 0x0000000405057291 */ /* 0x000fe4000f8f283f */
[----:B------:R-:W-:Y:S02]  /*2a60*/  UIMAD UR6, UR6, 0x90, URZ ;  /* 0x00000090060678a4 */ /* 0x000fe4000f8e023f */
[----:B------:R-:W-:Y:S01]  /*2a70*/  ULOP3.LUT UR5, UR5, 0xffffffe0, URZ, 0xc0, !UPT ;  /* 0xffffffe005057892 */ /* 0x000fe2000f8ec03f */
[----:B------:R-:W-:Y:S01]  /*2a80*/  ULDC.64 UR10, c[0x0][0x258] ;  /* 0x00009600000a7ab9 */ /* 0x000fe20000000a00 */
[----:B------:R-:W-:Y:S02]  /*2a90*/  ULDC.64 UR8, c[0x0][0x2b0] ;  /* 0x0000ac0000087ab9 */ /* 0x000fe40000000a00 */
[----:B------:R-:W-:Y:S01]  /*2aa0*/  UIADD3 UR7, UR42, UR5, URZ ;  /* 0x000000052a077290 */ /* 0x000fe2000fffe03f */
[----:B------:R-:W-:Y:S01]  /*2ab0*/  ULDC.64 UR16, c[0x0][0x2c8] ;  /* 0x0000b20000107ab9 */ /* 0x000fe20000000a00 */
[----:B------:R-:W-:Y:S01]  /*2ac0*/  ULDC.64 UR12, c[0x0][0x2d8] ;  /* 0x0000b600000c7ab9 */ /* 0x000fe20000000a00 */
[----:B------:R-:W-:Y:S03]  /*2ad0*/  BAR.SYNC.DEFER_BLOCKING 0x0 ;  /* 0x0000000000007b1d */ /* 0x000fe60000010000 */
[----:B------:R-:W-:-:S13]  /*2ae0*/  ISETP.GE.AND P0, PT, R0, UR7, PT ;  /* 0x0000000700007c0c */ /* 0x000fda000bf06270 */
[----:B------:R-:W-:Y:S05]  /*2af0*/  @P0 BRA `(.L_x_2998) ;  /* 0x0000003c00e80947 */ /* 0x000fea0003800000 */
[----:B------:R-:W1:Y:S01]  /*2b00*/  LDC R116, c[0x0][0x284] ;  /* 0x0000a100ff747b82 */ /* 0x000e620000000800 */
[----:B------:R-:W-:-:S07]  /*2b10*/  UMOV UR4, 0x400 ;  /* 0x0000040000047882 */ /* 0x000fce0000000000 */
[----:B------:R-:W5:Y:S08]  /*2b20*/  S2UR UR5, SR_CgaCtaId ;  /* 0x00000000000579c3 */ /* 0x000f700000008800 */
[----:B------:R-:W2:Y:S01]  /*2b30*/  LDC R117, c[0x0][0x2c0] ;  /* 0x0000b000ff757b82 */ /* 0x000ea20000000800 */
[----:B-1----:R-:W-:-:S05]  /*2b40*/  IABS R2, R116 ;  /* 0x0000007400027213 */ /* 0x002fca0000000000 */
[----:B------:R-:W-:Y:S01]  /*2b50*/  IMAD.MOV.U32 R118, RZ, RZ, R2 ;  /* 0x000000ffff767224 */ /* 0x000fe200078e0002 */
[----:B-----5:R-:W-:-:S03]  /*2b60*/  ULEA UR4, UR5, UR4, 0x18 ;  /* 0x0000000405047291 */ /* 0x020fc6000f8ec03f */
[----:B------:R-:W1:Y:S06]  /*2b70*/  I2F.RP R2, R118 ;  /* 0x0000007600027306 */ /* 0x000e6c0000209400 */
[----:B------:R-:W5:Y:S04]  /*2b80*/  LDS.128 R12, [UR4+0x40] ;  /* 0x00004004ff0c7984 */ /* 0x000f680008000c00 */
[----:B------:R-:W0:Y:S01]  /*2b90*/  LDS.128 R8, [UR4+0x50] ;  /* 0x00005004ff087984 */ /* 0x000e220008000c00 */
[----:B-1----:R-:W1:Y:S03]  /*2ba0*/  MUFU.RCP R2, R2 ;  /* 0x0000000200027308 */ /* 0x002e660000001000 */
[----:B----4-:R-:W4:Y:S04]  /*2bb0*/  LDS.128 R4, [UR4+0x60] ;  /* 0x00006004ff047984 */ /* 0x010f280008000c00 */
[----:B------:R-:W2:Y:S04]  /*2bc0*/  LDS.128 R248, [UR4+0x70] ;  /* 0x00007004fff87984 */ /* 0x000ea80008000c00 */
[----:B------:R-:W2:Y:S04]  /*2bd0*/  LDS.128 R112, [UR4+0x80] ;  /* 0x00008004ff707984 */ /* 0x000ea80008000c00 */
[----:B------:R-:W2:Y:S01]  /*2be0*/  LDS.128 R108, [UR4+0x90] ;  /* 0x00009004ff6c7984 */ /* 0x000ea20008000c00 */
[----:B-1----:R-:W-:-:S03]  /*2bf0*/  IADD3 R2, R2, 0xffffffe, RZ ;  /* 0x0ffffffe02027810 */ /* 0x002fc60007ffe0ff */
[----:B------:R-:W1:Y:S01]  /*2c00*/  LDS.128 R104, [UR4+0xa0] ;  /* 0x0000a004ff687984 */ /* 0x000e620008000c00 */
[----:B------:R3:W0:Y:S03]  /*2c10*/  F2I.FTZ.U32.TRUNC.NTZ R3, R2 ;  /* 0x0000000200037305 */ /* 0x000626000021f000 */
[----:B------:R-:W1:Y:S04]  /*2c20*/  LDS.128 R100, [UR4+0xb0] ;  /* 0x0000b004ff647984 */ /* 0x000e680008000c00 */
[----:B------:R-:W1:Y:S01]  /*2c30*/  LDS.128 R96, [UR4+0xc0] ;  /* 0x0000c004ff607984 */ /* 0x000e620008000c00 */
[----:B---3--:R-:W-:-:S03]  /*2c40*/  IMAD.MOV.U32 R2, RZ, RZ, RZ ;  /* 0x000000ffff027224 */ /* 0x008fc600078e00ff */
[----:B------:R-:W3:Y:S04]  /*2c50*/  LDS.128 R92, [UR4+0xd0] ;  /* 0x0000d004ff5c7984 */ /* 0x000ee80008000c00 */
[----:B-----5:R-:W-:Y:S01]  /*2c60*/  STL.64 [R1+0x20], R12 ;  /* 0x0000200c01007387 */ /* 0x020fe20000100a00 */
[----:B0-----:R-:W-:-:S03]  /*2c70*/  IADD3 R119, RZ, -R3, RZ ;  /* 0x80000003ff777210 */ /* 0x001fc60007ffe0ff */
[----:B------:R-:W-:Y:S02]  /*2c80*/  STL.64 [R1+0x28], R14 ;  /* 0x0000280e01007387 */ /* 0x000fe40000100a00 */
[----:B------:R-:W-:Y:S02]  /*2c90*/  IMAD R119, R119, R118, RZ ;  /* 0x0000007677777224 */ /* 0x000fe400078e02ff */
[----:B------:R-:W-:Y:S02]  /*2ca0*/  STL.64 [R1+0x10], R8 ;  /* 0x0000100801007387 */ /* 0x000fe40000100a00 */
[----:B------:R-:W-:Y:S02]  /*2cb0*/  IMAD.HI.U32 R2, R3, R119, R2 ;  /* 0x0000007703027227 */ /* 0x000fe400078e0002 */
[----:B------:R-:W-:Y:S04]  /*2cc0*/  STL.64 [R1+0x18], R10 ;  /* 0x0000180a01007387 */ /* 0x000fe80000100a00 */
[----:B----4-:R-:W-:Y:S04]  /*2cd0*/  STL.64 [R1], R4 ;  /* 0x0000000401007387 */ /* 0x010fe80000100a00 */
[----:B------:R-:W-:Y:S04]  /*2ce0*/  STL.64 [R1+0x8], R6 ;  /* 0x0000080601007387 */ /* 0x000fe80000100a00 */
[----:B------:R-:W0:Y:S04]  /*2cf0*/  LDS.128 R88, [UR4+0xe0] ;  /* 0x0000e004ff587984 */ /* 0x000e280008000c00 */
[----:B------:R-:W4:Y:S04]  /*2d00*/  LDS.128 R84, [UR4+0xf0] ;  /* 0x0000f004ff547984 */ /* 0x000f280008000c00 */
        /* <DEDUP_REMOVED lines=16> */
[----:B--2---:R-:W2:Y:S04]  /*2e10*/  LDS.128 R16, [UR4+0x200] ;  /* 0x00020004ff107984 */ /* 0x004ea80008000c00 */
[----:B------:R-:W0:Y:S04]  /*2e20*/  LDS.128 R12, [UR4+0x210] ;  /* 0x00021004ff0c7984 */ /* 0x000e280008000c00 */
[----:B------:R-:W0:Y:S04]  /*2e30*/  LDS.128 R8, [UR4+0x220] ;  /* 0x00022004ff087984 */ /* 0x000e280008000c00 */
[----:B------:R-:W0:Y:S01]  /*2e40*/  LDS.128 R4, [UR4+0x230] ;  /* 0x00023004ff047984 */ /* 0x000e220008000c00 */
[----:B------:R-:W-:-:S03]  /*2e50*/  ULDC UR4, c[0x0][0x298] ;  /* 0x0000a60000047ab9 */ /* 0x000fc60000000800 */
[----:B------:R5:W-:Y:S02]  /*2e60*/  STL [R1+0x34], R2 ;  /* 0x0000340201007387 */ /* 0x000be40000100800 */
[----:B-1-345:R-:W-:-:S07]  /*2e70*/  IADD3 R2, R117, UR4, RZ ;  /* 0x0000000475027c10 */ /* 0x03afce000fffe0ff */
.L_x_3065:
[----:B-1----:R-:W1:Y:S01]  /*2e80*/  LDC R252, c[0x0][0x284] ;  /* 0x0000a100fffc7b82 */ /* 0x002e620000000800 */
[----:B------:R-:W-:Y:S01]  /*2e90*/  ISETP.NE.U32.AND P0, PT, RZ, UR8, PT ;  /* 0x00000008ff007c0c */ /* 0x000fe2000bf05070 */
[----:B---34-:R-:W3:Y:S03]  /*2ea0*/  LDL R246, [R1+0x34] ;  /* 0x0000340001f67983 */ /* 0x018ee60000100800 */
[----:B------:R-:W-:-:S13]  /*2eb0*/  ISETP.NE.AND.EX P0, PT, RZ, UR9, PT, P0 ;  /* 0x00000009ff007c0c */ /* 0x000fda000bf05300 */
[----:B0-----:R-:W-:Y:S01]  /*2ec0*/  @P0 SHF.R.S32.HI R3, RZ, 0x1f, R0 ;  /* 0x0000001fff030819 */ /* 0x001fe20000011400 */
[----:B-1----:R-:W-:-:S05]  /*2ed0*/  IMAD R244, R252, UR45, RZ ;  /* 0x0000002dfcf47c24 */ /* 0x002fca000f8e02ff */
[--C-:B------:R-:W-:Y:S02]  /*2ee0*/  @P0 SHF.R.S32.HI R245, RZ, 0x1f, R244.reuse ;  /* 0x0000001ffff50819 */ /* 0x100fe400000114f4 */
[----:B------:R-:W-:-:S04]  /*2ef0*/  @P0 IADD3 R2, P1, P2, R0, UR8, R244 ;  /* 0x0000000800020c10 */ /* 0x000fc8000fa3e0f4 */
[----:B------:R-:W-:-:S05]  /*2f00*/  @P0 IADD3.X R3, R3, UR9, R245, P1, P2 ;  /* 0x0000000903030c10 */ /* 0x000fca0008fe44f5 */
[----:B------:R-:W4:Y:S01]  /*2f10*/  @P0 LDG.E.U8 R2, desc[UR36][R2.64] ;  /* 0x0000002402020981 */ /* 0x000f22000c1e1100 */
[----:B------:R-:W-:Y:S01]  /*2f20*/  IABS R245, R252 ;  /* 0x000000fc00f57213 */ /* 0x000fe20000000000 */
[----:B------:R-:W-:Y:S01]  /*2f30*/  BSSY B1, `(.L_x_2999) ;  /* 0x000002a000017945 */ /* 0x000fe20003800000 */
[----:B------:R-:W-:Y:S02]  /*2f40*/  ISETP.NE.AND P2, PT, R252, RZ, PT ;  /* 0x000000fffc00720c */ /* 0x000fe40003f45270 */
[----:B----4-:R-:W-:Y:S02]  /*2f50*/  ISETP.NE.AND P0, PT, R2, RZ, P0 ;  /* 0x000000ff0200720c */ /* 0x010fe40000705270 */
[----:B------:R-:W-:-:S05]  /*2f60*/  IABS R2, R0 ;  /* 0x0000000000027213 */ /* 0x000fca0000000000 */
[----:B---3--:R-:W-:Y:S02]  /*2f70*/  IMAD.HI.U32 R3, R246, R2, RZ ;  /* 0x00000002f6037227 */ /* 0x008fe400078e00ff */
[----:B------:R-:W1:Y:S03]  /*2f80*/  LDC R246, c[0x0][0x284] ;  /* 0x0000a100fff67b82 */ /* 0x000e660000000800 */
[----:B------:R-:W-:-:S05]  /*2f90*/  IADD3 R3, -R3, RZ, RZ ;  /* 0x000000ff03037210 */ /* 0x000fca0007ffe1ff */
[----:B------:R-:W-:Y:S01]  /*2fa0*/  IMAD R2, R245, R3, R2 ;  /* 0x00000003f5027224 */ /* 0x000fe200078e0202 */
[----:B-1----:R-:W-:-:S04]  /*2fb0*/  IABS R246, R246 ;  /* 0x000000f600f67213 */ /* 0x002fc80000000000 */
[----:B------:R-:W-:-:S13]  /*2fc0*/  ISETP.GT.U32.AND P1, PT, R246, R2, PT ;  /* 0x00000002f600720c */ /* 0x000fda0003f24070 */
[----:B------:R-:W-:-:S05]  /*2fd0*/  @!P1 IMAD.IADD R2, R2, 0x1, -R245 ;  /* 0x0000000102029824 */ /* 0x000fca00078e0af5 */
[----:B------:R-:W-:-:S13]  /*2fe0*/  ISETP.GT.U32.AND P1, PT, R246, R2, PT ;  /* 0x00000002f600720c */ /* 0x000fda0003f24070 */
[----:B------:R-:W-:Y:S02]  /*2ff0*/  @!P1 IADD3 R2, R2, -R245, RZ ;  /* 0x800000f502029210 */ /* 0x000fe40007ffe0ff */
[----:B------:R-:W-:-:S13]  /*3000*/  ISETP.GE.AND P1, PT, R0, RZ, PT ;  /* 0x000000ff0000720c */ /* 0x000fda0003f26270 */
[----:B------:R-:W-:Y:S02]  /*3010*/  @!P1 IADD3 R2, -R2, RZ, RZ ;  /* 0x000000ff02029210 */ /* 0x000fe40007ffe1ff */
[----:B------:R-:W-:-:S04]  /*3020*/  @!P2 LOP3.LUT R2, RZ, R252, RZ, 0x33, !PT ;  /* 0x000000fcff02a212 */ /* 0x000fc800078e33ff */
[----:B------:R-:W-:Y:S02]  /*3030*/  SHF.R.S32.HI R245, RZ, 0x1f, R2 ;  /* 0x0000001ffff57819 */ /* 0x000fe40000011402 */
[----:B------:R-:W-:-:S04]  /*3040*/  IADD3 R3, P1, R2, R244, RZ ;  /* 0x000000f402037210 */ /* 0x000fc80007f3e0ff */
[----:B------:R-:W-:Y:S02]  /*3050*/  LEA.HI.X.SX32 R245, R244, R245, 0x1, P1 ;  /* 0x000000f5f4f57211 */ /* 0x000fe400008f0eff */
[----:B------:R-:W-:-:S04]  /*3060*/  LEA R244, P1, R3, UR10, 0x2 ;  /* 0x0000000a03f47c11 */ /* 0x000fc8000f8210ff */
[----:B------:R-:W-:Y:S02]  /*3070*/  LEA.HI.X R245, R3, UR11, R245, 0x2, P1 ;  /* 0x0000000b03f57c11 */ /* 0x000fe400088f14f5 */
[----:B------:R-:W-:-:S13]  /*3080*/  ISETP.GE.AND P1, PT, R0, UR40, PT ;  /* 0x0000002800007c0c */ /* 0x000fda000bf26270 */
[----:B-----5:R-:W-:Y:S05]  /*3090*/  @P1 BRA `(.L_x_3000) ;  /* 0x00000000004c1947 */ /* 0x020fea0003800000 */
[----:B------:R-:W1:Y:S01]  /*30a0*/  LDC R246, c[0x0][0x284] ;  /* 0x0000a100fff67b82 */ /* 0x000e620000000800 */
[----:B------:R-:W-:Y:S02]  /*30b0*/  IMAD.SHL.U32 R3, R2, 0x8, RZ ;  /* 0x0000000802037824 */ /* 0x000fe400078e00ff */
[----:B-1----:R-:W-:-:S05]  /*30c0*/  IMAD R246, R246, 0x90, RZ ;  /* 0x00000090f6f67824 */ /* 0x002fca00078e02ff */
[----:B------:R-:W-:-:S13]  /*30d0*/  ISETP.GE.AND P2, PT, R3, R246, PT ;  /* 0x000000f60300720c */ /* 0x000fda0003f46270 */
[----:B------:R-:W3:Y:S01]  /*30e0*/  @!P2 LDG.E R118, desc[UR36][R244.64] ;  /* 0x00000024f476a981 */ /* 0x000ee2000c1e1900 */
[----:B------:R-:W3:Y:S02]  /*30f0*/  @!P2 LDC R116, c[0x0][0x288] ;  /* 0x0000a200ff74ab82 */ /* 0x000ee40000000800 */
[----:B---3--:R-:W-:-:S06]  /*3100*/  @!P2 IMAD R118, R118, R116, RZ ;  /* 0x000000747676a224 */ /* 0x008fcc00078e02ff */
[----:B------:R-:W1:Y:S01]  /*3110*/  @!P2 LDC.64 R116, c[0x0][0x248] ;  /* 0x00009200ff74ab82 */ /* 0x000e620000000a00 */
[----:B------:R-:W-:-:S04]  /*3120*/  @!P2 IMAD R118, R118, 0x90, RZ ;  /* 0x000000907676a824 */ /* 0x000fc800078e02ff */
[----:B------:R-:W-:Y:S02]  /*3130*/  @!P2 IMAD R118, R118, R252, R3 ;  /* 0x000000fc7676a224 */ /* 0x000fe400078e0203 */
[----:B------:R-:W-:-:S05]  /*3140*/  @!P2 IMAD R3, R252, UR6, RZ ;  /* 0x00000006fc03ac24 */ /* 0x000fca000f8e02ff */
[----:B------:R-:W-:Y:S02]  /*3150*/  @!P2 SHF.R.S32.HI R119, RZ, 0x1f, R3 ;  /* 0x0000001fff77a819 */ /* 0x000fe40000011403 */
[----:B------:R-:W-:-:S04]  /*3160*/  @!P2 IADD3 R3, P3, R118, R3, RZ ;  /* 0x000000037603a210 */ /* 0x000fc80007f7e0ff */
[----:B------:R-:W-:Y:S02]  /*3170*/  @!P2 LEA.HI.X.SX32 R118, R118, R119, 0x1, P3 ;  /* 0x000000777676a211 */ /* 0x000fe400018f0eff */
[----:B-1----:R-:W-:-:S04]  /*3180*/  @!P2 LEA R246, P3, R3, R116, 0x1 ;  /* 0x0000007403f6a211 */ /* 0x002fc800078608ff */
[----:B------:R-:W-:Y:S02]  /*3190*/  @!P2 LEA.HI.X R247, R3, R117, R118, 0x1, P3 ;  /* 0x0000007503f7a211 */ /* 0x000fe400018f0c76 */
[----:B------:R-:W-:Y:S02]  /*31a0*/  CS2R R118, SRZ ;  /* 0x0000000000767805 */ /* 0x000fe4000001ff00 */
[----:B------:R-:W-:-:S06]  /*31b0*/  CS2R R116, SRZ ;  /* 0x0000000000747805 */ /* 0x000fcc000001ff00 */
[----:B------:R1:W5:Y:S02]  /*31c0*/  @!P2 LDG.E.128 R116, desc[UR36][R246.64] ;  /* 0x00000024f674a981 */ /* 0x000364000c1e1d00 */
.L_x_3000:
[----:B------:R-:W-:Y:S05]  /*31d0*/  BSYNC B1 ;  /* 0x0000000000017941 */ /* 0x000fea0003800000 */
.L_x_2999:
[----:B------:R-:W-:Y:S01]  /*31e0*/  BSSY B1, `(.L_x_3001) ;  /* 0x0000016000017945 */ /* 0x000fe20003800000 */
[----:B------:R-:W-:-:S03]  /*31f0*/  IADD3 R3, R2, R252, RZ ;  /* 0x000000fc02037210 */ /* 0x000fc60007ffe0ff */
[----:B------:R-:W-:Y:S05]  /*3200*/  @P1 BRA `(.L_x_3002) ;  /* 0x00000000004c1947 */ /* 0x000fea0003800000 */
[----:B-1----:R-:W1:Y:S01]  /*3210*/  LDC R246, c[0x0][0x284] ;  /* 0x0000a100fff67b82 */ /* 0x002e620000000800 */
[----:B------:R-:W-:Y:S01]  /*3220*/  SHF.L.U32 R122, R3, 0x3, RZ ;  /* 0x00000003037a7819 */ /* 0x000fe200000006ff */
        /* <DEDUP_REMOVED lines=8> */
[----:B------:R-:W-:-:S03]  /*32b0*/  @!P2 IMAD R123, R252, UR6, RZ ;  /* 0x00000006fc7bac24 */ /* 0x000fc6000f8e02ff */
        /* <DEDUP_REMOVED lines=8> */
.L_x_3002:
[----:B------:R-:W-:Y:S05]  /*3340*/  BSYNC B1 ;  /* 0x0000000000017941 */ /* 0x000fea0003800000 */
.L_x_3001:
[----:B------:R-:W-:Y:S01]  /*3350*/  BSSY B1, `(.L_x_3003) ;  /* 0x0000016000017945 */ /* 0x000fe20003800000 */
[----:B------:R-:W-:-:S03]  /*3360*/  IMAD.IADD R3, R3, 0x1, R252 ;  /* 0x0000000103037824 */ /* 0x000fc600078e02fc */
[----:B------:R-:W-:Y:S05]  /*3370*/  @P1 BRA `(.L_x_3004) ;  /* 0x00000000004c1947 */ /* 0x000fea0003800000 */
[----:B-1-3--:R-:W1:Y:S01]  /*3380*/  LDC R246, c[0x0][0x284] ;  /* 0x0000a100fff67b82 */ /* 0x00ae620000000800 */
        /* <DEDUP_REMOVED lines=18> */
.L_x_3004:
[----:B------:R-:W-:Y:S05]  /*34b0*/  BSYNC B1 ;  /* 0x0000000000017941 */ /* 0x000fea0003800000 */
.L_x_3003:
[----:B------:R-:W-:Y:S04]  /*34c0*/  BSSY B1, `(.L_x_3005) ;  /* 0x0000016000017945 */ /* 0x000fe80003800000 */
[----:B------:R-:W-:Y:S05]  /*34d0*/  @P1 BRA `(.L_x_3006) ;  /* 0x0000000000501947 */ /* 0x000fea0003800000 */
[----:B-1-34-:R-:W1:Y:S01]  /*34e0*/  LDC R246, c[0x0][0x284] ;  /* 0x0000a100fff67b82 */ /* 0x01ae620000000800 */
[----:B------:R-:W-:-:S05]  /*34f0*/  IADD3 R3, R3, R252, RZ ;  /* 0x000000fc03037210 */ /* 0x000fca0007ffe0ff */
        /* <DEDUP_REMOVED lines=18> */
.L_x_3006:
[----:B------:R-:W-:Y:S05]  /*3620*/  BSYNC B1 ;  /* 0x0000000000017941 */ /* 0x000fea0003800000 */
.L_x_3005:
[----:B------:R-:W-:Y:S01]  /*3630*/  BSSY B1, `(.L_x_3007) ;  /* 0x0000016000017945 */ /* 0x000fe20003800000 */
[----:B------:R-:W-:-:S03]  /*3640*/  LEA R3, R252, R2, 0x2 ;  /* 0x00000002fc037211 */ /* 0x000fc600078e10ff */
[----:B------:R-:W-:Y:S05]  /*3650*/  @P1 BRA `(.L_x_3008) ;  /* 0x00000000004c1947 */ /* 0x000fea0003800000 */
[----:B-1-34-:R-:W1:Y:S01]  /*3660*/  LDC R246, c[0x0][0x284] ;  /* 0x0000a100fff67b82 */ /* 0x01ae620000000800 */
        /* <DEDUP_REMOVED lines=18> */
.L_x_3008:
[----:B------:R-:W-:Y:S05]  /*3790*/  BSYNC B1 ;  /* 0x0000000000017941 */ /* 0x000fea0003800000 */
.L_x_3007:
[----:B------:R-:W-:Y:S01]  /*37a0*/  BSSY B1, `(.L_x_3009) ;  /* 0x0000016000017945 */ /* 0x000fe20003800000 */
[----:B------:R-:W-:-:S03]  /*37b0*/  IMAD.IADD R3, R3, 0x1, R252 ;  /* 0x0000000103037824 */ /* 0x000fc600078e02fc */
        /* <DEDUP_REMOVED lines=20> */
.L_x_3010:
[----:B------:R-:W-:Y:S05]  /*3900*/  BSYNC B1 ;  /* 0x0000000000017941 */ /* 0x000fea0003800000 */
.L_x_3009:
        /* <DEDUP_REMOVED lines=22> */
.L_x_3012:
[----:B------:R-:W-:Y:S05]  /*3a70*/  BSYNC B1 ;  /* 0x0000000000017941 */ /* 0x000fea0003800000 */
.L_x_3011:
[----:B------:R-:W-:Y:S01]  /*3a80*/  BSSY B1, `(.L_x_3013) ;  /* 0x0000016000017945 */ /* 0x000fe20003800000 */
[----:B------:R-:W-:-:S03]  /*3a90*/  IMAD R3, R252, 0x7, R2 ;  /* 0x00000007fc037824 */ /* 0x000fc600078e0202 */
        /* <DEDUP_REMOVED lines=20> */
.L_x_3014:
[----:B------:R-:W-:Y:S05]  /*3be0*/  BSYNC B1 ;  /* 0x0000000000017941 */ /* 0x000fea0003800000 */
.L_x_3013:
[----:B------:R-:W-:Y:S01]  /*3bf0*/  BSSY B1, `(.L_x_3015) ;  /* 0x0000016000017945 */ /* 0x000fe20003800000 */
[----:B------:R-:W-:-:S03]  /*3c00*/  IADD3 R3, R3, R252, RZ ;  /* 0x000000fc03037210 */ /* 0x000fc60007ffe0ff */
[----:B------:R-:W-:Y:S05]  /*3c10*/  @P1 BRA `(.L_x_3016) ;  /* 0x00000000004c1947 */ /* 0x000fea0003800000 */
[----:B-1-34-:R-:W1:Y:S01]  /*3c20*/  LDC R246, c[0x0][0x284] ;  /* 0x0000a100fff67b82 */ /* 0x01ae620000000800 */
        /* <DEDUP_REMOVED lines=18> */
.L_x_3016:
[----:B------:R-:W-:Y:S05]  /*3d50*/  BSYNC B1 ;  /* 0x0000000000017941 */ /* 0x000fea0003800000 */
.L_x_3015:
[----:B------:R-:W-:Y:S04]  /*3d60*/  BSSY B1, `(.L_x_3017) ;  /* 0x0000016000017945 */ /* 0x000fe80003800000 */
[----:B------:R-:W-:Y:S05]  /*3d70*/  @P1 BRA `(.L_x_3018) ;  /* 0x0000000000501947 */ /* 0x000fea0003800000 */
[----:B-1-34-:R-:W1:Y:S01]  /*3d80*/  LDC R246, c[0x0][0x284] ;  /* 0x0000a100fff67b82 */ /* 0x01ae620000000800 */
[----:B------:R-:W-:-:S04]  /*3d90*/  IADD3 R3, R3, R252, RZ ;  /* 0x000000fc03037210 */ /* 0x000fc80007ffe0ff */
        /* <DEDUP_REMOVED lines=18> */
.L_x_3018:
[----:B------:R-:W-:Y:S05]  /*3ec0*/  BSYNC B1 ;  /* 0x0000000000017941 */ /* 0x000fea0003800000 */
.L_x_3017:
[----:B------:R-:W-:Y:S01]  /*3ed0*/  BSSY B1, `(.L_x_3019) ;  /* 0x0000016000017945 */ /* 0x000fe20003800000 */
[----:B------:R-:W-:-:S03]  /*3ee0*/  IMAD R3, R252, 0xa, R2 ;  /* 0x0000000afc037824 */ /* 0x000fc600078e0202 */
        /* <DEDUP_REMOVED lines=20> */
.L_x_3020:
[----:B------:R-:W-:Y:S05]  /*4030*/  BSYNC B1 ;  /* 0x0000000000017941 */ /* 0x000fea0003800000 */
.L_x_3019:
[----:B------:R-:W-:Y:S01]  /*4040*/  BSSY B1, `(.L_x_3021) ;  /* 0x0000016000017945 */ /* 0x000fe20003800000 */
[----:B------:R-:W-:-:S03]  /*4050*/  IADD3 R3, R3, R252, RZ ;  /* 0x000000fc03037210 */ /* 0x000fc60007ffe0ff */
        /* <DEDUP_REMOVED lines=20> */
.L_x_3022:
[----:B------:R-:W-:Y:S05]  /*41a0*/  BSYNC B1 ;  /* 0x0000000000017941 */ /* 0x000fea0003800000 */
.L_x_3021:
[----:B------:R-:W-:Y:S04]  /*41b0*/  BSSY B1, `(.L_x_3023) ;  /* 0x0000016000017945 */ /* 0x000fe80003800000 */
[----:B------:R-:W-:Y:S05]  /*41c0*/  @P1 BRA `(.L_x_3024) ;  /* 0x0000000000501947 */ /* 0x000fea0003800000 */
[----:B-1-34-:R-:W1:Y:S01]  /*41d0*/  LDC R246, c[0x0][0x284] ;  /* 0x0000a100fff67b82 */ /* 0x01ae620000000800 */
[----:B------:R-:W-:-:S05]  /*41e0*/  IMAD.IADD R3, R3, 0x1, R252 ;  /* 0x0000000103037824 */ /* 0x000fca00078e02fc */
        /* <DEDUP_REMOVED lines=18> */
.L_x_3024:
[----:B------:R-:W-:Y:S05]  /*4310*/  BSYNC B1 ;  /* 0x0000000000017941 */ /* 0x000fea0003800000 */
.L_x_3023:
        /* <DEDUP_REMOVED lines=22> */
.L_x_3026:
[----:B------:R-:W-:Y:S05]  /*4480*/  BSYNC B1 ;  /* 0x0000000000017941 */ /* 0x000fea0003800000 */
.L_x_3025:
        /* <DEDUP_REMOVED lines=22> */
.L_x_3028:
[----:B------:R-:W-:Y:S05]  /*45f0*/  BSYNC B1 ;  /* 0x0000000000017941 */ /* 0x000fea0003800000 */
.L_x_3027:
        /* <DEDUP_REMOVED lines=22> */
.L_x_3030:
[----:B------:R-:W-:Y:S05]  /*4760*/  BSYNC B1 ;  /* 0x0000000000017941 */ /* 0x000fea0003800000 */
.L_x_3029:
        /* <DEDUP_REMOVED lines=22> */
.L_x_3032:
[----:B------:R-:W-:Y:S05]  /*48d0*/  BSYNC B1 ;  /* 0x0000000000017941 */ /* 0x000fea0003800000 */
.L_x_3031:
        /* <DEDUP_REMOVED lines=22> */
.L_x_3034:
[----:B------:R-:W-:Y:S05]  /*4a40*/  BSYNC B1 ;  /* 0x0000000000017941 */ /* 0x000fea0003800000 */
.L_x_3033:
        /* <DEDUP_REMOVED lines=22> */
.L_x_3036:
[----:B------:R-:W-:Y:S05]  /*4bb0*/  BSYNC B1 ;  /* 0x0000000000017941 */ /* 0x000fea0003800000 */
.L_x_3035:
        /* <DEDUP_REMOVED lines=22> */
.L_x_3038:
[----:B------:R-:W-:Y:S05]  /*4d20*/  BSYNC B1 ;  /* 0x0000000000017941 */ /* 0x000fea0003800000 */
.L_x_3037:
        /* <DEDUP_REMOVED lines=22> */
.L_x_3040:
[----:B------:R-:W-:Y:S05]  /*4e90*/  BSYNC B1 ;  /* 0x0000000000017941 */ /* 0x000fea0003800000 */
.L_x_3039:
        /* <DEDUP_REMOVED lines=22> */
.L_x_3042:
[----:B------:R-:W-:Y:S05]  /*5000*/  BSYNC B1 ;  /* 0x0000000000017941 */ /* 0x000fea0003800000 */
.L_x_3041:
        /* <DEDUP_REMOVED lines=22> */
.L_x_3044:
[----:B------:R-:W-:Y:S05]  /*5170*/  BSYNC B1 ;  /* 0x0000000000017941 */ /* 0x000fea0003800000 */
.L_x_3043:
        /* <DEDUP_REMOVED lines=22> */
.L_x_3046:
[----:B------:R-:W-:Y:S05]  /*52e0*/  BSYNC B1 ;  /* 0x0000000000017941 */ /* 0x000fea0003800000 */
.L_x_3045:
        /* <DEDUP_REMOVED lines=22> */
.L_x_3048:
[----:B------:R-:W-:Y:S05]  /*5450*/  BSYNC B1 ;  /* 0x0000000000017941 */ /* 0x000fea0003800000 */
.L_x_3047:
        /* <DEDUP_REMOVED lines=22> */
.L_x_3050:
[----:B------:R-:W-:Y:S05]  /*55c0*/  BSYNC B1 ;  /* 0x0000000000017941 */ /* 0x000fea0003800000 */
.L_x_3049:
        /* <DEDUP_REMOVED lines=22> */
.L_x_3052:
[----:B------:R-:W-:Y:S05]  /*5730*/  BSYNC B1 ;  /* 0x0000000000017941 */ /* 0x000fea0003800000 */
.L_x_3051:
        /* <DEDUP_REMOVED lines=22> */
.L_x_3054:
[----:B------:R-:W-:Y:S05]  /*58a0*/  BSYNC B1 ;  /* 0x0000000000017941 */ /* 0x000fea0003800000 */
.L_x_3053:
        /* <DEDUP_REMOVED lines=22> */
.L_x_3056:
[----:B------:R-:W-:Y:S05]  /*5a10*/  BSYNC B1 ;  /* 0x0000000000017941 */ /* 0x000fea0003800000 */
.L_x_3055:
        /* <DEDUP_REMOVED lines=22> */
.L_x_3058:
[----:B------:R-:W-:Y:S05]  /*5b80*/  BSYNC B1 ;  /* 0x0000000000017941 */ /* 0x000fea0003800000 */
.L_x_3057:
        /* <DEDUP_REMOVED lines=22> */
.L_x_3060:
[----:B------:R-:W-:Y:S05]  /*5cf0*/  BSYNC B1 ;  /* 0x0000000000017941 */ /* 0x000fea0003800000 */
.L_x_3059:
[----:B------:R-:W-:Y:S04]  /*5d00*/  BSSY B1, `(.L_x_3061) ;  /* 0x0000016000017945 */ /* 0x000fe80003800000 */
[----:B------:R-:W-:Y:S05]  /*5d10*/  @P1 BRA `(.L_x_3062) ;  /* 0x0000000000501947 */ /* 0x000fea0003800000 */
[----:B------:R-:W0:Y:S01]  /*5d20*/  LDC R3, c[0x0][0x284] ;  /* 0x0000a100ff037b82 */ /* 0x000e220000000800 */
[----:B------:R-:W-:-:S04]  /*5d30*/  IMAD R2, R252, 0x1f, R2 ;  /* 0x0000001ffc027824 */ /* 0x000fc800078e0202 */
[----:B------:R-:W-:Y:S02]  /*5d40*/  IMAD.SHL.U32 R240, R2, 0x8, RZ ;  /* 0x0000000802f07824 */ /* 0x000fe400078e00ff */
[----:B0-----:R-:W-:-:S05]  /*5d50*/  IMAD R3, R3, 0x90, RZ ;  /* 0x0000009003037824 */ /* 0x001fca00078e02ff */
[----:B------:R-:W-:-:S13]  /*5d60*/  ISETP.GE.AND P2, PT, R240, R3, PT ;  /* 0x00000003f000720c */ /* 0x000fda0003f46270 */
[----:B------:R-:W2:Y:S01]  /*5d70*/  @!P2 LDG.E R2, desc[UR36][R244.64] ;  /* 0x00000024f402a981 */ /* 0x000ea2000c1e1900 */
[----:B------:R-:W2:Y:S02]  /*5d80*/  @!P2 LDC R3, c[0x0][0x288] ;  /* 0x0000a200ff03ab82 */ /* 0x000ea40000000800 */
[----:B--2---:R-:W-:-:S06]  /*5d90*/  @!P2 IMAD R241, R2, R3, RZ ;  /* 0x0000000302f1a224 */ /* 0x004fcc00078e02ff */
[----:B------:R-:W0:Y:S01]  /*5da0*/  @!P2 LDC.64 R2, c[0x0][0x248] ;  /* 0x00009200ff02ab82 */ /* 0x000e220000000a00 */
[----:B------:R-:W-:-:S04]  /*5db0*/  @!P2 IMAD R241, R241, 0x90, RZ ;  /* 0x00000090f1f1a824 */ /* 0x000fc800078e02ff */
[----:B------:R-:W-:Y:S02]  /*5dc0*/  @!P2 IMAD R240, R241, R252, R240 ;  /* 0x000000fcf1f0a224 */ /* 0x000fe400078e02f0 */
[----:B------:R-:W-:-:S03]  /*5dd0*/  @!P2 IMAD R241, R252, UR6, RZ ;  /* 0x00000006fcf1ac24 */ /* 0x000fc6000f8e02ff */
[----:B------:R-:W-:Y:S02]  /*5de0*/  @!P2 SHF.R.S32.HI R242, RZ, 0x1f, R240 ;  /* 0x0000001ffff2a819 */ /* 0x000fe400000114f0 */
[----:B------:R-:W-:-:S04]  /*5df0*/  @!P2 IADD3 R240, P3, R241, R240, RZ ;  /* 0x000000f0f1f0a210 */ /* 0x000fc80007f7e0ff */
[----:B------:R-:W-:Y:S02]  /*5e00*/  @!P2 LEA.HI.X.SX32 R242, R241, R242, 0x1, P3 ;  /* 0x000000f2f1f2a211 */ /* 0x000fe400018f0eff */
[----:B0-----:R-:W-:-:S04]  /*5e10*/  @!P2 LEA R2, P3, R240, R2, 0x1 ;  /* 0x00000002f002a211 */ /* 0x001fc800078608ff */
[----:B------:R-:W-:Y:S02]  /*5e20*/  @!P2 LEA.HI.X R3, R240, R3, R242, 0x1, P3 ;  /* 0x00000003f003a211 */ /* 0x000fe400018f0cf2 */
[----:B------:R-:W-:Y:S02]  /*5e30*/  CS2R R242, SRZ ;  /* 0x0000000000f27805 */ /* 0x000fe4000001ff00 */
[----:B------:R-:W-:-:S06]  /*5e40*/  CS2R R240, SRZ ;  /* 0x0000000000f07805 */ /* 0x000fcc000001ff00 */
[----:B------:R0:W5:Y:S02]  /*5e50*/  @!P2 LDG.E.128 R240, desc[UR36][R2.64] ;  /* 0x0000002402f0a981 */ /* 0x000164000c1e1d00 */
.L_x_3062:
[----:B------:R-:W-:Y:S05]  /*5e60*/  BSYNC B1 ;  /* 0x0000000000017941 */ /* 0x000fea0003800000 */
.L_x_3061:
[----:B------:R-:W-:Y:S04]  /*5e70*/  BSSY B1, `(.L_x_3063) ;  /* 0x00000bf000017945 */ /* 0x000fe80003800000 */
[----:B------:R-:W-:Y:S05]  /*5e80*/  @P1 BRA `(.L_x_3064) ;  /* 0x0000000800f41947 */ /* 0x000fea0003800000 */
[----:B------:R0:W-:Y:S01]  /*5e90*/  STL [R1+0x38], R0 ;  /* 0x0000380001007387 */ /* 0x0001e20000100800 */
[----:B------:R-:W-:Y:S01]  /*5ea0*/  UISETP.NE.U32.AND UP0, UPT, UR16, URZ, UPT ;  /* 0x0000003f1000728c */ /* 0x000fe2000bf05070 */
[----:B------:R-:W-:Y:S02]  /*5eb0*/  ULDC UR15, c[0x0][0x298] ;  /* 0x0000a600000f7ab9 */ /* 0x000fe40000000800 */
[----:B------:R-:W2:Y:S04]  /*5ec0*/  LDL R252, [R1+0x24] ;  /* 0x0000240001fc7983 */ /* 0x000ea80000100800 */
[----:B-1-34-:R-:W3:Y:S04]  /*5ed0*/  LDL R247, [R1+0x10] ;  /* 0x0000100001f77983 */ /* 0x01aee80000100800 */
[----:B0-----:R-:W4:Y:S04]  /*5ee0*/  LDL R0, [R1+0x20] ;  /* 0x0000200001007983 */ /* 0x001f280000100800 */
[----:B------:R-:W3:Y:S04]  /*5ef0*/  LDL R246, [R1+0x14] ;  /* 0x0000140001f67983 */ /* 0x000ee80000100800 */
[----:B------:R-:W3:Y:S04]  /*5f00*/  LDL R245, [R1] ;  /* 0x0000000001f57983 */ /* 0x000ee80000100800 */
[----:B------:R-:W3:Y:S01]  /*5f10*/  LDL R244, [R1+0x4] ;  /* 0x0000040001f47983 */ /* 0x000ee20000100800 */
[----:B--2--5:R-:W-:Y:S01]  /*5f20*/  HFMA2.MMA R2, R252, R117, -RZ ;  /* 0x00000075fc027235 */ /* 0x024fe200001000ff */
[----:B----4-:R-:W-:-:S02]  /*5f30*/  HMUL2 R3, R0, R116 ;  /* 0x0000007400037232 */ /* 0x010fc40000000000 */
[----:B------:R-:W2:Y:S07]  /*5f40*/  LDL.LU R0, [R1+0x38] ;  /* 0x0000380001007983 */ /* 0x000eae0000300800 */
[----:B---3--:R-:W-:Y:S01]  /*5f50*/  HFMA2 R2, R246, R121, R2 ;  /* 0x00000079f6027231 */ /* 0x008fe20000000002 */
[----:B------:R-:W-:Y:S01]  /*5f60*/  HFMA2.MMA R3, R247, R120, R3 ;  /* 0x00000078f7037235 */ /* 0x000fe20000000003 */
[----:B------:R-:W3:Y:S07]  /*5f70*/  LDL R246, [R1+0x28] ;  /* 0x0000280001f67983 */ /* 0x000eee0000100800 */
[----:B------:R-:W-:-:S02]  /*5f80*/  HFMA2.MMA R3, R245, R124, R3 ;  /* 0x0000007cf5037235 */ /* 0x000fc40000000003 */
[----:B------:R-:W4:Y:S01]  /*5f90*/  LDL R245, [R1+0x18] ;  /* 0x0000180001f57983 */ /* 0x000f220000100800 */
[----:B------:R-:W-:-:S03]  /*5fa0*/  HFMA2 R2, R244, R125, R2 ;  /* 0x0000007df4027231 */ /* 0x000fc60000000002 */
[----:B------:R-:W2:Y:S02]  /*5fb0*/  LDL R244, [R1+0x8] ;  /* 0x0000080001f47983 */ /* 0x000ea40000100800 */
        /* <DEDUP_REMOVED lines=13> */
[----:B------:R-:W-:Y:S01]  /*6090*/  HFMA2.MMA R3, R64, R180, R3 ;  /* 0x000000b440037235 */ /* 0x000fe20000000003 */
[----:B------:R-:W-:-:S07]  /*60a0*/  HFMA2 R2, R249, R129, R2 ;  /* 0x00000081f9027231 */ /* 0x000fce0000000002 */
[----:B------:R-:W-:Y:S01]  /*60b0*/  HFMA2.MMA R3, R60, R184, R3 ;  /* 0x000000b83c037235 */ /* 0x000fe20000000003 */
[----:B------:R-:W-:-:S07]  /*60c0*/  HFMA2 R2, R113, R133, R2 ;  /* 0x0000008571027231 */ /* 0x000fce0000000002 */
        /* <DEDUP_REMOVED lines=40> */
[----:B------:R-:W-:-:S09]  /*6350*/  HFMA2 R2, R5, R241, R2 ;  /* 0x000000f105027231 */ /* 0x000fd20000000002 */
[----:B------:R-:W-:Y:S02]  /*6360*/  HADD2 R2, R3, R2 ;  /* 0x0000000203027230 */ /* 0x000fe40000000000 */
[----:B---3--:R-:W-:Y:S02]  /*6370*/  HMUL2 R3, R246, R118 ;  /* 0x00000076f6037232 */ /* 0x008fe40000000000 */
[----:B------:R-:W3:Y:S04]  /*6380*/  LDL R246, [R1+0x2c] ;  /* 0x00002c0001f67983 */ /* 0x000ee80000100800 */
[----:B----4-:R-:W-:Y:S02]  /*6390*/  HFMA2.MMA R3, R245, R122, R3 ;  /* 0x0000007af5037235 */ /* 0x010fe40000000003 */
[----:B------:R-:W4:Y:S08]  /*63a0*/  LDL R245, [R1+0x1c] ;  /* 0x00001c0001f57983 */ /* 0x000f300000100800 */
[----:B--2---:R-:W-:-:S02]  /*63b0*/  HFMA2 R3, R244, R126, R3 ;  /* 0x0000007ef4037231 */ /* 0x004fc40000000003 */
[----:B------:R-:W2:Y:S04]  /*63c0*/  LDL R244, [R1+0xc] ;  /* 0x00000c0001f47983 */ /* 0x000ea80000100800 */
        /* <DEDUP_REMOVED lines=29> */
[----:B------:R-:W-:Y:S02]  /*65a0*/  HADD2 R2, R2, R3 ;  /* 0x0000000302027230 */ /* 0x000fe40000000000 */
[----:B---3--:R-:W-:Y:S01]  /*65b0*/  HMUL2 R3, R246, R119 ;  /* 0x00000077f6037232 */ /* 0x008fe20000000000 */
[----:B------:R-:W-:Y:S01]  /*65c0*/  UISETP.NE.AND.EX UP0, UPT, UR17, URZ, UPT, UP0 ;  /* 0x0000003f1100728c */ /* 0x000fe2000bf05300 */
[----:B------:R-:W0:Y:S02]  /*65d0*/  LDC R246, c[0x0][0x2c0] ;  /* 0x0000b000fff67b82 */ /* 0x000e240000000800 */
[----:B----4-:R-:W-:-:S03]  /*65e0*/  HFMA2 R3, R245, R123, R3 ;  /* 0x0000007bf5037231 */ /* 0x010fc60000000003 */
[----:B------:R-:W-:Y:S01]  /*65f0*/  PLOP3.LUT P1, PT, PT, PT, UP0, 0x80, 0x0 ;  /* 0x000000000000781c */ /* 0x000fe20003f2f008 */
[----:B------:R-:W3:Y:S04]  /*6600*/  LDL R245, [R1+0x30] ;  /* 0x0000300001f57983 */ /* 0x000ee80000100800 */
[----:B------:R-:W-:Y:S01]  /*6610*/  @UP0 ULDC UR5, c[0x0][0x2d0] ;  /* 0x0000b40000050ab9 */ /* 0x000fe20000000800 */
[----:B--2---:R-:W-:-:S10]  /*6620*/  HFMA2.MMA R3, R244, R127, R3 ;  /* 0x0000007ff4037235 */ /* 0x004fd40000000003 */
        /* <DEDUP_REMOVED lines=28> */
[----:B------:R-:W-:-:S04]  /*67f0*/  HFMA2 R3, R7, R243, R3 ;  /* 0x000000f307037231 */ /* 0x000fc80000000003 */
[----:B------:R-:W-:Y:S01]  /*6800*/  HADD2 R2, R2, R3 ;  /* 0x0000000302027230 */ /* 0x000fe20000000000 */
[----:B------:R-:W-:-:S04]  /*6810*/  @UP0 UIMAD UR4, UR46, UR5, UR40 ;  /* 0x000000052e0402a4 */ /* 0x000fc8000f8e0228 */
[--C-:B------:R-:W-:Y:S02]  /*6820*/  HADD2.F32 R3, -RZ, R2.reuse.H0_H0 ;  /* 0x20000002ff037230 */ /* 0x100fe40000004100 */
[----:B------:R-:W-:-:S05]  /*6830*/  HADD2.F32 R2, -RZ, R2.H1_H1 ;  /* 0x30000002ff027230 */ /* 0x000fca0000004100 */
[----:B------:R-:W-:Y:S01]  /*6840*/  FADD.FTZ R244, R3, R2 ;  /* 0x0000000203f47221 */ /* 0x000fe20000010000 */
[----:B------:R-:W-:Y:S02]  /*6850*/  MOV R2, UR4 ;  /* 0x0000000400027c02 */ /* 0x000fe40008000f00 */
[----:B------:R-:W-:-:S03]  /*6860*/  MOV R3, 0x2 ;  /* 0x0000000200037802 */ /* 0x000fc60000000f00 */
[----:B------:R-:W-:Y:S01]  /*6870*/  @P1 IMAD R2, R2, UR5, R0 ;  /* 0x0000000502021c24 */ /* 0x000fe2000f8e0200 */
[----:B------:R-:W-:-:S03]  /*6880*/  @UP0 ULDC.64 UR4, c[0x0][0x2c8] ;  /* 0x0000b20000040ab9 */ /* 0x000fc60000000a00 */
[----:B------:R-:W-:-:S06]  /*6890*/  @P1 IMAD.WIDE R2, R2, R3, UR4 ;  /* 0x0000000402021e25 */ /* 0x000fcc000f8e0203 */
[----:B------:R1:W2:Y:S01]  /*68a0*/  @P1 LDG.E.U16 R2, desc[UR36][R2.64] ;  /* 0x0000002402021981 */ /* 0x0002a2000c1e1500 */
[----:B------:R-:W-:-:S04]  /*68b0*/  UISETP.NE.U32.AND UP0, UPT, UR12, URZ, UPT ;  /* 0x0000003f0c00728c */ /* 0x000fc8000bf05070 */
[----:B------:R-:W-:Y:S01]  /*68c0*/  UISETP.NE.AND.EX UP0, UPT, UR13, URZ, UPT, UP0 ;  /* 0x0000003f0d00728c */ /* 0x000fe2000bf05300 */
[----:B------:R-:W-:-:S05]  /*68d0*/  FMUL.FTZ R244, R244, UR14 ;  /* 0x0000000ef4f47c20 */ /* 0x000fca0008410000 */
[----:B------:R-:W-:-:S05]  /*68e0*/  PLOP3.LUT P2, PT, PT, PT, UP0, 0x80, 0x0 ;  /* 0x000000000000781c */ /* 0x000fca0003f4f008 */
[----:B------:R-:W-:Y:S02]  /*68f0*/  @UP0 ULDC.64 UR4, c[0x0][0x2d8] ;  /* 0x0000b60000040ab9 */ /* 0x000fe40000000a00 */
[----:B------:R-:W-:-:S06]  /*6900*/  @UP0 UIMAD.WIDE UR4, UR46, 0x2, UR4 ;  /* 0x000000022e0408a5 */ /* 0x000fcc000f8e0204 */
[----:B-1----:R-:W-:Y:S01]  /*6910*/  MOV R3, UR5 ;  /* 0x0000000500037c02 */ /* 0x002fe20008000f00 */
[----:B--2---:R-:W-:-:S05]  /*6920*/  @P1 HADD2.F32 R2, -RZ, R2.H0_H0 ;  /* 0x20000002ff021230 */ /* 0x004fca0000004100 */
[----:B------:R-:W-:Y:S01]  /*6930*/  @P1 FADD.FTZ R244, R244, R2 ;  /* 0x00000002f4f41221 */ /* 0x000fe20000010000 */
[----:B------:R-:W-:-:S06]  /*6940*/  MOV R2, UR4 ;  /* 0x0000000400027c02 */ /* 0x000fcc0008000f00 */
[----:B------:R1:W2:Y:S01]  /*6950*/  @P2 LDG.E.U16 R2, desc[UR36][R2.64] ;  /* 0x0000002402022981 */ /* 0x0002a2000c1e1500 */
[----:B------:R-:W4:Y:S01]  /*6960*/  S2UR UR5, SR_CgaCtaId ;  /* 0x00000000000579c3 */ /* 0x000f220000008800 */
[----:B0-----:R-:W-:-:S05]  /*6970*/  VIADD R246, R246, UR15 ;  /* 0x0000000ff6f67c36 */ /* 0x001fca0008000000 */
[----:B------:R-:W-:-:S04]  /*6980*/  @P2 ISETP.GE.AND P1, PT, R0, R246, PT ;  /* 0x000000f60000220c */ /* 0x000fc80003f26270 */
[----:B-1----:R-:W-:Y:S01]  /*6990*/  @P2 SEL R3, RZ, UR39, P1 ;  /* 0x00000027ff032c07 */ /* 0x002fe20008800000 */
[----:B------:R-:W-:-:S03]  /*69a0*/  UMOV UR4, 0x400 ;  /* 0x0000040000047882 */ /* 0x000fc60000000000 */
[----:B------:R-:W-:Y:S01]  /*69b0*/  @P2 IADD3 R3, R3, -UR40, R0 ;  /* 0x8000002803032c10 */ /* 0x000fe2000fffe000 */
[----:B------:R-:W-:-:S03]  /*69c0*/  UIADD3 UR4, UR4, 0x240, URZ ;  /* 0x0000024004047890 */ /* 0x000fc6000fffe03f */
[----:B------:R-:W-:Y:S01]  /*69d0*/  @P2 I2FP.F32.S32 R3, R3 ;  /* 0x0000000300032245 */ /* 0x000fe20000201400 */
[----:B----4-:R-:W-:Y:S01]  /*69e0*/  ULEA UR4, UR5, UR4, 0x18 ;  /* 0x0000000405047291 */ /* 0x010fe2000f8ec03f */
[----:B--2---:R-:W-:-:S05]  /*69f0*/  @P2 HADD2.F32 R2, -RZ, R2.H0_H0 ;  /* 0x20000002ff022230 */ /* 0x004fca0000004100 */
[----:B------:R-:W-:Y:S01]  /*6a00*/  @P2 FFMA.FTZ R244, R3, R2, R244 ;  /* 0x0000000203f42223 */ /* 0x000fe200000100f4 */
[----:B------:R-:W-:-:S04]  /*6a10*/  VIADD R2, R0, -UR42 ;  /* 0x8000002a00027c36 */ /* 0x000fc80008000000 */
[----:B---3--:R-:W-:Y:S02]  /*6a20*/  @!P0 FMNMX.FTZ R245, R245, R244, !PT ;  /* 0x000000f4f5f58209 */ /* 0x008fe40007810000 */
[----:B------:R-:W-:-:S03]  /*6a30*/  LEA R2, R2, UR4, 0x2 ;  /* 0x0000000402027c11 */ /* 0x000fc6000f8e10ff */
[----:B------:R0:W-:Y:S04]  /*6a40*/  @!P0 STL [R1+0x30], R245 ;  /* 0x000030f501008387 */ /* 0x0001e80000100800 */
[----:B------:R0:W-:Y:S02]  /*6a50*/  STS [R2], R244 ;  /* 0x000000f402007388 */ /* 0x0001e40000000800 */
.L_x_3064:
[----:B------:R-:W-:Y:S05]  /*6a60*/  BSYNC B1 ;  /* 0x0000000000017941 */ /* 0x000fea0003800000 */
.L_x_3063:
[----:B------:R-:W-:-:S04]  /*6a70*/  IADD3 R0, R0, 0x100, RZ ;  /* 0x0000010000007810 */ /* 0x000fc80007ffe0ff */
[----:B------:R-:W-:-:S13]  /*6a80*/  ISETP.GE.AND P0, PT, R0, UR7, PT ;  /* 0x0000000700007c0c */ /* 0x000fda000bf06270 */
[----:B------:R-:W-:Y:S05]  /*6a90*/  @!P0 BRA `(.L_x_3065) ;  /* 0xffffffc000f88947 */ /* 0x000fea000383ffff */
.L_x_2998:
[----:B------:R-:W-:Y:S05]  /*6aa0*/  BSYNC B0 ;  /* 0x0000000000007941 */ /* 0x000fea0003800000 */
.L_x_2997:
[----:B0-----:R-:W2:Y:S01]  /*6ab0*/  LDL.LU R2, [R1+0x30] ;  /* 0x0000300001027983 */ /* 0x001ea20000300800 */
[----:B------:R-:W-:Y:S01]  /*6ac0*/  ULDC UR7, c[0x0][0x284] ;  /* 0x0000a10000077ab9 */ /* 0x000fe20000000800 */
[----:B------:R-:W-:Y:S01]  /*6ad0*/  ULDC.64 UR8, c[0x0][0x2b0] ;  /* 0x0000ac0000087ab9 */ /* 0x000fe20000000a00 */
[----:B------:R-:W-:Y:S01]  /*6ae0*/  BSSY B0, `(.L_x_3066) ;  /* 0x000004b000007945 */ /* 0x000fe20003800000 */
[----:B------:R-:W4:Y:S02]  /*6af0*/  S2R R10, SR_TID.X ;  /* 0x00000000000a7919 */ /* 0x000f240000002100 */
[----:B----4-:R-:W-:-:S04]  /*6b00*/  SHF.R.S32.HI R4, RZ, 0x1f, R10 ;  /* 0x0000001fff047819 */ /* 0x010fc8000001140a */
[----:B------:R-:W-:-:S04]  /*6b10*/  LEA.HI R4, R4, R10, RZ, 0x5 ;  /* 0x0000000a04047211 */ /* 0x000fc800078f28ff */
[----:B------:R-:W-:-:S04]  /*6b20*/  LOP3.LUT R5, R4, 0xffffffe0, RZ, 0xc0, !PT ;  /* 0xffffffe004057812 */ /* 0x000fc800078ec0ff */
[----:B------:R-:W-:-:S04]  /*6b30*/  IADD3 R6, -R5, R10, RZ ;  /* 0x0000000a05067210 */ /* 0x000fc80007ffe1ff */
[C---:B------:R-:W-:Y:S02]  /*6b40*/  ISETP.NE.AND P0, PT, R6.reuse, RZ, PT ;  /* 0x000000ff0600720c */ /* 0x040fe40003f05270 */
[----:B------:R-:W-:-:S11]  /*6b50*/  ISETP.GT.AND P1, PT, R6, 0x7, PT ;  /* 0x000000070600780c */ /* 0x000fd60003f24270 */
[----:B------:R-:W0:Y:S02]  /*6b60*/  @!P0 S2R R9, SR_CgaCtaId ;  /* 0x0000000000098919 */ /* 0x000e240000008800 */
[----:B------:R-:W4:Y:S01]  /*6b70*/  @!P1 S2R R12, SR_CgaCtaId ;  /* 0x00000000000c9919 */ /* 0x000f220000008800 */
[----:B--2---:R-:W2:Y:S02]  /*6b80*/  SHFL.BFLY PT, R0, R2, 0x10, 0x1f ;  /* 0x0e001f0002007f89 */ /* 0x004ea400000e0000 */
[----:B--2---:R-:W-:-:S05]  /*6b90*/  FMNMX.FTZ R0, R0, R2, !PT ;  /* 0x0000000200007209 */ /* 0x004fca0007810000 */
[----:B------:R-:W2:Y:S02]  /*6ba0*/  SHFL.BFLY PT, R3, R0, 0x8, 0x1f ;  /* 0x0d001f0000037f89 */ /* 0x000ea400000e0000 */
[----:B--2---:R-:W-:Y:S02]  /*6bb0*/  FMNMX.FTZ R3, R0, R3, !PT ;  /* 0x0000000300037209 */ /* 0x004fe40007810000 */
[----:B------:R-:W-:-:S03]  /*6bc0*/  @!P0 MOV R0, 0x400 ;  /* 0x0000040000008802 */ /* 0x000fc60000000f00 */
[----:B------:R-:W2:Y:S01]  /*6bd0*/  SHFL.BFLY PT, R2, R3, 0x4, 0x1f ;  /* 0x0c801f0003027f89 */ /* 0x000ea200000e0000 */
[----:B0-----:R-:W-:Y:S02]  /*6be0*/  @!P0 LEA R9, R9, R0, 0x18 ;  /* 0x0000000009098211 */ /* 0x001fe400078ec0ff */
[----:B------:R-:W-:-:S05]  /*6bf0*/  @!P0 SHF.R.S32.HI R0, RZ, 0x5, R4 ;  /* 0x00000005ff008819 */ /* 0x000fca0000011404 */
[----:B------:R-:W-:Y:S01]  /*6c00*/  @!P0 IMAD R0, R0, 0x4, R9 ;  /* 0x0000000400008824 */ /* 0x000fe200078e0209 */
[----:B--2---:R-:W-:Y:S02]  /*6c10*/  FMNMX.FTZ R2, R3, R2, !PT ;  /* 0x0000000203027209 */ /* 0x004fe40007810000 */
[----:B------:R-:W-:-:S03]  /*6c20*/  @!P1 MOV R3, 0x400 ;  /* 0x0000040000039802 */ /* 0x000fc60000000f00 */
[----:B------:R-:W0:Y:S02]  /*6c30*/  SHFL.BFLY PT, R5, R2, 0x2, 0x1f ;  /* 0x0c401f0002057f89 */ /* 0x000e2400000e0000 */
[----:B0-----:R-:W-:Y:S02]  /*6c40*/  FMNMX.FTZ R7, R2, R5, !PT ;  /* 0x0000000502077209 */ /* 0x001fe40007810000 */
[----:B----4-:R-:W-:Y:S02]  /*6c50*/  @!P1 LEA R5, R12, R3, 0x18 ;  /* 0x000000030c059211 */ /* 0x010fe400078ec0ff */
[----:B------:R-:W-:Y:S01]  /*6c60*/  MOV R2, 0xff7fffff ;  /* 0xff7fffff00027802 */ /* 0x000fe20000000f00 */
[----:B------:R-:W0:Y:S01]  /*6c70*/  SHFL.BFLY PT, R8, R7, 0x1, 0x1f ;  /* 0x0c201f0007087f89 */ /* 0x000e2200000e0000 */
[----:B------:R-:W-:Y:S02]  /*6c80*/  @!P1 LEA R5, R6, R5, 0x2 ;  /* 0x0000000506059211 */ /* 0x000fe400078e10ff */
[----:B0-----:R-:W-:-:S05]  /*6c90*/  @!P0 FMNMX.FTZ R3, R7, R8, !PT ;  /* 0x0000000807038209 */ /* 0x001fca0007810000 */
[----:B------:R0:W-:Y:S01]  /*6ca0*/  @!P0 STS [R0], R3 ;  /* 0x0000000300008388 */ /* 0x0001e20000000800 */
[----:B------:R-:W-:Y:S01]  /*6cb0*/  BAR.SYNC.DEFER_BLOCKING 0x0 ;  /* 0x0000000000007b1d */ /* 0x000fe20000010000 */
[----:B0-----:R-:W-:-:S05]  /*6cc0*/  HFMA2.MMA R0, -RZ, RZ, 0, 0 ;  /* 0x00000000ff007435 */ /* 0x001fca00000001ff */
[----:B------:R0:W2:Y:S02]  /*6cd0*/  @!P1 LDS R2, [R5] ;  /* 0x0000000005029984 */ /* 0x0000a40000000800 */
[----:B0-----:R-:W-:-:S05]  /*6ce0*/  VIADD R5, R10, UR42 ;  /* 0x0000002a0a057c36 */ /* 0x001fca0008000000 */
[----:B------:R-:W-:Y:S01]  /*6cf0*/  ISETP.GT.AND P1, PT, R5, UR40, PT ;  /* 0x0000002805007c0c */ /* 0x000fe2000bf24270 */
[----:B--2---:R-:W0:Y:S02]  /*6d00*/  SHFL.BFLY PT, R7, R2, 0x4, 0x1f ;  /* 0x0c801f0002077f89 */ /* 0x004e2400000e0000 */
[----:B0-----:R-:W-:-:S05]  /*6d10*/  FMNMX.FTZ R7, R7, R2, !PT ;  /* 0x0000000207077209 */ /* 0x001fca0007810000 */
[----:B------:R-:W0:Y:S02]  /*6d20*/  SHFL.BFLY PT, R8, R7, 0x2, 0x1f ;  /* 0x0c401f0007087f89 */ /* 0x000e2400000e0000 */
[----:B0-----:R-:W-:-:S05]  /*6d30*/  FMNMX.FTZ R8, R7, R8, !PT ;  /* 0x0000000807087209 */ /* 0x001fca0007810000 */
[----:B------:R-:W0:Y:S02]  /*6d40*/  SHFL.BFLY PT, R9, R8, 0x1, 0x1f ;  /* 0x0c201f0008097f89 */ /* 0x000e2400000e0000 */
[----:B0-----:R-:W-:-:S06]  /*6d50*/  FMNMX.FTZ R9, R8, R9, !PT ;  /* 0x0000000908097209 */ /* 0x001fcc0007810000 */
[----:B------:R-:W0:Y:S01]  /*6d60*/  SHFL.IDX PT, R9, R9, RZ, 0x1f ;  /* 0x00001fff09097589 */ /* 0x000e2200000e0000 */
[----:B------:R-:W-:Y:S05]  /*6d70*/  @P1 BRA `(.L_x_3067) ;  /* 0x0000000000841947 */ /* 0x000fea0003800000 */
[----:B------:R-:W2:Y:S01]  /*6d80*/  S2R R3, SR_CgaCtaId ;  /* 0x0000000000037919 */ /* 0x000ea20000008800 */
[----:B------:R-:W-:Y:S01]  /*6d90*/  MOV R0, 0x400 ;  /* 0x0000040000007802 */ /* 0x000fe20000000f00 */
[----:B------:R-:W-:Y:S02]  /*6da0*/  ULDC.64 UR4, c[0x0][0x2b0] ;  /* 0x0000ac0000047ab9 */ /* 0x000fe40000000a00 */
[----:B------:R-:W-:Y:S02]  /*6db0*/  ISETP.NE.U32.AND P0, PT, RZ, UR4, PT ;  /* 0x00000004ff007c0c */ /* 0x000fe4000bf05070 */
[----:B------:R-:W-:Y:S02]  /*6dc0*/  IADD3 R0, R0, 0x240, RZ ;  /* 0x0000024000007810 */ /* 0x000fe40007ffe0ff */
[----:B------:R-:W-:Y:S02]  /*6dd0*/  ISETP.NE.AND.EX P0, PT, RZ, UR5, PT, P0 ;  /* 0x00000005ff007c0c */ /* 0x000fe4000bf05300 */
[----:B--2---:R-:W-:Y:S01]  /*6de0*/  LEA R11, R3, R0, 0x18 ;  /* 0x00000000030b7211 */ /* 0x004fe200078ec0ff */
[----:B------:R-:W-:-:S10]  /*6df0*/  IMAD.MOV.U32 R0, RZ, RZ, RZ ;  /* 0x000000ffff007224 */ /* 0x000fd400078e00ff */
.L_x_3071:
[----:B--2---:R-:W-:Y:S01]  /*6e00*/  IADD3 R2, R5, -UR42, RZ ;  /* 0x8000002a05027c10 */ /* 0x004fe2000fffe0ff */
[----:B------:R-:W-:Y:S03]  /*6e10*/  BSSY B1, `(.L_x_3068) ;  /* 0x0000012000017945 */ /* 0x000fe60003800000 */
[----:B------:R-:W-:Y:S01]  /*6e20*/  LEA R8, R2, R11, 0x2 ;  /* 0x0000000b02087211 */ /* 0x000fe200078e10ff */
[----:B------:R-:W-:Y:S06]  /*6e30*/  @!P0 BRA `(.L_x_3069) ;  /* 0x00000000002c8947 */ /* 0x000fec0003800000 */
[----:B------:R-:W-:Y:S01]  /*6e40*/  UIMAD UR4, UR45, UR7, URZ ;  /* 0x000000072d0472a4 */ /* 0x000fe2000f8e023f */
[----:B------:R-:W-:-:S03]  /*6e50*/  SHF.R.S32.HI R3, RZ, 0x1f, R5 ;  /* 0x0000001fff037819 */ /* 0x000fc60000011405 */
[----:B------:R-:W-:Y:S02]  /*6e60*/  USHF.R.S32.HI UR5, URZ, 0x1f, UR4 ;  /* 0x0000001f3f057899 */ /* 0x000fe40008011404 */
[----:B------:R-:W-:-:S04]  /*6e70*/  IMAD.U32 R2, RZ, RZ, UR4 ;  /* 0x00000004ff027e24 */ /* 0x000fc8000f8e00ff */
[----:B------:R-:W-:Y:S02]  /*6e80*/  MOV R10, UR5 ;  /* 0x00000005000a7c02 */ /* 0x000fe40008000f00 */
[----:B------:R-:W-:-:S04]  /*6e90*/  IADD3 R2, P2, P3, R5, UR8, R2 ;  /* 0x0000000805027c10 */ /* 0x000fc8000fb5e002 */
[----:B------:R-:W-:-:S05]  /*6ea0*/  IADD3.X R3, R3, UR9, R10, P2, P3 ;  /* 0x0000000903037c10 */ /* 0x000fca00097e640a */
[----:B------:R-:W2:Y:S02]  /*6eb0*/  LDG.E.U8 R2, desc[UR36][R2.64] ;  /* 0x0000002402027981 */ /* 0x000ea4000c1e1100 */
[----:B--2---:R-:W-:-:S13]  /*6ec0*/  ISETP.NE.AND P2, PT, R2, RZ, PT ;  /* 0x000000ff0200720c */ /* 0x004fda0003f45270 */
[----:B------:R-:W-:Y:S01]  /*6ed0*/  @P2 MOV R7, RZ ;  /* 0x000000ff00072202 */ /* 0x000fe20000000f00 */
[----:B------:R-:W-:Y:S06]  /*6ee0*/  @P2 BRA `(.L_x_3070) ;  /* 0x0000000000102947 */ /* 0x000fec0003800000 */
.L_x_3069:
[----:B------:R-:W0:Y:S02]  /*6ef0*/  LDS R2, [R8] ;  /* 0x0000000008027984 */ /* 0x000e240000000800 */
[----:B0-----:R-:W-:-:S04]  /*6f00*/  FADD.FTZ R2, -R9, R2 ;  /* 0x0000000209027221 */ /* 0x001fc80000010100 */
[----:B------:R-:W-:-:S04]  /*6f10*/  FMUL.FTZ R2, R2, 1.4426950216293334961 ;  /* 0x3fb8aa3b02027820 */ /* 0x000fc80000410000 */
[----:B------:R2:W4:Y:S03]  /*6f20*/  MUFU.EX2 R7, R2 ;  /* 0x0000000200077308 */ /* 0x0005260000000800 */
.L_x_3070:
[----:B------:R-:W-:Y:S05]  /*6f30*/  BSYNC B1 ;  /* 0x0000000000017941 */ /* 0x000fea0003800000 */
.L_x_3068:
[----:B----4-:R4:W-:Y:S01]  /*6f40*/  STS [R8], R7 ;  /* 0x0000000708007388 */ /* 0x0109e20000000800 */
[----:B------:R-:W-:Y:S02]  /*6f50*/  VIADD R5, R5, 0x100 ;  /* 0x0000010005057836 */ /* 0x000fe40000000000 */
[----:B------:R-:W-:-:S03]  /*6f60*/  FADD.FTZ R0, R7, R0 ;  /* 0x0000000007007221 */ /* 0x000fc60000010000 */
[----:B------:R-:W-:-:S13]  /*6f70*/  ISETP.GT.AND P2, PT, R5, UR40, PT ;  /* 0x0000002805007c0c */ /* 0x000fda000bf44270 */
[----:B----4-:R-:W-:Y:S05]  /*6f80*/  @!P2 BRA `(.L_x_3071) ;  /* 0xfffffffc009ca947 */ /* 0x010fea000383ffff */
.L_x_3067:
[----:B------:R-:W-:Y:S05]  /*6f90*/  BSYNC B0 ;  /* 0x0000000000007941 */ /* 0x000fea0003800000 */
.L_x_3066:
[----:B------:R-:W4:Y:S01]  /*6fa0*/  SHFL.BFLY PT, R3, R0, 0x10, 0x1f ;  /* 0x0e001f0000037f89 */ /* 0x000f2200000e0000 */
[----:B------:R-:W1:Y:S01]  /*6fb0*/  S2UR UR9, SR_CgaCtaId ;  /* 0x00000000000979c3 */ /* 0x000e620000008800 */
[----:B------:R-:W-:Y:S01]  /*6fc0*/  UMOV UR8, 0x400 ;  /* 0x0000040000087882 */ /* 0x000fe20000000000 */
[----:B------:R-:W-:Y:S01]  /*6fd0*/  ULDC UR10, c[0x0][0x29c] ;  /* 0x0000a700000a7ab9 */ /* 0x000fe20000000800 */
[----:B0-----:R-:W0:Y:S01]  /*6fe0*/  S2R R9, SR_TID.X ;  /* 0x0000000000097919 */ /* 0x001e220000002100 */
[----:B------:R-:W-:Y:S01]  /*6ff0*/  ULDC UR11, c[0x0][0x284] ;  /* 0x0000a100000b7ab9 */ /* 0x000fe20000000800 */
[----:B------:R-:W-:Y:S01]  /*7000*/  ULDC.U8 UR5, c[0x0][0x31c] ;  /* 0x0000c70000057ab9 */ /* 0x000fe20000000000 */
[----:B------:R-:W-:Y:S01]  /*7010*/  ULDC UR7, c[0x0][0x288] ;  /* 0x0000a20000077ab9 */ /* 0x000fe20000000800 */
[----:B------:R-:W-:Y:S01]  /*7020*/  ULDC.64 UR14, c[0x0][0x310] ;  /* 0x0000c400000e7ab9 */ /* 0x000fe20000000a00 */
[----:B------:R-:W-:Y:S01]  /*7030*/  UIMAD UR7, UR45, UR7, UR46 ;  /* 0x000000072d0772a4 */ /* 0x000fe2000f8e022e */
[----:B------:R-:W-:Y:S01]  /*7040*/  BSSY B0, `(.L_x_3072) ;  /* 0x0000046000007945 */ /* 0x000fe20003800000 */
[----:B----4-:R-:W-:-:S05]  /*7050*/  FADD.FTZ R3, R3, R0 ;  /* 0x0000000003037221 */ /* 0x010fca0000010000 */
[----:B--2---:R-:W2:Y:S01]  /*7060*/  SHFL.BFLY PT, R2, R3, 0x8, 0x1f ;  /* 0x0d001f0003027f89 */ /* 0x004ea200000e0000 */
[----:B0-----:R-:W-:-:S04]  /*7070*/  LOP3.LUT P0, R7, R9, 0x1f, RZ, 0xc0, !PT ;  /* 0x0000001f09077812 */ /* 0x001fc8000780c0ff */
[----:B------:R-:W-:-:S09]  /*7080*/  ISETP.GT.U32.AND P2, PT, R7, 0x7, PT ;  /* 0x000000070700780c */ /* 0x000fd20003f44070 */
[----:B------:R-:W-:Y:S01]  /*7090*/  VOTEU.ALL UP0, P0 ;  /* 0x00000000003f7886 */ /* 0x000fe20000000000 */
[----:B------:R-:W-:Y:S01]  /*70a0*/  @!P0 SHF.R.U32.HI R0, RZ, 0x3, R9 ;  /* 0x00000003ff008819 */ /* 0x000fe20000011609 */
[----:B--2---:R-:W-:Y:S02]  /*70b0*/  FADD.FTZ R2, R3, R2 ;  /* 0x0000000203027221 */ /* 0x004fe40000010000 */
[----:B------:R-:W0:Y:S01]  /*70c0*/  @!P2 S2R R11, SR_CgaCtaId ;  /* 0x00000000000ba919 */ /* 0x000e220000008800 */
[----:B-1----:R-:W-:Y:S01]  /*70d0*/  @!UP0 ULEA UR4, UR9, UR8, 0x18 ;  /* 0x0000000809048291 */ /* 0x002fe2000f8ec03f */
[----:B------:R-:W-:Y:S01]  /*70e0*/  @!P0 LOP3.LUT R0, R0, 0x1ffffffc, RZ, 0xc0, !PT ;  /* 0x1ffffffc00008812 */ /* 0x000fe200078ec0ff */
[----:B------:R-:W-:Y:S01]  /*70f0*/  UISETP.LT.AND UP0, UPT, UR11, UR10, UPT ;  /* 0x0000000a0b00728c */ /* 0x000fe2000bf01270 */
[----:B------:R-:W1:Y:S01]  /*7100*/  SHFL.BFLY PT, R5, R2, 0x4, 0x1f ;  /* 0x0c801f0002057f89 */ /* 0x000e6200000e0000 */
[----:B------:R-:W-:-:S04]  /*7110*/  UIADD3 UR8, UR8, 0x240, URZ ;  /* 0x0000024008087890 */ /* 0x000fc8000fffe03f */
[----:B------:R-:W-:Y:S01]  /*7120*/  ULEA UR8, UR9, UR8, 0x18 ;  /* 0x0000000809087291 */ /* 0x000fe2000f8ec03f */
[----:B-1----:R-:W-:Y:S01]  /*7130*/  FADD.FTZ R5, R2, R5 ;  /* 0x0000000502057221 */ /* 0x002fe20000010000 */
[----:B------:R-:W-:-:S04]  /*7140*/  @!P2 MOV R2, 0x400 ;  /* 0x000004000002a802 */ /* 0x000fc80000000f00 */
[----:B------:R-:W1:Y:S01]  /*7150*/  SHFL.BFLY PT, R8, R5, 0x2, 0x1f ;  /* 0x0c401f0005087f89 */ /* 0x000e6200000e0000 */
[----:B0-----:R-:W-:-:S04]  /*7160*/  @!P2 LEA R2, R11, R2, 0x18 ;  /* 0x000000020b02a211 */ /* 0x001fc800078ec0ff */
[----:B------:R-:W-:Y:S01]  /*7170*/  @!P2 LEA R7, R7, R2, 0x2 ;  /* 0x000000020707a211 */ /* 0x000fe200078e10ff */
[----:B-1----:R-:W-:-:S05]  /*7180*/  FADD.FTZ R8, R5, R8 ;  /* 0x0000000805087221 */ /* 0x002fca0000010000 */
[----:B------:R-:W0:Y:S02]  /*7190*/  SHFL.BFLY PT, R3, R8, 0x1, 0x1f ;  /* 0x0c201f0008037f89 */ /* 0x000e2400000e0000 */
[----:B0-----:R-:W-:-:S05]  /*71a0*/  FADD.FTZ R3, R8, R3 ;  /* 0x0000000308037221 */ /* 0x001fca0000010000 */
[----:B------:R-:W-:Y:S01]  /*71b0*/  @!P0 STS [R0+UR4+0x20], R3 ;  /* 0x0000200300008988 */ /* 0x000fe20008000804 */
[----:B------:R-:W-:Y:S02]  /*71c0*/  USEL UR4, UR11, UR10, UP0 ;  /* 0x0000000a0b047287 */ /* 0x000fe40008000000 */
[----:B------:R-:W-:Y:S01]  /*71d0*/  UISETP.NE.AND UP0, UPT, UR5, URZ, UPT ;  /* 0x0000003f0500728c */ /* 0x000fe2000bf05270 */
[----:B------:R-:W-:Y:S01]  /*71e0*/  BAR.SYNC.DEFER_BLOCKING 0x0 ;  /* 0x0000000000007b1d */ /* 0x000fe20000010000 */
[----:B------:R-:W-:-:S04]  /*71f0*/  UIADD3 UR4, UR4, 0x4, URZ ;  /* 0x0000000404047890 */ /* 0x000fc8000fffe03f */
[----:B------:R-:W-:-:S04]  /*7200*/  USHF.R.S32.HI UR5, URZ, 0x1f, UR4 ;  /* 0x0000001f3f057899 */ /* 0x000fc80008011404 */
[----:B------:R-:W-:-:S03]  /*7210*/  ULEA.HI UR5, UR5, UR4, URZ, 0x2 ;  /* 0x0000000405057291 */ /* 0x000fc6000f8f103f */
[----:B------:R-:W-:Y:S01]  /*7220*/  @UP0 ULDC UR4, c[0x0][0x318] ;  /* 0x0000c60000040ab9 */ /* 0x000fe20000000800 */
[----:B------:R-:W-:Y:S02]  /*7230*/  USHF.L.U32 UR5, UR5, 0x2, URZ ;  /* 0x0000000205057899 */ /* 0x000fe4000800063f */
[----:B------:R-:W-:Y:S02]  /*7240*/  @UP0 UIMAD UR4, UR7, UR4, UR10 ;  /* 0x00000004070402a4 */ /* 0x000fe4000f8e020a */
[----:B------:R-:W-:Y:S02]  /*7250*/  ULOP3.LUT UR10, UR5, 0xfffffff0, URZ, 0xc0, !UPT ;  /* 0xfffffff0050a7892 */ /* 0x000fe4000f8ec03f */
[----:B------:R-:W-:Y:S01]  /*7260*/  @UP0 UIMAD UR9, UR4, UR11, URZ ;  /* 0x0000000b040902a4 */ /* 0x000fe2000f8e023f */
[----:B------:R-:W-:Y:S02]  /*7270*/  UMOV UR5, URZ ;  /* 0x0000003f00057c82 */ /* 0x000fe40008000000 */
[----:B------:R-:W-:Y:S01]  /*7280*/  UMOV UR4, URZ ;  /* 0x0000003f00047c82 */ /* 0x000fe20008000000 */
[----:B------:R-:W-:Y:S01]  /*7290*/  @UP0 USHF.R.S32.HI UR12, URZ, 0x1f, UR9 ;  /* 0x0000001f3f0c0899 */ /* 0x000fe20008011409 */
[----:B------:R-:W0:Y:S01]  /*72a0*/  @!P2 LDS R3, [R7+0x20] ;  /* 0x000020000703a984 */ /* 0x000e220000000800 */
[----:B------:R-:W-:Y:S01]  /*72b0*/  UIADD3 UR11, UR8, UR10, URZ ;  /* 0x0000000a080b7290 */ /* 0x000fe2000fffe03f */
[----:B------:R-:W-:-:S04]  /*72c0*/  @UP0 UMOV UR4, UR9 ;  /* 0x0000000900040c82 */ /* 0x000fc80008000000 */
[----:B------:R-:W-:Y:S01]  /*72d0*/  @UP0 UMOV UR5, UR12 ;  /* 0x0000000c00050c82 */ /* 0x000fe20008000000 */
[----:B0-----:R-:W0:Y:S02]  /*72e0*/  SHFL.BFLY PT, R2, R3, 0x4, 0x1f ;  /* 0x0c801f0003027f89 */ /* 0x001e2400000e0000 */
[----:B0-----:R-:W-:-:S05]  /*72f0*/  FADD.FTZ R2, R2, R3 ;  /* 0x0000000302027221 */ /* 0x001fca0000010000 */
[----:B------:R-:W0:Y:S02]  /*7300*/  SHFL.BFLY PT, R5, R2, 0x2, 0x1f ;  /* 0x0c401f0002057f89 */ /* 0x000e2400000e0000 */
[----:B0-----:R-:W-:-:S05]  /*7310*/  FADD.FTZ R5, R2, R5 ;  /* 0x0000000502057221 */ /* 0x001fca0000010000 */
[----:B------:R-:W0:Y:S02]  /*7320*/  SHFL.BFLY PT, R8, R5, 0x1, 0x1f ;  /* 0x0c201f0005087f89 */ /* 0x000e2400000e0000 */
[----:B0-----:R-:W-:-:S05]  /*7330*/  FADD.FTZ R8, R5, R8 ;  /* 0x0000000805087221 */ /* 0x001fca0000010000 */
[----:B------:R0:W1:Y:S01]  /*7340*/  SHFL.IDX PT, R0, R8, RZ, 0x1f ;  /* 0x00001fff08007589 */ /* 0x00006200000e0000 */
[----:B------:R-:W-:Y:S05]  /*7350*/  @P1 BRA `(.L_x_3073) ;  /* 0x0000000000501947 */ /* 0x000fea0003800000 */
[----:B-1----:R-:W-:Y:S01]  /*7360*/  FADD.FTZ R0, R0, 9.9999999747524270788e-07 ;  /* 0x358637bd00007421 */ /* 0x002fe20000010000 */
[----:B------:R-:W-:-:S03]  /*7370*/  IADD3 R5, R9, UR42, RZ ;  /* 0x0000002a09057c10 */ /* 0x000fc6000fffe0ff */
[----:B------:R1:W2:Y:S04]  /*7380*/  MUFU.RCP R7, R0 ;  /* 0x0000000000077308 */ /* 0x0002a80000001000 */
.L_x_3075:
[----:B-12---:R-:W-:Y:S01]  /*7390*/  VIADD R2, R5, -UR42 ;  /* 0x8000002a05027c36 */ /* 0x006fe20008000000 */
[----:B------:R-:W-:-:S04]  /*73a0*/  PLOP3.LUT P0, PT, PT, PT, UP0, 0x80, 0x0 ;  /* 0x000000000000781c */ /* 0x000fc80003f0f008 */
[C---:B-1----:R-:W-:Y:S02]  /*73b0*/  LEA R0, R2.reuse, UR8, 0x2 ;  /* 0x0000000802007c11 */ /* 0x042fe4000f8e10ff */
[----:B------:R-:W-:-:S04]  /*73c0*/  LEA R2, R2, UR11, 0x1 ;  /* 0x0000000b02027c11 */ /* 0x000fc8000f8e08ff */
[----:B------:R-:W2:Y:S02]  /*73d0*/  LDS R0, [R0] ;  /* 0x0000000000007984 */ /* 0x000ea40000000800 */
[----:B--2---:R-:W-:-:S05]  /*73e0*/  FMUL.FTZ R9, R0, R7 ;  /* 0x0000000700097220 */ /* 0x004fca0000410000 */
[----:B------:R-:W-:-:S05]  /*73f0*/  F2FP.F16.F32.PACK_AB R3, RZ, R9 ;  /* 0x00000009ff03723e */ /* 0x000fca00000000ff */
[----:B------:R1:W-:Y:S01]  /*7400*/  STS.U16 [R2], R3 ;  /* 0x0000000302007388 */ /* 0x0003e20000000400 */
[----:B------:R-:W-:Y:S05]  /*7410*/  @!P0 BRA `(.L_x_3074) ;  /* 0x0000000000148947 */ /* 0x000fea0003800000 */
[----:B------:R-:W-:-:S04]  /*7420*/  IADD3 R0, P0, R5, UR4, RZ ;  /* 0x0000000405007c10 */ /* 0x000fc8000ff1e0ff */
[----:B-1----:R-:W-:Y:S02]  /*7430*/  LEA.HI.X.SX32 R3, R5, UR5, 0x1, P0 ;  /* 0x0000000505037c11 */ /* 0x002fe400080f0eff */
[----:B------:R-:W-:-:S04]  /*7440*/  LEA R2, P0, R0, UR14, 0x2 ;  /* 0x0000000e00027c11 */ /* 0x000fc8000f8010ff */
[----:B------:R-:W-:-:S05]  /*7450*/  LEA.HI.X R3, R0, UR15, R3, 0x2, P0 ;  /* 0x0000000f00037c11 */ /* 0x000fca00080f1403 */
[----:B------:R2:W-:Y:S04]  /*7460*/  STG.E desc[UR36][R2.64], R9 ;  /* 0x0000000902007986 */ /* 0x0005e8000c101924 */
.L_x_3074:
[----:B------:R-:W-:-:S04]  /*7470*/  IADD3 R5, R5, 0x100, RZ ;  /* 0x0000010005057810 */ /* 0x000fc80007ffe0ff */
[----:B------:R-:W-:-:S13]  /*7480*/  ISETP.GT.AND P0, PT, R5, UR40, PT ;  /* 0x0000002805007c0c */ /* 0x000fda000bf04270 */
[----:B------:R-:W-:Y:S05]  /*7490*/  @!P0 BRA `(.L_x_3075) ;  /* 0xfffffffc00bc8947 */ /* 0x000fea000383ffff */
.L_x_3073:
[----:B------:R-:W-:Y:S05]  /*74a0*/  BSYNC B0 ;  /* 0x0000000000007941 */ /* 0x000fea0003800000 */
.L_x_3072:
[----:B------:R-:W-:Y:S01]  /*74b0*/  USHF.R.S32.HI UR4, URZ, 0x1f, UR40 ;  /* 0x0000001f3f047899 */ /* 0x000fe20008011428 */
[----:B------:R-:W-:Y:S01]  /*74c0*/  SHF.R.S32.HI R21, RZ, 0x5, R4 ;  /* 0x00000005ff157819 */ /* 0x000fe20000011404 */
[----:B------:R-:W-:Y:S01]  /*74d0*/  ULDC.64 UR12, c[0x0][0x240] ;  /* 0x00009000000c7ab9 */ /* 0x000fe20000000a00 */
[C---:B------:R-:W-:Y:S01]  /*74e0*/  ISETP.GT.AND P0, PT, R6.reuse, 0x11, PT ;  /* 0x000000110600780c */ /* 0x040fe20003f04270 */
[----:B------:R-:W-:Y:S01]  /*74f0*/  ULEA.HI UR4, UR4, UR40, URZ, 0x3 ;  /* 0x0000002804047291 */ /* 0x000fe2000f8f183f */
[----:B------:R-:W-:Y:S01]  /*7500*/  ISETP.EQ.U32.AND P1, PT, RZ, UR12, PT ;  /* 0x0000000cff007c0c */ /* 0x000fe2000bf22070 */
[----:B------:R-:W4:Y:S01]  /*7510*/  LDC R45, c[0x0][0x284] ;  /* 0x0000a100ff2d7b82 */ /* 0x000f220000000800 */
[----:B-12---:R-:W-:Y:S01]  /*7520*/  SHF.L.U32 R2, R6, 0x3, RZ ;  /* 0x0000000306027819 */ /* 0x006fe200000006ff */
[----:B------:R-:W-:Y:S01]  /*7530*/  ULOP3.LUT UR4, UR4, 0xfffffff8, URZ, 0xc0, !UPT ;  /* 0xfffffff804047892 */ /* 0x000fe2000f8ec03f */
[----:B------:R-:W-:Y:S01]  /*7540*/  IMAD.U32 R3, RZ, RZ, UR46 ;  /* 0x0000002eff037e24 */ /* 0x000fe2000f8e00ff */
[----:B------:R-:W-:-:S02]  /*7550*/  CS2R R18, SRZ ;  /* 0x0000000000127805 */ /* 0x000fc4000001ff00 */
[----:B------:R-:W-:Y:S01]  /*7560*/  CS2R R16, SRZ ;  /* 0x0000000000107805 */ /* 0x000fe2000001ff00 */
[----:B------:R-:W-:-:S06]  /*7570*/  UIADD3 UR4, -UR4, UR40, URZ ;  /* 0x0000002804047290 */ /* 0x000fcc000fffe13f */
[----:B------:R-:W-:-:S04]  /*7580*/  ISETP.NE.OR P2, PT, R21, UR4, P0 ;  /* 0x0000000415007c0c */ /* 0x000fc80008745670 */
[----:B------:R-:W-:Y:S01]  /*7590*/  ISETP.EQ.OR.EX P1, PT, RZ, UR13, P2, P1 ;  /* 0x0000000dff007c0c */ /* 0x000fe20009722710 */
[----:B------:R-:W-:-:S12]  /*75a0*/  ULDC.64 UR12, c[0x0][0x250] ;  /* 0x00009400000c7ab9 */ /* 0x000fd80000000a00 */
[----:B------:R-:W1:Y:S01]  /*75b0*/  @!P1 LDC.64 R10, c[0x0][0x240] ;  /* 0x00009000ff0a9b82 */ /* 0x000e620000000a00 */
[----:B------:R-:W-:Y:S01]  /*75c0*/  @!P1 IMAD R3, R3, 0x90, R2 ;  /* 0x0000009003039824 */ /* 0x000fe200078e0202 */
[----:B------:R-:W-:Y:S01]  /*75d0*/  BSSY B0, `(.L_x_3076) ;  /* 0x000016a000007945 */ /* 0x000fe20003800000 */
[----:B------:R-:W-:Y:S01]  /*75e0*/  HFMA2.MMA R0, -RZ, RZ, 0, 0 ;  /* 0x00000000ff007435 */ /* 0x000fe200000001ff */
[----:B------:R-:W-:Y:S02]  /*75f0*/  MOV R13, RZ ;  /* 0x000000ff000d7202 */ /* 0x000fe40000000f00 */
[----:B0-----:R-:W-:Y:S01]  /*7600*/  CS2R R8, SRZ ;  /* 0x0000000000087805 */ /* 0x001fe2000001ff00 */
[----:B------:R-:W-:Y:S01]  /*7610*/  IMAD.MOV.U32 R6, RZ, RZ, RZ ;  /* 0x000000ffff067224 */ /* 0x000fe200078e00ff */
[----:B------:R-:W-:Y:S01]  /*7620*/  CS2R R4, SRZ ;  /* 0x0000000000047805 */ /* 0x000fe2000001ff00 */
[----:B----4-:R-:W-:Y:S02]  /*7630*/  IMAD R23, R45, UR7, RZ ;  /* 0x000000072d177c24 */ /* 0x010fe4000f8e02ff */
[----:B-1----:R-:W-:Y:S01]  /*7640*/  @!P1 IMAD.WIDE R10, R3, 0x2, R10 ;  /* 0x00000002030a9825 */ /* 0x002fe200078e020a */
[----:B------:R-:W-:-:S04]  /*7650*/  HFMA2.MMA R3, -RZ, RZ, 0, 0 ;  /* 0x00000000ff037435 */ /* 0x000fc800000001ff */
[----:B------:R0:W5:Y:S01]  /*7660*/  @!P1 LDG.E.128 R16, desc[UR36][R10.64] ;  /* 0x000000240a109981 */ /* 0x000162000c1e1d00 */
[----:B------:R-:W-:Y:S06]  /*7670*/  BAR.SYNC.DEFER_BLOCKING 0x0 ;  /* 0x0000000000007b1d */ /* 0x000fec0000010000 */
[----:B------:R-:W-:Y:S05]  /*7680*/  @P0 BRA `(.L_x_3077) ;  /* 0x0000001400780947 */ /* 0x000fea0003800000 */
[C---:B------:R-:W-:Y:S01]  /*7690*/  VIMNMX R42, R45.reuse, UR40, PT ;  /* 0x000000282d2a7c48 */ /* 0x040fe2000bfe0100 */
[----:B------:R-:W-:Y:S01]  /*76a0*/  IMAD R12, R45, UR6, R2 ;  /* 0x000000062d0c7c24 */ /* 0x000fe2000f8e0202 */
[C---:B------:R-:W-:Y:S01]  /*76b0*/  IADD3 R14, R21.reuse, UR42, RZ ;  /* 0x0000002a150e7c10 */ /* 0x040fe2000fffe0ff */
[----:B------:R-:W-:Y:S01]  /*76c0*/  BSSY B1, `(.L_x_3078) ;  /* 0x000008b000017945 */ /* 0x000fe20003800000 */
[----:B------:R-:W-:Y:S01]  /*76d0*/  LEA R20, R21, UR11, 0x1 ;  /* 0x0000000b15147c11 */ /* 0x000fe2000f8e08ff */
[----:B------:R-:W-:Y:S01]  /*76e0*/  IMAD.MOV.U32 R0, RZ, RZ, RZ ;  /* 0x000000ffff007224 */ /* 0x000fe200078e00ff */
[----:B------:R-:W-:Y:S02]  /*76f0*/  ISETP.GE.AND P1, PT, R14, R42, PT ;  /* 0x0000002a0e00720c */ /* 0x000fe40003f26270 */
[----:B0-----:R-:W-:-:S11]  /*7700*/  SHF.R.S32.HI R10, RZ, 0x1f, R12 ;  /* 0x0000001fff0a7819 */ /* 0x001fd6000001140c */
[----:B------:R-:W-:Y:S05]  /*7710*/  @P1 BRA `(.L_x_3079) ;  /* 0x0000000800141947 */ /* 0x000fea0003800000 */
[----:B------:R-:W-:Y:S01]  /*7720*/  MOV R0, UR42 ;  /* 0x0000002a00007c02 */ /* 0x000fe20008000f00 */
[----:B------:R-:W-:Y:S01]  /*7730*/  BSSY B2, `(.L_x_3080) ;  /* 0x0000033000027945 */ /* 0x000fe20003800000 */
[----:B------:R-:W-:Y:S01]  /*7740*/  LOP3.LUT R3, RZ, R42, RZ, 0x33, !PT ;  /* 0x0000002aff037212 */ /* 0x000fe200078e33ff */
[----:B------:R-:W-:Y:S01]  /*7750*/  HFMA2.MMA R6, -RZ, RZ, 0, 0 ;  /* 0x00000000ff067435 */ /* 0x000fe200000001ff */
[----:B------:R-:W-:Y:S02]  /*7760*/  IADD3 R0, -R0, -0x2, -R21 ;  /* 0xfffffffe00007810 */ /* 0x000fe40007ffe915 */
[----:B------:R-:W-:Y:S01]  /*7770*/  CS2R R4, SRZ ;  /* 0x0000000000047805 */ /* 0x000fe2000001ff00 */
[----:B------:R-:W-:Y:S01]  /*7780*/  IMAD.MOV.U32 R7, RZ, RZ, R14 ;  /* 0x000000ffff077224 */ /* 0x000fe200078e000e */
[----:B------:R-:W-:Y:S02]  /*7790*/  CS2R R8, SRZ ;  /* 0x0000000000087805 */ /* 0x000fe4000001ff00 */
[----:B------:R-:W-:Y:S01]  /*77a0*/  IADD3 R0, R0, -R3, RZ ;  /* 0x8000000300007210 */ /* 0x000fe20007ffe0ff */
[----:B------:R-:W-:Y:S01]  /*77b0*/  IMAD.MOV.U32 R13, RZ, RZ, RZ ;  /* 0x000000ffff0d7224 */ /* 0x000fe200078e00ff */
[----:B------:R-:W-:-:S02]  /*77c0*/  MOV R3, RZ ;  /* 0x000000ff00037202 */ /* 0x000fc40000000f00 */
[C---:B------:R-:W-:Y:S02]  /*77d0*/  LOP3.LUT P3, RZ, R0.reuse, 0x8, RZ, 0xc0, !PT ;  /* 0x0000000800ff7812 */ /* 0x040fe4000786c0ff */
[----:B------:R-:W-:Y:S02]  /*77e0*/  LOP3.LUT P1, RZ, R0, 0xfffffff8, RZ, 0xc0, !PT ;  /* 0xfffffff800ff7812 */ /* 0x000fe4000782c0ff */
[----:B------:R-:W-:-:S09]  /*77f0*/  MOV R0, RZ ;  /* 0x000000ff00007202 */ /* 0x000fd20000000f00 */
[----:B------:R-:W-:Y:S05]  /*7800*/  @P3 BRA `(.L_x_3081) ;  /* 0x0000000000943947 */ /* 0x000fea0003800000 */
[----:B------:R-:W-:Y:S01]  /*7810*/  IMAD R5, R45, UR45, RZ ;  /* 0x0000002d2d057c24 */ /* 0x000fe2000f8e02ff */
[----:B------:R-:W-:Y:S01]  /*7820*/  SHF.R.S32.HI R0, RZ, 0x1f, R14 ;  /* 0x0000001fff007819 */ /* 0x000fe2000001140e */
[----:B------:R-:W-:-:S03]  /*7830*/  ULDC.64 UR4, c[0x0][0x258] ;  /* 0x0000960000047ab9 */ /* 0x000fc60000000a00 */
[----:B------:R-:W-:-:S04]  /*7840*/  IADD3 R3, P3, R5, R14, RZ ;  /* 0x0000000e05037210 */ /* 0x000fc80007f7e0ff */
[----:B------:R-:W-:Y:S02]  /*7850*/  LEA.HI.X.SX32 R0, R5, R0, 0x1, P3 ;  /* 0x0000000005007211 */ /* 0x000fe400018f0eff */
[----:B------:R-:W-:Y:S01]  /*7860*/  LEA R4, P3, R3, UR4, 0x2 ;  /* 0x0000000403047c11 */ /* 0x000fe2000f8610ff */
[----:B------:R-:W-:-:S03]  /*7870*/  ULDC UR4, c[0x0][0x288] ;  /* 0x0000a20000047ab9 */ /* 0x000fc60000000800 */
[----:B------:R-:W-:-:S05]  /*7880*/  LEA.HI.X R5, R3, UR5, R0, 0x2, P3 ;  /* 0x0000000503057c11 */ /* 0x000fca00098f1400 */
[----:B------:R-:W2:Y:S02]  /*7890*/  LDG.E R4, desc[UR36][R4.64] ;  /* 0x0000002404047981 */ /* 0x000ea4000c1e1900 */
[----:B--2---:R-:W-:Y:S01]  /*78a0*/  IMAD R3, R4, UR4, RZ ;  /* 0x0000000404037c24 */ /* 0x004fe2000f8e02ff */
[----:B------:R-:W-:-:S03]  /*78b0*/  ULDC.64 UR4, c[0x0][0x250] ;  /* 0x0000940000047ab9 */ /* 0x000fc60000000a00 */
[----:B------:R-:W-:-:S04]  /*78c0*/  IMAD R3, R3, R45, R14 ;  /* 0x0000002d03037224 */ /* 0x000fc800078e020e */
[----:B------:R-:W-:-:S05]  /*78d0*/  IMAD R3, R3, 0x90, RZ ;  /* 0x0000009003037824 */ /* 0x000fca00078e02ff */
[----:B------:R-:W-:-:S04]  /*78e0*/  IADD3 R0, P3, R12, R3, RZ ;  /* 0x000000030c007210 */ /* 0x000fc80007f7e0ff */
[----:B------:R-:W-:Y:S02]  /*78f0*/  LEA.HI.X.SX32 R3, R3, R10, 0x1, P3 ;  /* 0x0000000a03037211 */ /* 0x000fe400018f0eff */
[----:B---3--:R-:W-:-:S04]  /*7900*/  LEA R24, P3, R0, UR4, 0x1 ;  /* 0x0000000400187c11 */ /* 0x008fc8000f8608ff */
[----:B------:R-:W-:Y:S02]  /*7910*/  LEA.HI.X R25, R0, UR5, R3, 0x1, P3 ;  /* 0x0000000500197c11 */ /* 0x000fe400098f0c03 */
[----:B------:R-:W0:Y:S04]  /*7920*/  LDS.U16 R0, [R20] ;  /* 0x0000000014007984 */ /* 0x000e280000000400 */
[----:B------:R-:W2:Y:S01]  /*7930*/  LDG.E.128 R24, desc[UR36][R24.64] ;  /* 0x0000002418187981 */ /* 0x000ea2000c1e1d00 */
[----:B0-----:R-:W-:Y:S02]  /*7940*/  HADD2.F32 R0, -RZ, R0.H0_H0 ;  /* 0x20000000ff007230 */ /* 0x001fe40000004100 */
[--C-:B--2---:R-:W-:Y:S02]  /*7950*/  HADD2.F32 R29, -RZ, R24.reuse.H0_H0 ;  /* 0x20000018ff1d7230 */ /* 0x104fe40000004100 */
[----:B------:R-:W-:-:S02]  /*7960*/  HADD2.F32 R3, -RZ, R24.H1_H1 ;  /* 0x30000018ff037230 */ /* 0x000fc40000004100 */
[--C-:B------:R-:W-:Y:S02]  /*7970*/  HADD2.F32 R5, -RZ, R25.reuse.H0_H0 ;  /* 0x20000019ff057230 */ /* 0x100fe40000004100 */
[C---:B------:R-:W-:Y:S01]  /*7980*/  FFMA.FTZ R4, R0.reuse, R29, RZ ;  /* 0x0000001d00047223 */ /* 0x040fe200000100ff */
[----:B------:R-:W-:Y:S02]  /*7990*/  HADD2.F32 R7, -RZ, R25.H1_H1 ;  /* 0x30000019ff077230 */ /* 0x000fe40000004100 */
[C---:B------:R-:W-:Y:S01]  /*79a0*/  FFMA.FTZ R3, R0.reuse, R3, RZ ;  /* 0x0000000300037223 */ /* 0x040fe200000100ff */
[--C-:B------:R-:W-:Y:S02]  /*79b0*/  HADD2.F32 R9, -RZ, R26.reuse.H0_H0 ;  /* 0x2000001aff097230 */ /* 0x100fe40000004100 */
[C---:B------:R-:W-:Y:S01]  /*79c0*/  FFMA.FTZ R5, R0.reuse, R5, RZ ;  /* 0x0000000500057223 */ /* 0x040fe200000100ff */
[----:B------:R-:W-:Y:S02]  /*79d0*/  HADD2.F32 R11, -RZ, R26.H1_H1 ;  /* 0x3000001aff0b7230 */ /* 0x000fe40000004100 */
[----:B------:R-:W-:Y:S01]  /*79e0*/  FFMA.FTZ R6, R0, R7, RZ ;  /* 0x0000000700067223 */ /* 0x000fe200000100ff */
[----:B------:R-:W-:-:S02]  /*79f0*/  HADD2.F32 R13, -RZ, R27.H0_H0 ;  /* 0x2000001bff0d7230 */ /* 0x000fc40000004100 */
[C---:B------:R-:W-:Y:S01]  /*7a00*/  FFMA.FTZ R9, R0.reuse, R9, RZ ;  /* 0x0000000900097223 */ /* 0x040fe200000100ff */
[----:B------:R-:W-:Y:S02]  /*7a10*/  HADD2.F32 R15, -RZ, R27.H1_H1 ;  /* 0x3000001bff0f7230 */ /* 0x000fe40000004100 */
[----:B------:R-:W-:Y:S01]  /*7a20*/  FFMA.FTZ R8, R0, R11, RZ ;  /* 0x0000000b00087223 */ /* 0x000fe200000100ff */
[----:B------:R-:W-:Y:S01]  /*7a30*/  IADD3 R7, R14, 0x8, RZ ;  /* 0x000000080e077810 */ /* 0x000fe20007ffe0ff */
[C---:B------:R-:W-:Y:S01]  /*7a40*/  FFMA.FTZ R13, R0.reuse, R13, RZ ;  /* 0x0000000d000d7223 */ /* 0x040fe200000100ff */
[----:B------:R-:W-:-:S07]  /*7a50*/  FFMA.FTZ R0, R0, R15, RZ ;  /* 0x0000000f00007223 */ /* 0x000fce00000100ff */
.L_x_3081:
[----:B------:R-:W-:Y:S05]  /*7a60*/  BSYNC B2 ;  /* 0x0000000000027941 */ /* 0x000fea0003800000 */
.L_x_3080:
[----:B------:R-:W-:Y:S05]  /*7a70*/  @!P1 BRA `(.L_x_3079) ;  /* 0x00000004003c9947 */ /* 0x000fea0003800000 */
[----:B------:R-:W-:Y:S01]  /*7a80*/  IMAD R22, R45, UR45, RZ ;  /* 0x0000002d2d167c24 */ /* 0x000fe2000f8e02ff */
[----:B------:R-:W-:Y:S01]  /*7a90*/  LEA R11, R7, UR10, 0x1 ;  /* 0x0000000a070b7c11 */ /* 0x000fe2000f8e08ff */
[----:B---3--:R-:W-:Y:S01]  /*7aa0*/  IMAD.U32 R24, RZ, RZ, UR42 ;  /* 0x0000002aff187e24 */ /* 0x008fe2000f8e00ff */
[----:B------:R-:W-:Y:S01]  /*7ab0*/  SHF.R.S32.HI R15, RZ, 0x1f, R7 ;  /* 0x0000001fff0f7819 */ /* 0x000fe20000011407 */
[----:B------:R-:W-:Y:S01]  /*7ac0*/  ULDC.64 UR4, c[0x0][0x258] ;  /* 0x0000960000047ab9 */ /* 0x000fe20000000a00 */
[C---:B------:R-:W-:Y:S01]  /*7ad0*/  IADD3 R41, P1, R22.reuse, R7, RZ ;  /* 0x0000000716297210 */ /* 0x040fe20007f3e0ff */
[----:B------:R-:W-:Y:S01]  /*7ae0*/  ULDC UR9, c[0x0][0x288] ;  /* 0x0000a20000097ab9 */ /* 0x000fe20000000800 */
[----:B------:R-:W-:Y:S01]  /*7af0*/  IADD3 R11, R11, 0x10, RZ ;  /* 0x000000100b0b7810 */ /* 0x000fe20007ffe0ff */
[----:B------:R-:W-:Y:S01]  /*7b00*/  IMAD R43, R7, 0x90, RZ ;  /* 0x00000090072b7824 */ /* 0x000fe200078e02ff */
[----:B------:R-:W-:Y:S02]  /*7b10*/  LEA.HI.X.SX32 R22, R22, R15, 0x1, P1 ;  /* 0x0000000f16167211 */ /* 0x000fe400008f0eff */
[----:B------:R-:W-:Y:S01]  /*7b20*/  LEA R40, P1, R41, UR4, 0x2 ;  /* 0x0000000429287c11 */ /* 0x000fe2000f8210ff */
[----:B------:R-:W-:-:S02]  /*7b30*/  IMAD R15, R24, -0x2, R11 ;  /* 0xfffffffe180f7824 */ /* 0x000fc400078e020b */
[----:B------:R-:W-:Y:S01]  /*7b40*/  IMAD R11, R45, UR9, RZ ;  /* 0x000000092d0b7c24 */ /* 0x000fe2000f8e02ff */
[----:B------:R-:W-:Y:S01]  /*7b50*/  LEA.HI.X R41, R41, UR5, R22, 0x2, P1 ;  /* 0x0000000529297c11 */ /* 0x000fe200088f1416 */
[----:B------:R-:W-:Y:S01]  /*7b60*/  HFMA2.MMA R22, -RZ, RZ, 0, 0 ;  /* 0x00000000ff167435 */ /* 0x000fe200000001ff */
[----:B------:R-:W-:Y:S01]  /*7b70*/  VIADD R44, R43, 0x480 ;  /* 0x000004802b2c7836 */ /* 0x000fe20000000000 */
[----:B------:R-:W-:Y:S01]  /*7b80*/  IADD3 R15, R15, UR8, RZ ;  /* 0x000000080f0f7c10 */ /* 0x000fe2000fffe0ff */
[----:B------:R-:W-:-:S08]  /*7b90*/  IMAD R11, R11, 0x90, RZ ;  /* 0x000000900b0b7824 */ /* 0x000fd000078e02ff */
.L_x_3082:
[----:B------:R-:W-:Y:S01]  /*7ba0*/  MOV R24, R40 ;  /* 0x0000002800187202 */ /* 0x000fe20000000f00 */
[----:B------:R-:W-:Y:S01]  /*7bb0*/  IMAD.MOV.U32 R25, RZ, RZ, R41 ;  /* 0x000000ffff197224 */ /* 0x000fe200078e0029 */
[----:B------:R-:W0:Y:S04]  /*7bc0*/  LDS.U16 R31, [R15] ;  /* 0x000000000f1f7984 */ /* 0x000e280000000400 */
[----:B------:R-:W2:Y:S04]  /*7bd0*/  LDG.E R26, desc[UR36][R24.64] ;  /* 0x00000024181a7981 */ /* 0x000ea8000c1e1900 */
[----:B------:R-:W3:Y:S01]  /*7be0*/  LDG.E R28, desc[UR36][R24.64+0x20] ;  /* 0x00002024181c7981 */ /* 0x000ee2000c1e1900 */
[----:B--2---:R-:W-:-:S02]  /*7bf0*/  IMAD R27, R11, R26, R43 ;  /* 0x0000001a0b1b7224 */ /* 0x004fc400078e022b */
[----:B---3--:R-:W-:-:S03]  /*7c00*/  IMAD R29, R11, R28, R44 ;  /* 0x0000001c0b1d7224 */ /* 0x008fc600078e022c */
[----:B------:R-:W-:-:S04]  /*7c10*/  IADD3 R27, R27, R22, RZ ;  /* 0x000000161b1b7210 */ /* 0x000fc80007ffe0ff */
[----:B------:R-:W-:Y:S02]  /*7c20*/  IADD3 R30, P1, R12, R27, RZ ;  /* 0x0000001b0c1e7210 */ /* 0x000fe40007f3e0ff */
[----:B------:R-:W-:Y:S02]  /*7c30*/  IADD3 R29, R29, R22, RZ ;  /* 0x000000161d1d7210 */ /* 0x000fe40007ffe0ff */
[----:B------:R-:W-:Y:S02]  /*7c40*/  LEA.HI.X.SX32 R27, R27, R10, 0x1, P1 ;  /* 0x0000000a1b1b7211 */ /* 0x000fe400008f0eff */
[----:B------:R-:W-:-:S04]  /*7c50*/  LEA R26, P1, R30, UR12, 0x1 ;  /* 0x0000000c1e1a7c11 */ /* 0x000fc8000f8208ff */
[----:B------:R-:W-:Y:S02]  /*7c60*/  LEA.HI.X R27, R30, UR13, R27, 0x1, P1 ;  /* 0x0000000d1e1b7c11 */ /* 0x000fe400088f0c1b */
[----:B------:R-:W-:-:S03]  /*7c70*/  IADD3 R30, P1, R12, R29, RZ ;  /* 0x0000001d0c1e7210 */ /* 0x000fc60007f3e0ff */
[----:B------:R-:W2:Y:S01]  /*7c80*/  LDG.E.128 R32, desc[UR36][R26.64] ;  /* 0x000000241a207981 */ /* 0x000ea2000c1e1d00 */
[----:B------:R-:W-:Y:S02]  /*7c90*/  LEA.HI.X.SX32 R29, R29, R10, 0x1, P1 ;  /* 0x0000000a1d1d7211 */ /* 0x000fe400008f0eff */
[----:B------:R-:W-:-:S04]  /*7ca0*/  LEA R28, P1, R30, UR12, 0x1 ;  /* 0x0000000c1e1c7c11 */ /* 0x000fc8000f8208ff */
[----:B------:R-:W-:Y:S02]  /*7cb0*/  LEA.HI.X R29, R30, UR13, R29, 0x1, P1 ;  /* 0x0000000d1e1d7c11 */ /* 0x000fe400088f0c1d */
[----:B------:R1:W3:Y:S04]  /*7cc0*/  LDS.U16 R30, [R15+-0x10] ;  /* 0xfffff0000f1e7984 */ /* 0x0002e80000000400 */
[----:B------:R4:W4:Y:S01]  /*7cd0*/  LDG.E.128 R36, desc[UR36][R28.64] ;  /* 0x000000241c247981 */ /* 0x000922000c1e1d00 */
[----:B------:R-:W-:Y:S01]  /*7ce0*/  IADD3 R40, P1, R24, 0x40, RZ ;  /* 0x0000004018287810 */ /* 0x000fe20007f3e0ff */
[----:B0-----:R-:W-:Y:S01]  /*7cf0*/  HADD2.F32 R31, -RZ, R31.H0_H0 ;  /* 0x2000001fff1f7230 */ /* 0x001fe20000004100 */
[----:B------:R-:W-:Y:S01]  /*7d00*/  IADD3 R7, R7, 0x10, RZ ;  /* 0x0000001007077810 */ /* 0x000fe20007ffe0ff */
[----:B------:R-:W-:Y:S01]  /*7d10*/  VIADD R22, R22, 0x900 ;  /* 0x0000090016167836 */ /* 0x000fe20000000000 */
[----:B-1----:R-:W-:Y:S01]  /*7d20*/  IADD3 R15, R15, 0x20, RZ ;  /* 0x000000200f0f7810 */ /* 0x002fe20007ffe0ff */
[----:B------:R-:W-:Y:S01]  /*7d30*/  IMAD.X R41, RZ, RZ, R25, P1 ;  /* 0x000000ffff297224 */ /* 0x000fe200008e0619 */
[----:B------:R-:W-:Y:S01]  /*7d40*/  ISETP.GE.AND P1, PT, R7, R42, PT ;  /* 0x0000002a0700720c */ /* 0x000fe20003f26270 */
[----:B---3--:R-:W-:-:S02]  /*7d50*/  HADD2.F32 R25, -RZ, R30.H0_H0 ;  /* 0x2000001eff197230 */ /* 0x008fc40000004100 */
[----:B--2---:R-:W-:Y:S02]  /*7d60*/  HADD2.F32 R24, -RZ, R32.H0_H0 ;  /* 0x20000020ff187230 */ /* 0x004fe40000004100 */
[----:B------:R-:W-:Y:S02]  /*7d70*/  HADD2.F32 R26, -RZ, R33.H0_H0 ;  /* 0x20000021ff1a7230 */ /* 0x000fe40000004100 */
[----:B------:R-:W-:Y:S02]  /*7d80*/  HADD2.F32 R30, -RZ, R34.H0_H0 ;  /* 0x20000022ff1e7230 */ /* 0x000fe40000004100 */
[C---:B------:R-:W-:Y:S01]  /*7d90*/  FFMA.FTZ R4, R25.reuse, R24, R4 ;  /* 0x0000001819047223 */ /* 0x040fe20000010004 */
[----:B----4-:R-:W-:Y:S02]  /*7da0*/  HADD2.F32 R28, -RZ, R35.H0_H0 ;  /* 0x20000023ff1c7230 */ /* 0x010fe40000004100 */
[----:B------:R-:W-:Y:S01]  /*7db0*/  FFMA.FTZ R5, R25, R26, R5 ;  /* 0x0000001a19057223 */ /* 0x000fe20000010005 */
[----:B------:R-:W-:-:S02]  /*7dc0*/  HADD2.F32 R32, -RZ, R32.H1_H1 ;  /* 0x30000020ff207230 */ /* 0x000fc40000004100 */
[C---:B------:R-:W-:Y:S01]  /*7dd0*/  FFMA.FTZ R9, R25.reuse, R30, R9 ;  /* 0x0000001e19097223 */ /* 0x040fe20000010009 */
[----:B------:R-:W-:Y:S02]  /*7de0*/  HADD2.F32 R33, -RZ, R33.H1_H1 ;  /* 0x30000021ff217230 */ /* 0x000fe40000004100 */
[C---:B------:R-:W-:Y:S01]  /*7df0*/  FFMA.FTZ R13, R25.reuse, R28, R13 ;  /* 0x0000001c190d7223 */ /* 0x040fe2000001000d */
[----:B------:R-:W-:Y:S02]  /*7e00*/  HADD2.F32 R27, -RZ, R34.H1_H1 ;  /* 0x30000022ff1b7230 */ /* 0x000fe40000004100 */
[C---:B------:R-:W-:Y:S01]  /*7e10*/  FFMA.FTZ R3, R25.reuse, R32, R3 ;  /* 0x0000002019037223 */ /* 0x040fe20000010003 */
[----:B------:R-:W-:Y:S02]  /*7e20*/  HADD2.F32 R35, -RZ, R35.H1_H1 ;  /* 0x30000023ff237230 */ /* 0x000fe40000004100 */
[----:B------:R-:W-:Y:S01]  /*7e30*/  FFMA.FTZ R6, R25, R33, R6 ;  /* 0x0000002119067223 */ /* 0x000fe20000010006 */
[----:B------:R-:W-:-:S02]  /*7e40*/  HADD2.F32 R24, -RZ, R36.H0_H0 ;  /* 0x20000024ff187230 */ /* 0x000fc40000004100 */
[C---:B------:R-:W-:Y:S01]  /*7e50*/  FFMA.FTZ R8, R25.reuse, R27, R8 ;  /* 0x0000001b19087223 */ /* 0x040fe20000010008 */
[----:B------:R-:W-:Y:S02]  /*7e60*/  HADD2.F32 R26, -RZ, R37.H0_H0 ;  /* 0x20000025ff1a7230 */ /* 0x000fe40000004100 */
[----:B------:R-:W-:Y:S01]  /*7e70*/  FFMA.FTZ R0, R25, R35, R0 ;  /* 0x0000002319007223 */ /* 0x000fe20000010000 */
[----:B------:R-:W-:Y:S02]  /*7e80*/  HADD2.F32 R30, -RZ, R39.H0_H0 ;  /* 0x20000027ff1e7230 */ /* 0x000fe40000004100 */
[C---:B------:R-:W-:Y:S01]  /*7e90*/  FFMA.FTZ R4, R31.reuse, R24, R4 ;  /* 0x000000181f047223 */ /* 0x040fe20000010004 */
[----:B------:R-:W-:Y:S02]  /*7ea0*/  HADD2.F32 R36, -RZ, R36.H1_H1 ;  /* 0x30000024ff247230 */ /* 0x000fe40000004100 */
        /* <DEDUP_REMOVED lines=10> */
[----:B------:R-:W-:Y:S01]  /*7f50*/  FFMA.FTZ R0, R31, R39, R0 ;  /* 0x000000271f007223 */ /* 0x000fe20000010000 */
[----:B------:R-:W-:Y:S06]  /*7f60*/  @!P1 BRA `(.L_x_3082) ;  /* 0xfffffffc000c9947 */ /* 0x000fec000383ffff */
.L_x_3079:
[----:B------:R-:W-:Y:S05]  /*7f70*/  BSYNC B1 ;  /* 0x0000000000017941 */ /* 0x000fea0003800000 */
.L_x_3078:
[----:B------:R-:W-:-:S13]  /*7f80*/  ISETP.GE.AND P1, PT, R14, UR40, PT ;  /* 0x000000280e007c0c */ /* 0x000fda000bf26270 */
[----:B------:R-:W-:Y:S05]  /*7f90*/  @P1 BRA `(.L_x_3077) ;  /* 0x0000000c00341947 */ /* 0x000fea0003800000 */
[----:B------:R-:W-:Y:S01]  /*7fa0*/  LOP3.LUT R7, RZ, R21, RZ, 0x33, !PT ;  /* 0x00000015ff077212 */ /* 0x000fe200078e33ff */
[----:B------:R-:W-:Y:S01]  /*7fb0*/  BSSY B1, `(.L_x_3083) ;  /* 0x0000043000017945 */ /* 0x000fe20003800000 */
[----:B------:R-:W-:-:S04]  /*7fc0*/  MOV R32, UR42 ;  /* 0x0000002a00207c02 */ /* 0x000fc80008000f00 */
[----:B------:R-:W-:-:S04]  /*7fd0*/  IADD3 R32, -R32, UR40, R7 ;  /* 0x0000002820207c10 */ /* 0x000fc8000fffe107 */
[----:B------:R-:W-:-:S13]  /*7fe0*/  LOP3.LUT P1, RZ, R32, 0x8, RZ, 0xc0, !PT ;  /* 0x0000000820ff7812 */ /* 0x000fda000782c0ff */
[----:B------:R-:W-:Y:S05]  /*7ff0*/  @P1 BRA `(.L_x_3084) ;  /* 0x0000000000f81947 */ /* 0x000fea0003800000 */
[----:B------:R-:W-:Y:S01]  /*8000*/  ISETP.GE.AND P1, PT, R14, R45, PT ;  /* 0x0000002d0e00720c */ /* 0x000fe20003f26270 */
[----:B------:R-:W-:-:S12]  /*8010*/  BSSY B2, `(.L_x_3085) ;  /* 0x000003b000027945 */ /* 0x000fd80003800000 */
[----:B------:R-:W-:Y:S05]  /*8020*/  @!P1 BRA `(.L_x_3086) ;  /* 0x0000000000e49947 */ /* 0x000fea0003800000 */
[----:B---3--:R-:W-:Y:S01]  /*8030*/  IABS R26, R45 ;  /* 0x0000002d001a7213 */ /* 0x008fe20000000000 */
[----:B------:R-:W-:Y:S01]  /*8040*/  ULDC.64 UR4, c[0x0][0x258] ;  /* 0x0000960000047ab9 */ /* 0x000fe20000000a00 */
[----:B------:R-:W-:Y:S01]  /*8050*/  IABS R11, R14 ;  /* 0x0000000e000b7213 */ /* 0x000fe20000000000 */
[----:B------:R-:W0:Y:S01]  /*8060*/  LDS.U16 R20, [R20] ;  /* 0x0000000014147984 */ /* 0x000e220000000400 */
[----:B------:R-:W1:Y:S01]  /*8070*/  I2F.RP R15, R26 ;  /* 0x0000001a000f7306 */ /* 0x000e620000209400 */
[----:B------:R-:W-:Y:S02]  /*8080*/  ISETP.GE.AND P3, PT, R14, RZ, PT ;  /* 0x000000ff0e00720c */ /* 0x000fe40003f66270 */
[----:B------:R-:W-:-:S05]  /*8090*/  ISETP.NE.AND P4, PT, R45, RZ, PT ;  /* 0x000000ff2d00720c */ /* 0x000fca0003f85270 */
[----:B-1----:R-:W1:Y:S02]  /*80a0*/  MUFU.RCP R15, R15 ;  /* 0x0000000f000f7308 */ /* 0x002e640000001000 */
[----:B-1----:R-:W-:-:S06]  /*80b0*/  IADD3 R24, R15, 0xffffffe, RZ ;  /* 0x0ffffffe0f187810 */ /* 0x002fcc0007ffe0ff */
[----:B------:R1:W2:Y:S02]  /*80c0*/  F2I.FTZ.U32.TRUNC.NTZ R25, R24 ;  /* 0x0000001800197305 */ /* 0x0002a4000021f000 */
[----:B-1----:R-:W-:Y:S01]  /*80d0*/  MOV R24, RZ ;  /* 0x000000ff00187202 */ /* 0x002fe20000000f00 */
[----:B--2---:R-:W-:-:S04]  /*80e0*/  IMAD.MOV R7, RZ, RZ, -R25 ;  /* 0x000000ffff077224 */ /* 0x004fc800078e0a19 */
[----:B------:R-:W-:-:S04]  /*80f0*/  IMAD R7, R7, R26, RZ ;  /* 0x0000001a07077224 */ /* 0x000fc800078e02ff */
[----:B------:R-:W-:-:S06]  /*8100*/  IMAD.HI.U32 R22, R25, R7, R24 ;  /* 0x0000000719167227 */ /* 0x000fcc00078e0018 */
[----:B------:R-:W-:-:S05]  /*8110*/  IMAD.HI.U32 R7, R22, R11, RZ ;  /* 0x0000000b16077227 */ /* 0x000fca00078e00ff */
[----:B------:R-:W-:-:S05]  /*8120*/  IADD3 R22, -R7, RZ, RZ ;  /* 0x000000ff07167210 */ /* 0x000fca0007ffe1ff */
[----:B------:R-:W-:Y:S02]  /*8130*/  IMAD R7, R26, R22, R11 ;  /* 0x000000161a077224 */ /* 0x000fe400078e020b */
[----:B------:R-:W-:-:S03]  /*8140*/  IMAD R22, R45, UR45, RZ ;  /* 0x0000002d2d167c24 */ /* 0x000fc6000f8e02ff */
[----:B------:R-:W-:-:S13]  /*8150*/  ISETP.GT.U32.AND P1, PT, R26, R7, PT ;  /* 0x000000071a00720c */ /* 0x000fda0003f24070 */
[----:B------:R-:W-:-:S05]  /*8160*/  @!P1 IMAD.IADD R7, R7, 0x1, -R26 ;  /* 0x0000000107079824 */ /* 0x000fca00078e0a1a */
[----:B------:R-:W-:-:S13]  /*8170*/  ISETP.GT.U32.AND P1, PT, R26, R7, PT ;  /* 0x000000071a00720c */ /* 0x000fda0003f24070 */
[----:B------:R-:W-:-:S04]  /*8180*/  @!P1 IADD3 R7, R7, -R26, RZ ;  /* 0x8000001a07079210 */ /* 0x000fc80007ffe0ff */
        /* <DEDUP_REMOVED lines=15> */
[----:B------:R-:W-:-:S04]  /*8280*/  LEA R26, P1, R11, UR4, 0x1 ;  /* 0x000000040b1a7c11 */ /* 0x000fc8000f8208ff */
[----:B------:R-:W-:-:S05]  /*8290*/  LEA.HI.X R27, R11, UR5, R22, 0x1, P1 ;  /* 0x000000050b1b7c11 */ /* 0x000fca00088f0c16 */
[----:B------:R-:W2:Y:S01]  /*82a0*/  LDG.E.128 R28, desc[UR36][R26.64] ;  /* 0x000000241a1c7981 */ /* 0x000ea2000c1e1d00 */
[----:B0-----:R-:W-:Y:S02]  /*82b0*/  HADD2.F32 R7, -RZ, R20.H0_H0 ;  /* 0x20000014ff077230 */ /* 0x001fe40000004100 */
[--C-:B--2---:R-:W-:Y:S02]  /*82c0*/  HADD2.F32 R24, -RZ, R30.reuse.H0_H0 ;  /* 0x2000001eff187230 */ /* 0x104fe40000004100 */
[----:B------:R-:W-:Y:S02]  /*82d0*/  HADD2.F32 R15, -RZ, R30.H1_H1 ;  /* 0x3000001eff0f7230 */ /* 0x000fe40000004100 */
[----:B------:R-:W-:Y:S02]  /*82e0*/  HADD2.F32 R11, -RZ, R28.H0_H0 ;  /* 0x2000001cff0b7230 */ /* 0x000fe40000004100 */
        /* <DEDUP_REMOVED lines=8> */
[----:B------:R-:W-:Y:S01]  /*8370*/  FFMA.FTZ R13, R7, R30, R13 ;  /* 0x0000001e070d7223 */ /* 0x000fe2000001000d */
[----:B------:R-:W-:-:S02]  /*8380*/  HADD2.F32 R31, -RZ, R31.H1_H1 ;  /* 0x3000001fff1f7230 */ /* 0x000fc40000004100 */
[C---:B------:R-:W-:Y:S01]  /*8390*/  FFMA.FTZ R3, R7.reuse, R28, R3 ;  /* 0x0000001c07037223 */ /* 0x040fe20000010003 */
[C---:B------:R-:W-:Y:S02]  /*83a0*/  FFMA.FTZ R6, R7.reuse, R29, R6 ;  /* 0x0000001d07067223 */ /* 0x040fe40000010006 */
[----:B------:R-:W-:-:S07]  /*83b0*/  FFMA.FTZ R0, R7, R31, R0 ;  /* 0x0000001f07007223 */ /* 0x000fce0000010000 */
.L_x_3086:
[----:B------:R-:W-:Y:S05]  /*83c0*/  BSYNC B2 ;  /* 0x0000000000027941 */ /* 0x000fea0003800000 */
.L_x_3085:
[----:B------:R-:W-:-:S07]  /*83d0*/  VIADD R14, R14, 0x8 ;  /* 0x000000080e0e7836 */ /* 0x000fce0000000000 */
.L_x_3084:
[----:B------:R-:W-:Y:S05]  /*83e0*/  BSYNC B1 ;  /* 0x0000000000017941 */ /* 0x000fea0003800000 */
.L_x_3083:
[----:B------:R-:W-:-:S13]  /*83f0*/  LOP3.LUT P1, RZ, R32, 0xfffffff8, RZ, 0xc0, !PT ;  /* 0xfffffff820ff7812 */ /* 0x000fda000782c0ff */
[----:B------:R-:W-:Y:S05]  /*8400*/  @!P1 BRA `(.L_x_3077) ;  /* 0x0000000800189947 */ /* 0x000fea0003800000 */
[----:B------:R-:W-:Y:S01]  /*8410*/  LEA R7, R14, UR10, 0x1 ;  /* 0x0000000a0e077c11 */ /* 0x000fe2000f8e08ff */
[----:B------:R-:W-:Y:S01]  /*8420*/  HFMA2.MMA R11, -RZ, RZ, 0, 0 ;  /* 0x00000000ff0b7435 */ /* 0x000fe200000001ff */
[----:B------:R-:W-:-:S05]  /*8430*/  MOV R20, UR42 ;  /* 0x0000002a00147c02 */ /* 0x000fca0008000f00 */
[----:B------:R-:W-:-:S04]  /*8440*/  IMAD R7, R20, -0x2, R7 ;  /* 0xfffffffe14077824 */ /* 0x000fc800078e0207 */
[----:B------:R-:W-:-:S07]  /*8450*/  VIADD R32, R7, UR8 ;  /* 0x0000000807207c36 */ /* 0x000fce0008000000 */
.L_x_3091:
[----:B------:R-:W0:Y:S01]  /*8460*/  LDC R35, c[0x0][0x284] ;  /* 0x0000a100ff237b82 */ /* 0x000e220000000800 */
[----:B------:R-:W-:Y:S01]  /*8470*/  IADD3 R34, R14, 0x8, RZ ;  /* 0x000000080e227810 */ /* 0x000fe20007ffe0ff */
[----:B------:R-:W-:Y:S01]  /*8480*/  BSSY B1, `(.L_x_3087) ;  /* 0x000003e000017945 */ /* 0x000fe20003800000 */
[----:B------:R-:W-:Y:S02]  /*8490*/  IADD3 R33, R32, R11, RZ ;  /* 0x0000000b20217210 */ /* 0x000fe40007ffe0ff */
[-C--:B0-----:R-:W-:Y:S02]  /*84a0*/  ISETP.GE.AND P3, PT, R14, R35.reuse, PT ;  /* 0x000000230e00720c */ /* 0x081fe40003f66270 */
[----:B------:R-:W-:-:S11]  /*84b0*/  ISETP.GE.AND P1, PT, R34, R35, PT ;  /* 0x000000232200720c */ /* 0x000fd60003f26270 */
[----:B------:R-:W-:Y:S05]  /*84c0*/  @!P3 BRA `(.L_x_3088) ;  /* 0x0000000000e4b947 */ /* 0x000fea0003800000 */
[----:B------:R-:W-:Y:S01]  /*84d0*/  IABS R22, R35 ;  /* 0x0000002300167213 */ /* 0x000fe20000000000 */
[----:B------:R-:W-:Y:S01]  /*84e0*/  ULDC.64 UR4, c[0x0][0x258] ;  /* 0x0000960000047ab9 */ /* 0x000fe20000000a00 */
[----:B------:R-:W-:Y:S02]  /*84f0*/  IABS R15, R14 ;  /* 0x0000000e000f7213 */ /* 0x000fe40000000000 */
[----:B------:R-:W0:Y:S01]  /*8500*/  I2F.RP R20, R22 ;  /* 0x0000001600147306 */ /* 0x000e220000209400 */
[----:B------:R-:W-:Y:S02]  /*8510*/  ISETP.GE.AND P4, PT, R14, RZ, PT ;  /* 0x000000ff0e00720c */ /* 0x000fe40003f86270 */
[----:B------:R-:W-:-:S05]  /*8520*/  ISETP.NE.AND P5, PT, R35, RZ, PT ;  /* 0x000000ff2300720c */ /* 0x000fca0003fa5270 */
[----:B0-----:R-:W3:Y:S02]  /*8530*/  MUFU.RCP R20, R20 ;  /* 0x0000001400147308 */ /* 0x001ee40000001000 */
[----:B---3--:R-:W-:-:S06]  /*8540*/  VIADD R24, R20, 0xffffffe ;  /* 0x0ffffffe14187836 */ /* 0x008fcc0000000000 */
[----:B------:R0:W1:Y:S02]  /*8550*/  F2I.FTZ.U32.TRUNC.NTZ R25, R24 ;  /* 0x0000001800197305 */ /* 0x000064000021f000 */
[----:B0-----:R-:W-:Y:S02]  /*8560*/  MOV R24, RZ ;  /* 0x000000ff00187202 */ /* 0x001fe40000000f00 */
[----:B-1----:R-:W-:-:S05]  /*8570*/  IADD3 R7, RZ, -R25, RZ ;  /* 0x80000019ff077210 */ /* 0x002fca0007ffe0ff */
[----:B------:R-:W-:-:S04]  /*8580*/  IMAD R7, R7, R22, RZ ;  /* 0x0000001607077224 */ /* 0x000fc800078e02ff */
[----:B------:R-:W-:-:S06]  /*8590*/  IMAD.HI.U32 R26, R25, R7, R24 ;  /* 0x00000007191a7227 */ /* 0x000fcc00078e0018 */
[----:B------:R-:W-:-:S04]  /*85a0*/  IMAD.HI.U32 R7, R26, R15, RZ ;  /* 0x0000000f1a077227 */ /* 0x000fc800078e00ff */
[----:B------:R-:W-:-:S04]  /*85b0*/  IMAD.MOV R20, RZ, RZ, -R7 ;  /* 0x000000ffff147224 */ /* 0x000fc800078e0a07 */
[----:B------:R-:W-:-:S05]  /*85c0*/  IMAD R7, R22, R20, R15 ;  /* 0x0000001416077224 */ /* 0x000fca00078e020f */
[----:B------:R-:W-:-:S13]  /*85d0*/  ISETP.GT.U32.AND P3, PT, R22, R7, PT ;  /* 0x000000071600720c */ /* 0x000fda0003f64070 */
[----:B------:R-:W-:-:S04]  /*85e0*/  @!P3 IADD3 R7, R7, -R22, RZ ;  /* 0x800000160707b210 */ /* 0x000fc80007ffe0ff */
[----:B------:R-:W-:-:S13]  /*85f0*/  ISETP.GT.U32.AND P3, PT, R22, R7, PT ;  /* 0x000000071600720c */ /* 0x000fda0003f64070 */
[----:B------:R-:W-:Y:S01]  /*8600*/  @!P3 IADD3 R7, R7, -R22, RZ ;  /* 0x800000160707b210 */ /* 0x000fe20007ffe0ff */
[----:B------:R-:W-:-:S04]  /*8610*/  IMAD R22, R35, UR45, RZ ;  /* 0x0000002d23167c24 */ /* 0x000fc8000f8e02ff */
        /* <DEDUP_REMOVED lines=15> */
[C---:B------:R-:W-:Y:S01]  /*8710*/  LEA R26, P3, R15.reuse, UR4, 0x1 ;  /* 0x000000040f1a7c11 */ /* 0x040fe2000f8608ff */
[----:B------:R-:W0:Y:S03]  /*8720*/  LDS.U16 R7, [R33] ;  /* 0x0000000021077984 */ /* 0x000e260000000400 */
[----:B------:R-:W-:-:S05]  /*8730*/  LEA.HI.X R27, R15, UR5, R20, 0x1, P3 ;  /* 0x000000050f1b7c11 */ /* 0x000fca00098f0c14 */
[----:B------:R-:W2:Y:S01]  /*8740*/  LDG.E.128 R28, desc[UR36][R26.64] ;  /* 0x000000241a1c7981 */ /* 0x000ea2000c1e1d00 */
[----:B0-----:R-:W-:Y:S02]  /*8750*/  HADD2.F32 R7, -RZ, R7.H0_H0 ;  /* 0x20000007ff077230 */ /* 0x001fe40000004100 */
[--C-:B--2---:R-:W-:Y:S02]  /*8760*/  HADD2.F32 R15, -RZ, R28.reuse.H0_H0 ;  /* 0x2000001cff0f7230 */ /* 0x104fe40000004100 */
[----:B------:R-:W-:Y:S02]  /*8770*/  HADD2.F32 R20, -RZ, R29.H0_H0 ;  /* 0x2000001dff147230 */ /* 0x000fe40000004100 */
[----:B------:R-:W-:Y:S02]  /*8780*/  HADD2.F32 R24, -RZ, R31.H0_H0 ;  /* 0x2000001fff187230 */ /* 0x000fe40000004100 */
[----:B------:R-:W-:Y:S01]  /*8790*/  FFMA.FTZ R4, R7, R15, R4 ;  /* 0x0000000f07047223 */ /* 0x000fe20000010004 */
[----:B------:R-:W-:-:S02]  /*87a0*/  HADD2.F32 R28, -RZ, R28.H1_H1 ;  /* 0x3000001cff1c7230 */ /* 0x000fc40000004100 */
[C---:B------:R-:W-:Y:S01]  /*87b0*/  FFMA.FTZ R5, R7.reuse, R20, R5 ;  /* 0x0000001407057223 */ /* 0x040fe20000010005 */
[----:B------:R-:W-:Y:S02]  /*87c0*/  HADD2.F32 R29, -RZ, R29.H1_H1 ;  /* 0x3000001dff1d7230 */ /* 0x000fe40000004100 */
[C---:B------:R-:W-:Y:S01]  /*87d0*/  FFMA.FTZ R13, R7.reuse, R24, R13 ;  /* 0x00000018070d7223 */ /* 0x040fe2000001000d */
[--C-:B------:R-:W-:Y:S02]  /*87e0*/  HADD2.F32 R22, -RZ, R30.reuse.H0_H0 ;  /* 0x2000001eff167230 */ /* 0x100fe40000004100 */
[C---:B------:R-:W-:Y:S01]  /*87f0*/  FFMA.FTZ R3, R7.reuse, R28, R3 ;  /* 0x0000001c07037223 */ /* 0x040fe20000010003 */
[----:B------:R-:W-:Y:S02]  /*8800*/  HADD2.F32 R25, -RZ, R30.H1_H1 ;  /* 0x3000001eff197230 */ /* 0x000fe40000004100 */
[----:B------:R-:W-:Y:S01]  /*8810*/  FFMA.FTZ R6, R7, R29, R6 ;  /* 0x0000001d07067223 */ /* 0x000fe20000010006 */
[----:B------:R-:W-:-:S02]  /*8820*/  HADD2.F32 R31, -RZ, R31.H1_H1 ;  /* 0x3000001fff1f7230 */ /* 0x000fc40000004100 */
[C---:B------:R-:W-:Y:S01]  /*8830*/  FFMA.FTZ R9, R7.reuse, R22, R9 ;  /* 0x0000001607097223 */ /* 0x040fe20000010009 */
[C---:B------:R-:W-:Y:S02]  /*8840*/  FFMA.FTZ R8, R7.reuse, R25, R8 ;  /* 0x0000001907087223 */ /* 0x040fe40000010008 */
[----:B------:R-:W-:-:S07]  /*8850*/  FFMA.FTZ R0, R7, R31, R0 ;  /* 0x0000001f07007223 */ /* 0x000fce0000010000 */
.L_x_3088:
[----:B------:R-:W-:Y:S05]  /*8860*/  BSYNC B1 ;  /* 0x0000000000017941 */ /* 0x000fea0003800000 */
.L_x_3087:
[----:B------:R-:W-:Y:S04]  /*8870*/  BSSY B1, `(.L_x_3089) ;  /* 0x000003b000017945 */ /* 0x000fe80003800000 */
        /* <DEDUP_REMOVED lines=8> */
[----:B---3--:R-:W-:-:S06]  /*8900*/  IADD3 R24, R20, 0xffffffe, RZ ;  /* 0x0ffffffe14187810 */ /* 0x008fcc0007ffe0ff */
[----:B------:R0:W1:Y:S02]  /*8910*/  F2I.FTZ.U32.TRUNC.NTZ R25, R24 ;  /* 0x0000001800197305 */ /* 0x000064000021f000 */
[----:B0-----:R-:W-:Y:S01]  /*8920*/  IMAD.MOV.U32 R24, RZ, RZ, RZ ;  /* 0x000000ffff187224 */ /* 0x001fe200078e00ff */
[----:B-1----:R-:W-:-:S05]  /*8930*/  IADD3 R7, RZ, -R25, RZ ;  /* 0x80000019ff077210 */ /* 0x002fca0007ffe0ff */
        /* <DEDUP_REMOVED lines=8> */
[----:B------:R-:W-:Y:S02]  /*89c0*/  @!P1 IMAD.IADD R7, R7, 0x1, -R22 ;  /* 0x0000000107079824 */ /* 0x000fe400078e0a16 */
[----:B------:R-:W-:-:S03]  /*89d0*/  IMAD R22, R35, UR45, RZ ;  /* 0x0000002d23167c24 */ /* 0x000fc6000f8e02ff */
        /* <DEDUP_REMOVED lines=16> */
[----:B------:R-:W0:Y:S03]  /*8ae0*/  LDS.U16 R7, [R33+0x10] ;  /* 0x0000100021077984 */ /* 0x000e260000000400 */
        /* <DEDUP_REMOVED lines=19> */
.L_x_3090:
[----:B------:R-:W-:Y:S05]  /*8c20*/  BSYNC B1 ;  /* 0x0000000000017941 */ /* 0x000fea0003800000 */
.L_x_3089:
[----:B------:R-:W-:Y:S01]  /*8c30*/  IADD3 R14, R14, 0x10, RZ ;  /* 0x000000100e0e7810 */ /* 0x000fe20007ffe0ff */
[----:B------:R-:W-:-:S03]  /*8c40*/  VIADD R11, R11, 0x20 ;  /* 0x000000200b0b7836 */ /* 0x000fc60000000000 */
[----:B------:R-:W-:-:S13]  /*8c50*/  ISETP.GE.AND P1, PT, R14, UR40, PT ;  /* 0x000000280e007c0c */ /* 0x000fda000bf26270 */
[----:B------:R-:W-:Y:S05]  /*8c60*/  @!P1 BRA `(.L_x_3091) ;  /* 0xfffffff400fc9947 */ /* 0x000fea000383ffff */
.L_x_3077:
[----:B------:R-:W-:Y:S05]  /*8c70*/  BSYNC B0 ;  /* 0x0000000000007941 */ /* 0x000fea0003800000 */
.L_x_3076:
[----:B------:R-:W-:Y:S04]  /*8c80*/  BSSY B0, `(.L_x_3092) ;  /* 0x0000065000007945 */ /* 0x000fe80003800000 */
[----:B------:R-:W-:Y:S05]  /*8c90*/  @P2 BRA `(.L_x_3093) ;  /* 0x00000004008c2947 */ /* 0x000fea0003800000 */
[----:B0-----:R-:W0:Y:S01]  /*8ca0*/  LDC R10, c[0x0][0x308] ;  /* 0x0000c200ff0a7b82 */ /* 0x001e220000000800 */
[----:B------:R-:W-:Y:S01]  /*8cb0*/  ULDC.64 UR4, c[0x0][0x2f0] ;  /* 0x0000bc0000047ab9 */ /* 0x000fe20000000a00 */
[----:B------:R-:W-:Y:S01]  /*8cc0*/  ULDC UR6, c[0x0][0x278] ;  /* 0x00009e0000067ab9 */ /* 0x000fe20000000800 */
[----:B------:R-:W-:-:S04]  /*8cd0*/  UISETP.NE.U32.AND UP0, UPT, UR4, URZ, UPT ;  /* 0x0000003f0400728c */ /* 0x000fc8000bf05070 */
[----:B------:R-:W-:-:S06]  /*8ce0*/  UISETP.NE.AND.EX UP0, UPT, UR5, URZ, UPT, UP0 ;  /* 0x0000003f0500728c */ /* 0x000fcc000bf05300 */
[----:B------:R-:W-:-:S05]  /*8cf0*/  PLOP3.LUT P3, PT, PT, PT, UP0, 0x80, 0x0 ;  /* 0x000000000000781c */ /* 0x000fca0003f6f008 */
[----:B------:R-:W-:Y:S02]  /*8d00*/  @UP0 ULDC UR4, c[0x0][0x288] ;  /* 0x0000a20000040ab9 */ /* 0x000fe40000000800 */
[----:B------:R-:W-:Y:S01]  /*8d10*/  @UP0 UIMAD UR4, UR38, UR4, UR46 ;  /* 0x00000004260402a4 */ /* 0x000fe2000f8e022e */
[----:B0-----:R-:W-:-:S05]  /*8d20*/  ISETP.NE.AND P2, PT, R10, 0x2, PT ;  /* 0x000000020a00780c */ /* 0x001fca0003f45270 */
[----:B------:R-:W-:Y:S01]  /*8d30*/  MOV R7, UR4 ;  /* 0x0000000400077c02 */ /* 0x000fe20008000f00 */
[----:B------:R-:W-:Y:S02]  /*8d40*/  @UP0 ULDC.64 UR4, c[0x0][0x2e8] ;  /* 0x0000ba0000040ab9 */ /* 0x000fe40000000a00 */
[----:B------:R-:W-:Y:S01]  /*8d50*/  IMAD.U32 R15, RZ, RZ, UR5 ;  /* 0x00000005ff0f7e24 */ /* 0x000fe2000f8e00ff */
[----:B------:R-:W-:Y:S01]  /*8d60*/  UIMAD UR5, UR46, 0x90, URZ ;  /* 0x000000902e0578a4 */ /* 0x000fe2000f8e023f */
[----:B------:R-:W-:-:S03]  /*8d70*/  MOV R14, UR4 ;  /* 0x00000004000e7c02 */ /* 0x000fc60008000f00 */
[----:B------:R-:W0:Y:S01]  /*8d80*/  @P2 LDC.64 R10, c[0x0][0x238] ;  /* 0x00008e00ff0a2b82 */ /* 0x000e220000000a00 */
[----:B------:R-:W-:Y:S01]  /*8d90*/  UIMAD UR4, UR7, 0x90, URZ ;  /* 0x00000090070478a4 */ /* 0x000fe2000f8e023f */
[----:B------:R-:W-:Y:S01]  /*8da0*/  @P3 IMAD R7, R7, 0x90, R2 ;  /* 0x0000009007073824 */ /* 0x000fe200078e0202 */
[----:B------:R-:W-:Y:S02]  /*8db0*/  UIMAD UR5, UR45, UR6, UR5 ;  /* 0x000000062d0572a4 */ /* 0x000fe4000f8e0205 */
[----:B------:R-:W-:Y:S01]  /*8dc0*/  UISETP.NE.AND UP0, UPT, UR6, URZ, UPT ;  /* 0x0000003f0600728c */ /* 0x000fe2000bf05270 */
[----:B------:R-:W-:-:S03]  /*8dd0*/  @P3 IMAD.WIDE R14, R7, 0x2, R14 ;  /* 0x00000002070e3825 */ /* 0x000fc600078e020e */
[----:B------:R-:W-:Y:S01]  /*8de0*/  USEL UR4, UR4, UR5, !UP0 ;  /* 0x0000000504047287 */ /* 0x000fe2000c000000 */
[----:B------:R-:W-:Y:S01]  /*8df0*/  IMAD R23, R23, 0x90, R2 ;  /* 0x0000009017177824 */ /* 0x000fe200078e0202 */
[----:B------:R1:W5:Y:S04]  /*8e00*/  @P3 LDG.E.128 R32, desc[UR36][R14.64] ;  /* 0x000000240e203981 */ /* 0x000368000c1e1d00 */
[----:B------:R-:W-:-:S05]  /*8e10*/  IADD3 R7, R2, UR4, RZ ;  /* 0x0000000402077c10 */ /* 0x000fca000fffe0ff */
[----:B0-----:R-:W-:-:S05]  /*8e20*/  @P2 IMAD.WIDE R10, R7, 0x2, R10 ;  /* 0x00000002070a2825 */ /* 0x001fca00078e020a */
[----:B------:R0:W5:Y:S01]  /*8e30*/  @P2 LDG.E.128 R28, desc[UR36][R10.64] ;  /* 0x000000240a1c2981 */ /* 0x000162000c1e1d00 */
[----:B------:R-:W-:Y:S01]  /*8e40*/  UIADD3 UR4, -UR42, UR40, URZ ;  /* 0x000000282a047290 */ /* 0x000fe2000fffe13f */
[----:B------:R-:W-:-:S03]  /*8e50*/  SHF.R.S32.HI R12, RZ, 0x1f, R23 ;  /* 0x0000001fff0c7819 */ /* 0x000fc60000011417 */
[----:B------:R-:W-:-:S09]  /*8e60*/  ULEA UR4, UR4, UR11, 0x1 ;  /* 0x0000000b04047291 */ /* 0x000fd2000f8e083f */
[----:B------:R-:W2:Y:S01]  /*8e70*/  LDS.U16 R36, [UR4] ;  /* 0x00000004ff247984 */ /* 0x000ea20008000400 */
[----:B------:R-:W-:-:S06]  /*8e80*/  UIMAD UR4, UR41, 0x90, URZ ;  /* 0x00000090290478a4 */ /* 0x000fcc000f8e023f */
[----:B------:R-:W-:Y:S02]  /*8e90*/  IADD3 R23, P1, R23, UR4, RZ ;  /* 0x0000000417177c10 */ /* 0x000fe4000ff3e0ff */
[----:B-1----:R-:W-:Y:S01]  /*8ea0*/  MOV R15, UR4 ;  /* 0x00000004000f7c02 */ /* 0x002fe20008000f00 */
[----:B------:R-:W-:-:S03]  /*8eb0*/  ULDC.64 UR4, c[0x0][0x250] ;  /* 0x0000940000047ab9 */ /* 0x000fc60000000a00 */
[----:B------:R-:W-:Y:S02]  /*8ec0*/  LEA.HI.X.SX32 R12, R15, R12, 0x1, P1 ;  /* 0x0000000c0f0c7211 */ /* 0x000fe400008f0eff */
[----:B------:R-:W-:-:S04]  /*8ed0*/  LEA R14, P1, R23, UR4, 0x1 ;  /* 0x00000004170e7c11 */ /* 0x000fc8000f8208ff */
[----:B------:R-:W-:Y:S01]  /*8ee0*/  LEA.HI.X R15, R23, UR5, R12, 0x1, P1 ;  /* 0x00000005170f7c11 */ /* 0x000fe200088f0c0c */
[----:B0-----:R-:W-:Y:S08]  /*8ef0*/  @P2 BRA `(.L_x_3094) ;  /* 0x00000000008c2947 */ /* 0x001ff00003800000 */
[----:B------:R-:W-:Y:S02]  /*8f00*/  ULDC.64 UR4, c[0x0][0x238] ;  /* 0x00008e0000047ab9 */ /* 0x000fe40000000a00 */
[----:B------:R-:W-:-:S04]  /*8f10*/  IADD3 R10, P1, R7, UR4, RZ ;  /* 0x00000004070a7c10 */ /* 0x000fc8000ff3e0ff */
[----:B------:R-:W-:Y:S01]  /*8f20*/  LEA.HI.X.SX32 R11, R7, UR5, 0x1, P1 ;  /* 0x00000005070b7c11 */ /* 0x000fe200088f0eff */
[----:B------:R-:W0:Y:S04]  /*8f30*/  LDC.64 R22, c[0x0][0x2f8] ;  /* 0x0000be00ff167b82 */ /* 0x000e280000000a00 */
[----:B-----5:R-:W3:Y:S04]  /*8f40*/  LDG.E.64 R28, desc[UR36][R10.64] ;  /* 0x000000240a1c7981 */ /* 0x020ee8000c1e1b00 */
[----:B0-----:R-:W4:Y:S01]  /*8f50*/  LDG.E R23, desc[UR36][R22.64+0x8] ;  /* 0x0000082416177981 */ /* 0x001f22000c1e1900 */
[C---:B---3--:R-:W-:Y:S01]  /*8f60*/  SHF.R.U64 R27, R28.reuse, 0x10, R29 ;  /* 0x000000101c1b7819 */ /* 0x048fe2000000121d */
[----:B------:R-:W4:Y:S01]  /*8f70*/  I2F.S8 R12, R28 ;  /* 0x0000001c000c7306 */ /* 0x000f220000001400 */
[----:B------:R-:W-:-:S02]  /*8f80*/  PRMT R7, R28, 0x9910, RZ ;  /* 0x000099101c077816 */ /* 0x000fc400000000ff */
[----:B------:R-:W-:Y:S02]  /*8f90*/  PRMT R20, R29, 0x9910, RZ ;  /* 0x000099101d147816 */ /* 0x000fe400000000ff */
[----:B------:R-:W-:Y:S02]  /*8fa0*/  PRMT R10, R27, 0x9910, RZ ;  /* 0x000099101b0a7816 */ /* 0x000fe400000000ff */
[--C-:B------:R-:W-:Y:S01]  /*8fb0*/  SHF.R.U32.HI R25, RZ, 0x10, R29.reuse ;  /* 0x00000010ff197819 */ /* 0x100fe2000001161d */
[----:B------:R-:W0:Y:S01]  /*8fc0*/  I2F.S8 R24, R29 ;  /* 0x0000001d00187306 */ /* 0x000e220000001400 */
[----:B------:R-:W-:Y:S02]  /*8fd0*/  SHF.R.S32.HI R26, RZ, 0x18, R29 ;  /* 0x00000018ff1a7819 */ /* 0x000fe4000001141d */
[----:B------:R-:W-:Y:S02]  /*8fe0*/  SHF.R.S32.HI R7, RZ, 0x8, R7 ;  /* 0x00000008ff077819 */ /* 0x000fe40000011407 */
[----:B------:R-:W-:-:S02]  /*8ff0*/  SHF.R.S32.HI R20, RZ, 0x8, R20 ;  /* 0x00000008ff147819 */ /* 0x000fc40000011414 */
[----:B------:R-:W-:Y:S01]  /*9000*/  SHF.R.S32.HI R10, RZ, 0x8, R10 ;  /* 0x00000008ff0a7819 */ /* 0x000fe2000001140a */
[----:B------:R-:W-:Y:S01]  /*9010*/  I2F.S8 R25, R25 ;  /* 0x0000001900197306 */ /* 0x000fe20000001400 */
[-C--:B----4-:R-:W-:Y:S01]  /*9020*/  FMUL.FTZ R12, R12, R23.reuse ;  /* 0x000000170c0c7220 */ /* 0x090fe20000410000 */
[----:B0-----:R-:W-:-:S06]  /*9030*/  FMUL.FTZ R24, R24, R23 ;  /* 0x0000001718187220 */ /* 0x001fcc0000410000 */
[----:B------:R-:W0:Y:S08]  /*9040*/  I2F.S16 R26, R26 ;  /* 0x0000001a001a7306 */ /* 0x000e300000101400 */
[----:B------:R1:W3:Y:S01]  /*9050*/  I2F.S8 R11, R27 ;  /* 0x0000001b000b7306 */ /* 0x0002e20000001400 */
[----:B0-----:R-:W-:-:S07]  /*9060*/  FMUL.FTZ R26, R26, R23 ;  /* 0x000000171a1a7220 */ /* 0x001fce0000410000 */
[----:B------:R-:W0:Y:S01]  /*9070*/  I2F.S16 R7, R7 ;  /* 0x0000000700077306 */ /* 0x000e220000101400 */
[----:B-1----:R-:W-:-:S05]  /*9080*/  FMUL.FTZ R27, R25, R23 ;  /* 0x00000017191b7220 */ /* 0x002fca0000410000 */
[----:B------:R-:W-:Y:S01]  /*9090*/  F2FP.F16.F32.PACK_AB R31, R26, R27 ;  /* 0x0000001b1a1f723e */ /* 0x000fe200000000ff */
[-C--:B---3--:R-:W-:Y:S01]  /*90a0*/  FMUL.FTZ R11, R11, R23.reuse ;  /* 0x000000170b0b7220 */ /* 0x088fe20000410000 */
        /* <DEDUP_REMOVED lines=8> */
.L_x_3094:
[----:B-----5:R-:W-:Y:S01]  /*9130*/  HFMA2.MMA R16, R28, 1, 1, R16 ;  /* 0x3c003c001c107835 */ /* 0x020fe20000000010 */
[----:B------:R-:W-:Y:S01]  /*9140*/  HADD2 R17, R29, R17 ;  /* 0x000000111d117230 */ /* 0x000fe20000000000 */
[----:B------:R-:W-:Y:S01]  /*9150*/  HFMA2.MMA R18, R30, 1, 1, R18 ;  /* 0x3c003c001e127835 */ /* 0x000fe20000000012 */
[----:B------:R-:W-:Y:S02]  /*9160*/  HADD2 R19, R31, R19 ;  /* 0x000000131f137230 */ /* 0x000fe40000000000 */
[----:B--2---:R-:W-:Y:S02]  /*9170*/  HADD2.F32 R7, -RZ, R36.H0_H0 ;  /* 0x20000024ff077230 */ /* 0x004fe40000004100 */
[----:B------:R-:W-:Y:S02]  /*9180*/  @P3 HFMA2.MMA R17, R17, R33, -RZ ;  /* 0x0000002111113235 */ /* 0x000fe400001000ff */
[----:B------:R-:W-:Y:S01]  /*9190*/  @P3 HFMA2.MMA R19, R19, R35, -RZ ;  /* 0x0000002313133235 */ /* 0x000fe200001000ff */
[----:B------:R-:W-:-:S02]  /*91a0*/  @P3 HMUL2 R16, R16, R32 ;  /* 0x0000002010103232 */ /* 0x000fc40000000000 */
[----:B------:R-:W-:-:S03]  /*91b0*/  @P3 HMUL2 R18, R18, R34 ;  /* 0x0000002212123232 */ /* 0x000fc60000000000 */
[--C-:B------:R-:W-:Y:S02]  /*91c0*/  HADD2.F32 R10, -RZ, R16.reuse.H0_H0 ;  /* 0x20000010ff0a7230 */ /* 0x100fe40000004100 */
[----:B------:R1:W-:Y:S01]  /*91d0*/  STG.E.128 desc[UR36][R14.64], R16 ;  /* 0x000000100e007986 */ /* 0x0003e2000c101d24 */
[----:B------:R-:W-:Y:S02]  /*91e0*/  HADD2.F32 R12, -RZ, R16.H1_H1 ;  /* 0x30000010ff0c7230 */ /* 0x000fe40000004100 */
[--C-:B------:R-:W-:Y:S02]  /*91f0*/  HADD2.F32 R20, -RZ, R17.reuse.H0_H0 ;  /* 0x20000011ff147230 */ /* 0x100fe40000004100 */
[C---:B------:R-:W-:Y:S01]  /*9200*/  FFMA.FTZ R4, R7.reuse, R10, R4 ;  /* 0x0000000a07047223 */ /* 0x040fe20000010004 */
[----:B------:R-:W-:Y:S02]  /*9210*/  HADD2.F32 R11, -RZ, R17.H1_H1 ;  /* 0x30000011ff0b7230 */ /* 0x000fe40000004100 */
[----:B------:R-:W-:Y:S01]  /*9220*/  FFMA.FTZ R3, R7, R12, R3 ;  /* 0x0000000c07037223 */ /* 0x000fe20000010003 */
[----:B------:R-:W-:-:S02]  /*9230*/  HADD2.F32 R22, -RZ, R18.H0_H0 ;  /* 0x20000012ff167230 */ /* 0x000fc40000004100 */
[C---:B------:R-:W-:Y:S01]  /*9240*/  FFMA.FTZ R5, R7.reuse, R20, R5 ;  /* 0x0000001407057223 */ /* 0x040fe20000010005 */
[----:B------:R-:W-:Y:S02]  /*9250*/  HADD2.F32 R23, -RZ, R18.H1_H1 ;  /* 0x30000012ff177230 */ /* 0x000fe40000004100 */
[C---:B------:R-:W-:Y:S01]  /*9260*/  FFMA.FTZ R6, R7.reuse, R11, R6 ;  /* 0x0000000b07067223 */ /* 0x040fe20000010006 */
[--C-:B---3--:R-:W-:Y:S02]  /*9270*/  HADD2.F32 R24, -RZ, R19.reuse.H0_H0 ;  /* 0x20000013ff187230 */ /* 0x108fe40000004100 */
[C---:B------:R-:W-:Y:S01]  /*9280*/  FFMA.FTZ R9, R7.reuse, R22, R9 ;  /* 0x0000001607097223 */ /* 0x040fe20000010009 */
[----:B------:R-:W-:Y:S02]  /*9290*/  HADD2.F32 R25, -RZ, R19.H1_H1 ;  /* 0x30000013ff197230 */ /* 0x000fe40000004100 */
[C---:B------:R-:W-:Y:S01]  /*92a0*/  FFMA.FTZ R8, R7.reuse, R23, R8 ;  /* 0x0000001707087223 */ /* 0x040fe20000010008 */
[----:B------:R-:W-:-:S02]  /*92b0*/  FFMA.FTZ R13, R7, R24, R13 ;  /* 0x00000018070d7223 */ /* 0x000fc4000001000d */
[----:B-1----:R-:W-:-:S07]  /*92c0*/  FFMA.FTZ R0, R7, R25, R0 ;  /* 0x0000001907007223 */ /* 0x002fce0000010000 */
.L_x_3093:
[----:B------:R-:W-:Y:S05]  /*92d0*/  BSYNC B0 ;  /* 0x0000000000007941 */ /* 0x000fea0003800000 */
.L_x_3092:
[----:B------:R-:W-:Y:S06]  /*92e0*/  BAR.SYNC.DEFER_BLOCKING 0x0 ;  /* 0x0000000000007b1d */ /* 0x000fec0000010000 */
[----:B------:R-:W-:Y:S05]  /*92f0*/  @P0 BRA `(.L_x_3095) ;  /* 0x0000000400940947 */ /* 0x000fea0003800000 */
[----:B------:R-:W1:Y:S01]  /*9300*/  S2R R12, SR_TID.X ;  /* 0x00000000000c7919 */ /* 0x000e620000002100 */
[----:B------:R-:W-:-:S05]  /*9310*/  IMAD R21, R21, 0x90, R2 ;  /* 0x0000009015157824 */ /* 0x000fca00078e0202 */
[----:B------:R-:W-:Y:S02]  /*9320*/  LEA R21, R21, UR8, 0x1 ;  /* 0x0000000815157c11 */ /* 0x000fe4000f8e08ff */
[C---:B-1----:R-:W-:Y:S02]  /*9330*/  LOP3.LUT R7, R12.reuse, 0xffffff80, RZ, 0xc0, !PT ;  /* 0xffffff800c077812 */ /* 0x042fe400078ec0ff */
[C---:B0-----:R-:W-:Y:S02]  /*9340*/  LOP3.LUT R10, R12.reuse, 0xffffffc0, RZ, 0xc0, !PT ;  /* 0xffffffc00c0a7812 */ /* 0x041fe400078ec0ff */
[----:B------:R-:W-:Y:S02]  /*9350*/  ISETP.NE.AND P1, PT, R7, 0x80, PT ;  /* 0x000000800700780c */ /* 0x000fe40003f25270 */
[C---:B------:R-:W-:Y:S02]  /*9360*/  LOP3.LUT R11, R12.reuse, 0xffffffe0, RZ, 0xc0, !PT ;  /* 0xffffffe00c0b7812 */ /* 0x040fe400078ec0ff */
[----:B------:R-:W-:-:S02]  /*9370*/  ISETP.GT.AND P2, PT, R12, 0x7f, PT ;  /* 0x0000007f0c00780c */ /* 0x000fc40003f44270 */
[C---:B------:R-:W-:Y:S02]  /*9380*/  ISETP.GT.AND P4, PT, R12.reuse, 0x3f, PT ;  /* 0x0000003f0c00780c */ /* 0x040fe40003f84270 */
[----:B------:R-:W-:Y:S02]  /*9390*/  ISETP.GT.AND P6, PT, R12, 0x1f, PT ;  /* 0x0000001f0c00780c */ /* 0x000fe40003fc4270 */
[----:B------:R-:W-:Y:S02]  /*93a0*/  ISETP.NE.AND P3, PT, R10, 0x40, PT ;  /* 0x000000400a00780c */ /* 0x000fe40003f65270 */
[----:B------:R-:W-:Y:S01]  /*93b0*/  ISETP.NE.AND P5, PT, R11, 0x20, PT ;  /* 0x000000200b00780c */ /* 0x000fe20003fa5270 */
[----:B------:R-:W-:-:S12]  /*93c0*/  @P1 BRA `(.L_x_3096) ;  /* 0x0000000000141947 */ /* 0x000fd80003800000 */
[----:B-----5:R-:W-:Y:S02]  /*93d0*/  F2FP.F16.F32.PACK_AB R16, R3, R4 ;  /* 0x000000040310723e */ /* 0x020fe400000000ff */
[----:B------:R-:W-:Y:S02]  /*93e0*/  F2FP.F16.F32.PACK_AB R17, R6, R5 ;  /* 0x000000050611723e */ /* 0x000fe400000000ff */
[----:B------:R-:W-:Y:S02]  /*93f0*/  F2FP.F16.F32.PACK_AB R18, R8, R9 ;  /* 0x000000090812723e */ /* 0x000fe400000000ff */
[----:B------:R-:W-:-:S05]  /*9400*/  F2FP.F16.F32.PACK_AB R19, R0, R13 ;  /* 0x0000000d0013723e */ /* 0x000fca00000000ff */
[----:B------:R0:W-:Y:S02]  /*9410*/  STS.128 [R21+-0x480], R16 ;  /* 0xfffb801015007388 */ /* 0x0001e40000000c00 */
.L_x_3096:
[----:B------:R-:W-:Y:S05]  /*9420*/  WARPSYNC.ALL ;  /* 0x0000000000007948 */ /* 0x000fea0003800000 */
[----:B------:R-:W-:Y:S06]  /*9430*/  BAR.SYNC.DEFER_BLOCKING 0x0 ;  /* 0x0000000000007b1d */ /* 0x000fec0000010000 */
[----:B------:R-:W-:Y:S04]  /*9440*/  BSSY B0, `(.L_x_3097) ;  /* 0x0000013000007945 */ /* 0x000fe80003800000 */
[----:B------:R-:W-:Y:S05]  /*9450*/  @P2 BRA `(.L_x_3098) ;  /* 0x0000000000442947 */ /* 0x000fea0003800000 */
[----:B0----5:R-:W0:Y:S02]  /*9460*/  LDS.128 R16, [R21] ;  /* 0x0000000015107984 */ /* 0x021e240000000c00 */
        /* <DEDUP_REMOVED lines=16> */
.L_x_3098:
[----:B------:R-:W-:Y:S05]  /*9570*/  BSYNC B0 ;  /* 0x0000000000007941 */ /* 0x000fea0003800000 */
.L_x_3097:
[----:B------:R-:W-:Y:S06]  /*9580*/  BAR.SYNC.DEFER_BLOCKING 0x0 ;  /* 0x0000000000007b1d */ /* 0x000fec0000010000 */
[----:B------:R-:W-:Y:S04]  /*9590*/  BSSY B0, `(.L_x_3099) ;  /* 0x0000007000007945 */ /* 0x000fe80003800000 */
[----:B------:R-:W-:Y:S05]  /*95a0*/  @P3 BRA `(.L_x_3100) ;  /* 0x0000000000143947 */ /* 0x000fea0003800000 */
[----:B0----5:R-:W-:Y:S02]  /*95b0*/  F2FP.F16.F32.PACK_AB R16, R3, R4 ;  /* 0x000000040310723e */ /* 0x021fe400000000ff */
[----:B------:R-:W-:Y:S02]  /*95c0*/  F2FP.F16.F32.PACK_AB R17, R6, R5 ;  /* 0x000000050611723e */ /* 0x000fe400000000ff */
[----:B------:R-:W-:Y:S02]  /*95d0*/  F2FP.F16.F32.PACK_AB R18, R8, R9 ;  /* 0x000000090812723e */ /* 0x000fe400000000ff */
[----:B------:R-:W-:-:S05]  /*95e0*/  F2FP.F16.F32.PACK_AB R19, R0, R13 ;  /* 0x0000000d0013723e */ /* 0x000fca00000000ff */
[----:B------:R1:W-:Y:S02]  /*95f0*/  STS.128 [R21+-0x240], R16 ;  /* 0xfffdc01015007388 */ /* 0x0003e40000000c00 */
.L_x_3100:
[----:B------:R-:W-:Y:S05]  /*9600*/  BSYNC B0 ;  /* 0x0000000000007941 */ /* 0x000fea0003800000 */
.L_x_3099:
[----:B------:R-:W-:Y:S06]  /*9610*/  BAR.SYNC.DEFER_BLOCKING 0x0 ;  /* 0x0000000000007b1d */ /* 0x000fec0000010000 */
[----:B------:R-:W-:Y:S04]  /*9620*/  BSSY B0, `(.L_x_3101) ;  /* 0x0000013000007945 */ /* 0x000fe80003800000 */
[----:B------:R-:W-:Y:S05]  /*9630*/  @P4 BRA `(.L_x_3102) ;  /* 0x0000000000444947 */ /* 0x000fea0003800000 */
[----:B01---5:R-:W0:Y:S02]  /*9640*/  LDS.128 R16, [R21] ;  /* 0x0000000015107984 */ /* 0x023e240000000c00 */
        /* <DEDUP_REMOVED lines=16> */
.L_x_3102:
[----:B------:R-:W-:Y:S05]  /*9750*/  BSYNC B0 ;  /* 0x0000000000007941 */ /* 0x000fea0003800000 */
.L_x_3101:
[----:B------:R-:W-:Y:S06]  /*9760*/  BAR.SYNC.DEFER_BLOCKING 0x0 ;  /* 0x0000000000007b1d */ /* 0x000fec0000010000 */
[----:B------:R-:W-:Y:S04]  /*9770*/  BSSY B0, `(.L_x_3103) ;  /* 0x0000007000007945 */ /* 0x000fe80003800000 */
[----:B------:R-:W-:Y:S05]  /*9780*/  @P5 BRA `(.L_x_3104) ;  /* 0x0000000000145947 */ /* 0x000fea0003800000 */
[----:B01---5:R-:W-:Y:S02]  /*9790*/  F2FP.F16.F32.PACK_AB R16, R3, R4 ;  /* 0x000000040310723e */ /* 0x023fe400000000ff */
[----:B------:R-:W-:Y:S02]  /*97a0*/  F2FP.F16.F32.PACK_AB R17, R6, R5 ;  /* 0x000000050611723e */ /* 0x000fe400000000ff */
[----:B------:R-:W-:Y:S02]  /*97b0*/  F2FP.F16.F32.PACK_AB R18, R8, R9 ;  /* 0x000000090812723e */ /* 0x000fe400000000ff */
[----:B------:R-:W-:-:S05]  /*97c0*/  F2FP.F16.F32.PACK_AB R19, R0, R13 ;  /* 0x0000000d0013723e */ /* 0x000fca00000000ff */
[----:B------:R2:W-:Y:S02]  /*97d0*/  STS.128 [R21+-0x120], R16 ;  /* 0xfffee01015007388 */ /* 0x0005e40000000c00 */
.L_x_3104:
[----:B------:R-:W-:Y:S05]  /*97e0*/  BSYNC B0 ;  /* 0x0000000000007941 */ /* 0x000fea0003800000 */
.L_x_3103:
[----:B------:R-:W-:Y:S06]  /*97f0*/  BAR.SYNC.DEFER_BLOCKING 0x0 ;  /* 0x0000000000007b1d */ /* 0x000fec0000010000 */
[----:B------:R-:W-:Y:S04]  /*9800*/  BSSY B0, `(.L_x_3105) ;  /* 0x0000013000007945 */ /* 0x000fe80003800000 */
[----:B------:R-:W-:Y:S05]  /*9810*/  @P6 BRA `(.L_x_3106) ;  /* 0x0000000000446947 */ /* 0x000fea0003800000 */
[----:B012---:R-:W0:Y:S02]  /*9820*/  LDS.128 R20, [R21] ;  /* 0x0000000015147984 */ /* 0x007e240000000c00 */
[--C-:B0-----:R-:W-:Y:S02]  /*9830*/  HADD2.F32 R7, -RZ, R20.reuse.H0_H0 ;  /* 0x20000014ff077230 */ /* 0x101fe40000004100 */
[----:B------:R-:W-:Y:S02]  /*9840*/  HADD2.F32 R14, -RZ, R23.H0_H0 ;  /* 0x20000017ff0e7230 */ /* 0x000fe40000004100 */
        /* <DEDUP_REMOVED lines=14> */
.L_x_3106:
[----:B------:R-:W-:Y:S05]  /*9930*/  BSYNC B0 ;  /* 0x0000000000007941 */ /* 0x000fea0003800000 */
.L_x_3105:
[----:B------:R-:W-:Y:S06]  /*9940*/  BAR.SYNC.DEFER_BLOCKING 0x0 ;  /* 0x0000000000007b1d */ /* 0x000fec0000010000 */
.L_x_3095:
[----:B------:R-:W4:Y:S02]  /*9950*/  S2R R7, SR_TID.X ;  /* 0x0000000000077919 */ /* 0x000f240000002100 */
[----:B----4-:R-:W-:-:S05]  /*9960*/  VIADD R7, R7, 0x1f ;  /* 0x0000001f07077836 */ /* 0x010fca0000000000 */
[----:B------:R-:W-:-:S13]  /*9970*/  ISETP.GT.U32.OR P0, PT, R7, 0x3e, P0 ;  /* 0x0000003e0700780c */ /* 0x000fda0000704470 */
[----:B------:R-:W-:Y:S05]  /*9980*/  @P0 EXIT ;  /* 0x000000000000094d */ /* 0x000fea0003800000 */
[----:B------:R-:W4:Y:S02]  /*9990*/  LDC R7, c[0x0][0x308] ;  /* 0x0000c200ff077b82 */ /* 0x000f240000000800 */
[----:B----4-:R-:W-:-:S13]  /*99a0*/  ISETP.NE.AND P0, PT, R7, 0x2, PT ;  /* 0x000000020700780c */ /* 0x010fda0003f05270 */
[----:B------:R-:W-:Y:S05]  /*99b0*/  @!P0 BRA `(.L_x_3107) ;  /* 0x0000000000348947 */ /* 0x000fea0003800000 */
[----:B0-----:R-:W0:Y:S01]  /*99c0*/  LDC.64 R10, c[0x0][0x210] ;  /* 0x00008400ff0a7b82 */ /* 0x001e220000000a00 */
[----:B------:R-:W-:Y:S02]  /*99d0*/  MOV R7, UR7 ;  /* 0x0000000700077c02 */ /* 0x000fe40008000f00 */
[----:B------:R-:W-:Y:S02]  /*99e0*/  F2FP.F16.F32.PACK_AB R15, R3, R4 ;  /* 0x00000004030f723e */ /* 0x000fe400000000ff */
[----:B------:R-:W-:Y:S01]  /*99f0*/  F2FP.F16.F32.PACK_AB R5, R6, R5 ;  /* 0x000000050605723e */ /* 0x000fe200000000ff */
[----:B------:R-:W-:Y:S01]  /*9a00*/  IMAD R7, R7, 0x90, R2 ;  /* 0x0000009007077824 */ /* 0x000fe200078e0202 */
[----:B------:R-:W-:Y:S02]  /*9a10*/  F2FP.F16.F32.PACK_AB R9, R8, R9 ;  /* 0x000000090809723e */ /* 0x000fe400000000ff */
[----:B------:R-:W-:Y:S01]  /*9a20*/  F2FP.F16.F32.PACK_AB R13, R0, R13 ;  /* 0x0000000d000d723e */ /* 0x000fe200000000ff */
[----:B0-----:R-:W-:-:S05]  /*9a30*/  IMAD.WIDE R2, R7, 0x2, R10 ;  /* 0x0000000207027825 */ /* 0x001fca00078e020a */
[----:B------:R-:W-:Y:S04]  /*9a40*/  STG.E desc[UR36][R2.64], R15 ;  /* 0x0000000f02007986 */ /* 0x000fe8000c101924 */
[----:B------:R-:W-:Y:S04]  /*9a50*/  STG.E desc[UR36][R2.64+0x4], R5 ;  /* 0x0000040502007986 */ /* 0x000fe8000c101924 */
[----:B------:R-:W-:Y:S04]  /*9a60*/  STG.E desc[UR36][R2.64+0x8], R9 ;  /* 0x0000080902007986 */ /* 0x000fe8000c101924 */
[----:B------:R-:W-:Y:S01]  /*9a70*/  STG.E desc[UR36][R2.64+0xc], R13 ;  /* 0x00000c0d02007986 */ /* 0x000fe2000c101924 */
[----:B------:R-:W-:Y:S05]  /*9a80*/  EXIT ;  /* 0x000000000000794d */ /* 0x000fea0003800000 */
.L_x_3107:
[----:B0-----:R-:W0:Y:S01]  /*9a90*/  LDC.64 R10, c[0x0][0x300] ;  /* 0x0000c000ff0a7b82 */ /* 0x001e220000000a00 */
[----:B------:R-:W-:Y:S01]  /*9aa0*/  ULDC.64 UR4, c[0x0][0x210] ;  /* 0x0000840000047ab9 */ /* 0x000fe20000000a00 */
[----:B0-----:R-:W4:Y:S02]  /*9ab0*/  LDG.E R10, desc[UR36][R10.64] ;  /* 0x000000240a0a7981 */ /* 0x001f24000c1e1900 */
[C---:B----4-:R-:W-:Y:S01]  /*9ac0*/  FMUL.FTZ R5, R10.reuse, R5 ;  /* 0x000000050a057220 */ /* 0x050fe20000410000 */
[C---:B------:R-:W-:Y:S01]  /*9ad0*/  FMUL.FTZ R3, R10.reuse, R3 ;  /* 0x000000030a037220 */ /* 0x040fe20000410000 */
[C---:B------:R-:W-:Y:S01]  /*9ae0*/  FMUL.FTZ R6, R10.reuse, R6 ;  /* 0x000000060a067220 */ /* 0x040fe20000410000 */
[C---:B------:R-:W-:Y:S01]  /*9af0*/  FMUL.FTZ R4, R10.reuse, R4 ;  /* 0x000000040a047220 */ /* 0x040fe20000410000 */
[C---:B------:R-:W-:Y:S01]  /*9b00*/  FMUL.FTZ R9, R10.reuse, R9 ;  /* 0x000000090a097220 */ /* 0x040fe20000410000 */
[C---:B------:R-:W-:Y:S01]  /*9b10*/  FMUL.FTZ R8, R10.reuse, R8 ;  /* 0x000000080a087220 */ /* 0x040fe20000410000 */
[----:B------:R-:W0:Y:S01]  /*9b20*/  F2I.S8.NTZ R5, R5 ;  /* 0x0000000500057305 */ /* 0x000e220000202100 */
[C---:B------:R-:W-:Y:S01]  /*9b30*/  FMUL.FTZ R13, R10.reuse, R13 ;  /* 0x0000000d0a0d7220 */ /* 0x040fe20000410000 */
[----:B------:R-:W-:-:S06]  /*9b40*/  FMUL.FTZ R0, R10, R0 ;  /* 0x000000000a007220 */ /* 0x000fcc0000410000 */
[----:B------:R-:W4:Y:S01]  /*9b50*/  F2I.S8.NTZ R3, R3 ;  /* 0x0000000300037305 */ /* 0x000f220000202100 */
[----:B0-----:R-:W-:-:S07]  /*9b60*/  PRMT R5, R5, 0x8880, RZ ;  /* 0x0000888005057816 */ /* 0x001fce00000000ff */
[----:B------:R-:W0:Y:S01]  /*9b70*/  F2I.S8.NTZ R6, R6 ;  /* 0x0000000600067305 */ /* 0x000e220000202100 */
[----:B----4-:R-:W-:-:S07]  /*9b80*/  PRMT R3, R3, 0x8880, RZ ;  /* 0x0000888003037816 */ /* 0x010fce00000000ff */
[----:B------:R-:W4:Y:S01]  /*9b90*/  F2I.S8.NTZ R4, R4 ;  /* 0x0000000400047305 */ /* 0x000f220000202100 */
[----:B------:R-:W-:Y:S02]  /*9ba0*/  PRMT R3, R3, 0x7710, RZ ;  /* 0x0000771003037816 */ /* 0x000fe400000000ff */
[----:B0-----:R-:W-:-:S05]  /*9bb0*/  PRMT R6, R6, 0x8880, RZ ;  /* 0x0000888006067816 */ /* 0x001fca00000000ff */
[----:B------:R-:W0:Y:S01]  /*9bc0*/  F2I.S8.NTZ R9, R9 ;  /* 0x0000000900097305 */ /* 0x000e220000202100 */
[----:B------:R-:W-:Y:S02]  /*9bd0*/  LOP3.LUT R11, R3, 0xff, RZ, 0xc0, !PT ;  /* 0x000000ff030b7812 */ /* 0x000fe400078ec0ff */
[----:B----4-:R-:W-:-:S05]  /*9be0*/  PRMT R10, R4, 0x8880, RZ ;  /* 0x00008880040a7816 */ /* 0x010fca00000000ff */
[----:B------:R-:W4:Y:S01]  /*9bf0*/  F2I.S8.NTZ R8, R8 ;  /* 0x0000000800087305 */ /* 0x000f220000202100 */
[----:B------:R-:W-:Y:S02]  /*9c00*/  PRMT R4, R5, 0x7710, RZ ;  /* 0x0000771005047816 */ /* 0x000fe400000000ff */
[----:B------:R-:W-:Y:S02]  /*9c10*/  PRMT R5, R6, 0x7710, RZ ;  /* 0x0000771006057816 */ /* 0x000fe400000000ff */
[----:B------:R-:W-:Y:S02]  /*9c20*/  LOP3.LUT R6, R4, 0xff, RZ, 0xc0, !PT ;  /* 0x000000ff04067812 */ /* 0x000fe400078ec0ff */
[----:B0-----:R-:W-:Y:S01]  /*9c30*/  PRMT R12, R9, 0x8880, RZ ;  /* 0x00008880090c7816 */ /* 0x001fe200000000ff */
[----:B------:R-:W0:Y:S01]  /*9c40*/  F2I.S8.NTZ R13, R13 ;  /* 0x0000000d000d7305 */ /* 0x000e220000202100 */
[----:B------:R-:W-:Y:S02]  /*9c50*/  LOP3.LUT R5, R5, 0xff, RZ, 0xc0, !PT ;  /* 0x000000ff05057812 */ /* 0x000fe400078ec0ff */
[C---:B------:R-:W-:Y:S01]  /*9c60*/  SHF.L.U64.HI R9, R6.reuse, 0x10, RZ ;  /* 0x0000001006097819 */ /* 0x040fe200000102ff */
[----:B------:R-:W-:Y:S01]  /*9c70*/  IMAD.U32 R6, R6, 0x10000, RZ ;  /* 0x0001000006067824 */ /* 0x000fe200078e00ff */
[----:B------:R-:W-:-:S02]  /*9c80*/  SHF.L.U64.HI R4, R5, 0x18, RZ ;  /* 0x0000001805047819 */ /* 0x000fc400000102ff */
[----:B------:R-:W-:Y:S01]  /*9c90*/  PRMT R3, R12, 0x7710, RZ ;  /* 0x000077100c037816 */ /* 0x000fe200000000ff */
[----:B------:R1:W2:Y:S01]  /*9ca0*/  F2I.S8.NTZ R7, R0 ;  /* 0x0000000000077305 */ /* 0x0002a20000202100 */
[----:B----4-:R-:W-:Y:S02]  /*9cb0*/  PRMT R8, R8, 0x8880, RZ ;  /* 0x0000888008087816 */ /* 0x010fe400000000ff */
[----:B------:R-:W-:Y:S02]  /*9cc0*/  LOP3.LUT R3, R3, 0xff, RZ, 0xc0, !PT ;  /* 0x000000ff03037812 */ /* 0x000fe400078ec0ff */
[----:B0-----:R-:W-:Y:S02]  /*9cd0*/  PRMT R13, R13, 0x8880, RZ ;  /* 0x000088800d0d7816 */ /* 0x001fe400000000ff */
[----:B-1----:R-:W-:Y:S02]  /*9ce0*/  PRMT R0, R10, 0x7710, RZ ;  /* 0x000077100a007816 */ /* 0x002fe400000000ff */
[----:B------:R-:W-:-:S02]  /*9cf0*/  SHF.L.U64.HI R10, R11, 0x8, RZ ;  /* 0x000000080b0a7819 */ /* 0x000fc400000102ff */
[----:B------:R-:W-:Y:S02]  /*9d00*/  PRMT R11, R0, 0x6540, R11 ;  /* 0x00006540000b7816 */ /* 0x000fe4000000000b */
[----:B------:R-:W-:Y:S02]  /*9d10*/  LOP3.LUT R4, R4, R9, R10, 0xfe, !PT ;  /* 0x0000000904047212 */ /* 0x000fe400078efe0a */
[----:B------:R-:W-:Y:S02]  /*9d20*/  PRMT R0, R8, 0x7710, RZ ;  /* 0x0000771008007816 */ /* 0x000fe400000000ff */
[----:B------:R-:W-:Y:S02]  /*9d30*/  LOP3.LUT R4, R3, 0xffffff00, R4, 0xf8, !PT ;  /* 0xffffff0003047812 */ /* 0x000fe400078ef804 */
[----:B------:R-:W-:Y:S02]  /*9d40*/  MOV R9, UR7 ;  /* 0x0000000700097c02 */ /* 0x000fe40008000f00 */
[----:B------:R-:W-:-:S02]  /*9d50*/  PRMT R3, R0, 0x7604, RZ ;  /* 0x0000760400037816 */ /* 0x000fc400000000ff */
[----:B------:R-:W-:Y:S01]  /*9d60*/  PRMT R0, R13, 0x7710, RZ ;  /* 0x000077100d007816 */ /* 0x000fe200000000ff */
[----:B------:R-:W-:Y:S01]  /*9d70*/  IMAD R8, R9, 0x90, R2 ;  /* 0x0000009009087824 */ /* 0x000fe200078e0202 */
[----:B------:R-:W-:Y:S02]  /*9d80*/  LOP3.LUT R3, R3, 0xffff00ff, R4, 0xf8, !PT ;  /* 0xffff00ff03037812 */ /* 0x000fe400078ef804 */
[----:B------:R-:W-:Y:S02]  /*9d90*/  PRMT R0, R0, 0x7054, RZ ;  /* 0x0000705400007816 */ /* 0x000fe400000000ff */
[----:B--2---:R-:W-:Y:S02]  /*9da0*/  PRMT R7, R7, 0x8880, RZ ;  /* 0x0000888007077816 */ /* 0x004fe400000000ff */
        /* <DEDUP_REMOVED lines=9> */
.L_x_2995:
[----:B------:R-:W-:Y:S01]  /*9e40*/  MOV R12, 0x10 ;  /* 0x00000010000c7802 */ /* 0x000fe20000000f00 */
[----:B------:R-:W-:Y:S01]  /*9e50*/  IMAD.MOV.U32 R15, RZ, RZ, -0x1 ;  /* 0xffffffffff0f7424 */ /* 0x000fe200078e00ff */
[----:B------:R-:W-:-:S07]  /*9e60*/  MOV R11, 0x1f ;  /* 0x0000001f000b7802 */ /* 0x000fce0000000f00 */
[----:B01----:R-:W-:Y:S05]  /*9e70*/  WARPSYNC.COLLECTIVE R15, `(.L_x_3108) ;  /* 0x000000000f087348 */ /* 0x003fea0003c00000 */
[----:B------:R2:W3:Y:S02]  /*9e80*/  SHFL.BFLY P6, R14, R13, R12, R11 ;  /* 0x0c00000c0d0e7389 */ /* 0x0004e400000c000b */
[----:B0123--:R-:W-:Y:S01]  /*9e90*/  ENDCOLLECTIVE ;  /* 0x000000000000791b */ /* 0x00ffe20003800000 */
.L_x_3108:
[----:B------:R-:W-:Y:S01]  /*9ea0*/  MOV R12, 0x8 ;  /* 0x00000008000c7802 */ /* 0x000fe20000000f00 */
[----:B------:R-:W-:-:S05]  /*9eb0*/  FADD.FTZ R0, R13, R14 ;  /* 0x0000000e0d007221 */ /* 0x000fca0000010000 */
[----:B------:R-:W-:-:S07]  /*9ec0*/  MOV R13, R0 ;  /* 0x00000000000d7202 */ /* 0x000fce0000000f00 */
[----:B------:R-:W-:Y:S05]  /*9ed0*/  WARPSYNC.COLLECTIVE R15, `(.L_x_3109) ;  /* 0x000000000f087348 */ /* 0x000fea0003c00000 */
[----:B------:R0:W1:Y:S02]  /*9ee0*/  SHFL.BFLY P6, R14, R13, R12, R11 ;  /* 0x0c00000c0d0e7389 */ /* 0x00006400000c000b */
[----:B01----:R-:W-:Y:S01]  /*9ef0*/  ENDCOLLECTIVE ;  /* 0x000000000000791b */ /* 0x003fe20003800000 */
.L_x_3109:
[----:B------:R-:W-:Y:S01]  /*9f00*/  MOV R12, 0x4 ;  /* 0x00000004000c7802 */ /* 0x000fe20000000f00 */
[----:B------:R-:W-:-:S04]  /*9f10*/  FADD.FTZ R2, R0, R14 ;  /* 0x0000000e00027221 */ /* 0x000fc80000010000 */
[----:B------:R-:W-:-:S07]  /*9f20*/  IMAD.MOV.U32 R13, RZ, RZ, R2 ;  /* 0x000000ffff0d7224 */ /* 0x000fce00078e0002 */
[----:B------:R-:W-:Y:S05]  /*9f30*/  WARPSYNC.COLLECTIVE R15, `(.L_x_3110) ;  /* 0x000000000f087348 */ /* 0x000fea0003c00000 */
[----:B------:R0:W1:Y:S02]  /*9f40*/  SHFL.BFLY P6, R14, R13, R12, R11 ;  /* 0x0c00000c0d0e7389 */ /* 0x00006400000c000b */
[----:B01----:R-:W-:Y:S01]  /*9f50*/  ENDCOLLECTIVE ;  /* 0x000000000000791b */ /* 0x003fe20003800000 */
.L_x_3110:
[----:B------:R-:W-:Y:S02]  /*9f60*/  IMAD.MOV.U32 R12, RZ, RZ, 0x2 ;  /* 0x00000002ff0c7424 */ /* 0x000fe400078e00ff */
[----:B------:R-:W-:-:S05]  /*9f70*/  FADD.FTZ R3, R2, R14 ;  /* 0x0000000e02037221 */ /* 0x000fca0000010000 */
[----:B------:R-:W-:-:S07]  /*9f80*/  MOV R13, R3 ;  /* 0x00000003000d7202 */ /* 0x000fce0000000f00 */
[----:B------:R-:W-:Y:S05]  /*9f90*/  WARPSYNC.COLLECTIVE R15, `(.L_x_3111) ;  /* 0x000000000f087348 */ /* 0x000fea0003c00000 */
[----:B------:R0:W1:Y:S02]  /*9fa0*/  SHFL.BFLY P6, R14, R13, R12, R11 ;  /* 0x0c00000c0d0e7389 */ /* 0x00006400000c000b */
[----:B01----:R-:W-:Y:S01]  /*9fb0*/  ENDCOLLECTIVE ;  /* 0x000000000000791b */ /* 0x003fe20003800000 */
.L_x_3111:
[----:B------:R-:W-:Y:S01]  /*9fc0*/  MOV R12, 0x1 ;  /* 0x00000001000c7802 */ /* 0x000fe20000000f00 */
[----:B------:R-:W-:-:S05]  /*9fd0*/  FADD.FTZ R4, R3, R14 ;  /* 0x0000000e03047221 */ /* 0x000fca0000010000 */
[----:B------:R-:W-:-:S07]  /*9fe0*/  MOV R13, R4 ;  /* 0x00000004000d7202 */ /* 0x000fce0000000f00 */
[----:B------:R-:W-:Y:S05]  /*9ff0*/  WARPSYNC.COLLECTIVE R15, `(.L_x_3112) ;  /* 0x000000000f087348 */ /* 0x000fea0003c00000 */
[----:B------:R0:W1:Y:S02]  /*a000*/  SHFL.BFLY P6, R14, R13, R12, R11 ;  /* 0x0c00000c0d0e7389 */ /* 0x00006400000c000b */
[----:B01----:R-:W-:Y:S01]  /*a010*/  ENDCOLLECTIVE ;  /* 0x000000000000791b */ /* 0x003fe20003800000 */
.L_x_3112:
[----:B------:R-:W-:Y:S05]  /*a020*/  BRA `(.L_x_3113) ;  /* 0xffffff8400ec7947 */ /* 0x000fea000383ffff */
.L_x_3114:
        /* <DEDUP_REMOVED lines=13> */
.L_x_4250:


//--------------------- .text._ZN4mmha33masked_multihead_attention_kernelItLi144ELi256ELi2ELi32ELi128ELb0ELb1EEEv26Multihead_attention_paramsIT_XT5_EE --------------------------
	.section	.text._ZN4mmha33masked_multihead_attention_kernelItLi144ELi256ELi2ELi32ELi128ELb0ELb1EEEv26Multihead_attention_paramsIT_XT5_EE,"ax",@progbits
	.align	128
        .global         _ZN4mmha33masked_multihead_attention_kernelItLi144ELi256ELi2ELi32ELi128ELb0ELb1EEEv26Multihead_attention_paramsIT_XT5_EE
        .type           _ZN4mmha33masked_multihead_attention_kernelItLi144ELi256ELi2ELi32ELi128ELb0ELb1EEEv26Multihead_attention_paramsIT_XT5_EE,@function
        .size           _ZN4mmha33masked_multihead_attention_kernelItLi144ELi256ELi2ELi32ELi128ELb0ELb1EEEv26Multihead_attention_paramsIT_XT5_EE,(.L_x_4251 - _ZN4mmha33masked_multihead_attention_kernelItLi144ELi256ELi2ELi32ELi128ELb0ELb1EEEv26Multihead_attention_paramsIT_XT5_EE)
        .other          _ZN4mmha33masked_multihead_attention_kernelItLi144ELi256ELi2ELi32ELi128ELb0ELb1EEEv26Multihead_attention_paramsIT_XT5_EE,@"STO_CUDA_ENTRY STV_DEFAULT"
_ZN4mmha33masked_multihead_attention_kernelItLi144ELi256ELi2ELi32ELi128ELb0ELb1EEEv26Multihead_attention_paramsIT_XT5_EE:
.text._ZN4mmha33masked_multihead_attention_kernelItLi144ELi256ELi2ELi32ELi128ELb0ELb1EEEv26Multihead_attention_paramsIT_XT5_EE:
        /* <DEDUP_REMOVED lines=12> */
.L_x_3115:
[----:B------:R-:W0:Y:S08]  /*00c0*/  LDC.64 R4, c[0x0][0x330] ;  /* 0x0000cc00ff047b82 */ /* 0x000e300000000a00 */
[----:B------:R-:W1:Y:S08]  /*00d0*/  LDC R11, c[0x0][0x280] ;  /* 0x0000a000ff0b7b82 */ /* 0x000e700000000800 */
[----:B------:R-:W2:Y:S01]  /*00e0*/  LDC R26, c[0x0][0x284] ;  /* 0x0000a100ff1a7b82 */ /* 0x000ea20000000800 */
[----:B------:R-:W3:Y:S01]  /*00f0*/  S2R R18, SR_TID.X ;  /* 0x0000000000127919 */ /* 0x000ee20000002100 */
[----:B------:R-:W-:Y:S01]  /*0100*/  IMAD.MOV.U32 R16, RZ, RZ, RZ ;  /* 0x000000ffff107224 */ /* 0x000fe200078e00ff */
[----:B------:R-:W-:Y:S01]  /*0110*/  ULDC UR4, c[0x0][0x288] ;  /* 0x0000a20000047ab9 */ /* 0x000fe20000000800 */
[----:B0-----:R-:W-:-:S04]  /*0120*/  ISETP.NE.U32.AND P0, PT, R4, RZ, PT ;  /* 0x000000ff0400720c */ /* 0x001fc80003f05070 */
[----:B------:R-:W-:Y:S02]  /*0130*/  ISETP.NE.AND.EX P0, PT, R5, RZ, PT, P0 ;  /* 0x000000ff0500720c */ /* 0x000fe40003f05300 */
[----:B-1----:R-:W-:-:S04]  /*0140*/  IABS R3, R11 ;  /* 0x0000000b00037213 */ /* 0x002fc80000000000 */
[----:B------:R-:W0:Y:S07]  /*0150*/  I2F.RP R0, R3 ;  /* 0x0000000300007306 */ /* 0x000e2e0000209400 */
[----:B------:R-:W1:Y:S01]  /*0160*/  @P0 LDC.64 R4, c[0x0][0x330] ;  /* 0x0000cc00ff040b82 */ /* 0x000e620000000a00 */
[----:B--2---:R-:W-:-:S07]  /*0170*/  IABS R12, R26 ;  /* 0x0000001a000c7213 */ /* 0x004fce0000000000 */
[----:B------:R-:W2:Y:S01]  /*0180*/  @P0 LDC R10, c[0x0][0x2c0] ;  /* 0x0000b000ff0a0b82 */ /* 0x000ea20000000800 */
[----:B0-----:R-:W0:Y:S01]  /*0190*/  MUFU.RCP R0, R0 ;  /* 0x0000000000007308 */ /* 0x001e220000001000 */
[----:B-1----:R-:W-:-:S05]  /*01a0*/  @P0 IMAD.WIDE R4, R2, 0x4, R4 ;  /* 0x0000000402040825 */ /* 0x002fca00078e0204 */
[----:B------:R1:W2:Y:S01]  /*01b0*/  @P0 LDG.E R17, desc[UR36][R4.64] ;  /* 0x0000002404110981 */ /* 0x0002a2000c1e1900 */
[----:B0-----:R-:W-:Y:S01]  /*01c0*/  VIADD R6, R0, 0xffffffe ;  /* 0x0ffffffe00067836 */ /* 0x001fe20000000000 */
[----:B------:R-:W-:-:S03]  /*01d0*/  IABS R0, R2 ;  /* 0x0000000200007213 */ /* 0x000fc60000000000 */
[----:B------:R0:W4:Y:S02]  /*01e0*/  F2I.FTZ.U32.TRUNC.NTZ R7, R6 ;  /* 0x0000000600077305 */ /* 0x000124000021f000 */
[----:B0-----:R-:W-:Y:S01]  /*01f0*/  HFMA2.MMA R6, -RZ, RZ, 0, 0 ;  /* 0x00000000ff067435 */ /* 0x001fe200000001ff */
[----:B----4-:R-:W-:-:S04]  /*0200*/  IMAD.MOV R8, RZ, RZ, -R7 ;  /* 0x000000ffff087224 */ /* 0x010fc800078e0a07 */
[----:B------:R-:W-:-:S05]  /*0210*/  IMAD R9, R8, R3, RZ ;  /* 0x0000000308097224 */ /* 0x000fca00078e02ff */
[----:B------:R-:W-:Y:S02]  /*0220*/  IMAD.HI.U32 R7, R7, R9, R6 ;  /* 0x0000000907077227 */ /* 0x000fe400078e0006 */
[----:B------:R-:W0:Y:S04]  /*0230*/  LDC.64 R8, c[0x0][0x2f0] ;  /* 0x0000bc00ff087b82 */ /* 0x000e280000000a00 */
[----:B------:R-:W-:-:S04]  /*0240*/  IMAD.HI.U32 R7, R7, R0, RZ ;  /* 0x0000000007077227 */ /* 0x000fc800078e00ff */
[----:B-1----:R-:W-:-:S04]  /*0250*/  IMAD.MOV R4, RZ, RZ, -R7 ;  /* 0x000000ffff047224 */ /* 0x002fc800078e0a07 */
[----:B------:R-:W-:-:S05]  /*0260*/  IMAD R0, R3, R4, R0 ;  /* 0x0000000403007224 */ /* 0x000fca00078e0200 */
[----:B------:R-:W-:Y:S02]  /*0270*/  ISETP.GT.U32.AND P3, PT, R3, R0, PT ;  /* 0x000000000300720c */ /* 0x000fe40003f64070 */
[----:B0-----:R-:W-:-:S04]  /*0280*/  ISETP.NE.U32.AND P1, PT, R8, RZ, PT ;  /* 0x000000ff0800720c */ /* 0x001fc80003f25070 */
[----:B------:R-:W-:-:S07]  /*0290*/  ISETP.NE.AND.EX P1, PT, R9, RZ, PT, P1 ;  /* 0x000000ff0900720c */ /* 0x000fce0003f25310 */
[----:B------:R-:W-:Y:S01]  /*02a0*/  @!P3 IMAD.IADD R0, R0, 0x1, -R3 ;  /* 0x000000010000b824 */ /* 0x000fe200078e0a03 */
[----:B------:R-:W-:Y:S01]  /*02b0*/  @!P3 IADD3 R7, R7, 0x1, RZ ;  /* 0x000000010707b810 */ /* 0x000fe20007ffe0ff */
[----:B------:R-:W0:Y:S01]  /*02c0*/  S2R R19, SR_CTAID.X ;  /* 0x0000000000137919 */ /* 0x000e220000002500 */
[----:B------:R-:W-:Y:S02]  /*02d0*/  ISETP.NE.AND P3, PT, R11, RZ, PT ;  /* 0x000000ff0b00720c */ /* 0x000fe40003f65270 */
[----:B------:R-:W-:Y:S02]  /*02e0*/  ISETP.GE.U32.AND P2, PT, R0, R3, PT ;  /* 0x000000030000720c */ /* 0x000fe40003f46070 */
[----:B------:R-:W-:-:S04]  /*02f0*/  LOP3.LUT R0, R2, R11, RZ, 0x3c, !PT ;  /* 0x0000000b02007212 */ /* 0x000fc800078e3cff */
[----:B------:R-:W-:Y:S01]  /*0300*/  ISETP.GE.AND P4, PT, R0, RZ, PT ;  /* 0x000000ff0000720c */ /* 0x000fe20003f86270 */
[----:B------:R-:W1:Y:S01]  /*0310*/  @P1 LDC.64 R4, c[0x0][0x2f0] ;  /* 0x0000bc00ff041b82 */ /* 0x000e620000000a00 */
[----:B------:R-:W4:Y:S05]  /*0320*/  I2F.RP R0, R12 ;  /* 0x0000000c00007306 */ /* 0x000f2a0000209400 */
[----:B------:R-:W-:-:S04]  /*0330*/  @P2 VIADD R7, R7, 0x1 ;  /* 0x0000000107072836 */ /* 0x000fc80000000000 */
[----:B------:R-:W-:-:S05]  /*0340*/  IMAD.MOV.U32 R29, RZ, RZ, R7 ;  /* 0x000000ffff1d7224 */ /* 0x000fca00078e0007 */
[----:B------:R-:W-:Y:S01]  /*0350*/  @!P4 IADD3 R29, -R29, RZ, RZ ;  /* 0x000000ff1d1dc210 */ /* 0x000fe20007ffe1ff */
[----:B----4-:R-:W4:Y:S01]  /*0360*/  MUFU.RCP R0, R0 ;  /* 0x0000000000007308 */ /* 0x010f220000001000 */
[----:B------:R-:W-:Y:S02]  /*0370*/  @!P3 LOP3.LUT R29, RZ, R11, RZ, 0x33, !PT ;  /* 0x0000000bff1db212 */ /* 0x000fe400078e33ff */
[----:B---3--:R-:W-:-:S03]  /*0380*/  ISETP.GE.AND P4, PT, R18, 0x12, PT ;  /* 0x000000121200780c */ /* 0x008fc60003f86270 */
[----:B-1----:R-:W-:-:S04]  /*0390*/  @P1 IMAD.WIDE R4, R29, 0x4, R4 ;  /* 0x000000041d041825 */ /* 0x002fc800078e0204 */
[----:B0-----:R-:W-:Y:S01]  /*03a0*/  IMAD R22, R2, UR4, R19 ;  /* 0x0000000402167c24 */ /* 0x001fe2000f8e0213 */
[----:B------:R0:W5:Y:S01]  /*03b0*/  @P1 LDG.E R16, desc[UR36][R4.64] ;  /* 0x0000002404101981 */ /* 0x000162000c1e1900 */
[----:B------:R-:W-:Y:S01]  /*03c0*/  ISETP.NE.AND P1, PT, R26, RZ, PT ;  /* 0x000000ff1a00720c */ /* 0x000fe20003f25270 */
[----:B------:R-:W-:Y:S01]  /*03d0*/  BSSY B0, `(.L_x_3116) ;  /* 0x000004d000007945 */ /* 0x000fe20003800000 */
[----:B------:R-:W-:Y:S01]  /*03e0*/  IMAD R30, R22, 0x90, RZ ;  /* 0x00000090161e7824 */ /* 0x000fe200078e02ff */
[----:B------:R-:W-:Y:S01]  /*03f0*/  SHF.L.U32 R25, R18, 0x3, RZ ;  /* 0x0000000312197819 */ /* 0x000fe200000006ff */
[----:B----4-:R-:W-:Y:S02]  /*0400*/  VIADD R6, R0, 0xffffffe ;  /* 0x0ffffffe00067836 */ /* 0x010fe40000000000 */
[----:B------:R-:W1:Y:S02]  /*0410*/  LDC R0, c[0x0][0x308] ;  /* 0x0000c200ff007b82 */ /* 0x000e640000000800 */
[----:B------:R3:W4:Y:S01]  /*0420*/  F2I.FTZ.U32.TRUNC.NTZ R7, R6 ;  /* 0x0000000600077305 */ /* 0x000722000021f000 */
[----:B0-----:R-:W-:Y:S01]  /*0430*/  @P4 CS2R R4, SRZ ;  /* 0x0000000000044805 */ /* 0x001fe2000001ff00 */
[----:B---3--:R-:W-:-:S02]  /*0440*/  IMAD.MOV.U32 R6, RZ, RZ, RZ ;  /* 0x000000ffff067224 */ /* 0x008fc400078e00ff */
[----:B----4-:R-:W-:-:S04]  /*0450*/  IMAD.MOV R3, RZ, RZ, -R7 ;  /* 0x000000ffff037224 */ /* 0x010fc800078e0a07 */
[----:B------:R-:W-:-:S04]  /*0460*/  IMAD R3, R3, R12, RZ ;  /* 0x0000000c03037224 */ /* 0x000fc800078e02ff */
[----:B------:R-:W-:Y:S01]  /*0470*/  IMAD.HI.U32 R7, R7, R3, R6 ;  /* 0x0000000307077227 */ /* 0x000fe200078e0006 */
[----:B------:R-:W-:Y:S01]  /*0480*/  @P4 MOV R6, RZ ;  /* 0x000000ff00064202 */ /* 0x000fe20000000f00 */
[----:B------:R-:W0:Y:S02]  /*0490*/  LDC R3, c[0x0][0x278] ;  /* 0x00009e00ff037b82 */ /* 0x000e240000000800 */
[----:B0-----:R-:W-:Y:S02]  /*04a0*/  ISETP.NE.AND P3, PT, R3, RZ, PT ;  /* 0x000000ff0300720c */ /* 0x001fe40003f65270 */
[----:B--2---:R-:W-:-:S06]  /*04b0*/  @P0 IADD3 R17, R17, R10, RZ ;  /* 0x0000000a11110210 */ /* 0x004fcc0007ffe0ff */
[----:B------:R-:W0:Y:S02]  /*04c0*/  @!P0 LDC R17, c[0x0][0x29c] ;  /* 0x0000a700ff118b82 */ /* 0x000e240000000800 */
[----:B0-----:R-:W-:Y:S02]  /*04d0*/  IABS R23, R17 ;  /* 0x0000001100177213 */ /* 0x001fe40000000000 */
[----:B------:R-:W-:-:S03]  /*04e0*/  ISETP.GE.AND P2, PT, R17, RZ, PT ;  /* 0x000000ff1100720c */ /* 0x000fc60003f46270 */
[----:B------:R-:W-:-:S05]  /*04f0*/  IMAD.HI.U32 R7, R7, R23, RZ ;  /* 0x0000001707077227 */ /* 0x000fca00078e00ff */
[----:B------:R-:W-:-:S05]  /*0500*/  IADD3 R7, -R7, RZ, RZ ;  /* 0x000000ff07077210 */ /* 0x000fca0007ffe1ff */
[----:B------:R-:W-:Y:S02]  /*0510*/  IMAD R23, R12, R7, R23 ;  /* 0x000000070c177224 */ /* 0x000fe400078e0217 */
[----:B------:R-:W-:-:S03]  /*0520*/  @P4 IMAD.MOV.U32 R7, RZ, RZ, RZ ;  /* 0x000000ffff074224 */ /* 0x000fc600078e00ff */
[----:B------:R-:W-:-:S13]  /*0530*/  ISETP.GT.U32.AND P0, PT, R12, R23, PT ;  /* 0x000000170c00720c */ /* 0x000fda0003f04070 */
[----:B------:R-:W-:-:S05]  /*0540*/  @!P0 IMAD.IADD R23, R23, 0x1, -R12 ;  /* 0x0000000117178824 */ /* 0x000fca00078e0a0c */
[----:B------:R-:W-:-:S13]  /*0550*/  ISETP.GT.U32.AND P0, PT, R12, R23, PT ;  /* 0x000000170c00720c */ /* 0x000fda0003f04070 */
[----:B------:R-:W-:Y:S01]  /*0560*/  @!P0 IMAD.IADD R23, R23, 0x1, -R12 ;  /* 0x0000000117178824 */ /* 0x000fe200078e0a0c */
[----:B-1----:R-:W-:Y:S01]  /*0570*/  ISETP.NE.AND P0, PT, R0, 0x2, PT ;  /* 0x000000020000780c */ /* 0x002fe20003f05270 */
[----:B------:R-:W-:Y:S02]  /*0580*/  IMAD R0, R19, 0x90, RZ ;  /* 0x0000009013007824 */ /* 0x000fe400078e02ff */
[----:B------:R-:W-:Y:S01]  /*0590*/  @!P2 IMAD.MOV R23, RZ, RZ, -R23 ;  /* 0x000000ffff17a224 */ /* 0x000fe200078e0a17 */
[----:B------:R-:W-:Y:S01]  /*05a0*/  @!P1 LOP3.LUT R23, RZ, R26, RZ, 0x33, !PT ;  /* 0x0000001aff179212 */ /* 0x000fe200078e33ff */
[----:B------:R-:W-:Y:S01]  /*05b0*/  IMAD R3, R2, R3, R0 ;  /* 0x0000000302037224 */ /* 0x000fe200078e0200 */
[----:B------:R-:W-:Y:S01]  /*05c0*/  IADD3 R26, R17, 0x1, -R26 ;  /* 0x00000001111a7810 */ /* 0x000fe20007ffe81a */
[----:B------:R-:W-:-:S03]  /*05d0*/  IMAD.IADD R21, R0, 0x1, R25 ;  /* 0x0000000100157824 */ /* 0x000fc600078e0219 */
[----:B------:R-:W-:-:S05]  /*05e0*/  SEL R24, R30, R3, !P3 ;  /* 0x000000031e187207 */ /* 0x000fca0005800000 */
[----:B------:R-:W-:Y:S01]  /*05f0*/  IMAD.IADD R3, R25, 0x1, R24 ;  /* 0x0000000119037824 */ /* 0x000fe200078e0218 */
[----:B------:R-:W-:Y:S06]  /*0600*/  @P4 BRA `(.L_x_3117) ;  /* 0x0000000000a44947 */ /* 0x000fec0003800000 */
[----:B------:R-:W0:Y:S02]  /*0610*/  LDC R0, c[0x0][0x308] ;  /* 0x0000c200ff007b82 */ /* 0x000e240000000800 */
[----:B0-----:R-:W-:-:S13]  /*0620*/  ISETP.NE.AND P1, PT, R0, 0x2, PT ;  /* 0x000000020000780c */ /* 0x001fda0003f25270 */
[----:B------:R-:W0:Y:S02]  /*0630*/  @P1 LDC.64 R4, c[0x0][0x218] ;  /* 0x00008600ff041b82 */ /* 0x000e240000000a00 */
[----:B0-----:R-:W-:-:S06]  /*0640*/  @P1 IMAD.WIDE R4, R3, 0x2, R4 ;  /* 0x0000000203041825 */ /* 0x001fcc00078e0204 */
[----:B------:R-:W5:Y:S01]  /*0650*/  @P1 LDG.E.128 R4, desc[UR36][R4.64] ;  /* 0x0000002404041981 */ /* 0x000f62000c1e1d00 */
[----:B------:R-:W-:Y:S05]  /*0660*/  @P1 BRA `(.L_x_3117) ;  /* 0x00000000008c1947 */ /* 0x000fea0003800000 */
[----:B------:R-:W-:Y:S02]  /*0670*/  ULDC.64 UR6, c[0x0][0x218] ;  /* 0x0000860000067ab9 */ /* 0x000fe40000000a00 */
[----:B-----5:R-:W-:-:S04]  /*0680*/  IADD3 R6, P1, R3, UR6, RZ ;  /* 0x0000000603067c10 */ /* 0x020fc8000ff3e0ff */
        /* <DEDUP_REMOVED lines=23> */
[----:B-1----:R-:W-:-:S07]  /*0800*/  FMUL.FTZ R7, R12, R15 ;  /* 0x0000000f0c077220 */ /* 0x002fce0000410000 */
[----:B------:R-:W1:Y:S01]  /*0810*/  I2F.S16 R4, R4 ;  /* 0x0000000400047306 */ /* 0x000e620000101400 */
[----:B------:R-:W-:Y:S01]  /*0820*/  F2FP.F16.F32.PACK_AB R7, R6, R7 ;  /* 0x000000070607723e */ /* 0x000fe200000000ff */
[----:B0-----:R-:W-:-:S06]  /*0830*/  FMUL.FTZ R11, R0, R15 ;  /* 0x0000000f000b7220 */ /* 0x001fcc0000410000 */
[----:B------:R-:W0:Y:S01]  /*0840*/  I2F.S16 R5, R5 ;  /* 0x0000000500057306 */ /* 0x000e220000101400 */
[----:B-1----:R-:W-:Y:S01]  /*0850*/  FMUL.FTZ R13, R4, R15 ;  /* 0x0000000f040d7220 */ /* 0x002fe20000410000 */
[----:B------:R-:W-:-:S04]  /*0860*/  F2FP.F16.F32.PACK_AB R4, R11, R10 ;  /* 0x0000000a0b04723e */ /* 0x000fc800000000ff */
[----:B------:R-:W-:Y:S01]  /*0870*/  F2FP.F16.F32.PACK_AB R6, R13, R20 ;  /* 0x000000140d06723e */ /* 0x000fe200000000ff */
[----:B0-----:R-:W-:-:S05]  /*0880*/  FMUL.FTZ R15, R5, R15 ;  /* 0x0000000f050f7220 */ /* 0x001fca0000410000 */
[----:B------:R-:W-:-:S07]  /*0890*/  F2FP.F16.F32.PACK_AB R5, R15, R14 ;  /* 0x0000000e0f05723e */ /* 0x000fce00000000ff */
.L_x_3117:
[----:B------:R-:W-:Y:S05]  /*08a0*/  BSYNC B0 ;  /* 0x0000000000007941 */ /* 0x000fea0003800000 */
.L_x_3116:
[----:B------:R-:W-:Y:S01]  /*08b0*/  BSSY B0, `(.L_x_3118) ;  /* 0x000002f000007945 */ /* 0x000fe20003800000 */
[----:B------:R-:W-:Y:S01]  /*08c0*/  VIMNMX R26, RZ, R26, !PT ;  /* 0x0000001aff1a7248 */ /* 0x000fe20007fe0100 */
[----:B------:R-:W-:Y:S02]  /*08d0*/  IMAD R29, R29, UR4, RZ ;  /* 0x000000041d1d7c24 */ /* 0x000fe4000f8e02ff */
[----:B------:R-:W-:Y:S05]  /*08e0*/  @!P0 BRA `(.L_x_3119) ;  /* 0x0000000000208947 */ /* 0x000fea0003800000 */
[----:B------:R-:W-:Y:S02]  /*08f0*/  ISETP.GT.AND P0, PT, R18, 0x11, PT ;  /* 0x000000111200780c */ /* 0x000fe40003f04270 */
[----:B------:R-:W-:Y:S02]  /*0900*/  CS2R R36, SRZ ;  /* 0x0000000000247805 */ /* 0x000fe4000001ff00 */
[----:B------:R-:W-:-:S09]  /*0910*/  CS2R R38, SRZ ;  /* 0x0000000000267805 */ /* 0x000fd2000001ff00 */
[----:B------:R-:W-:Y:S05]  /*0920*/  @P0 BRA `(.L_x_3120) ;  /* 0x00000000009c0947 */ /* 0x000fea0003800000 */
[----:B------:R-:W0:Y:S02]  /*0930*/  LDC.64 R36, c[0x0][0x228] ;  /* 0x00008a00ff247b82 */ /* 0x000e240000000a00 */
[----:B0-----:R-:W-:-:S06]  /*0940*/  IMAD.WIDE R36, R3, 0x2, R36 ;  /* 0x0000000203247825 */ /* 0x001fcc00078e0224 */
[----:B------:R-:W5:Y:S01]  /*0950*/  LDG.E.128 R36, desc[UR36][R36.64] ;  /* 0x0000002424247981 */ /* 0x000f62000c1e1d00 */
[----:B------:R-:W-:Y:S05]  /*0960*/  BRA `(.L_x_3120) ;  /* 0x00000000008c7947 */ /* 0x000fea0003800000 */
.L_x_3119:
[----:B------:R-:W-:Y:S02]  /*0970*/  ULDC.64 UR6, c[0x0][0x228] ;  /* 0x00008a0000067ab9 */ /* 0x000fe40000000a00 */
[----:B------:R-:W-:-:S04]  /*0980*/  IADD3 R10, P0, R3, UR6, RZ ;  /* 0x00000006030a7c10 */ /* 0x000fc8000ff1e0ff */
        /* <DEDUP_REMOVED lines=10> */
[----:B------:R-:W0:Y:S01]  /*0a30*/  I2F.S8 R3, R32 ;  /* 0x0000002000037306 */ /* 0x000e220000001400 */
[----:B------:R-:W-:Y:S02]  /*0a40*/  SHF.R.S32.HI R20, RZ, 0x18, R33 ;  /* 0x00000018ff147819 */ /* 0x000fe40000011421 */
[----:B------:R-:W-:Y:S02]  /*0a50*/  SHF.R.S32.HI R0, RZ, 0x8, R0 ;  /* 0x00000008ff007819 */ /* 0x000fe40000011400 */
[----:B------:R-:W-:-:S02]  /*0a60*/  SHF.R.S32.HI R12, RZ, 0x8, R12 ;  /* 0x00000008ff0c7819 */ /* 0x000fc4000001140c */
[----:B------:R-:W-:Y:S01]  /*0a70*/  SHF.R.S32.HI R10, RZ, 0x8, R10 ;  /* 0x00000008ff0a7819 */ /* 0x000fe2000001140a */
[----:B------:R-:W1:Y:S01]  /*0a80*/  I2F.S8 R15, R15 ;  /* 0x0000000f000f7306 */ /* 0x000e620000001400 */
[-C--:B---3--:R-:W-:Y:S01]  /*0a90*/  FMUL.FTZ R38, R14, R13.reuse ;  /* 0x0000000d0e267220 */ /* 0x088fe20000410000 */
[----:B0-----:R-:W-:-:S06]  /*0aa0*/  FMUL.FTZ R3, R3, R13 ;  /* 0x0000000d03037220 */ /* 0x001fcc0000410000 */
[----:B------:R-:W0:Y:S01]  /*0ab0*/  I2F.S16 R20, R20 ;  /* 0x0000001400147306 */ /* 0x000e220000101400 */
[----:B-1----:R-:W-:-:S07]  /*0ac0*/  FMUL.FTZ R39, R15, R13 ;  /* 0x0000000d0f277220 */ /* 0x002fce0000410000 */
[----:B------:R-:W1:Y:S01]  /*0ad0*/  I2F.S8 R11, R27 ;  /* 0x0000001b000b7306 */ /* 0x000e620000001400 */
[----:B0-----:R-:W-:-:S07]  /*0ae0*/  FMUL.FTZ R20, R20, R13 ;  /* 0x0000000d14147220 */ /* 0x001fce0000410000 */
[----:B------:R-:W0:Y:S01]  /*0af0*/  I2F.S16 R0, R0 ;  /* 0x0000000000007306 */ /* 0x000e220000101400 */
[----:B------:R-:W-:Y:S01]  /*0b00*/  F2FP.F16.F32.PACK_AB R39, R20, R39 ;  /* 0x000000271427723e */ /* 0x000fe200000000ff */
        /* <DEDUP_REMOVED lines=9> */
.L_x_3120:
[----:B------:R-:W-:Y:S05]  /*0ba0*/  BSYNC B0 ;  /* 0x0000000000007941 */ /* 0x000fea0003800000 */
.L_x_3118:
[----:B------:R-:W0:Y:S01]  /*0bb0*/  LDC.64 R14, c[0x0][0x2a8] ;  /* 0x0000aa00ff0e7b82 */ /* 0x000e220000000a00 */
[----:B------:R-:W-:Y:S01]  /*0bc0*/  ULDC.64 UR6, c[0x0][0x220] ;  /* 0x0000880000067ab9 */ /* 0x000fe20000000a00 */
[----:B------:R-:W-:Y:S01]  /*0bd0*/  ULDC.64 UR8, c[0x0][0x230] ;  /* 0x00008c0000087ab9 */ /* 0x000fe20000000a00 */
[----:B------:R-:W-:Y:S02]  /*0be0*/  ISETP.GT.AND P0, PT, R18, 0x11, PT ;  /* 0x000000111200780c */ /* 0x000fe40003f04270 */
[----:B------:R-:W-:Y:S02]  /*0bf0*/  CS2R R40, SRZ ;  /* 0x0000000000287805 */ /* 0x000fe4000001ff00 */
[----:B------:R-:W-:Y:S02]  /*0c00*/  ISETP.EQ.U32.AND P1, PT, RZ, UR6, PT ;  /* 0x00000006ff007c0c */ /* 0x000fe4000bf22070 */
[----:B------:R-:W-:Y:S02]  /*0c10*/  CS2R R42, SRZ ;  /* 0x00000000002a7805 */ /* 0x000fe4000001ff00 */
[----:B------:R-:W-:-:S02]  /*0c20*/  ISETP.EQ.U32.AND P2, PT, RZ, UR8, PT ;  /* 0x00000008ff007c0c */ /* 0x000fc4000bf42070 */
[----:B------:R-:W-:Y:S02]  /*0c30*/  CS2R R32, SRZ ;  /* 0x0000000000207805 */ /* 0x000fe4000001ff00 */
[----:B------:R-:W-:Y:S02]  /*0c40*/  ISETP.EQ.OR.EX P1, PT, RZ, UR7, P0, P1 ;  /* 0x00000007ff007c0c */ /* 0x000fe40008722710 */
[----:B------:R-:W-:Y:S02]  /*0c50*/  CS2R R34, SRZ ;  /* 0x0000000000227805 */ /* 0x000fe4000001ff00 */
[----:B------:R-:W-:Y:S02]  /*0c60*/  ISETP.EQ.OR.EX P2, PT, RZ, UR9, P0, P2 ;  /* 0x00000009ff007c0c */ /* 0x000fe40008742720 */
[----:B------:R-:W-:Y:S02]  /*0c70*/  P2R R0, PR, RZ, 0x1 ;  /* 0x00000001ff007803 */ /* 0x000fe40000000000 */
[----:B------:R-:W-:-:S02]  /*0c80*/  ISETP.EQ.U32.AND P0, PT, R8, RZ, PT ;  /* 0x000000ff0800720c */ /* 0x000fc40003f02070 */
[----:B------:R-:W-:-:S04]  /*0c90*/  ISETP.GT.AND P3, PT, R18, 0x1f, PT ;  /* 0x0000001f1200780c */ /* 0x000fc80003f64270 */
[----:B------:R-:W-:Y:S01]  /*0ca0*/  ISETP.EQ.OR.EX P0, PT, R9, RZ, P3, P0 ;  /* 0x000000ff0900720c */ /* 0x000fe20001f02700 */
[----:B------:R-:W1:Y:S01]  /*0cb0*/  @!P1 LDC.64 R10, c[0x0][0x220] ;  /* 0x00008800ff0a9b82 */ /* 0x000e620000000a00 */
[----:B------:R-:W-:Y:S02]  /*0cc0*/  P2R R0, PR, RZ, 0x8 ;  /* 0x00000008ff007803 */ /* 0x000fe40000000000 */
[----:B0-----:R-:W-:-:S04]  /*0cd0*/  ISETP.NE.U32.AND P3, PT, R14, RZ, PT ;  /* 0x000000ff0e00720c */ /* 0x001fc80003f65070 */
[----:B------:R-:W-:Y:S01]  /*0ce0*/  ISETP.NE.AND.EX P3, PT, R15, RZ, PT, P3 ;  /* 0x000000ff0f00720c */ /* 0x000fe20003f65330 */
[----:B------:R-:W0:Y:S04]  /*0cf0*/  @!P2 LDC.64 R12, c[0x0][0x230] ;  /* 0x00008c00ff0cab82 */ /* 0x000e280000000a00 */
[----:B-----5:R-:W-:Y:S01]  /*0d00*/  @!P0 IMAD R0, R16, UR4, R19 ;  /* 0x0000000410008c24 */ /* 0x020fe2000f8e0213 */
[----:B------:R-:W-:Y:S01]  /*0d10*/  HFMA2.MMA R28, -RZ, RZ, 0, 0 ;  /* 0x00000000ff1c7435 */ /* 0x000fe200000001ff */
[----:B------:R-:W-:Y:S02]  /*0d20*/  ULDC.U8 UR4, c[0x0][0x294] ;  /* 0x0000a50000047ab9 */ /* 0x000fe40000000000 */
[----:B------:R-:W2:Y:S01]  /*0d30*/  @!P0 LDC.64 R14, c[0x0][0x2e0] ;  /* 0x0000b800ff0e8b82 */ /* 0x000ea20000000a00 */
[----:B-1----:R-:W-:-:S05]  /*0d40*/  @!P1 IMAD.WIDE R8, R21, 0x2, R10 ;  /* 0x0000000215089825 */ /* 0x002fca00078e020a */
[----:B------:R-:W3:Y:S01]  /*0d50*/  @!P1 LDG.E.128 R32, desc[UR36][R8.64] ;  /* 0x0000002408209981 */ /* 0x000ee2000c1e1d00 */
[----:B0-----:R-:W-:Y:S02]  /*0d60*/  @!P2 IMAD.WIDE R10, R21, 0x2, R12 ;  /* 0x00000002150aa825 */ /* 0x001fe400078e020c */
[----:B------:R-:W0:Y:S02]  /*0d70*/  @P3 LDC.64 R20, c[0x0][0x2a8] ;  /* 0x0000aa00ff143b82 */ /* 0x000e240000000a00 */
[----:B------:R-:W-:Y:S01]  /*0d80*/  @!P0 IMAD R13, R0, 0x90, R25 ;  /* 0x00000090000d8824 */ /* 0x000fe200078e0219 */
[----:B------:R-:W4:Y:S03]  /*0d90*/  @!P2 LDG.E.128 R40, desc[UR36][R10.64] ;  /* 0x000000240a28a981 */ /* 0x000f26000c1e1d00 */
[----:B--2---:R-:W-:-:S05]  /*0da0*/  @!P0 IMAD.WIDE R12, R13, 0x2, R14 ;  /* 0x000000020d0c8825 */ /* 0x004fca00078e020e */
[----:B------:R-:W2:Y:S01]  /*0db0*/  @!P0 LDG.E.128 R44, desc[UR36][R12.64] ;  /* 0x000000240c2c8981 */ /* 0x000ea2000c1e1d00 */
[----:B0-----:R-:W-:Y:S02]  /*0dc0*/  @P3 IMAD.WIDE R14, R2, 0x4, R20 ;  /* 0x00000004020e3825 */ /* 0x001fe400078e0214 */
[----:B------:R-:W0:Y:S01]  /*0dd0*/  LDC R20, c[0x0][0x290] ;  /* 0x0000a400ff147b82 */ /* 0x000e220000000800 */
[----:B------:R-:W-:Y:S02]  /*0de0*/  ISETP.NE.AND P2, PT, RZ, UR4, PT ;  /* 0x00000004ff007c0c */ /* 0x000fe4000bf45270 */
[----:B------:R1:W5:Y:S01]  /*0df0*/  @P3 LDG.E R28, desc[UR36][R14.64] ;  /* 0x000000240e1c3981 */ /* 0x000362000c1e1900 */
[----:B------:R-:W-:Y:S02]  /*0e00*/  ISETP.GE.AND P1, PT, R18, 0x20, PT ;  /* 0x000000201200780c */ /* 0x000fe40003f26270 */
[----:B0-----:R-:W-:Y:S01]  /*0e10*/  ISETP.GT.AND P3, PT, R20, RZ, PT ;  /* 0x000000ff1400720c */ /* 0x001fe20003f64270 */
[----:B---3--:R-:W-:-:S02]  /*0e20*/  HFMA2.MMA R33, R5, 1, 1, R33 ;  /* 0x3c003c0005217835 */ /* 0x008fc40000000021 */
[----:B----4-:R-:W-:Y:S02]  /*0e30*/  HFMA2.MMA R37, R37, 1, 1, R41 ;  /* 0x3c003c0025257835 */ /* 0x010fe40000000029 */
[----:B------:R-:W-:Y:S01]  /*0e40*/  HFMA2.MMA R39, R39, 1, 1, R43 ;  /* 0x3c003c0027277835 */ /* 0x000fe2000000002b */
[----:B------:R-:W-:Y:S02]  /*0e50*/  HADD2 R36, R36, R40 ;  /* 0x0000002824247230 */ /* 0x000fe40000000000 */
[----:B------:R-:W-:Y:S01]  /*0e60*/  HADD2 R38, R38, R42 ;  /* 0x0000002a26267230 */ /* 0x000fe20000000000 */
[----:B------:R-:W-:Y:S02]  /*0e70*/  HFMA2.MMA R35, R7, 1, 1, R35 ;  /* 0x3c003c0007237835 */ /* 0x000fe40000000023 */
[----:B--2---:R-:W-:Y:S02]  /*0e80*/  @!P0 HFMA2.MMA R37, R37, R45, -RZ ;  /* 0x0000002d25258235 */ /* 0x004fe400001000ff */
[----:B------:R-:W-:Y:S01]  /*0e90*/  @!P0 HFMA2.MMA R39, R39, R47, -RZ ;  /* 0x0000002f27278235 */ /* 0x000fe200001000ff */
[----:B------:R-:W-:-:S02]  /*0ea0*/  HADD2 R32, R4, R32 ;  /* 0x0000002004207230 */ /* 0x000fc40000000000 */
[----:B------:R-:W-:Y:S02]  /*0eb0*/  HADD2 R34, R6, R34 ;  /* 0x0000002206227230 */ /* 0x000fe40000000000 */
[----:B------:R-:W-:Y:S02]  /*0ec0*/  @!P0 HMUL2 R36, R36, R44 ;  /* 0x0000002c24248232 */ /* 0x000fe40000000000 */
[----:B------:R-:W-:Y:S01]  /*0ed0*/  @!P0 HMUL2 R38, R38, R46 ;  /* 0x0000002e26268232 */ /* 0x000fe20000000000 */
[----:B-1----:R-:W-:Y:S06]  /*0ee0*/  @!P2 BRA P3, `(.L_x_3121) ;  /* 0x0000000c00bca947 */ /* 0x002fec0001800000 */
[----:B------:R-:W-:-:S13]  /*0ef0*/  ISETP.LT.OR P0, PT, R20, 0x1, !P2 ;  /* 0x000000011400780c */ /* 0x000fda0005701670 */
[----:B------:R-:W-:Y:S05]  /*0f00*/  @P0 BRA `(.L_x_3122) ;  /* 0x0000001400440947 */ /* 0x000fea0003800000 */
[-C--:B------:R-:W-:Y:S02]  /*0f10*/  LEA.HI R0, R20, R20.reuse, RZ, 0x1 ;  /* 0x0000001414007211 */ /* 0x080fe400078f08ff */
[----:B------:R-:W-:Y:S02]  /*0f20*/  IABS R8, R25 ;  /* 0x0000001900087213 */ /* 0x000fe40000000000 */
[----:B------:R-:W-:Y:S02]  /*0f30*/  SHF.R.S32.HI R40, RZ, 0x1, R0 ;  /* 0x00000001ff287819 */ /* 0x000fe40000011400 */
[----:B------:R-:W-:Y:S02]  /*0f40*/  ISETP.LT.AND P1, PT, R25, R20, !P1 ;  /* 0x000000141900720c */ /* 0x000fe40004f21270 */
[-C--:B------:R-:W-:Y:S02]  /*0f50*/  IABS R3, R40.reuse ;  /* 0x0000002800037213 */ /* 0x080fe40000000000 */
[----:B------:R-:W-:-:S02]  /*0f60*/  IABS R9, R40 ;  /* 0x0000002800097213 */ /* 0x000fc40000000000 */
[----:B------:R-:W0:Y:S01]  /*0f70*/  I2F.RP R0, R3 ;  /* 0x0000000300007306 */ /* 0x000e220000209400 */
[----:B------:R-:W-:-:S07]  /*0f80*/  P2R R41, PR, RZ, 0x2 ;  /* 0x00000002ff297803 */ /* 0x000fce0000000000 */
[----:B0-----:R-:W0:Y:S02]  /*0f90*/  MUFU.RCP R0, R0 ;  /* 0x0000000000007308 */ /* 0x001e240000001000 */
[----:B0-----:R-:W-:Y:S02]  /*0fa0*/  VIADD R4, R0, 0xffffffe ;  /* 0x0ffffffe00047836 */ /* 0x001fe40000000000 */
[----:B------:R-:W-:-:S04]  /*0fb0*/  IMAD.MOV R0, RZ, RZ, -R9 ;  /* 0x000000ffff007224 */ /* 0x000fc800078e0a09 */
        /* <DEDUP_REMOVED lines=16> */
[----:B------:R-:W-:-:S04]  /*10c0*/  LOP3.LUT P0, RZ, R40, 0x7, RZ, 0xc0, !PT ;  /* 0x0000000728ff7812 */ /* 0x000fc8000780c0ff */
[----:B------:R-:W-:-:S05]  /*10d0*/  MOV R27, R5 ;  /* 0x00000005001b7202 */ /* 0x000fca0000000f00 */
        /* <DEDUP_REMOVED lines=8> */
[----:B------:R-:W-:Y:S01]  /*1160*/  MOV R4, UR4 ;  /* 0x0000000400047c02 */ /* 0x000fe20008000f00 */
[----:B------:R0:W1:Y:S01]  /*1170*/  LDC.64 R14, c[0x4][R0] ;  /* 0x01000000000e7b82 */ /* 0x0000620000000a00 */
[----:B------:R-:W-:Y:S01]  /*1180*/  IMAD.U32 R5, RZ, RZ, UR5 ;  /* 0x00000005ff057e24 */ /* 0x000fe2000f8e00ff */
[----:B------:R-:W-:Y:S01]  /*1190*/  ULDC.64 UR4, c[0x4][0xd0] ;  /* 0x0100340000047ab9 */ /* 0x000fe20000000a00 */
[----:B------:R-:W-:Y:S01]  /*11a0*/  HFMA2.MMA R8, -RZ, RZ, 0, 8.0049037933349609375e-05 ;  /* 0x0000053fff087435 */ /* 0x000fe200000001ff */
[----:B------:R-:W-:Y:S01]  /*11b0*/  IMAD.U32 R6, RZ, RZ, UR4 ;  /* 0x00000004ff067e24 */ /* 0x000fe2000f8e00ff */
[----:B------:R-:W-:Y:S01]  /*11c0*/  MOV R7, UR5 ;  /* 0x0000000500077c02 */ /* 0x000fe20008000f00 */
[----:B------:R-:W-:-:S02]  /*11d0*/  IMAD.U32 R10, RZ, RZ, UR6 ;  /* 0x00000006ff0a7e24 */ /* 0x000fc4000f8e00ff */
[----:B------:R-:W-:Y:S02]  /*11e0*/  IMAD.U32 R11, RZ, RZ, UR7 ;  /* 0x00000007ff0b7e24 */ /* 0x000fe4000f8e00ff */
[----:B------:R-:W-:Y:S02]  /*11f0*/  IMAD.MOV.U32 R12, RZ, RZ, 0x1 ;  /* 0x00000001ff0c7424 */ /* 0x000fe400078e00ff */
[----:B0-----:R-:W-:-:S07]  /*1200*/  IMAD.MOV.U32 R13, RZ, RZ, RZ ;  /* 0x000000ffff0d7224 */ /* 0x001fce00078e00ff */
[----:B------:R-:W-:-:S07]  /*1210*/  LEPC R20, `(.L_x_3123) ;  /* 0x000000001014794e */ /* 0x000fce0000000000 */
[----:B-1---5:R-:W-:Y:S05]  /*1220*/  CALL.ABS.NOINC R14 ;  /* 0x000000000e007343 */ /* 0x022fea0003c00000 */
.L_x_3123:
[----:B------:R-:W0:Y:S01]  /*1230*/  S2R R5, SR_CgaCtaId ;  /* 0x0000000000057919 */ /* 0x000e220000008800 */
[----:B------:R-:W1:Y:S01]  /*1240*/  LDC R14, c[0x0][0x290] ;  /* 0x0000a400ff0e7b82 */ /* 0x000e620000000800 */
[----:B------:R-:W-:Y:S01]  /*1250*/  MOV R0, 0x400 ;  /* 0x0000040000007802 */ /* 0x000fe20000000f00 */
[----:B------:R-:W-:Y:S01]  /*1260*/  IMAD R3, R40, R27, R31 ;  /* 0x0000001b28037224 */ /* 0x000fe200078e021f */
[----:B------:R-:W-:Y:S01]  /*1270*/  ISETP.NE.AND P6, PT, R41, RZ, PT ;  /* 0x000000ff2900720c */ /* 0x000fe20003fc5270 */
[----:B------:R-:W-:Y:S05]  /*1280*/  WARPSYNC.ALL ;  /* 0x0000000000007948 */ /* 0x000fea0003800000 */
[----:B------:R-:W-:-:S04]  /*1290*/  IADD3 R0, R0, 0x220, RZ ;  /* 0x0000022000007810 */ /* 0x000fc80007ffe0ff */
[----:B0-----:R-:W-:-:S05]  /*12a0*/  LEA R4, R5, R0, 0x18 ;  /* 0x0000000005047211 */ /* 0x001fca00078ec0ff */
[----:B------:R-:W-:-:S04]  /*12b0*/  IMAD R3, R3, 0x2, R4 ;  /* 0x0000000203037824 */ /* 0x000fc800078e0204 */
[----:B-1----:R-:W-:Y:S01]  /*12c0*/  IMAD R0, R14, 0x2, R3 ;  /* 0x000000020e007824 */ /* 0x002fe200078e0203 */
        /* <DEDUP_REMOVED lines=14> */
[----:B------:R-:W-:-:S03]  /*13b0*/  SHF.R.S32.HI R8, RZ, 0x1f, R27 ;  /* 0x0000001fff087819 */ /* 0x000fc6000001141b */
[--C-:B------:R-:W-:Y:S01]  /*13c0*/  IMAD R5, R40, 0x2, R4.reuse ;  /* 0x0000000228057824 */ /* 0x100fe200078e0204 */
[----:B------:R-:W1:Y:S01]  /*13d0*/  LDS.64 R20, [R4] ;  /* 0x0000000004147984 */ /* 0x000e620000000a00 */
[----:B------:R-:W-:Y:S01]  /*13e0*/  IMAD R6, R14, 0x2, R4 ;  /* 0x000000020e067824 */ /* 0x000fe200078e0204 */
[----:B------:R-:W-:Y:S02]  /*13f0*/  LEA.HI R8, R8, R27, RZ, 0x2 ;  /* 0x0000001b08087211 */ /* 0x000fe400078f10ff */
[----:B0-----:R-:W0:Y:S01]  /*1400*/  LDS.64 R34, [R5] ;  /* 0x0000000005227984 */ /* 0x001e220000000a00 */
[----:B------:R-:W-:Y:S02]  /*1410*/  LEA R7, R14, R5, 0x1 ;  /* 0x000000050e077211 */ /* 0x000fe400078e08ff */
[----:B------:R-:W-:Y:S01]  /*1420*/  IMAD.SHL.U32 R8, R8, 0x2, RZ ;  /* 0x0000000208087824 */ /* 0x000fe200078e00ff */
[----:B------:R-:W2:Y:S04]  /*1430*/  LDS.64 R40, [R6] ;  /* 0x0000000006287984 */ /* 0x000ea80000000a00 */
[----:B------:R-:W3:Y:S01]  /*1440*/  LDS.64 R42, [R7] ;  /* 0x00000000072a7984 */ /* 0x000ee20000000a00 */
[----:B------:R-:W-:-:S04]  /*1450*/  LOP3.LUT R13, R8, 0xfffffff8, RZ, 0xc0, !PT ;  /* 0xfffffff8080d7812 */ /* 0x000fc800078ec0ff */
[----:B------:R-:W-:Y:S02]  /*1460*/  ISETP.GE.AND P0, PT, R13, R14, PT ;  /* 0x0000000e0d00720c */ /* 0x000fe40003f06270 */
[--C-:B-1----:R-:W-:Y:S02]  /*1470*/  SHF.R.U64 R10, R20, 0x10, R21.reuse ;  /* 0x00000010140a7819 */ /* 0x102fe40000001215 */
[----:B------:R-:W-:Y:S02]  /*1480*/  SHF.R.U32.HI R12, RZ, 0x10, R21 ;  /* 0x00000010ff0c7819 */ /* 0x000fe40000011615 */
[--C-:B0-----:R-:W-:Y:S02]  /*1490*/  SHF.R.U64 R33, R34, 0x10, R35.reuse ;  /* 0x0000001022217819 */ /* 0x101fe40000001223 */
[----:B------:R-:W-:Y:S02]  /*14a0*/  PRMT R32, R20, 0x5410, R34 ;  /* 0x0000541014207816 */ /* 0x000fe40000000022 */
[----:B------:R-:W-:-:S02]  /*14b0*/  PRMT R34, R21, 0x5410, R35 ;  /* 0x0000541015227816 */ /* 0x000fc40000000023 */
[----:B------:R-:W-:Y:S02]  /*14c0*/  PRMT R33, R10, 0x5410, R33 ;  /* 0x000054100a217816 */ /* 0x000fe40000000021 */
[----:B------:R-:W-:Y:S02]  /*14d0*/  SHF.R.U32.HI R35, RZ, 0x10, R35 ;  /* 0x00000010ff237819 */ /* 0x000fe40000011623 */
[--C-:B--2---:R-:W-:Y:S02]  /*14e0*/  SHF.R.U64 R10, R40, 0x10, R41.reuse ;  /* 0x00000010280a7819 */ /* 0x104fe40000001229 */
[----:B------:R-:W-:Y:S02]  /*14f0*/  SHF.R.U32.HI R8, RZ, 0x10, R41 ;  /* 0x00000010ff087819 */ /* 0x000fe40000011629 */
[--C-:B---3--:R-:W-:Y:S02]  /*1500*/  SHF.R.U64 R37, R42, 0x10, R43.reuse ;  /* 0x000000102a257819 */ /* 0x108fe4000000122b */
[----:B------:R-:W-:-:S02]  /*1510*/  SHF.R.U32.HI R39, RZ, 0x10, R43 ;  /* 0x00000010ff277819 */ /* 0x000fc4000001162b */
[----:B------:R-:W-:Y:S02]  /*1520*/  PRMT R35, R12, 0x5410, R35 ;  /* 0x000054100c237816 */ /* 0x000fe40000000023 */
[----:B------:R-:W-:Y:S02]  /*1530*/  PRMT R36, R40, 0x5410, R42 ;  /* 0x0000541028247816 */ /* 0x000fe4000000002a */
        /* <DEDUP_REMOVED lines=10> */
[--C-:B------:R-:W-:Y:S01]  /*15e0*/  HADD2.F32 R41, -RZ, R34.reuse.H1_H1 ;  /* 0x30000022ff297230 */ /* 0x100fe20000004100 */
[----:B------:R-:W-:Y:S01]  /*15f0*/  I2FP.F32.S32 R10, R10 ;  /* 0x0000000a000a7245 */ /* 0x000fe20000201400 */
[----:B------:R-:W-:Y:S01]  /*1600*/  HADD2.F32 R40, -RZ, R34.H0_H0 ;  /* 0x20000022ff287230 */ /* 0x000fe20000004100 */
[----:B------:R-:W-:Y:S01]  /*1610*/  I2FP.F32.S32 R11, R11 ;  /* 0x0000000b000b7245 */ /* 0x000fe20000201400 */
[----:B------:R-:W-:-:S02]  /*1620*/  HADD2.F32 R45, -RZ, R39.H1_H1 ;  /* 0x30000027ff2d7230 */ /* 0x000fc40000004100 */
[----:B------:R-:W-:Y:S02]  /*1630*/  HADD2.F32 R44, -RZ, R39.H0_H0 ;  /* 0x20000027ff2c7230 */ /* 0x000fe40000004100 */
[----:B0-----:R-:W-:Y:S02]  /*1640*/  VIADD R8, R13, 0x6 ;  /* 0x000000060d087836 */ /* 0x001fe40000000000 */
[--C-:B------:R-:W-:Y:S02]  /*1650*/  HADD2.F32 R43, -RZ, R35.reuse.H1_H1 ;  /* 0x30000023ff2b7230 */ /* 0x100fe40000004100 */
[----:B------:R-:W-:Y:S01]  /*1660*/  HADD2.F32 R42, -RZ, R35.H0_H0 ;  /* 0x20000023ff2a7230 */ /* 0x000fe20000004100 */
[----:B------:R-:W-:Y:S01]  /*1670*/  I2FP.F32.S32 R13, R8 ;  /* 0x00000008000d7245 */ /* 0x000fe20000201400 */
[--C-:B------:R-:W-:Y:S02]  /*1680*/  HADD2.F32 R35, -RZ, R38.reuse.H1_H1 ;  /* 0x30000026ff237230 */ /* 0x100fe40000004100 */
[-C--:B-1----:R-:W-:Y:S01]  /*1690*/  FMUL.FTZ R9, R9, R14.reuse ;  /* 0x0000000e09097220 */ /* 0x082fe20000410000 */
[-C--:B------:R-:W-:Y:S01]  /*16a0*/  FMUL.FTZ R10, R10, R14.reuse ;  /* 0x0000000e0a0a7220 */ /* 0x080fe20000410000 */
[----:B-----5:R-:W-:Y:S01]  /*16b0*/  IADD3 R8, -R28, UR4, RZ ;  /* 0x000000041c087c10 */ /* 0x020fe2000fffe1ff */
[-C--:B------:R-:W-:Y:S01]  /*16c0*/  FMUL.FTZ R13, R13, R14.reuse ;  /* 0x0000000e0d0d7220 */ /* 0x080fe20000410000 */
[----:B------:R-:W-:Y:S01]  /*16d0*/  FMUL.FTZ R9, R9, 13.28771209716796875 ;  /* 0x41549a7809097820 */ /* 0x000fe20000410000 */
[----:B------:R-:W-:Y:S01]  /*16e0*/  FMUL.FTZ R10, R10, 13.28771209716796875 ;  /* 0x41549a780a0a7820 */ /* 0x000fe20000410000 */
[----:B------:R-:W-:Y:S01]  /*16f0*/  FMUL.FTZ R11, R11, R14 ;  /* 0x0000000e0b0b7220 */ /* 0x000fe20000410000 */
[----:B------:R-:W-:Y:S01]  /*1700*/  I2FP.F32.S32 R8, R8 ;  /* 0x0000000800087245 */ /* 0x000fe20000201400 */
[----:B------:R-:W-:Y:S01]  /*1710*/  FMUL.FTZ R13, R13, 13.28771209716796875 ;  /* 0x41549a780d0d7820 */ /* 0x000fe20000410000 */
[----:B------:R-:W0:Y:S01]  /*1720*/  MUFU.EX2 R15, -R10 ;  /* 0x8000000a000f7308 */ /* 0x000e220000000800 */
[----:B------:R-:W-:Y:S01]  /*1730*/  FMUL.FTZ R12, R11, 13.28771209716796875 ;  /* 0x41549a780b0c7820 */ /* 0x000fe20000410000 */
[----:B------:R-:W-:-:S06]  /*1740*/  HADD2.F32 R38, -RZ, R38.H0_H0 ;  /* 0x20000026ff267230 */ /* 0x000fcc0000004100 */
[----:B------:R-:W1:Y:S08]  /*1750*/  MUFU.EX2 R9, -R9 ;  /* 0x8000000900097308 */ /* 0x000e700000000800 */
[----:B------:R-:W2:Y:S01]  /*1760*/  MUFU.EX2 R21, -R12 ;  /* 0x8000000c00157308 */ /* 0x000ea20000000800 */
[----:B0-----:R-:W-:-:S04]  /*1770*/  FMUL.FTZ R11, R8, R15 ;  /* 0x0000000f080b7220 */ /* 0x001fc80000410000 */
[----:B------:R-:W-:Y:S01]  /*1780*/  FMUL.RZ R15, R11, 0.15915493667125701904 ;  /* 0x3e22f9830b0f7820 */ /* 0x000fe2000040c000 */
[--C-:B------:R-:W-:Y:S02]  /*1790*/  HADD2.F32 R11, -RZ, R32.reuse.H1_H1 ;  /* 0x30000020ff0b7230 */ /* 0x100fe40000004100 */
[----:B------:R-:W0:Y:S01]  /*17a0*/  MUFU.EX2 R13, -R13 ;  /* 0x8000000d000d7308 */ /* 0x000e220000000800 */
[----:B-1----:R-:W-:Y:S01]  /*17b0*/  FMUL.FTZ R9, R8, R9 ;  /* 0x0000000908097220 */ /* 0x002fe20000410000 */
[----:B------:R-:W-:-:S03]  /*17c0*/  HADD2.F32 R32, -RZ, R32.H0_H0 ;  /* 0x20000020ff207230 */ /* 0x000fc60000004100 */
[----:B------:R-:W-:-:S03]  /*17d0*/  FMUL.RZ R27, R9, 0.15915493667125701904 ;  /* 0x3e22f983091b7820 */ /* 0x000fc6000040c000 */
[----:B------:R-:W-:Y:S01]  /*17e0*/  MUFU.SIN R20, R15 ;  /* 0x0000000f00147308 */ /* 0x000fe20000000400 */
[----:B--2---:R-:W-:Y:S01]  /*17f0*/  FMUL.FTZ R12, R8, R21 ;  /* 0x00000015080c7220 */ /* 0x004fe20000410000 */
[--C-:B------:R-:W-:Y:S02]  /*1800*/  HADD2.F32 R21, -RZ, R33.reuse.H1_H1 ;  /* 0x30000021ff157230 */ /* 0x100fe40000004100 */
[----:B------:R-:W-:Y:S02]  /*1810*/  HADD2.F32 R33, -RZ, R33.H0_H0 ;  /* 0x20000021ff217230 */ /* 0x000fe40000004100 */
[----:B------:R-:W-:Y:S01]  /*1820*/  FMUL.RZ R46, R12, 0.15915493667125701904 ;  /* 0x3e22f9830c2e7820 */ /* 0x000fe2000040c000 */
[--C-:B------:R-:W-:Y:S01]  /*1830*/  HADD2.F32 R12, -RZ, R36.reuse.H1_H1 ;  /* 0x30000024ff0c7230 */ /* 0x100fe20000004100 */
[----:B------:R-:W1:Y:S01]  /*1840*/  MUFU.SIN R10, R27 ;  /* 0x0000001b000a7308 */ /* 0x000e620000000400 */
[----:B0-----:R-:W-:Y:S01]  /*1850*/  FMUL.FTZ R8, R8, R13 ;  /* 0x0000000d08087220 */ /* 0x001fe20000410000 */
[----:B------:R-:W-:-:S03]  /*1860*/  HADD2.F32 R36, -RZ, R36.H0_H0 ;  /* 0x20000024ff247230 */ /* 0x000fc60000004100 */
[----:B------:R-:W-:-:S03]  /*1870*/  FMUL.RZ R47, R8, 0.15915493667125701904 ;  /* 0x3e22f983082f7820 */ /* 0x000fc6000040c000 */
[----:B------:R0:W2:Y:S08]  /*1880*/  MUFU.COS R9, R27 ;  /* 0x0000001b00097308 */ /* 0x0000b00000000000 */
[----:B------:R3:W4:Y:S01]  /*1890*/  MUFU.COS R14, R15 ;  /* 0x0000000f000e7308 */ /* 0x0007220000000000 */
[----:B-1----:R-:W-:Y:S01]  /*18a0*/  FMUL.FTZ R8, R10, R11 ;  /* 0x0000000b0a087220 */ /* 0x002fe20000410000 */
[----:B0-----:R-:W-:-:S02]  /*18b0*/  HADD2.F32 R27, -RZ, R37.H1_H1 ;  /* 0x30000025ff1b7230 */ /* 0x001fc40000004100 */
[----:B------:R-:W-:Y:S01]  /*18c0*/  FMUL.FTZ R13, R10, R12 ;  /* 0x0000000c0a0d7220 */ /* 0x000fe20000410000 */
[----:B------:R-:W-:-:S03]  /*18d0*/  HADD2.F32 R37, -RZ, R37.H0_H0 ;  /* 0x20000025ff257230 */ /* 0x000fc60000004100 */
[----:B------:R-:W0:Y:S01]  /*18e0*/  MUFU.SIN R34, R46 ;  /* 0x0000002e00227308 */ /* 0x000e220000000400 */
[C---:B--2---:R-:W-:Y:S01]  /*18f0*/  FMUL.FTZ R11, R9.reuse, R11 ;  /* 0x0000000b090b7220 */ /* 0x044fe20000410000 */
[C---:B------:R-:W-:Y:S01]  /*1900*/  FFMA.FTZ R8, R9.reuse, R32, -R8 ;  /* 0x0000002009087223 */ /* 0x040fe20000010808 */
[C---:B---3--:R-:W-:Y:S01]  /*1910*/  FMUL.FTZ R15, R9.reuse, R12 ;  /* 0x0000000c090f7220 */ /* 0x048fe20000410000 */
[----:B------:R-:W-:Y:S01]  /*1920*/  FFMA.FTZ R13, R9, R36, -R13 ;  /* 0x00000024090d7223 */ /* 0x000fe2000001080d */
[----:B------:R-:W-:Y:S01]  /*1930*/  FFMA.FTZ R11, R10, R32, R11 ;  /* 0x000000200a0b7223 */ /* 0x000fe2000001000b */
[C---:B------:R-:W-:Y:S01]  /*1940*/  FMUL.FTZ R9, R20.reuse, R21 ;  /* 0x0000001514097220 */ /* 0x040fe20000410000 */
[----:B------:R-:W-:Y:S01]  /*1950*/  FMUL.FTZ R12, R20, R27 ;  /* 0x0000001b140c7220 */ /* 0x000fe20000410000 */
[----:B------:R-:W1:Y:S01]  /*1960*/  MUFU.SIN R32, R47 ;  /* 0x0000002f00207308 */ /* 0x000e620000000400 */
[C---:B----4-:R-:W-:Y:S01]  /*1970*/  FMUL.FTZ R21, R14.reuse, R21 ;  /* 0x000000150e157220 */ /* 0x050fe20000410000 */
[----:B------:R-:W-:Y:S01]  /*1980*/  FMUL.FTZ R27, R14, R27 ;  /* 0x0000001b0e1b7220 */ /* 0x000fe20000410000 */
[----:B------:R-:W-:Y:S01]  /*1990*/  FFMA.FTZ R36, R10, R36, R15 ;  /* 0x000000240a247223 */ /* 0x000fe2000001000f */
[----:B------:R-:W-:Y:S01]  /*19a0*/  FFMA.FTZ R12, R14, R37, -R12 ;  /* 0x000000250e0c7223 */ /* 0x000fe2000001080c */
[C---:B------:R-:W-:Y:S01]  /*19b0*/  FFMA.FTZ R10, R20.reuse, R33, R21 ;  /* 0x00000021140a7223 */ /* 0x040fe20000010015 */
[----:B------:R-:W-:Y:S01]  /*19c0*/  FFMA.FTZ R37, R20, R37, R27 ;  /* 0x0000002514257223 */ /* 0x000fe2000001001b */
[----:B------:R-:W-:Y:S01]  /*19d0*/  FFMA.FTZ R9, R14, R33, -R9 ;  /* 0x000000210e097223 */ /* 0x000fe20000010809 */
[----:B------:R-:W2:Y:S01]  /*19e0*/  MUFU.COS R31, R46 ;  /* 0x0000002e001f7308 */ /* 0x000ea20000000000 */
[C---:B0-----:R-:W-:Y:S01]  /*19f0*/  FMUL.FTZ R15, R34.reuse, R35 ;  /* 0x00000023220f7220 */ /* 0x041fe20000410000 */
[----:B------:R-:W-:Y:S01]  /*1a00*/  FMUL.FTZ R14, R34, R41 ;  /* 0x00000029220e7220 */ /* 0x000fe20000410000 */
[----:B------:R-:W-:-:S02]  /*1a10*/  F2FP.F16.F32.PACK_AB R36, R36, R13 ;  /* 0x0000000d2424723e */ /* 0x000fc400000000ff */
[----:B------:R-:W-:Y:S02]  /*1a20*/  F2FP.F16.F32.PACK_AB R33, R10, R9 ;  /* 0x000000090a21723e */ /* 0x000fe400000000ff */
[----:B------:R-:W-:Y:S01]  /*1a30*/  F2FP.F16.F32.PACK_AB R37, R37, R12 ;  /* 0x0000000c2525723e */ /* 0x000fe200000000ff */
[----:B------:R-:W0:Y:S01]  /*1a40*/  MUFU.COS R39, R47 ;  /* 0x0000002f00277308 */ /* 0x000e220000000000 */
[C---:B-1----:R-:W-:Y:S01]  /*1a50*/  FMUL.FTZ R20, R32.reuse, R43 ;  /* 0x0000002b20147220 */ /* 0x042fe20000410000 */
[----:B------:R-:W-:Y:S01]  /*1a60*/  FMUL.FTZ R21, R32, R45 ;  /* 0x0000002d20157220 */ /* 0x000fe20000410000 */
[C---:B--2---:R-:W-:Y:S01]  /*1a70*/  FMUL.FTZ R35, R31.reuse, R35 ;  /* 0x000000231f237220 */ /* 0x044fe20000410000 */
[C---:B------:R-:W-:Y:S01]  /*1a80*/  FMUL.FTZ R41, R31.reuse, R41 ;  /* 0x000000291f297220 */ /* 0x040fe20000410000 */
[C---:B------:R-:W-:Y:S01]  /*1a90*/  FFMA.FTZ R15, R31.reuse, R38, -R15 ;  /* 0x000000261f0f7223 */ /* 0x040fe2000001080f */
[----:B------:R-:W-:Y:S01]  /*1aa0*/  FFMA.FTZ R14, R31, R40, -R14 ;  /* 0x000000281f0e7223 */ /* 0x000fe2000001080e */
[C---:B------:R-:W-:Y:S01]  /*1ab0*/  FFMA.FTZ R38, R34.reuse, R38, R35 ;  /* 0x0000002622267223 */ /* 0x040fe20000010023 */
[----:B------:R-:W-:Y:S01]  /*1ac0*/  FFMA.FTZ R41, R34, R40, R41 ;  /* 0x0000002822297223 */ /* 0x000fe20000010029 */
[C---:B0-----:R-:W-:Y:S01]  /*1ad0*/  FMUL.FTZ R43, R39.reuse, R43 ;  /* 0x0000002b272b7220 */ /* 0x041fe20000410000 */
[C---:B------:R-:W-:Y:S01]  /*1ae0*/  FMUL.FTZ R45, R39.reuse, R45 ;  /* 0x0000002d272d7220 */ /* 0x040fe20000410000 */
[C---:B------:R-:W-:Y:S01]  /*1af0*/  FFMA.FTZ R20, R39.reuse, R42, -R20 ;  /* 0x0000002a27147223 */ /* 0x040fe20000010814 */
[----:B------:R-:W-:Y:S01]  /*1b00*/  FFMA.FTZ R39, R39, R44, -R21 ;  /* 0x0000002c27277223 */ /* 0x000fe20000010815 */
[C---:B------:R-:W-:Y:S01]  /*1b10*/  FFMA.FTZ R35, R32.reuse, R42, R43 ;  /* 0x0000002a20237223 */ /* 0x040fe2000001002b */
[----:B------:R-:W-:Y:S01]  /*1b20*/  FFMA.FTZ R44, R32, R44, R45 ;  /* 0x0000002c202c7223 */ /* 0x000fe2000001002d */
[----:B------:R-:W-:-:S02]  /*1b30*/  F2FP.F16.F32.PACK_AB R32, R11, R8 ;  /* 0x000000080b20723e */ /* 0x000fc400000000ff */
[----:B------:R-:W-:Y:S02]  /*1b40*/  F2FP.F16.F32.PACK_AB R34, R41, R14 ;  /* 0x0000000e2922723e */ /* 0x000fe400000000ff */
[----:B------:R-:W-:Y:S02]  /*1b50*/  F2FP.F16.F32.PACK_AB R38, R38, R15 ;  /* 0x0000000f2626723e */ /* 0x000fe400000000ff */
[----:B------:R-:W-:Y:S02]  /*1b60*/  F2FP.F16.F32.PACK_AB R35, R35, R20 ;  /* 0x000000142323723e */ /* 0x000fe400000000ff */
[----:B------:R-:W-:-:S07]  /*1b70*/  F2FP.F16.F32.PACK_AB R39, R44, R39 ;  /* 0x000000272c27723e */ /* 0x000fce00000000ff */
.L_x_3127:
[----:B------:R-:W-:Y:S05]  /*1b80*/  BSYNC B1 ;  /* 0x0000000000017941 */ /* 0x000fea0003800000 */
.L_x_3126:
        /* <DEDUP_REMOVED lines=9> */
[----:B------:R-:W-:Y:S02]  /*1c20*/  PRMT R41, R15, 0x5410, R14 ;  /* 0x000054100f297816 */ /* 0x000fe4000000000e */
[----:B------:R-:W-:Y:S02]  /*1c30*/  PRMT R8, R37, 0x7732, RZ ;  /* 0x0000773225087816 */ /* 0x000fe400000000ff */
[----:B------:R-:W-:Y:S02]  /*1c40*/  LOP3.LUT R15, R21, R11, RZ, 0xfc, !PT ;  /* 0x0000000b150f7212 */ /* 0x000fe400078efcff */
[----:B------:R-:W-:Y:S02]  /*1c50*/  LOP3.LUT R14, R10, 0xffff, R32, 0xf8, !PT ;  /* 0x0000ffff0a0e7812 */ /* 0x000fe400078ef820 */
[----:B------:R-:W-:-:S02]  /*1c60*/  PRMT R20, R35, 0x7732, RZ ;  /* 0x0000773223147816 */ /* 0x000fc400000000ff */
[----:B------:R-:W-:Y:S02]  /*1c70*/  PRMT R10, R33, 0x7732, RZ ;  /* 0x00007732210a7816 */ /* 0x000fe400000000ff */
[----:B------:R-:W-:Y:S02]  /*1c80*/  PRMT R21, R34, 0x7732, RZ ;  /* 0x0000773222157816 */ /* 0x000fe400000000ff */
[----:B------:R-:W-:Y:S01]  /*1c90*/  PRMT R40, R32, 0x7732, RZ ;  /* 0x0000773220287816 */ /* 0x000fe200000000ff */
[----:B------:R-:W-:Y:S01]  /*1ca0*/  IMAD.WIDE.U32 R10, R10, 0x10000, RZ ;  /* 0x000100000a0a7825 */ /* 0x000fe200078e00ff */
[----:B------:R-:W-:Y:S02]  /*1cb0*/  LOP3.LUT R13, R13, R9, RZ, 0xfc, !PT ;  /* 0x000000090d0d7212 */ /* 0x000fe400078efcff */
[----:B------:R-:W-:Y:S01]  /*1cc0*/  PRMT R27, R36, 0x7732, RZ ;  /* 0x00007732241b7816 */ /* 0x000fe200000000ff */
[----:B------:R-:W-:Y:S01]  /*1cd0*/  IMAD.WIDE.U32 R8, R8, 0x10000, RZ ;  /* 0x0001000008087825 */ /* 0x000fe200078e00ff */
[----:B------:R-:W-:Y:S01]  /*1ce0*/  PRMT R31, R21, 0x5410, R20 ;  /* 0x00005410151f7816 */ /* 0x000fe20000000014 */
[----:B------:R1:W-:Y:S02]  /*1cf0*/  STS.64 [R6], R12 ;  /* 0x0000000c06007388 */ /* 0x0003e40000000a00 */
[----:B------:R-:W-:Y:S01]  /*1d00*/  IMAD.MOV.U32 R21, RZ, RZ, R40 ;  /* 0x000000ffff157224 */ /* 0x000fe200078e0028 */
[----:B------:R-:W-:-:S02]  /*1d10*/  LOP3.LUT R9, R41, R9, RZ, 0xfc, !PT ;  /* 0x0000000929097212 */ /* 0x000fc400078efcff */
[----:B------:R-:W-:Y:S02]  /*1d20*/  LOP3.LUT R8, R8, R27, RZ, 0xfc, !PT ;  /* 0x0000001b08087212 */ /* 0x000fe400078efcff */
[----:B------:R-:W-:Y:S02]  /*1d30*/  LOP3.LUT R11, R31, R11, RZ, 0xfc, !PT ;  /* 0x0000000b1f0b7212 */ /* 0x000fe400078efcff */
[----:B------:R-:W-:Y:S01]  /*1d40*/  LOP3.LUT R10, R10, R21, RZ, 0xfc, !PT ;  /* 0x000000150a0a7212 */ /* 0x000fe200078efcff */
[----:B------:R1:W-:Y:S04]  /*1d50*/  STS.64 [R7], R8 ;  /* 0x0000000807007388 */ /* 0x0003e80000000a00 */
[----:B------:R1:W-:Y:S04]  /*1d60*/  STS.64 [R4], R14 ;  /* 0x0000000e04007388 */ /* 0x0003e80000000a00 */
[----:B------:R1:W-:Y:S02]  /*1d70*/  STS.64 [R5], R10 ;  /* 0x0000000a05007388 */ /* 0x0003e40000000a00 */
.L_x_3125:
[----:B------:R-:W-:Y:S05]  /*1d80*/  BSYNC B0 ;  /* 0x0000000000007941 */ /* 0x000fea0003800000 */
.L_x_3124:
[----:B------:R-:W-:Y:S06]  /*1d90*/  BAR.SYNC.DEFER_BLOCKING 0x0 ;  /* 0x0000000000007b1d */ /* 0x000fec0000010000 */
[----:B0-----:R0:W2:Y:S04]  /*1da0*/  @P6 LDS.128 R32, [R3] ;  /* 0x0000000003206984 */ /* 0x0010a80000000c00 */
[----:B------:R0:W3:Y:S01]  /*1db0*/  @P6 LDS.128 R36, [R0] ;  /* 0x0000000000246984 */ /* 0x0000e20000000c00 */
[----:B------:R-:W-:Y:S06]  /*1dc0*/  BAR.SYNC.DEFER_BLOCKING 0x0 ;  /* 0x0000000000007b1d */ /* 0x000fec0000010000 */
[----:B------:R-:W-:Y:S05]  /*1dd0*/  BRA `(.L_x_3122) ;  /* 0x0000000400907947 */ /* 0x000fea0003800000 */
.L_x_3121:
[----:B------:R-:W-:Y:S01]  /*1de0*/  ISETP.GE.AND P0, PT, R25, R20, PT ;  /* 0x000000141900720c */ /* 0x000fe20003f06270 */
[----:B------:R-:W-:-:S12]  /*1df0*/  BSSY B0, `(.L_x_3122) ;  /* 0x0000062000007945 */ /* 0x000fd80003800000 */
[----:B------:R-:W-:Y:S05]  /*1e00*/  @P0 BRA `(.L_x_3128) ;  /* 0x0000000400800947 */ /* 0x000fea0003800000 */
[----:B------:R-:W-:Y:S01]  /*1e10*/  I2FP.F32.S32 R20, R20 ;  /* 0x0000001400147245 */ /* 0x000fe20000201400 */
[C---:B------:R-:W-:Y:S01]  /*1e20*/  VIADD R4, R25.reuse, 0x4 ;  /* 0x0000000419047836 */ /* 0x040fe20000000000 */
[----:B------:R-:W-:Y:S01]  /*1e30*/  I2FP.F32.S32 R0, R25 ;  /* 0x0000001900007245 */ /* 0x000fe20000201400 */
[C---:B------:R-:W-:Y:S01]  /*1e40*/  VIADD R5, R25.reuse, 0x6 ;  /* 0x0000000619057836 */ /* 0x040fe20000000000 */
[----:B------:R-:W0:Y:S01]  /*1e50*/  MUFU.RCP R7, R20 ;  /* 0x0000001400077308 */ /* 0x000e220000001000 */
[----:B------:R-:W-:Y:S01]  /*1e60*/  IADD3 R3, R25, 0x2, RZ ;  /* 0x0000000219037810 */ /* 0x000fe20007ffe0ff */
[----:B------:R-:W-:Y:S01]  /*1e70*/  ULDC UR4, c[0x0][0x29c] ;  /* 0x0000a70000047ab9 */ /* 0x000fe20000000800 */
[----:B------:R-:W-:Y:S01]  /*1e80*/  I2FP.F32.S32 R4, R4 ;  /* 0x0000000400047245 */ /* 0x000fe20000201400 */
[--C-:B------:R-:W-:Y:S01]  /*1e90*/  HADD2.F32 R15, -RZ, R32.reuse.H1_H1 ;  /* 0x30000020ff0f7230 */ /* 0x100fe20000004100 */
[----:B------:R-:W-:Y:S01]  /*1ea0*/  I2FP.F32.S32 R3, R3 ;  /* 0x0000000300037245 */ /* 0x000fe20000201400 */
[----:B------:R-:W-:Y:S01]  /*1eb0*/  HADD2.F32 R32, -RZ, R32.H0_H0 ;  /* 0x20000020ff207230 */ /* 0x000fe20000004100 */
[----:B------:R-:W-:Y:S01]  /*1ec0*/  I2FP.F32.S32 R6, R5 ;  /* 0x0000000500067245 */ /* 0x000fe20000201400 */
[----:B------:R-:W-:-:S02]  /*1ed0*/  HADD2.F32 R27, -RZ, R33.H1_H1 ;  /* 0x30000021ff1b7230 */ /* 0x000fc40000004100 */
[--C-:B------:R-:W-:Y:S02]  /*1ee0*/  HADD2.F32 R40, -RZ, R34.reuse.H1_H1 ;  /* 0x30000022ff287230 */ /* 0x100fe40000004100 */
[----:B------:R-:W-:Y:S02]  /*1ef0*/  HADD2.F32 R31, -RZ, R34.H0_H0 ;  /* 0x20000022ff1f7230 */ /* 0x000fe40000004100 */
[----:B------:R-:W-:Y:S02]  /*1f00*/  HADD2.F32 R33, -RZ, R33.H0_H0 ;  /* 0x20000021ff217230 */ /* 0x000fe40000004100 */
[--C-:B------:R-:W-:Y:S02]  /*1f10*/  HADD2.F32 R42, -RZ, R35.reuse.H1_H1 ;  /* 0x30000023ff2a7230 */ /* 0x100fe40000004100 */
[-C--:B0-----:R-:W-:Y:S01]  /*1f20*/  FMUL.FTZ R0, R0, R7.reuse ;  /* 0x0000000700007220 */ /* 0x081fe20000410000 */
[-C--:B------:R-:W-:Y:S01]  /*1f30*/  FMUL.FTZ R3, R3, R7.reuse ;  /* 0x0000000703037220 */ /* 0x080fe20000410000 */
[-C--:B------:R-:W-:Y:S01]  /*1f40*/  FMUL.FTZ R4, R4, R7.reuse ;  /* 0x0000000704047220 */ /* 0x080fe20000410000 */
[----:B------:R-:W-:Y:S01]  /*1f50*/  FMUL.FTZ R6, R6, R7 ;  /* 0x0000000706067220 */ /* 0x000fe20000410000 */
[----:B------:R-:W-:Y:S01]  /*1f60*/  FMUL.FTZ R0, R0, 13.28771209716796875 ;  /* 0x41549a7800007820 */ /* 0x000fe20000410000 */
[----:B------:R-:W-:Y:S01]  /*1f70*/  FMUL.FTZ R3, R3, 13.28771209716796875 ;  /* 0x41549a7803037820 */ /* 0x000fe20000410000 */
[----:B------:R-:W-:Y:S01]  /*1f80*/  FMUL.FTZ R5, R4, 13.28771209716796875 ;  /* 0x41549a7804057820 */ /* 0x000fe20000410000 */
[----:B-----5:R-:W-:Y:S01]  /*1f90*/  IADD3 R4, -R28, UR4, RZ ;  /* 0x000000041c047c10 */ /* 0x020fe2000fffe1ff */
[----:B------:R-:W-:Y:S01]  /*1fa0*/  FMUL.FTZ R6, R6, 13.28771209716796875 ;  /* 0x41549a7806067820 */ /* 0x000fe20000410000 */
[----:B------:R-:W-:Y:S01]  /*1fb0*/  HADD2.F32 R41, -RZ, R35.H0_H0 ;  /* 0x20000023ff297230 */ /* 0x000fe20000004100 */
[----:B------:R-:W0:Y:S01]  /*1fc0*/  MUFU.EX2 R0, -R0 ;  /* 0x8000000000007308 */ /* 0x000e220000000800 */
[----:B------:R-:W-:Y:S01]  /*1fd0*/  I2FP.F32.S32 R13, R4 ;  /* 0x00000004000d7245 */ /* 0x000fe20000201400 */
[----:B------:R-:W-:-:S02]  /*1fe0*/  HADD2.F32 R34, -RZ, R37.H0_H0 ;  /* 0x20000025ff227230 */ /* 0x000fc40000004100 */
[--C-:B------:R-:W-:Y:S02]  /*1ff0*/  HADD2.F32 R35, -RZ, R38.reuse.H1_H1 ;  /* 0x30000026ff237230 */ /* 0x100fe40000004100 */
[----:B------:R-:W-:Y:S02]  /*2000*/  HADD2.F32 R38, -RZ, R38.H0_H0 ;  /* 0x20000026ff267230 */ /* 0x000fe40000004100 */
[----:B------:R-:W1:Y:S01]  /*2010*/  MUFU.EX2 R3, -R3 ;  /* 0x8000000300037308 */ /* 0x000e620000000800 */
[----:B------:R-:W-:-:S07]  /*2020*/  HADD2.F32 R44, -RZ, R39.H0_H0 ;  /* 0x20000027ff2c7230 */ /* 0x000fce0000004100 */
[----:B------:R-:W2:Y:S01]  /*2030*/  MUFU.EX2 R5, -R5 ;  /* 0x8000000500057308 */ /* 0x000ea20000000800 */
[----:B0-----:R-:W-:-:S04]  /*2040*/  FMUL.FTZ R0, R13, R0 ;  /* 0x000000000d007220 */ /* 0x001fc80000410000 */
[----:B------:R-:W-:-:S03]  /*2050*/  FMUL.RZ R7, R0, 0.15915493667125701904 ;  /* 0x3e22f98300077820 */ /* 0x000fc6000040c000 */
[----:B------:R-:W0:Y:S01]  /*2060*/  MUFU.EX2 R6, -R6 ;  /* 0x8000000600067308 */ /* 0x000e220000000800 */
[----:B-1----:R-:W-:-:S04]  /*2070*/  FMUL.FTZ R4, R13, R3 ;  /* 0x000000030d047220 */ /* 0x002fc80000410000 */
[----:B------:R-:W-:-:S03]  /*2080*/  FMUL.RZ R10, R4, 0.15915493667125701904 ;  /* 0x3e22f983040a7820 */ /* 0x000fc6000040c000 */
[----:B------:R-:W1:Y:S01]  /*2090*/  MUFU.SIN R3, R7 ;  /* 0x0000000700037308 */ /* 0x000e620000000400 */
[----:B--2---:R-:W-:-:S04]  /*20a0*/  FMUL.FTZ R4, R13, R5 ;  /* 0x000000050d047220 */ /* 0x004fc80000410000 */
[----:B------:R-:W-:-:S03]  /*20b0*/  FMUL.RZ R11, R4, 0.15915493667125701904 ;  /* 0x3e22f983040b7820 */ /* 0x000fc6000040c000 */
[----:B------:R1:W2:Y:S01]  /*20c0*/  MUFU.COS R0, R7 ;  /* 0x0000000700007308 */ /* 0x0002a20000000000 */
[----:B0-----:R-:W-:Y:S01]  /*20d0*/  FMUL.FTZ R4, R13, R6 ;  /* 0x000000060d047220 */ /* 0x001fe20000410000 */
[--C-:B------:R-:W-:Y:S02]  /*20e0*/  HADD2.F32 R6, -RZ, R36.reuse.H1_H1 ;  /* 0x30000024ff067230 */ /* 0x100fe40000004100 */
[----:B------:R-:W-:Y:S02]  /*20f0*/  HADD2.F32 R36, -RZ, R36.H0_H0 ;  /* 0x20000024ff247230 */ /* 0x000fe40000004100 */
[----:B------:R-:W-:Y:S02]  /*2100*/  FMUL.RZ R14, R4, 0.15915493667125701904 ;  /* 0x3e22f983040e7820 */ /* 0x000fe4000040c000 */
[----:B------:R-:W0:Y:S01]  /*2110*/  MUFU.SIN R9, R10 ;  /* 0x0000000a00097308 */ /* 0x000e220000000400 */
[C---:B-1----:R-:W-:Y:S01]  /*2120*/  FMUL.FTZ R7, R3.reuse, R6 ;  /* 0x0000000603077220 */ /* 0x042fe20000410000 */
[----:B------:R-:W-:-:S06]  /*2130*/  FMUL.FTZ R5, R3, R15 ;  /* 0x0000000f03057220 */ /* 0x000fcc0000410000 */
[----:B------:R1:W3:Y:S01]  /*2140*/  MUFU.COS R8, R10 ;  /* 0x0000000a00087308 */ /* 0x0002e20000000000 */
[C---:B--2---:R-:W-:Y:S01]  /*2150*/  FMUL.FTZ R4, R0.reuse, R15 ;  /* 0x0000000f00047220 */ /* 0x044fe20000410000 */
[C---:B------:R-:W-:Y:S01]  /*2160*/  FMUL.FTZ R6, R0.reuse, R6 ;  /* 0x0000000600067220 */ /* 0x040fe20000410000 */
[C---:B------:R-:W-:Y:S01]  /*2170*/  FFMA.FTZ R5, R0.reuse, R32, -R5 ;  /* 0x0000002000057223 */ /* 0x040fe20000010805 */
[----:B------:R-:W-:Y:S01]  /*2180*/  FFMA.FTZ R7, R0, R36, -R7 ;  /* 0x0000002400077223 */ /* 0x000fe20000010807 */
[C---:B------:R-:W-:Y:S01]  /*2190*/  FFMA.FTZ R4, R3.reuse, R32, R4 ;  /* 0x0000002003047223 */ /* 0x040fe20000010004 */
[----:B------:R-:W-:Y:S02]  /*21a0*/  FFMA.FTZ R6, R3, R36, R6 ;  /* 0x0000002403067223 */ /* 0x000fe40000010006 */
[----:B------:R-:W2:Y:S01]  /*21b0*/  MUFU.COS R12, R11 ;  /* 0x0000000b000c7308 */ /* 0x000ea20000000000 */
[----:B-1----:R-:W-:Y:S02]  /*21c0*/  HADD2.F32 R10, -RZ, R37.H1_H1 ;  /* 0x30000025ff0a7230 */ /* 0x002fe40000004100 */
[----:B0-----:R-:W-:Y:S01]  /*21d0*/  FMUL.FTZ R3, R9, R27 ;  /* 0x0000001b09037220 */ /* 0x001fe20000410000 */
[----:B------:R-:W-:Y:S01]  /*21e0*/  HADD2.F32 R37, -RZ, R39.H1_H1 ;  /* 0x30000027ff257230 */ /* 0x000fe20000004100 */
[----:B------:R-:W-:-:S03]  /*21f0*/  F2FP.F16.F32.PACK_AB R36, R6, R7 ;  /* 0x000000070624723e */ /* 0x000fc600000000ff */
[----:B------:R0:W1:Y:S01]  /*2200*/  MUFU.SIN R13, R11 ;  /* 0x0000000b000d7308 */ /* 0x0000620000000400 */
[C---:B---3--:R-:W-:Y:S01]  /*2210*/  FMUL.FTZ R0, R8.reuse, R27 ;  /* 0x0000001b08007220 */ /* 0x048fe20000410000 */
[----:B------:R-:W-:-:S03]  /*2220*/  FFMA.FTZ R3, R8, R33, -R3 ;  /* 0x0000002108037223 */ /* 0x000fc60000010803 */
[----:B------:R-:W-:-:S03]  /*2230*/  FFMA.FTZ R0, R9, R33, R0 ;  /* 0x0000002109007223 */ /* 0x000fc60000010000 */
[----:B------:R-:W3:Y:S01]  /*2240*/  MUFU.SIN R21, R14 ;  /* 0x0000000e00157308 */ /* 0x000ee20000000400 */
[CC--:B0-----:R-:W-:Y:S01]  /*2250*/  FMUL.FTZ R11, R9.reuse, R10.reuse ;  /* 0x0000000a090b7220 */ /* 0x0c1fe20000410000 */
[----:B------:R-:W-:Y:S01]  /*2260*/  FMUL.FTZ R10, R8, R10 ;  /* 0x0000000a080a7220 */ /* 0x000fe20000410000 */
[----:B------:R-:W-:Y:S02]  /*2270*/  F2FP.F16.F32.PACK_AB R33, R0, R3 ;  /* 0x000000030021723e */ /* 0x000fe400000000ff */
[-C--:B------:R-:W-:Y:S01]  /*2280*/  FFMA.FTZ R11, R8, R34.reuse, -R11 ;  /* 0x00000022080b7223 */ /* 0x080fe2000001080b */
[----:B------:R-:W-:Y:S01]  /*2290*/  FFMA.FTZ R10, R9, R34, R10 ;  /* 0x00000022090a7223 */ /* 0x000fe2000001000a */
[-C--:B--2---:R-:W-:Y:S01]  /*22a0*/  FMUL.FTZ R8, R12, R40.reuse ;  /* 0x000000280c087220 */ /* 0x084fe20000410000 */
[----:B------:R0:W2:Y:S01]  /*22b0*/  MUFU.COS R20, R14 ;  /* 0x0000000e00147308 */ /* 0x0000a20000000000 */
[C---:B-1----:R-:W-:Y:S01]  /*22c0*/  FMUL.FTZ R9, R13.reuse, R40 ;  /* 0x000000280d097220 */ /* 0x042fe20000410000 */
[C---:B------:R-:W-:Y:S01]  /*22d0*/  FMUL.FTZ R15, R13.reuse, R35 ;  /* 0x000000230d0f7220 */ /* 0x040fe20000410000 */
[----:B------:R-:W-:-:S02]  /*22e0*/  FFMA.FTZ R8, R13, R31, R8 ;  /* 0x0000001f0d087223 */ /* 0x000fc40000010008 */
[C---:B------:R-:W-:Y:S01]  /*22f0*/  FFMA.FTZ R9, R12.reuse, R31, -R9 ;  /* 0x0000001f0c097223 */ /* 0x040fe20000010809 */
[CC--:B------:R-:W-:Y:S01]  /*2300*/  FFMA.FTZ R15, R12.reuse, R38.reuse, -R15 ;  /* 0x000000260c0f7223 */ /* 0x0c0fe2000001080f */
[----:B0-----:R-:W-:Y:S01]  /*2310*/  FMUL.FTZ R14, R12, R35 ;  /* 0x000000230c0e7220 */ /* 0x001fe20000410000 */
[----:B---3--:R-:W-:Y:S02]  /*2320*/  FMUL.FTZ R27, R21, R37 ;  /* 0x00000025151b7220 */ /* 0x008fe40000410000 */
[----:B------:R-:W-:Y:S01]  /*2330*/  F2FP.F16.F32.PACK_AB R34, R8, R9 ;  /* 0x000000090822723e */ /* 0x000fe200000000ff */
[----:B------:R-:W-:Y:S01]  /*2340*/  FFMA.FTZ R14, R13, R38, R14 ;  /* 0x000000260d0e7223 */ /* 0x000fe2000001000e */
[CC--:B------:R-:W-:Y:S01]  /*2350*/  FMUL.FTZ R13, R21.reuse, R42.reuse ;  /* 0x0000002a150d7220 */ /* 0x0c0fe20000410000 */
[C---:B--2---:R-:W-:Y:S01]  /*2360*/  FMUL.FTZ R12, R20.reuse, R42 ;  /* 0x0000002a140c7220 */ /* 0x044fe20000410000 */
[C---:B------:R-:W-:Y:S02]  /*2370*/  FMUL.FTZ R32, R20.reuse, R37 ;  /* 0x0000002514207220 */ /* 0x040fe40000410000 */
[CC--:B------:R-:W-:Y:S01]  /*2380*/  FFMA.FTZ R13, R20.reuse, R41.reuse, -R13 ;  /* 0x00000029140d7223 */ /* 0x0c0fe2000001080d */
[-C--:B------:R-:W-:Y:S01]  /*2390*/  FFMA.FTZ R27, R20, R44.reuse, -R27 ;  /* 0x0000002c141b7223 */ /* 0x080fe2000001081b */
[C---:B------:R-:W-:Y:S01]  /*23a0*/  FFMA.FTZ R12, R21.reuse, R41, R12 ;  /* 0x00000029150c7223 */ /* 0x040fe2000001000c */
[----:B------:R-:W-:Y:S01]  /*23b0*/  FFMA.FTZ R20, R21, R44, R32 ;  /* 0x0000002c15147223 */ /* 0x000fe20000010020 */
[----:B------:R-:W-:-:S02]  /*23c0*/  F2FP.F16.F32.PACK_AB R32, R4, R5 ;  /* 0x000000050420723e */ /* 0x000fc400000000ff */
[----:B------:R-:W-:Y:S02]  /*23d0*/  F2FP.F16.F32.PACK_AB R37, R10, R11 ;  /* 0x0000000b0a25723e */ /* 0x000fe400000000ff */
[----:B------:R-:W-:Y:S02]  /*23e0*/  F2FP.F16.F32.PACK_AB R38, R14, R15 ;  /* 0x0000000f0e26723e */ /* 0x000fe400000000ff */
[----:B------:R-:W-:Y:S02]  /*23f0*/  F2FP.F16.F32.PACK_AB R35, R12, R13 ;  /* 0x0000000d0c23723e */ /* 0x000fe400000000ff */
[----:B------:R-:W-:-:S07]  /*2400*/  F2FP.F16.F32.PACK_AB R39, R20, R27 ;  /* 0x0000001b1427723e */ /* 0x000fce00000000ff */
.L_x_3128:
[----:B------:R-:W-:Y:S05]  /*2410*/  BSYNC B0 ;  /* 0x0000000000007941 */ /* 0x000fea0003800000 */
.L_x_3122:
[----:B------:R-:W-:Y:S01]  /*2420*/  ISETP.GT.AND P0, PT, R18, 0x1f, PT ;  /* 0x0000001f1200780c */ /* 0x000fe20003f04270 */
[----:B------:R-:W-:Y:S01]  /*2430*/  BSSY B0, `(.L_x_3129) ;  /* 0x0000024000007945 */ /* 0x000fe20003800000 */
[----:B-1----:R-:W-:-:S11]  /*2440*/  MOV R14, RZ ;  /* 0x000000ff000e7202 */ /* 0x002fd60000000f00 */
[----:B------:R-:W-:Y:S05]  /*2450*/  @P0 BRA `(.L_x_3130) ;  /* 0x0000000000840947 */ /* 0x000fea0003800000 */
[----:B------:R-:W-:Y:S01]  /*2460*/  ISETP.GT.AND P0, PT, R18, 0x11, PT ;  /* 0x000000111200780c */ /* 0x000fe20003f04270 */
[----:B------:R-:W1:Y:S01]  /*2470*/  S2UR UR5, SR_CgaCtaId ;  /* 0x00000000000579c3 */ /* 0x000e620000008800 */
[----:B------:R-:W-:Y:S01]  /*2480*/  IMAD.IADD R25, R30, 0x1, R25 ;  /* 0x000000011e197824 */ /* 0x000fe200078e0219 */
[----:B------:R-:W-:Y:S02]  /*2490*/  UMOV UR4, 0x400 ;  /* 0x0000040000047882 */ /* 0x000fe40000000000 */
[----:B------:R-:W-:-:S08]  /*24a0*/  UIADD3 UR4, UR4, 0x20, URZ ;  /* 0x0000002004047890 */ /* 0x000fd0000fffe03f */
[----:B0-----:R-:W0:Y:S01]  /*24b0*/  @!P0 LDC R3, c[0x0][0x284] ;  /* 0x0000a100ff038b82 */ /* 0x001e220000000800 */
[----:B------:R-:W-:-:S07]  /*24c0*/  @!P0 IMAD.SHL.U32 R0, R23, 0x8, RZ ;  /* 0x0000000817008824 */ /* 0x000fce00078e00ff */
[----:B------:R-:W4:Y:S01]  /*24d0*/  @!P0 LDC.64 R4, c[0x0][0x248] ;  /* 0x00009200ff048b82 */ /* 0x000f220000000a00 */
[----:B-1----:R-:W-:Y:S01]  /*24e0*/  ULEA UR4, UR5, UR4, 0x18 ;  /* 0x0000000405047291 */ /* 0x002fe2000f8ec03f */
[----:B0-----:R-:W-:Y:S02]  /*24f0*/  @!P0 IMAD R25, R25, R3, R0 ;  /* 0x0000000319198224 */ /* 0x001fe400078e0200 */
[----:B--23--:R-:W-:-:S03]  /*2500*/  HMUL2 R3, R33, R37 ;  /* 0x0000002521037232 */ /* 0x00cfc60000000000 */
[----:B------:R-:W-:Y:S01]  /*2510*/  LEA R0, R18, UR4, 0x4 ;  /* 0x0000000412007c11 */ /* 0x000fe2000f8e20ff */
[----:B------:R-:W-:Y:S02]  /*2520*/  UMOV UR4, 0xffffffff ;  /* 0xffffffff00047882 */ /* 0x000fe40000000000 */
[----:B------:R-:W-:Y:S01]  /*2530*/  HFMA2.MMA R3, R32, R36, R3 ;  /* 0x0000002420037235 */ /* 0x000fe20000000003 */
[----:B----4-:R-:W-:Y:S01]  /*2540*/  @!P0 IMAD.WIDE R4, R25, 0x2, R4 ;  /* 0x0000000219048825 */ /* 0x010fe200078e0204 */
[----:B------:R0:W-:Y:S04]  /*2550*/  STS.128 [R0], R32 ;  /* 0x0000002000007388 */ /* 0x0001e80000000c00 */
[----:B------:R0:W-:Y:S04]  /*2560*/  @!P0 STG.E.128 desc[UR36][R4.64], R36 ;  /* 0x0000002404008986 */ /* 0x0001e8000c101d24 */
[----:B------:R-:W-:-:S06]  /*2570*/  HFMA2 R3, R34, R38, R3 ;  /* 0x0000002622037231 */ /* 0x000fcc0000000003 */
[----:B------:R-:W-:-:S10]  /*2580*/  HFMA2.MMA R3, R35, R39, R3 ;  /* 0x0000002723037235 */ /* 0x000fd40000000003 */
[--C-:B------:R-:W-:Y:S02]  /*2590*/  HADD2.F32 R13, -RZ, R3.reuse.H0_H0 ;  /* 0x20000003ff0d7230 */ /* 0x100fe40000004100 */
[----:B------:R-:W-:-:S05]  /*25a0*/  HADD2.F32 R6, -RZ, R3.H1_H1 ;  /* 0x30000003ff067230 */ /* 0x000fca0000004100 */
[----:B------:R-:W-:Y:S01]  /*25b0*/  FADD.FTZ R13, R13, R6 ;  /* 0x000000060d0d7221 */ /* 0x000fe20000010000 */
[----:B0-----:R-:W-:Y:S06]  /*25c0*/  BRA.DIV UR4, `(.L_x_3131) ;  /* 0x0000005e04e07947 */ /* 0x001fec000b800000 */
[----:B------:R-:W0:Y:S02]  /*25d0*/  SHFL.BFLY PT, R14, R13, 0x10, 0x1f ;  /* 0x0e001f000d0e7f89 */ /* 0x000e2400000e0000 */
[----:B0-----:R-:W-:-:S05]  /*25e0*/  FADD.FTZ R0, R13, R14 ;  /* 0x0000000e0d007221 */ /* 0x001fca0000010000 */
[----:B------:R-:W0:Y:S02]  /*25f0*/  SHFL.BFLY PT, R14, R0, 0x8, 0x1f ;  /* 0x0d001f00000e7f89 */ /* 0x000e2400000e0000 */
[----:B0-----:R-:W-:-:S05]  /*2600*/  FADD.FTZ R3, R0, R14 ;  /* 0x0000000e00037221 */ /* 0x001fca0000010000 */
[----:B------:R-:W0:Y:S02]  /*2610*/  SHFL.BFLY PT, R14, R3, 0x4, 0x1f ;  /* 0x0c801f00030e7f89 */ /* 0x000e2400000e0000 */
[----:B0-----:R-:W-:-:S05]  /*2620*/  FADD.FTZ R4, R3, R14 ;  /* 0x0000000e03047221 */ /* 0x001fca0000010000 */
[----:B------:R-:W0:Y:S02]  /*2630*/  SHFL.BFLY PT, R14, R4, 0x2, 0x1f ;  /* 0x0c401f00040e7f89 */ /* 0x000e2400000e0000 */
[----:B0-----:R-:W-:-:S05]  /*2640*/  FADD.FTZ R5, R4, R14 ;  /* 0x0000000e04057221 */ /* 0x001fca0000010000 */
[----:B------:R0:W1:Y:S02]  /*2650*/  SHFL.BFLY PT, R14, R5, 0x1, 0x1f ;  /* 0x0c201f00050e7f89 */ /* 0x00006400000e0000 */
.L_x_3183:
[----:B-1----:R-:W-:-:S07]  /*2660*/  FADD.FTZ R14, R5, R14 ;  /* 0x0000000e050e7221 */ /* 0x002fce0000010000 */
.L_x_3130:
[----:B------:R-:W-:Y:S05]  /*2670*/  BSYNC B0 ;  /* 0x0000000000007941 */ /* 0x000fea0003800000 */
.L_x_3129:
[----:B------:R-:W-:-:S13]  /*2680*/  ISETP.NE.AND P0, PT, R18, RZ, PT ;  /* 0x000000ff1200720c */ /* 0x000fda0003f05270 */
[----:B------:R-:W-:Y:S01]  /*2690*/  @P0 MOV R27, 0xff7fffff ;  /* 0xff7fffff001b0802 */ /* 0x000fe20000000f00 */
[----:B------:R-:W-:Y:S06]  /*26a0*/  @P0 BRA `(.L_x_3132) ;  /* 0x0000000000540947 */ /* 0x000fec0003800000 */
[----:B------:R-:W-:Y:S02]  /*26b0*/  ULDC.64 UR4, c[0x0][0x2c8] ;  /* 0x0000b20000047ab9 */ /* 0x000fe40000000a00 */
[----:B------:R-:W-:Y:S01]  /*26c0*/  ISETP.NE.U32.AND P0, PT, RZ, UR4, PT ;  /* 0x00000004ff007c0c */ /* 0x000fe2000bf05070 */
[----:B------:R-:W-:-:S03]  /*26d0*/  ULDC UR4, c[0x0][0x2a0] ;  /* 0x0000a80000047ab9 */ /* 0x000fc60000000800 */
[----:B------:R-:W-:-:S13]  /*26e0*/  ISETP.NE.AND.EX P0, PT, RZ, UR5, PT, P0 ;  /* 0x00000005ff007c0c */ /* 0x000fda000bf05300 */
[----:B------:R-:W1:Y:S01]  /*26f0*/  @P0 LDC R6, c[0x0][0x2d0] ;  /* 0x0000b400ff060b82 */ /* 0x000e620000000800 */
[----:B0----5:R-:W-:-:S07]  /*2700*/  @P0 IMAD.IADD R0, R17, 0x1, -R28 ;  /* 0x0000000111000824 */ /* 0x021fce00078e0a1c */
[----:B------:R-:W0:Y:S01]  /*2710*/  @P0 LDC.64 R4, c[0x0][0x2c8] ;  /* 0x0000b200ff040b82 */ /* 0x000e220000000a00 */
[----:B-1----:R-:W-:-:S04]  /*2720*/  @P0 IMAD R3, R19, R6, R0 ;  /* 0x0000000613030224 */ /* 0x002fc800078e0200 */
[----:B------:R-:W-:-:S04]  /*2730*/  @P0 IMAD R3, R3, R6, R0 ;  /* 0x0000000603030224 */ /* 0x000fc800078e0200 */
[----:B0-----:R-:W-:-:S06]  /*2740*/  @P0 IMAD.WIDE R4, R3, 0x2, R4 ;  /* 0x0000000203040825 */ /* 0x001fcc00078e0204 */
[----:B------:R-:W4:Y:S01]  /*2750*/  @P0 LDG.E.U16 R4, desc[UR36][R4.64] ;  /* 0x0000002404040981 */ /* 0x000f22000c1e1500 */
[----:B------:R-:W-:Y:S01]  /*2760*/  MOV R0, 0x400 ;  /* 0x0000040000007802 */ /* 0x000fe20000000f00 */
[----:B------:R-:W-:Y:S01]  /*2770*/  FMUL.FTZ R27, R14, UR4 ;  /* 0x000000040e1b7c20 */ /* 0x000fe20008410000 */
[----:B------:R-:W0:Y:S03]  /*2780*/  S2R R3, SR_CgaCtaId ;  /* 0x0000000000037919 */ /* 0x000e260000008800 */
[----:B------:R-:W-:-:S05]  /*2790*/  VIADD R0, R0, 0x220 ;  /* 0x0000022000007836 */ /* 0x000fca0000000000 */
[----:B0-----:R-:W-:Y:S02]  /*27a0*/  LEA R6, R3, R0, 0x18 ;  /* 0x0000000003067211 */ /* 0x001fe400078ec0ff */
[----:B------:R-:W-:-:S05]  /*27b0*/  IADD3 R3, -R26, R17, RZ ;  /* 0x000000111a037210 */ /* 0x000fca0007ffe1ff */
[----:B------:R-:W-:Y:S02]  /*27c0*/  IMAD R6, R3, 0x4, R6 ;  /* 0x0000000403067824 */ /* 0x000fe400078e0206 */
[----:B----4-:R-:W-:-:S05]  /*27d0*/  @P0 HADD2.F32 R0, -RZ, R4.H0_H0 ;  /* 0x20000004ff000230 */ /* 0x010fca0000004100 */
[----:B------:R-:W-:-:S05]  /*27e0*/  @P0 FADD.FTZ R27, R27, R0 ;  /* 0x000000001b1b0221 */ /* 0x000fca0000010000 */
[----:B------:R1:W-:Y:S02]  /*27f0*/  STS [R6], R27 ;  /* 0x0000001b06007388 */ /* 0x0003e40000000800 */
.L_x_3132:
[----:B------:R-:W-:Y:S05]  /*2800*/  WARPSYNC.ALL ;  /* 0x0000000000007948 */ /* 0x000fea0003800000 */
[----:B0-----:R-:W-:Y:S01]  /*2810*/  IADD3 R0, R17, 0xf, -R26 ;  /* 0x0000000f11007810 */ /* 0x001fe20007ffe81a */
[----:B------:R-:W0:Y:S01]  /*2820*/  LDC.64 R12, c[0x0][0x280] ;  /* 0x0000a000ff0c7b82 */ /* 0x000e220000000a00 */
[----:B------:R-:W-:Y:S01]  /*2830*/  LEA.HI R5, R18, R18, RZ, 0x1 ;  /* 0x0000001212057211 */ /* 0x000fe200078f08ff */
[----:B------:R-:W-:Y:S01]  /*2840*/  ULDC UR10, c[0x0][0x2a0] ;  /* 0x0000a800000a7ab9 */ /* 0x000fe20000000800 */
[----:B------:R-:W-:Y:S01]  /*2850*/  SHF.R.S32.HI R3, RZ, 0x1f, R0 ;  /* 0x0000001fff037819 */ /* 0x000fe20000011400 */
[----:B------:R-:W-:Y:S01]  /*2860*/  ULDC.64 UR8, c[0x0][0x258] ;  /* 0x0000960000087ab9 */ /* 0x000fe20000000a00 */
[----:B------:R-:W-:Y:S01]  /*2870*/  LEA.HI.SX32 R154, R5, R26, 0x1f ;  /* 0x0000001a059a7211 */ /* 0x000fe200078ffaff */
[----:B------:R-:W-:Y:S01]  /*2880*/  ULDC.64 UR6, c[0x0][0x2b0] ;  /* 0x0000ac0000067ab9 */ /* 0x000fe20000000a00 */
[----:B------:R-:W-:Y:S01]  /*2890*/  LEA.HI R3, R3, R0, RZ, 0x4 ;  /* 0x0000000003037211 */ /* 0x000fe200078f20ff */
[----:B------:R-:W-:Y:S01]  /*28a0*/  ULDC.64 UR12, c[0x0][0x2c8] ;  /* 0x0000b200000c7ab9 */ /* 0x000fe20000000a00 */
[----:B------:R-:W-:Y:S02]  /*28b0*/  BSSY B0, `(.L_x_3133) ;  /* 0x00002cb000007945 */ /* 0x000fe40003800000 */
[----:B------:R-:W-:-:S05]  /*28c0*/  LOP3.LUT R3, R3, 0xfffffff0, RZ, 0xc0, !PT ;  /* 0xfffffff003037812 */ /* 0x000fca00078ec0ff */
[----:B------:R-:W-:Y:S01]  /*28d0*/  IMAD.IADD R0, R26, 0x1, R3 ;  /* 0x000000011a007824 */ /* 0x000fe200078e0203 */
[----:B------:R-:W-:Y:S04]  /*28e0*/  BAR.SYNC.DEFER_BLOCKING 0x0 ;  /* 0x0000000000007b1d */ /* 0x000fe80000010000 */
[----:B------:R-:W-:Y:S01]  /*28f0*/  ISETP.GE.AND P0, PT, R154, R0, PT ;  /* 0x000000009a00720c */ /* 0x000fe20003f06270 */
[----:B0-----:R-:W-:-:S04]  /*2900*/  IMAD R4, R29, R12, R19 ;  /* 0x0000000c1d047224 */ /* 0x001fc800078e0213 */
[----:B------:R-:W-:-:S08]  /*2910*/  IMAD R4, R4, 0x90, RZ ;  /* 0x0000009004047824 */ /* 0x000fd000078e02ff */
[----:B------:R-:W-:Y:S05]  /*2920*/  @P0 BRA `(.L_x_3134) ;  /* 0x0000002c000c0947 */ /* 0x000fea0003800000 */
[----:B------:R-:W-:Y:S01]  /*2930*/  IABS R3, R13 ;  /* 0x0000000d00037213 */ /* 0x000fe20000000000 */
[----:B------:R-:W0:Y:S01]  /*2940*/  S2UR UR5, SR_CgaCtaId ;  /* 0x00000000000579c3 */ /* 0x000e220000008800 */
[----:B------:R-:W-:Y:S01]  /*2950*/  UMOV UR4, 0x400 ;  /* 0x0000040000047882 */ /* 0x000fe20000000000 */
[----:B------:R-:W-:Y:S01]  /*2960*/  LOP3.LUT R5, R5, 0x3ffffffe, RZ, 0xc0, !PT ;  /* 0x3ffffffe05057812 */ /* 0x000fe200078ec0ff */
[----:B-1----:R-:W1:Y:S01]  /*2970*/  I2F.RP R6, R3 ;  /* 0x0000000300067306 */ /* 0x002e620000209400 */
[----:B------:R-:W-:Y:S01]  /*2980*/  UIADD3 UR4, UR4, 0x20, URZ ;  /* 0x0000002004047890 */ /* 0x000fe2000fffe03f */
[----:B------:R-:W-:Y:S01]  /*2990*/  IMAD R25, R13, 0x90, RZ ;  /* 0x000000900d197824 */ /* 0x000fe200078e02ff */
[----:B------:R-:W-:Y:S02]  /*29a0*/  IADD3 R5, -R5, R18, RZ ;  /* 0x0000001205057210 */ /* 0x000fe40007ffe1ff */
[----:B------:R-:W4:Y:S02]  /*29b0*/  LDC R12, c[0x0][0x2c0] ;  /* 0x0000b000ff0c7b82 */ /* 0x000f240000000800 */
[----:B------:R-:W-:Y:S01]  /*29c0*/  SHF.L.U32 R10, R5, 0x2, RZ ;  /* 0x00000002050a7819 */ /* 0x000fe200000006ff */
[----:B-1----:R-:W1:Y:S01]  /*29d0*/  MUFU.RCP R6, R6 ;  /* 0x0000000600067308 */ /* 0x002e620000001000 */
[----:B0-----:R-:W-:-:S06]  /*29e0*/  ULEA UR4, UR5, UR4, 0x18 ;  /* 0x0000000405047291 */ /* 0x001fcc000f8ec03f */
[----:B------:R-:W-:Y:S01]  /*29f0*/  LEA R11, R5, UR4, 0x3 ;  /* 0x00000004050b7c11 */ /* 0x000fe2000f8e18ff */
[----:B------:R-:W-:Y:S01]  /*2a00*/  ULDC UR4, c[0x0][0x298] ;  /* 0x0000a60000047ab9 */ /* 0x000fe20000000800 */
[----:B-1----:R-:W-:-:S03]  /*2a10*/  VIADD R7, R6, 0xffffffe ;  /* 0x0ffffffe06077836 */ /* 0x002fc60000000000 */
[----:B------:R0:W1:Y:S04]  /*2a20*/  LDS.64 R88, [R11] ;  /* 0x000000000b587984 */ /* 0x0000680000000a00 */
[----:B------:R0:W0:Y:S01]  /*2a30*/  LDS.64 R86, [R11+0x10] ;  /* 0x000010000b567984 */ /* 0x0000220000000a00 */
[----:B------:R-:W2:Y:S03]  /*2a40*/  F2I.FTZ.U32.TRUNC.NTZ R7, R7 ;  /* 0x0000000700077305 */ /* 0x000ea6000021f000 */
[----:B------:R0:W0:Y:S04]  /*2a50*/  LDS.64 R84, [R11+0x20] ;  /* 0x000020000b547984 */ /* 0x0000280000000a00 */
[----:B------:R0:W0:Y:S04]  /*2a60*/  LDS.64 R82, [R11+0x30] ;  /* 0x000030000b527984 */ /* 0x0000280000000a00 */
[----:B------:R0:W0:Y:S04]  /*2a70*/  LDS.64 R80, [R11+0x40] ;  /* 0x000040000b507984 */ /* 0x0000280000000a00 */
[----:B------:R0:W0:Y:S01]  /*2a80*/  LDS.64 R78, [R11+0x50] ;  /* 0x000050000b4e7984 */ /* 0x0000220000000a00 */
[----:B--2---:R-:W-:-:S03]  /*2a90*/  IMAD.MOV R6, RZ, RZ, -R7 ;  /* 0x000000ffff067224 */ /* 0x004fc600078e0a07 */
[----:B------:R2:W0:Y:S01]  /*2aa0*/  LDS.64 R76, [R11+0x60] ;  /* 0x000060000b4c7984 */ /* 0x0004220000000a00 */
[----:B------:R-:W-:Y:S02]  /*2ab0*/  IMAD R5, R6, R3, RZ ;  /* 0x0000000306057224 */ /* 0x000fe400078e02ff */
[----:B------:R-:W-:Y:S01]  /*2ac0*/  IMAD.MOV.U32 R6, RZ, RZ, RZ ;  /* 0x000000ffff067224 */ /* 0x000fe200078e00ff */
[----:B------:R2:W0:Y:S03]  /*2ad0*/  LDS.64 R74, [R11+0x70] ;  /* 0x000070000b4a7984 */ /* 0x0004260000000a00 */
[----:B------:R-:W-:Y:S01]  /*2ae0*/  IMAD.HI.U32 R5, R7, R5, R6 ;  /* 0x0000000507057227 */ /* 0x000fe200078e0006 */
[----:B------:R2:W0:Y:S03]  /*2af0*/  LDS.64 R72, [R11+0x80] ;  /* 0x000080000b487984 */ /* 0x0004260000000a00 */
[----:B------:R-:W-:Y:S01]  /*2b00*/  IMAD R6, R4, R13, R10 ;  /* 0x0000000d04067224 */ /* 0x000fe200078e020a */
[----:B------:R2:W0:Y:S01]  /*2b10*/  LDS.64 R70, [R11+0x90] ;  /* 0x000090000b467984 */ /* 0x0004220000000a00 */
[----:B----4-:R-:W-:-:S03]  /*2b20*/  VIADD R7, R12, UR4 ;  /* 0x000000040c077c36 */ /* 0x010fc60008000000 */
[----:B------:R2:W4:Y:S01]  /*2b30*/  LDS.64 R68, [R11+0xa0] ;  /* 0x0000a0000b447984 */ /* 0x0005220000000a00 */
[----:B------:R-:W-:-:S03]  /*2b40*/  SHF.R.S32.HI R10, RZ, 0x1f, R6 ;  /* 0x0000001fff0a7819 */ /* 0x000fc60000011406 */
        /* <DEDUP_REMOVED lines=18> */
[----:B------:R2:W0:Y:S04]  /*2c70*/  LDS.64 R30, [R11+0x1d0] ;  /* 0x0001d0000b1e7984 */ /* 0x0004280000000a00 */
[----:B------:R2:W0:Y:S04]  /*2c80*/  LDS.64 R20, [R11+0x1e0] ;  /* 0x0001e0000b147984 */ /* 0x0004280000000a00 */
[----:B-1--4-:R2:W0:Y:S02]  /*2c90*/  LDS.64 R8, [R11+0x1f0] ;  /* 0x0001f0000b087984 */ /* 0x0124240000000a00 */
.L_x_3138:
[----:B012---:R-:W0:Y:S01]  /*2ca0*/  LDC R11, c[0x0][0x284] ;  /* 0x0000a100ff0b7b82 */ /* 0x007e220000000800 */
[----:B------:R-:W-:Y:S02]  /*2cb0*/  IABS R14, R154 ;  /* 0x0000009a000e7213 */ /* 0x000fe40000000000 */
[----:B------:R-:W-:-:S03]  /*2cc0*/  ISETP.GE.AND P1, PT, R154, RZ, PT ;  /* 0x000000ff9a00720c */ /* 0x000fc60003f26270 */
[----:B------:R-:W-:-:S05]  /*2cd0*/  IMAD.HI.U32 R12, R5, R14, RZ ;  /* 0x0000000e050c7227 */ /* 0x000fca00078e00ff */
[----:B------:R-:W-:Y:S02]  /*2ce0*/  IADD3 R13, -R12, RZ, RZ ;  /* 0x000000ff0c0d7210 */ /* 0x000fe40007ffe1ff */
[----:B0-----:R-:W-:-:S05]  /*2cf0*/  IABS R15, R11 ;  /* 0x0000000b000f7213 */ /* 0x001fca0000000000 */
[----:B------:R-:W-:Y:S02]  /*2d00*/  IMAD R12, R15, R13, R14 ;  /* 0x0000000d0f0c7224 */ /* 0x000fe400078e020e */
[----:B------:R-:W-:-:S03]  /*2d10*/  IMAD R13, R2, R11, RZ ;  /* 0x0000000b020d7224 */ /* 0x000fc600078e02ff */
[----:B------:R-:W-:-:S13]  /*2d20*/  ISETP.GT.U32.AND P0, PT, R3, R12, PT ;  /* 0x0000000c0300720c */ /* 0x000fda0003f04070 */
[----:B------:R-:W-:-:S05]  /*2d30*/  @!P0 IMAD.IADD R12, R12, 0x1, -R15 ;  /* 0x000000010c0c8824 */ /* 0x000fca00078e0a0f */
[----:B------:R-:W-:-:S13]  /*2d40*/  ISETP.GT.U32.AND P0, PT, R3, R12, PT ;  /* 0x0000000c0300720c */ /* 0x000fda0003f04070 */
[----:B------:R-:W-:Y:S01]  /*2d50*/  @!P0 IMAD.IADD R12, R12, 0x1, -R15 ;  /* 0x000000010c0c8824 */ /* 0x000fe200078e0a0f */
[----:B------:R-:W-:-:S04]  /*2d60*/  ISETP.NE.AND P0, PT, R11, RZ, PT ;  /* 0x000000ff0b00720c */ /* 0x000fc80003f05270 */
[----:B------:R-:W-:Y:S02]  /*2d70*/  @!P1 IADD3 R12, -R12, RZ, RZ ;  /* 0x000000ff0c0c9210 */ /* 0x000fe40007ffe1ff */
[----:B------:R-:W-:-:S07]  /*2d80*/  ISETP.GE.AND P1, PT, R154, R17, PT ;  /* 0x000000119a00720c */ /* 0x000fce0003f26270 */
[----:B------:R-:W-:-:S04]  /*2d90*/  @!P0 LOP3.LUT R12, RZ, R11, RZ, 0x33, !PT ;  /* 0x0000000bff0c8212 */ /* 0x000fc800078e33ff */
[----:B------:R-:W-:Y:S01]  /*2da0*/  SHF.R.S32.HI R156, RZ, 0x1f, R12 ;  /* 0x0000001fff9c7819 */ /* 0x000fe2000001140c */
[C---:B------:R-:W-:Y:S01]  /*2db0*/  IMAD.IADD R160, R12.reuse, 0x1, R11 ;  /* 0x000000010ca07824 */ /* 0x040fe200078e020b */
[----:B------:R-:W-:-:S03]  /*2dc0*/  IADD3 R15, P2, R12, R13, RZ ;  /* 0x0000000d0c0f7210 */ /* 0x000fc60007f5e0ff */
[----:B------:R-:W-:Y:S01]  /*2dd0*/  IMAD.SHL.U32 R14, R160, 0x8, RZ ;  /* 0x00000008a00e7824 */ /* 0x000fe200078e00ff */
[----:B------:R-:W-:Y:S02]  /*2de0*/  LEA.HI.X.SX32 R158, R13, R156, 0x1, P2 ;  /* 0x0000009c0d9e7211 */ /* 0x000fe400010f0eff */
[C---:B------:R-:W-:Y:S02]  /*2df0*/  LEA R156, P2, R15.reuse, UR8, 0x2 ;  /* 0x000000080f9c7c11 */ /* 0x040fe4000f8410ff */
[----:B------:R-:W-:Y:S02]  /*2e00*/  ISETP.GE.OR P0, PT, R14, R25, P1 ;  /* 0x000000190e00720c */ /* 0x000fe40000f06670 */
[----:B------:R-:W-:-:S11]  /*2e10*/  LEA.HI.X R157, R15, UR9, R158, 0x2, P2 ;  /* 0x000000090f9d7c11 */ /* 0x000fd600090f149e */
[----:B------:R-:W2:Y:S01]  /*2e20*/  @!P0 LDG.E R15, desc[UR36][R156.64] ;  /* 0x000000249c0f8981 */ /* 0x000ea2000c1e1900 */
[----:B------:R-:W-:Y:S01]  /*2e30*/  IADD3 R158, R160, R11, RZ ;  /* 0x0000000ba09e7210 */ /* 0x000fe20007ffe0ff */
[----:B------:R-:W2:Y:S04]  /*2e40*/  @!P0 LDC R162, c[0x0][0x288] ;  /* 0x0000a200ffa28b82 */ /* 0x000ea80000000800 */
[----:B------:R-:W-:-:S05]  /*2e50*/  IMAD.SHL.U32 R160, R158, 0x8, RZ ;  /* 0x000000089ea07824 */ /* 0x000fca00078e00ff */
[----:B------:R-:W-:-:S13]  /*2e60*/  ISETP.GE.OR P5, PT, R160, R25, P1 ;  /* 0x00000019a000720c */ /* 0x000fda0000fa6670 */
[----:B------:R-:W4:Y:S01]  /*2e70*/  @!P5 LDG.E R155, desc[UR36][R156.64] ;  /* 0x000000249c9bd981 */ /* 0x000f22000c1e1900 */
[----:B------:R-:W-:-:S05]  /*2e80*/  IMAD.IADD R158, R158, 0x1, R11 ;  /* 0x000000019e9e7824 */ /* 0x000fca00078e020b */
[----:B------:R-:W-:-:S04]  /*2e90*/  SHF.L.U32 R158, R158, 0x3, RZ ;  /* 0x000000039e9e7819 */ /* 0x000fc800000006ff */
[----:B------:R-:W-:-:S13]  /*2ea0*/  ISETP.GE.OR P3, PT, R158, R25, P1 ;  /* 0x000000199e00720c */ /* 0x000fda0000f66670 */
[----:B------:R-:W3:Y:S01]  /*2eb0*/  @!P3 LDG.E R29, desc[UR36][R156.64] ;  /* 0x000000249c1db981 */ /* 0x000ee2000c1e1900 */
[----:B--2---:R-:W-:-:S04]  /*2ec0*/  @!P0 IMAD R15, R15, R162, RZ ;  /* 0x000000a20f0f8224 */ /* 0x004fc800078e02ff */
[----:B------:R-:W-:-:S04]  /*2ed0*/  @!P0 IMAD R15, R15, 0x90, RZ ;  /* 0x000000900f0f8824 */ /* 0x000fc800078e02ff */
[----:B------:R-:W-:Y:S02]  /*2ee0*/  @!P0 IMAD R159, R15, R11, R14 ;  /* 0x0000000b0f9f8224 */ /* 0x000fe400078e020e */
[----:B------:R-:W0:Y:S03]  /*2ef0*/  @!P0 LDC.64 R14, c[0x0][0x248] ;  /* 0x00009200ff0e8b82 */ /* 0x000e260000000a00 */
[----:B------:R-:W-:-:S04]  /*2f00*/  @!P0 IADD3 R161, P2, R6, R159, RZ ;  /* 0x0000009f06a18210 */ /* 0x000fc80007f5e0ff */
[----:B------:R-:W-:Y:S02]  /*2f10*/  @!P0 LEA.HI.X.SX32 R164, R159, R10, 0x1, P2 ;  /* 0x0000000a9fa48211 */ /* 0x000fe400010f0eff */
[C---:B0-----:R-:W-:Y:S02]  /*2f20*/  @!P0 LEA R162, P2, R161.reuse, R14, 0x1 ;  /* 0x0000000ea1a28211 */ /* 0x041fe400078408ff */
[----:B------:R-:W4:Y:S02]  /*2f30*/  @!P5 LDC R14, c[0x0][0x288] ;  /* 0x0000a200ff0edb82 */ /* 0x000f240000000800 */
[----:B------:R-:W-:Y:S01]  /*2f40*/  @!P0 LEA.HI.X R163, R161, R15, R164, 0x1, P2 ;  /* 0x0000000fa1a38211 */ /* 0x000fe200010f0ca4 */
[----:B----4-:R-:W-:-:S04]  /*2f50*/  @!P5 IMAD R14, R155, R14, RZ ;  /* 0x0000000e9b0ed224 */ /* 0x010fc800078e02ff */
[----:B------:R-:W-:-:S04]  /*2f60*/  @!P5 IMAD R14, R14, 0x90, RZ ;  /* 0x000000900e0ed824 */ /* 0x000fc800078e02ff */
[----:B------:R-:W-:Y:S02]  /*2f70*/  @!P5 IMAD R155, R14, R11, R160 ;  /* 0x0000000b0e9bd224 */ /* 0x000fe400078e02a0 */
[----:B------:R-:W0:Y:S03]  /*2f80*/  @!P5 LDC.64 R14, c[0x0][0x248] ;  /* 0x00009200ff0edb82 */ /* 0x000e260000000a00 */
[----:B------:R-:W-:-:S04]  /*2f90*/  @!P5 IADD3 R159, P2, R6, R155, RZ ;  /* 0x0000009b069fd210 */ /* 0x000fc80007f5e0ff */
[----:B------:R-:W-:Y:S02]  /*2fa0*/  @!P5 LEA.HI.X.SX32 R164, R155, R10, 0x1, P2 ;  /* 0x0000000a9ba4d211 */ /* 0x000fe400010f0eff */
[C---:B0-----:R-:W-:Y:S02]  /*2fb0*/  @!P5 LEA R160, P2, R159.reuse, R14, 0x1 ;  /* 0x0000000e9fa0d211 */ /* 0x041fe400078408ff */
[----:B------:R-:W3:Y:S02]  /*2fc0*/  @!P3 LDC R14, c[0x0][0x288] ;  /* 0x0000a200ff0ebb82 */ /* 0x000ee40000000800 */
[----:B------:R-:W-:Y:S02]  /*2fd0*/  @!P5 LEA.HI.X R161, R159, R15, R164, 0x1, P2 ;  /* 0x0000000f9fa1d211 */ /* 0x000fe400010f0ca4 */
[----:B------:R-:W-:-:S04]  /*2fe0*/  ISETP.GE.AND P2, PT, R154, R17, PT ;  /* 0x000000119a00720c */ /* 0x000fc80003f46270 */
[----:B------:R-:W-:Y:S02]  /*2ff0*/  SEL R91, R91, RZ, P2 ;  /* 0x000000ff5b5b7207 */ /* 0x000fe40001000000 */
[----:B------:R-:W-:-:S06]  /*3000*/  SEL R90, R90, RZ, P2 ;  /* 0x000000ff5a5a7207 */ /* 0x000fcc0001000000 */
[----:B------:R-:W2:Y:S01]  /*3010*/  @!P0 LDG.E.64 R90, desc[UR36][R162.64] ;  /* 0x00000024a25a8981 */ /* 0x000ea2000c1e1b00 */
[----:B---3--:R-:W-:-:S04]  /*3020*/  @!P3 IMAD R14, R29, R14, RZ ;  /* 0x0000000e1d0eb224 */ /* 0x008fc800078e02ff */
[----:B------:R-:W-:-:S04]  /*3030*/  @!P3 IMAD R14, R14, 0x90, RZ ;  /* 0x000000900e0eb824 */ /* 0x000fc800078e02ff */
[----:B------:R-:W-:Y:S02]  /*3040*/  @!P3 IMAD R29, R14, R11, R158 ;  /* 0x0000000b0e1db224 */ /* 0x000fe400078e029e */
[----:B------:R-:W0:Y:S03]  /*3050*/  @!P3 LDC.64 R14, c[0x0][0x248] ;  /* 0x00009200ff0ebb82 */ /* 0x000e260000000a00 */
[----:B------:R-:W-:-:S04]  /*3060*/  @!P3 IADD3 R155, P0, R6, R29, RZ ;  /* 0x0000001d069bb210 */ /* 0x000fc80007f1e0ff */
[----:B------:R-:W-:Y:S02]  /*3070*/  @!P3 LEA.HI.X.SX32 R164, R29, R10, 0x1, P0 ;  /* 0x0000000a1da4b211 */ /* 0x000fe400000f0eff */
[----:B0-----:R-:W-:-:S04]  /*3080*/  @!P3 LEA R158, P0, R155, R14, 0x1 ;  /* 0x0000000e9b9eb211 */ /* 0x001fc800078008ff */
[----:B------:R-:W-:Y:S01]  /*3090*/  @!P3 LEA.HI.X R159, R155, R15, R164, 0x1, P0 ;  /* 0x0000000f9b9fb211 */ /* 0x000fe200000f0ca4 */
[----:B------:R-:W-:-:S04]  /*30a0*/  IMAD R164, R11, 0x4, R12 ;  /* 0x000000040ba47824 */ /* 0x000fc800078e020c */
[----:B------:R-:W-:-:S05]  /*30b0*/  IMAD.SHL.U32 R29, R164, 0x8, RZ ;  /* 0x00000008a41d7824 */ /* 0x000fca00078e00ff */
[----:B------:R-:W-:-:S13]  /*30c0*/  ISETP.GE.OR P4, PT, R29, R25, P1 ;  /* 0x000000191d00720c */ /* 0x000fda0000f86670 */
[----:B------:R-:W3:Y:S01]  /*30d0*/  @!P4 LDG.E R14, desc[UR36][R156.64] ;  /* 0x000000249c0ec981 */ /* 0x000ee2000c1e1900 */
[----:B------:R-:W3:Y:S01]  /*30e0*/  @!P4 LDC R15, c[0x0][0x288] ;  /* 0x0000a200ff0fcb82 */ /* 0x000ee20000000800 */
[----:B------:R-:W-:Y:S02]  /*30f0*/  SEL R93, R93, RZ, P2 ;  /* 0x000000ff5d5d7207 */ /* 0x000fe40001000000 */
[----:B------:R-:W-:Y:S02]  /*3100*/  SEL R92, R92, RZ, P2 ;  /* 0x000000ff5c5c7207 */ /* 0x000fe40001000000 */
[----:B------:R-:W-:-:S04]  /*3110*/  IADD3 R164, R164, R11, RZ ;  /* 0x0000000ba4a47210 */ /* 0x000fc80007ffe0ff */
[----:B------:R0:W4:Y:S02]  /*3120*/  @!P5 LDG.E.64 R92, desc[UR36][R160.64] ;  /* 0x00000024a05cd981 */ /* 0x000124000c1e1b00 */
[----:B0-----:R-:W-:Y:S02]  /*3130*/  IMAD.SHL.U32 R160, R164, 0x8, RZ ;  /* 0x00000008a4a07824 */ /* 0x001fe400078e00ff */
[----:B---3--:R-:W-:Y:S02]  /*3140*/  @!P4 IMAD R155, R14, R15, RZ ;  /* 0x0000000f0e9bc224 */ /* 0x008fe400078e02ff */
[----:B------:R-:W0:Y:S02]  /*3150*/  @!P4 LDC.64 R14, c[0x0][0x248] ;  /* 0x00009200ff0ecb82 */ /* 0x000e240000000a00 */
[----:B------:R-:W-:-:S04]  /*3160*/  @!P4 IMAD R162, R155, 0x90, RZ ;  /* 0x000000909ba2c824 */ /* 0x000fc800078e02ff */
[----:B------:R-:W-:-:S05]  /*3170*/  @!P4 IMAD R29, R162, R11, R29 ;  /* 0x0000000ba21dc224 */ /* 0x000fca00078e021d */
[----:B------:R-:W-:-:S04]  /*3180*/  @!P4 IADD3 R155, P0, R6, R29, RZ ;  /* 0x0000001d069bc210 */ /* 0x000fc80007f1e0ff */
[----:B------:R-:W-:Y:S02]  /*3190*/  @!P4 LEA.HI.X.SX32 R29, R29, R10, 0x1, P0 ;  /* 0x0000000a1d1dc211 */ /* 0x000fe400000f0eff */
[----:B0-----:R-:W-:-:S04]  /*31a0*/  @!P4 LEA R162, P0, R155, R14, 0x1 ;  /* 0x0000000e9ba2c211 */ /* 0x001fc800078008ff */
[----:B------:R-:W-:Y:S02]  /*31b0*/  @!P4 LEA.HI.X R163, R155, R15, R29, 0x1, P0 ;  /* 0x0000000f9ba3c211 */ /* 0x000fe400000f0c1d */
[----:B------:R-:W-:-:S13]  /*31c0*/  ISETP.GE.OR P0, PT, R160, R25, P1 ;  /* 0x00000019a000720c */ /* 0x000fda0000f06670 */
[----:B------:R-:W3:Y:S01]  /*31d0*/  @!P0 LDG.E R14, desc[UR36][R156.64] ;  /* 0x000000249c0e8981 */ /* 0x000ee2000c1e1900 */
[----:B------:R-:W3:Y:S01]  /*31e0*/  @!P0 LDC R15, c[0x0][0x288] ;  /* 0x0000a200ff0f8b82 */ /* 0x000ee20000000800 */
[----:B------:R-:W-:Y:S01]  /*31f0*/  IMAD.IADD R164, R164, 0x1, R11 ;  /* 0x00000001a4a47824 */ /* 0x000fe200078e020b */
[----:B------:R-:W-:-:S04]  /*3200*/  SEL R95, R95, RZ, P2 ;  /* 0x000000ff5f5f7207 */ /* 0x000fc80001000000 */
[----:B------:R-:W-:Y:S02]  /*3210*/  SHF.L.U32 R164, R164, 0x3, RZ ;  /* 0x00000003a4a47819 */ /* 0x000fe400000006ff */
[----:B------:R-:W-:Y:S02]  /*3220*/  SEL R94, R94, RZ, P2 ;  /* 0x000000ff5e5e7207 */ /* 0x000fe40001000000 */
[----:B------:R-:W-:-:S04]  /*3230*/  ISETP.GE.OR P5, PT, R164, R25, P1 ;  /* 0x00000019a400720c */ /* 0x000fc80000fa6670 */
[----:B------:R0:W4:Y:S01]  /*3240*/  @!P3 LDG.E.64 R94, desc[UR36][R158.64] ;  /* 0x000000249e5eb981 */ /* 0x000122000c1e1b00 */
[----:B---3--:R-:W-:Y:S02]  /*3250*/  @!P0 IMAD R29, R14, R15, RZ ;  /* 0x0000000f0e1d8224 */ /* 0x008fe400078e02ff */
[----:B------:R-:W1:Y:S02]  /*3260*/  @!P0 LDC.64 R14, c[0x0][0x248] ;  /* 0x00009200ff0e8b82 */ /* 0x000e640000000a00 */
[----:B------:R-:W-:-:S04]  /*3270*/  @!P0 IMAD R29, R29, 0x90, RZ ;  /* 0x000000901d1d8824 */ /* 0x000fc800078e02ff */
[----:B------:R-:W-:-:S05]  /*3280*/  @!P0 IMAD R29, R29, R11, R160 ;  /* 0x0000000b1d1d8224 */ /* 0x000fca00078e02a0 */
[----:B------:R-:W-:-:S04]  /*3290*/  @!P0 IADD3 R155, P3, R6, R29, RZ ;  /* 0x0000001d069b8210 */ /* 0x000fc80007f7e0ff */
[----:B------:R-:W-:Y:S02]  /*32a0*/  @!P0 LEA.HI.X.SX32 R29, R29, R10, 0x1, P3 ;  /* 0x0000000a1d1d8211 */ /* 0x000fe400018f0eff */
[C---:B-1----:R-:W-:Y:S02]  /*32b0*/  @!P0 LEA R160, P3, R155.reuse, R14, 0x1 ;  /* 0x0000000e9ba08211 */ /* 0x042fe400078608ff */
[----:B------:R-:W3:Y:S02]  /*32c0*/  @!P5 LDG.E R14, desc[UR36][R156.64] ;  /* 0x000000249c0ed981 */ /* 0x000ee4000c1e1900 */
[----:B------:R-:W-:Y:S02]  /*32d0*/  @!P0 LEA.HI.X R161, R155, R15, R29, 0x1, P3 ;  /* 0x0000000f9ba18211 */ /* 0x000fe400018f0c1d */
[----:B------:R-:W3:Y:S02]  /*32e0*/  @!P5 LDC R15, c[0x0][0x288] ;  /* 0x0000a200ff0fdb82 */ /* 0x000ee40000000800 */
        /* <DEDUP_REMOVED lines=14> */
[----:B------:R-:W-:Y:S01]  /*33d0*/  SEL R98, R98, RZ, P2 ;  /* 0x000000ff62627207 */ /* 0x000fe20001000000 */
[----:B------:R-:W-:Y:S01]  /*33e0*/  IMAD.IADD R164, R164, 0x1, R11 ;  /* 0x00000001a4a47824 */ /* 0x000fe200078e020b */
[----:B------:R-:W-:Y:S02]  /*33f0*/  SEL R97, R97, RZ, P2 ;  /* 0x000000ff61617207 */ /* 0x000fe40001000000 */
[----:B------:R-:W-:Y:S02]  /*3400*/  SEL R96, R96, RZ, P2 ;  /* 0x000000ff60607207 */ /* 0x000fe40001000000 */
[----:B------:R0:W4:Y:S04]  /*3410*/  @!P0 LDG.E.64 R98, desc[UR36][R160.64] ;  /* 0x00000024a0628981 */ /* 0x000128000c1e1b00 */
[----:B------:R1:W4:Y:S01]  /*3420*/  @!P4 LDG.E.64 R96, desc[UR36][R162.64] ;  /* 0x00000024a260c981 */ /* 0x000322000c1e1b00 */
[----:B0-----:R-:W-:-:S04]  /*3430*/  SHF.L.U32 R160, R164, 0x3, RZ ;  /* 0x00000003a4a07819 */ /* 0x001fc800000006ff */
[----:B------:R-:W-:Y:S01]  /*3440*/  ISETP.GE.OR P4, PT, R160, R25, P1 ;  /* 0x00000019a000720c */ /* 0x000fe20000f86670 */
[----:B---3--:R-:W-:Y:S02]  /*3450*/  @!P3 IMAD R155, R14, R15, RZ ;  /* 0x0000000f0e9bb224 */ /* 0x008fe400078e02ff */
[----:B------:R-:W0:Y:S02]  /*3460*/  @!P3 LDC.64 R14, c[0x0][0x248] ;  /* 0x00009200ff0ebb82 */ /* 0x000e240000000a00 */
[----:B-1----:R-:W-:-:S04]  /*3470*/  @!P3 IMAD R162, R155, 0x90, RZ ;  /* 0x000000909ba2b824 */ /* 0x002fc800078e02ff */
[----:B------:R-:W-:-:S05]  /*3480*/  @!P3 IMAD R29, R162, R11, R29 ;  /* 0x0000000ba21db224 */ /* 0x000fca00078e021d */
[----:B------:R-:W-:-:S04]  /*3490*/  @!P3 IADD3 R155, P0, R6, R29, RZ ;  /* 0x0000001d069bb210 */ /* 0x000fc80007f1e0ff */
[----:B------:R-:W-:Y:S02]  /*34a0*/  @!P3 LEA.HI.X.SX32 R29, R29, R10, 0x1, P0 ;  /* 0x0000000a1d1db211 */ /* 0x000fe400000f0eff */
[C---:B0-----:R-:W-:Y:S02]  /*34b0*/  @!P3 LEA R162, P0, R155.reuse, R14, 0x1 ;  /* 0x0000000e9ba2b211 */ /* 0x041fe400078008ff */
[----:B------:R-:W3:Y:S02]  /*34c0*/  @!P4 LDG.E R14, desc[UR36][R156.64] ;  /* 0x000000249c0ec981 */ /* 0x000ee4000c1e1900 */
[----:B------:R-:W-:Y:S02]  /*34d0*/  @!P3 LEA.HI.X R163, R155, R15, R29, 0x1, P0 ;  /* 0x0000000f9ba3b211 */ /* 0x000fe400000f0c1d */
[----:B------:R-:W3:Y:S01]  /*34e0*/  @!P4 LDC R15, c[0x0][0x288] ;  /* 0x0000a200ff0fcb82 */ /* 0x000ee20000000800 */
[----:B------:R-:W-:-:S04]  /*34f0*/  IMAD.IADD R164, R164, 0x1, R11 ;  /* 0x00000001a4a47824 */ /* 0x000fc800078e020b */
[----:B------:R-:W-:Y:S01]  /*3500*/  IMAD.SHL.U32 R164, R164, 0x8, RZ ;  /* 0x00000008a4a47824 */ /* 0x000fe200078e00ff */
[----:B------:R-:W-:Y:S02]  /*3510*/  SEL R101, R101, RZ, P2 ;  /* 0x000000ff65657207 */ /* 0x000fe40001000000 */
        /* <DEDUP_REMOVED lines=12> */
[----:B------:R-:W3:Y:S01]  /*35e0*/  @!P0 LDC R15, c[0x0][0x288] ;  /* 0x0000a200ff0f8b82 */ /* 0x000ee20000000800 */
[----:B------:R-:W-:Y:S02]  /*35f0*/  SEL R103, R103, RZ, P2 ;  /* 0x000000ff67677207 */ /* 0x000fe40001000000 */
[----:B------:R-:W-:-:S06]  /*3600*/  SEL R102, R102, RZ, P2 ;  /* 0x000000ff66667207 */ /* 0x000fcc0001000000 */
[----:B------:R-:W4:Y:S01]  /*3610*/  @!P3 LDG.E.64 R102, desc[UR36][R162.64] ;  /* 0x00000024a266b981 */ /* 0x000f22000c1e1b00 */
        /* <DEDUP_REMOVED lines=8> */
[----:B------:R-:W-:-:S05]  /*36a0*/  IMAD R164, R11, 0xa, R12 ;  /* 0x0000000a0ba47824 */ /* 0x000fca00078e020c */
[----:B------:R-:W-:-:S04]  /*36b0*/  SHF.L.U32 R29, R164, 0x3, RZ ;  /* 0x00000003a41d7819 */ /* 0x000fc800000006ff */
[----:B------:R-:W-:-:S13]  /*36c0*/  ISETP.GE.OR P5, PT, R29, R25, P1 ;  /* 0x000000191d00720c */ /* 0x000fda0000fa6670 */
[----:B------:R-:W3:Y:S01]  /*36d0*/  @!P5 LDG.E R14, desc[UR36][R156.64] ;  /* 0x000000249c0ed981 */ /* 0x000ee2000c1e1900 */
[----:B------:R-:W3:Y:S01]  /*36e0*/  @!P5 LDC R15, c[0x0][0x288] ;  /* 0x0000a200ff0fdb82 */ /* 0x000ee20000000800 */
[----:B------:R-:W-:Y:S02]  /*36f0*/  SEL R105, R105, RZ, P2 ;  /* 0x000000ff69697207 */ /* 0x000fe40001000000 */
[----:B------:R-:W-:Y:S01]  /*3700*/  SEL R104, R104, RZ, P2 ;  /* 0x000000ff68687207 */ /* 0x000fe20001000000 */
[----:B------:R-:W-:-:S05]  /*3710*/  IMAD.IADD R164, R164, 0x1, R11 ;  /* 0x00000001a4a47824 */ /* 0x000fca00078e020b */
        /* <DEDUP_REMOVED lines=13> */
[----:B------:R-:W-:-:S05]  /*37f0*/  IADD3 R164, R164, R11, RZ ;  /* 0x0000000ba4a47210 */ /* 0x000fca0007ffe0ff */
        /* <DEDUP_REMOVED lines=30> */
[----:B------:R-:W-:Y:S02]  /*39e0*/  IADD3 R164, R164, R11, RZ ;  /* 0x0000000ba4a47210 */ /* 0x000fe40007ffe0ff */
[----:B------:R-:W-:Y:S02]  /*39f0*/  SEL R109, R109, RZ, P2 ;  /* 0x000000ff6d6d7207 */ /* 0x000fe40001000000 */
[----:B------:R-:W-:Y:S01]  /*3a00*/  SEL R108, R108, RZ, P2 ;  /* 0x000000ff6c6c7207 */ /* 0x000fe20001000000 */
[----:B------:R0:W4:Y:S05]  /*3a10*/  @!P3 LDG.E.64 R110, desc[UR36][R160.64] ;  /* 0x00000024a06eb981 */ /* 0x00012a000c1e1b00 */
[----:B------:R1:W4:Y:S01]  /*3a20*/  @!P5 LDG.E.64 R108, desc[UR36][R162.64] ;  /* 0x00000024a26cd981 */ /* 0x000322000c1e1b00 */
[----:B0-----:R-:W-:-:S05]  /*3a30*/  IMAD.SHL.U32 R160, R164, 0x8, RZ ;  /* 0x00000008a4a07824 */ /* 0x001fca00078e00ff */
        /* <DEDUP_REMOVED lines=251> */
[----:B------:R-:W-:Y:S02]  /*49f0*/  IADD3 R164, R164, R11, RZ ;  /* 0x0000000ba4a47210 */ /* 0x000fe40007ffe0ff */
[----:B------:R-:W-:Y:S02]  /*4a00*/  SEL R143, R143, RZ, P2 ;  /* 0x000000ff8f8f7207 */ /* 0x000fe40001000000 */
[----:B------:R-:W-:Y:S01]  /*4a10*/  SEL R142, R142, RZ, P2 ;  /* 0x000000ff8e8e7207 */ /* 0x000fe20001000000 */
[----:B------:R-:W-:-:S05]  /*4a20*/  IMAD.SHL.U32 R164, R164, 0x8, RZ ;  /* 0x00000008a4a47824 */ /* 0x000fca00078e00ff */
[----:B------:R0:W4:Y:S01]  /*4a30*/  @!P3 LDG.E.64 R142, desc[UR36][R158.64] ;  /* 0x000000249e8eb981 */ /* 0x000122000c1e1b00 */
[----:B------:R-:W-:Y:S01]  /*4a40*/  ISETP.GE.OR P3, PT, R164, R25, P1 ;  /* 0x00000019a400720c */ /* 0x000fe20000f66670 */
        /* <DEDUP_REMOVED lines=12> */
[----:B------:R1:W4:Y:S01]  /*4b10*/  @!P4 LDG.E.64 R144, desc[UR36][R162.64] ;  /* 0x00000024a290c981 */ /* 0x000322000c1e1b00 */
[----:B---3--:R-:W-:Y:S02]  /*4b20*/  @!P3 IMAD R29, R14, R15, RZ ;  /* 0x0000000f0e1db224 */ /* 0x008fe400078e02ff */
[----:B------:R-:W0:Y:S02]  /*4b30*/  @!P3 LDC.64 R14, c[0x0][0x248] ;  /* 0x00009200ff0ebb82 */ /* 0x000e240000000a00 */
[----:B------:R-:W-:-:S04]  /*4b40*/  @!P3 IMAD R29, R29, 0x90, RZ ;  /* 0x000000901d1db824 */ /* 0x000fc800078e02ff */
[----:B------:R-:W-:Y:S01]  /*4b50*/  @!P3 IMAD R29, R29, R11, R164 ;  /* 0x0000000b1d1db224 */ /* 0x000fe200078e02a4 */
[----:B------:R-:W-:-:S04]  /*4b60*/  SHF.L.U32 R164, R12, 0x3, RZ ;  /* 0x000000030ca47819 */ /* 0x000fc800000006ff */
[----:B------:R-:W-:Y:S02]  /*4b70*/  ISETP.GE.OR P5, PT, R164, R25, P1 ;  /* 0x00000019a400720c */ /* 0x000fe40000fa6670 */
[----:B------:R-:W-:-:S04]  /*4b80*/  @!P3 IADD3 R155, P4, R6, R29, RZ ;  /* 0x0000001d069bb210 */ /* 0x000fc80007f9e0ff */
[----:B------:R-:W-:Y:S02]  /*4b90*/  @!P3 LEA.HI.X.SX32 R29, R29, R10, 0x1, P4 ;  /* 0x0000000a1d1db211 */ /* 0x000fe400020f0eff */
[----:B0-----:R-:W-:-:S05]  /*4ba0*/  @!P3 LEA R158, P4, R155, R14, 0x1 ;  /* 0x0000000e9b9eb211 */ /* 0x001fca00078808ff */
[----:B------:R-:W3:Y:S01]  /*4bb0*/  @!P5 LDG.E R14, desc[UR36][R156.64] ;  /* 0x000000249c0ed981 */ /* 0x000ee2000c1e1900 */
[----:B------:R-:W-:-:S04]  /*4bc0*/  IMAD R12, R11, 0x1f, R12 ;  /* 0x0000001f0b0c7824 */ /* 0x000fc800078e020c */
[----:B------:R-:W-:Y:S01]  /*4bd0*/  IMAD.SHL.U32 R12, R12, 0x8, RZ ;  /* 0x000000080c0c7824 */ /* 0x000fe200078e00ff */
[----:B------:R-:W-:Y:S02]  /*4be0*/  @!P3 LEA.HI.X R159, R155, R15, R29, 0x1, P4 ;  /* 0x0000000f9b9fb211 */ /* 0x000fe400020f0c1d */
[----:B------:R-:W3:Y:S02]  /*4bf0*/  @!P5 LDC R15, c[0x0][0x288] ;  /* 0x0000a200ff0fdb82 */ /* 0x000ee40000000800 */
[----:B------:R-:W-:-:S13]  /*4c00*/  ISETP.GE.OR P4, PT, R12, R25, P1 ;  /* 0x000000190c00720c */ /* 0x000fda0000f86670 */
[----:B------:R0:W2:Y:S01]  /*4c10*/  @!P4 LDG.E R29, desc[UR36][R156.64] ;  /* 0x000000249c1dc981 */ /* 0x0000a2000c1e1900 */
[----:B------:R-:W-:Y:S02]  /*4c20*/  SEL R147, R147, RZ, P2 ;  /* 0x000000ff93937207 */ /* 0x000fe40001000000 */
[----:B------:R-:W-:-:S06]  /*4c30*/  SEL R146, R146, RZ, P2 ;  /* 0x000000ff92927207 */ /* 0x000fcc0001000000 */
[----:B------:R-:W4:Y:S01]  /*4c40*/  @!P0 LDG.E.64 R146, desc[UR36][R160.64] ;  /* 0x00000024a0928981 */ /* 0x000f22000c1e1b00 */
[----:B------:R-:W-:Y:S02]  /*4c50*/  SEL R149, R149, RZ, P2 ;  /* 0x000000ff95957207 */ /* 0x000fe40001000000 */
[----:B------:R-:W-:Y:S01]  /*4c60*/  SEL R148, R148, RZ, P2 ;  /* 0x000000ff94947207 */ /* 0x000fe20001000000 */
[----:B---3--:R-:W-:-:S04]  /*4c70*/  @!P5 IMAD R14, R14, R15, RZ ;  /* 0x0000000f0e0ed224 */ /* 0x008fc800078e02ff */
[----:B------:R-:W-:-:S04]  /*4c80*/  @!P5 IMAD R14, R14, 0x90, RZ ;  /* 0x000000900e0ed824 */ /* 0x000fc800078e02ff */
[----:B------:R-:W-:Y:S02]  /*4c90*/  @!P5 IMAD R155, R14, R11, R164 ;  /* 0x0000000b0e9bd224 */ /* 0x000fe400078e02a4 */
[----:B------:R-:W0:Y:S03]  /*4ca0*/  @!P5 LDC.64 R14, c[0x0][0x248] ;  /* 0x00009200ff0edb82 */ /* 0x000e260000000a00 */
[----:B-1----:R-:W-:-:S04]  /*4cb0*/  @!P5 IADD3 R162, P0, R6, R155, RZ ;  /* 0x0000009b06a2d210 */ /* 0x002fc80007f1e0ff */
[----:B------:R-:W-:Y:S02]  /*4cc0*/  @!P5 LEA.HI.X.SX32 R155, R155, R10, 0x1, P0 ;  /* 0x0000000a9b9bd211 */ /* 0x000fe400000f0eff */
[----:B0-----:R-:W-:-:S04]  /*4cd0*/  @!P5 LEA R156, P0, R162, R14, 0x1 ;  /* 0x0000000ea29cd211 */ /* 0x001fc800078008ff */
[----:B------:R-:W-:Y:S02]  /*4ce0*/  @!P5 LEA.HI.X R157, R162, R15, R155, 0x1, P0 ;  /* 0x0000000fa29dd211 */ /* 0x000fe400000f0c9b */
[----:B------:R-:W2:Y:S03]  /*4cf0*/  @!P4 LDC R162, c[0x0][0x288] ;  /* 0x0000a200ffa2cb82 */ /* 0x000ea60000000800 */
[----:B------:R0:W3:Y:S05]  /*4d00*/  @!P5 LDG.E.64 R148, desc[UR36][R156.64] ;  /* 0x000000249c94d981 */ /* 0x0000ea000c1e1b00 */
[----:B------:R-:W1:Y:S01]  /*4d10*/  @!P4 LDC.64 R14, c[0x0][0x248] ;  /* 0x00009200ff0ecb82 */ /* 0x000e620000000a00 */
[----:B--2---:R-:W-:-:S04]  /*4d20*/  @!P4 IMAD R29, R29, R162, RZ ;  /* 0x000000a21d1dc224 */ /* 0x004fc800078e02ff */
[----:B------:R-:W-:-:S04]  /*4d30*/  @!P4 IMAD R29, R29, 0x90, RZ ;  /* 0x000000901d1dc824 */ /* 0x000fc800078e02ff */
[----:B------:R-:W-:-:S05]  /*4d40*/  @!P4 IMAD R11, R29, R11, R12 ;  /* 0x0000000b1d0bc224 */ /* 0x000fca00078e020c */
[----:B------:R-:W-:-:S04]  /*4d50*/  @!P4 IADD3 R12, P0, R6, R11, RZ ;  /* 0x0000000b060cc210 */ /* 0x000fc80007f1e0ff */
[----:B------:R-:W-:Y:S02]  /*4d60*/  @!P4 LEA.HI.X.SX32 R11, R11, R10, 0x1, P0 ;  /* 0x0000000a0b0bc211 */ /* 0x000fe400000f0eff */
[----:B-1----:R-:W-:Y:S02]  /*4d70*/  @!P4 LEA R14, P0, R12, R14, 0x1 ;  /* 0x0000000e0c0ec211 */ /* 0x002fe400078008ff */
[----:B------:R-:W-:Y:S02]  /*4d80*/  SEL R151, R151, RZ, P2 ;  /* 0x000000ff97977207 */ /* 0x000fe40001000000 */
[----:B------:R-:W-:Y:S02]  /*4d90*/  SEL R150, R150, RZ, P2 ;  /* 0x000000ff96967207 */ /* 0x000fe40001000000 */
[----:B------:R-:W-:Y:S02]  /*4da0*/  @!P4 LEA.HI.X R15, R12, R15, R11, 0x1, P0 ;  /* 0x0000000f0c0fc211 */ /* 0x000fe400000f0c0b */
[----:B------:R-:W-:-:S02]  /*4db0*/  ISETP.NE.U32.AND P0, PT, RZ, UR6, PT ;  /* 0x00000006ff007c0c */ /* 0x000fc4000bf05070 */
[----:B------:R-:W2:Y:S02]  /*4dc0*/  @!P3 LDG.E.64 R150, desc[UR36][R158.64] ;  /* 0x000000249e96b981 */ /* 0x000ea4000c1e1b00 */
[----:B------:R-:W-:Y:S02]  /*4dd0*/  ISETP.NE.AND.EX P0, PT, RZ, UR7, PT, P0 ;  /* 0x00000007ff007c0c */ /* 0x000fe4000bf05300 */
[----:B------:R-:W-:Y:S02]  /*4de0*/  SEL R153, R153, RZ, P2 ;  /* 0x000000ff99997207 */ /* 0x000fe40001000000 */
[----:B------:R-:W-:-:S06]  /*4df0*/  SEL R152, R152, RZ, P2 ;  /* 0x000000ff98987207 */ /* 0x000fcc0001000000 */
[----:B------:R-:W2:Y:S03]  /*4e00*/  @!P4 LDG.E.64 R152, desc[UR36][R14.64] ;  /* 0x000000240e98c981 */ /* 0x000ea6000c1e1b00 */
[--C-:B0-----:R-:W-:Y:S02]  /*4e10*/  @P0 SHF.R.S32.HI R156, RZ, 0x1f, R13.reuse ;  /* 0x0000001fff9c0819 */ /* 0x101fe4000001140d */
[----:B------:R-:W-:Y:S02]  /*4e20*/  @P0 IADD3 R12, P2, P3, R154, UR6, R13 ;  /* 0x000000069a0c0c10 */ /* 0x000fe4000fb5e00d */
[----:B------:R-:W-:-:S04]  /*4e30*/  @P0 SHF.R.S32.HI R11, RZ, 0x1f, R154 ;  /* 0x0000001fff0b0819 */ /* 0x000fc8000001149a */
[----:B------:R-:W-:-:S05]  /*4e40*/  @P0 IADD3.X R13, R11, UR7, R156, P2, P3 ;  /* 0x000000070b0d0c10 */ /* 0x000fca00097e649c */
[----:B------:R0:W2:Y:S01]  /*4e50*/  @P0 LDG.E.U8 R12, desc[UR36][R12.64] ;  /* 0x000000240c0c0981 */ /* 0x0000a2000c1e1100 */
[----:B---3--:R-:W-:-:S06]  /*4e60*/  HMUL2 R11, R88, R148 ;  /* 0x00000094580b7232 */ /* 0x008fcc0000000000 */
[----:B------:R-:W-:-:S08]  /*4e70*/  HFMA2.MMA R11, R86, R90, R11 ;  /* 0x0000005a560b7235 */ /* 0x000fd0000000000b */
[----:B----4-:R-:W-:-:S08]  /*4e80*/  HFMA2.MMA R11, R84, R92, R11 ;  /* 0x0000005c540b7235 */ /* 0x010fd0000000000b */
        /* <DEDUP_REMOVED lines=11> */
[----:B------:R-:W-:Y:S02]  /*4f40*/  HFMA2.MMA R29, R60, R116, R11 ;  /* 0x000000743c1d7235 */ /* 0x000fe4000000000b */
[----:B0-----:R-:W-:-:S06]  /*4f50*/  HFMA2.MMA R13, R89, R149, -RZ ;  /* 0x00000095590d7235 */ /* 0x001fcc00001000ff */
[----:B------:R-:W-:-:S08]  /*4f60*/  HFMA2.MMA R29, R58, R118, R29 ;  /* 0x000000763a1d7235 */ /* 0x000fd0000000001d */
        /* <DEDUP_REMOVED lines=42> */
[----:B--2---:R-:W-:Y:S01]  /*5210*/  HFMA2.MMA R15, R20, R150, R15 ;  /* 0x00000096140f7235 */ /* 0x004fe2000000000f */
[----:B------:R-:W-:-:S04]  /*5220*/  HFMA2 R13, R31, R147, R13 ;  /* 0x000000931f0d7231 */ /* 0x000fc8000000000d */
[----:B------:R-:W-:-:S03]  /*5230*/  HFMA2 R13, R21, R151, R13 ;  /* 0x00000097150d7231 */ /* 0x000fc6000000000d */
[----:B------:R-:W-:Y:S01]  /*5240*/  HFMA2.MMA R15, R8, R152, R15 ;  /* 0x00000098080f7235 */ /* 0x000fe2000000000f */
[----:B------:R-:W-:Y:S01]  /*5250*/  HFMA2 R13, R9, R153, R13 ;  /* 0x00000099090d7231 */ /* 0x000fe2000000000d */
[----:B------:R-:W-:Y:S01]  /*5260*/  ISETP.NE.AND P0, PT, R12, RZ, P0 ;  /* 0x000000ff0c00720c */ /* 0x000fe20000705270 */
[----:B------:R-:W-:-:S07]  /*5270*/  UMOV UR4, 0xffffffff ;  /* 0xffffffff00047882 */ /* 0x000fce0000000000 */
[----:B------:R-:W-:-:S05]  /*5280*/  HADD2 R13, R15, R13 ;  /* 0x0000000d0f0d7230 */ /* 0x000fca0000000000 */
[--C-:B------:R-:W-:Y:S02]  /*5290*/  HADD2.F32 R11, -RZ, R13.reuse.H0_H0 ;  /* 0x2000000dff0b7230 */ /* 0x100fe40000004100 */
[----:B------:R-:W-:Y:S01]  /*52a0*/  HADD2.F32 R12, -RZ, R13.H1_H1 ;  /* 0x3000000dff0c7230 */ /* 0x000fe20000004100 */
[----:B------:R-:W-:-:S04]  /*52b0*/  LOP3.LUT R29, R18, 0x1, RZ, 0xc0, !PT ;  /* 0x00000001121d7812 */ /* 0x000fc800078ec0ff */
[----:B------:R-:W-:Y:S01]  /*52c0*/  FADD.FTZ R13, R11, R12 ;  /* 0x0000000c0b0d7221 */ /* 0x000fe20000010000 */
[----:B------:R-:W-:Y:S06]  /*52d0*/  BRA.DIV UR4, `(.L_x_3135) ;  /* 0x0000003604187947 */ /* 0x000fec000b800000 */
[----:B------:R0:W1:Y:S02]  /*52e0*/  SHFL.BFLY PT, R14, R13, 0x1, 0x1f ;  /* 0x0c201f000d0e7f89 */ /* 0x00006400000e0000 */
.L_x_3186:
[----:B------:R-:W-:Y:S01]  /*52f0*/  ISETP.EQ.U32.OR P1, PT, R29, 0x1, P1 ;  /* 0x000000011d00780c */ /* 0x000fe20000f22470 */
        /* <DEDUP_REMOVED lines=13> */
[----:B------:R-:W-:-:S04]  /*53d0*/  @P2 IMAD R29, R29, R156, R154 ;  /* 0x0000009c1d1d2224 */ /* 0x000fc800078e029a */
[----:B0-----:R-:W-:-:S06]  /*53e0*/  @P2 IMAD.WIDE R12, R29, 0x2, R12 ;  /* 0x000000021d0c2825 */ /* 0x001fcc00078e020c */
[----:B------:R-:W2:Y:S01]  /*53f0*/  @P2 LDG.E.U16 R12, desc[UR36][R12.64] ;  /* 0x000000240c0c2981 */ /* 0x000ea2000c1e1500 */
[----:B-1----:R-:W-:-:S06]  /*5400*/  @P1 IMAD.WIDE R14, R19, 0x2, R14 ;  /* 0x00000002130e1825 */ /* 0x002fcc00078e020e */
[----:B------:R-:W3:Y:S01]  /*5410*/  @P1 LDG.E.U16 R14, desc[UR36][R14.64] ;  /* 0x000000240e0e1981 */ /* 0x000ee2000c1e1500 */
[----:B------:R-:W0:Y:S01]  /*5420*/  S2UR UR5, SR_CgaCtaId ;  /* 0x00000000000579c3 */ /* 0x000e220000008800 */
[----:B------:R-:W-:Y:S01]  /*5430*/  @P1 ISETP.GE.AND P3, PT, R154, R7, PT ;  /* 0x000000079a00120c */ /* 0x000fe20003f66270 */
[----:B------:R-:W-:Y:S02]  /*5440*/  UMOV UR4, 0x400 ;  /* 0x0000040000047882 */ /* 0x000fe40000000000 */
[----:B------:R-:W-:Y:S01]  /*5450*/  UIADD3 UR4, UR4, 0x220, URZ ;  /* 0x0000022004047890 */ /* 0x000fe2000fffe03f */
[----:B-----5:R-:W-:-:S04]  /*5460*/  @P1 SEL R29, R28, RZ, !P3 ;  /* 0x000000ff1c1d1207 */ /* 0x020fc80005800000 */
[----:B------:R-:W-:Y:S01]  /*5470*/  @P1 IADD3 R29, R29, R154, -R17 ;  /* 0x0000009a1d1d1210 */ /* 0x000fe20007ffe811 */
[----:B0-----:R-:W-:Y:S01]  /*5480*/  ULEA UR4, UR5, UR4, 0x18 ;  /* 0x0000000405047291 */ /* 0x001fe2000f8ec03f */
[----:B--2---:R-:W-:-:S05]  /*5490*/  @P2 HADD2.F32 R156, -RZ, R12.H0_H0 ;  /* 0x2000000cff9c2230 */ /* 0x004fca0000004100 */
[----:B------:R-:W-:Y:S01]  /*54a0*/  @P2 FADD.FTZ R11, R11, R156 ;  /* 0x0000009c0b0b2221 */ /* 0x000fe20000010000 */
[----:B------:R-:W-:Y:S01]  /*54b0*/  @P1 I2FP.F32.S32 R156, R29 ;  /* 0x0000001d009c1245 */ /* 0x000fe20000201400 */
[----:B---3--:R-:W-:-:S05]  /*54c0*/  @P1 HADD2.F32 R12, -RZ, R14.H0_H0 ;  /* 0x2000000eff0c1230 */ /* 0x008fca0000004100 */
[----:B------:R-:W-:Y:S01]  /*54d0*/  @P1 FFMA.FTZ R11, R156, R12, R11 ;  /* 0x0000000c9c0b1223 */ /* 0x000fe2000001000b */
[----:B------:R-:W-:-:S04]  /*54e0*/  IADD3 R12, -R26, R154, RZ ;  /* 0x0000009a1a0c7210 */ /* 0x000fc80007ffe1ff */
[----:B------:R-:W-:Y:S02]  /*54f0*/  LEA R12, R12, UR4, 0x2 ;  /* 0x000000040c0c7c11 */ /* 0x000fe4000f8e10ff */
[----:B------:R-:W-:-:S03]  /*5500*/  @!P0 FMNMX.FTZ R27, R27, R11, !PT ;  /* 0x0000000b1b1b8209 */ /* 0x000fc60007810000 */
[----:B------:R1:W-:Y:S04]  /*5510*/  STS [R12], R11 ;  /* 0x0000000b0c007388 */ /* 0x0003e80000000800 */
.L_x_3137:
[----:B------:R-:W-:Y:S05]  /*5520*/  BSYNC B1 ;  /* 0x0000000000017941 */ /* 0x000fea0003800000 */
.L_x_3136:
[----:B------:R-:W-:-:S05]  /*5530*/  VIADD R154, R154, 0x40 ;  /* 0x000000409a9a7836 */ /* 0x000fca0000000000 */
[----:B------:R-:W-:-:S13]  /*5540*/  ISETP.GE.AND P0, PT, R154, R0, PT ;  /* 0x000000009a00720c */ /* 0x000fda0003f06270 */
[----:B------:R-:W-:Y:S05]  /*5550*/  @!P0 BRA `(.L_x_3138) ;  /* 0xffffffd400d08947 */ /* 0x000fea000383ffff */
.L_x_3134:
[----:B------:R-:W-:Y:S05]  /*5560*/  BSYNC B0 ;  /* 0x0000000000007941 */ /* 0x000fea0003800000 */
.L_x_3133:
[----:B------:R-:W-:-:S03]  /*5570*/  UMOV UR4, 0xffffffff ;  /* 0xffffffff00047882 */ /* 0x000fc60000000000 */
[----:B------:R-:W-:Y:S05]  /*5580*/  BRA.DIV UR4, `(.L_x_3139) ;  /* 0x0000003204907947 */ /* 0x000fea000b800000 */
[----:B------:R-:W0:Y:S02]  /*5590*/  SHFL.BFLY PT, R14, R27, 0x10, 0x1f ;  /* 0x0e001f001b0e7f89 */ /* 0x000e2400000e0000 */
[----:B0-----:R-:W-:-:S05]  /*55a0*/  FMNMX.FTZ R13, R14, R27, !PT ;  /* 0x0000001b0e0d7209 */ /* 0x001fca0007810000 */
[----:B------:R-:W0:Y:S02]  /*55b0*/  SHFL.BFLY PT, R14, R13, 0x8, 0x1f ;  /* 0x0d001f000d0e7f89 */ /* 0x000e2400000e0000 */
[----:B0-----:R-:W-:-:S05]  /*55c0*/  FMNMX.FTZ R0, R13, R14, !PT ;  /* 0x0000000e0d007209 */ /* 0x001fca0007810000 */
[----:B------:R-:W0:Y:S02]  /*55d0*/  SHFL.BFLY PT, R14, R0, 0x4, 0x1f ;  /* 0x0c801f00000e7f89 */ /* 0x000e2400000e0000 */
[----:B0-----:R-:W-:-:S05]  /*55e0*/  FMNMX.FTZ R3, R0, R14, !PT ;  /* 0x0000000e00037209 */ /* 0x001fca0007810000 */
[----:B------:R0:W4:Y:S02]  /*55f0*/  SHFL.BFLY PT, R14, R3, 0x2, 0x1f ;  /* 0x0c401f00030e7f89 */ /* 0x00012400000e0000 */
.L_x_3192:
[----:B------:R-:W-:Y:S01]  /*5600*/  SHF.R.S32.HI R5, RZ, 0x1f, R18 ;  /* 0x0000001fff057819 */ /* 0x000fe20000011412 */
[----:B------:R-:W-:Y:S05]  /*5610*/  WARPSYNC.ALL ;  /* 0x0000000000007948 */ /* 0x000fea0003800000 */
[----:B------:R-:W-:-:S04]  /*5620*/  LEA.HI R5, R5, R18, RZ, 0x5 ;  /* 0x0000001205057211 */ /* 0x000fc800078f28ff */
[----:B------:R-:W-:-:S04]  /*5630*/  LOP3.LUT R7, R5, 0xffffffe0, RZ, 0xc0, !PT ;  /* 0xffffffe005077812 */ /* 0x000fc800078ec0ff */
[----:B------:R-:W-:-:S04]  /*5640*/  IADD3 R21, -R7, R18, RZ ;  /* 0x0000001207157210 */ /* 0x000fc80007ffe1ff */
[----:B------:R-:W-:-:S13]  /*5650*/  ISETP.NE.AND P0, PT, R21, RZ, PT ;  /* 0x000000ff1500720c */ /* 0x000fda0003f05270 */
[----:B-1----:R-:W1:Y:S01]  /*5660*/  @!P0 S2R R6, SR_CgaCtaId ;  /* 0x0000000000068919 */ /* 0x002e620000008800 */
[----:B------:R-:W-:Y:S02]  /*5670*/  @!P0 MOV R7, 0x400 ;  /* 0x0000040000078802 */ /* 0x000fe40000000f00 */
[----:B------:R-:W-:Y:S02]  /*5680*/  @!P0 SHF.R.S32.HI R0, RZ, 0x5, R5 ;  /* 0x00000005ff008819 */ /* 0x000fe40000011405 */
[----:B0---4-:R-:W-:Y:S02]  /*5690*/  @!P0 FMNMX.FTZ R3, R3, R14, !PT ;  /* 0x0000000e03038209 */ /* 0x011fe40007810000 */
        /* <DEDUP_REMOVED lines=8> */
[----:B------:R-:W-:Y:S01]  /*5720*/  ISETP.GT.AND P1, PT, R11, R17, PT ;  /* 0x000000110b00720c */ /* 0x000fe20003f24270 */
[----:B------:R-:W-:Y:S01]  /*5730*/  ULDC.64 UR8, c[0x0][0x2b0] ;  /* 0x0000ac0000087ab9 */ /* 0x000fe20000000a00 */
[----:B------:R-:W-:Y:S05]  /*5740*/  BSSY B0, `(.L_x_3140) ;  /* 0x000002d000007945 */ /* 0x000fea0003800000 */
        /* <DEDUP_REMOVED lines=12> */
[----:B------:R-:W4:Y:S01]  /*5810*/  S2R R3, SR_CgaCtaId ;  /* 0x0000000000037919 */ /* 0x000f220000008800 */
[----:B------:R-:W-:Y:S01]  /*5820*/  MOV R0, 0x400 ;  /* 0x0000040000007802 */ /* 0x000fe20000000f00 */
[----:B------:R-:W-:Y:S01]  /*5830*/  ULDC.64 UR4, c[0x0][0x2b0] ;  /* 0x0000ac0000047ab9 */ /* 0x000fe20000000a00 */
[----:B------:R-:W-:Y:S01]  /*5840*/  IMAD.MOV.U32 R8, RZ, RZ, RZ ;  /* 0x000000ffff087224 */ /* 0x000fe200078e00ff */
[----:B------:R-:W-:Y:S02]  /*5850*/  ISETP.NE.U32.AND P0, PT, RZ, UR4, PT ;  /* 0x00000004ff007c0c */ /* 0x000fe4000bf05070 */
[----:B------:R-:W-:Y:S02]  /*5860*/  IADD3 R0, R0, 0x220, RZ ;  /* 0x0000022000007810 */ /* 0x000fe40007ffe0ff */
[----:B------:R-:W-:Y:S02]  /*5870*/  ISETP.NE.AND.EX P0, PT, RZ, UR5, PT, P0 ;  /* 0x00000005ff007c0c */ /* 0x000fe4000bf05300 */
[----:B----4-:R-:W-:-:S02]  /*5880*/  LEA R14, R3, R0, 0x18 ;  /* 0x00000000030e7211 */ /* 0x010fc400078ec0ff */
[----:B------:R-:W-:-:S09]  /*5890*/  MOV R0, R11 ;  /* 0x0000000b00007202 */ /* 0x000fd20000000f00 */
.L_x_3145:
[----:B------:R-:W-:Y:S01]  /*58a0*/  IMAD.IADD R3, R0, 0x1, -R26 ;  /* 0x0000000100037824 */ /* 0x000fe200078e0a1a */
[----:B------:R-:W-:Y:S04]  /*58b0*/  BSSY B1, `(.L_x_3142) ;  /* 0x0000010000017945 */ /* 0x000fe80003800000 */
[----:B------:R-:W-:Y:S01]  /*58c0*/  LEA R12, R3, R14, 0x2 ;  /* 0x0000000e030c7211 */ /* 0x000fe200078e10ff */
[----:B------:R-:W-:Y:S06]  /*58d0*/  @!P0 BRA `(.L_x_3143) ;  /* 0x0000000000248947 */ /* 0x000fec0003800000 */
[----:B------:R-:W-:Y:S01]  /*58e0*/  IMAD R7, R2, UR6, RZ ;  /* 0x0000000602077c24 */ /* 0x000fe2000f8e02ff */
[----:B------:R-:W-:-:S04]  /*58f0*/  SHF.R.S32.HI R3, RZ, 0x1f, R0 ;  /* 0x0000001fff037819 */ /* 0x000fc80000011400 */
[--C-:B------:R-:W-:Y:S02]  /*5900*/  SHF.R.S32.HI R20, RZ, 0x1f, R7.reuse ;  /* 0x0000001fff147819 */ /* 0x100fe40000011407 */
[----:B0-----:R-:W-:-:S04]  /*5910*/  IADD3 R6, P2, P3, R0, UR8, R7 ;  /* 0x0000000800067c10 */ /* 0x001fc8000fb5e007 */
[----:B------:R-:W-:-:S05]  /*5920*/  IADD3.X R7, R3, UR9, R20, P2, P3 ;  /* 0x0000000903077c10 */ /* 0x000fca00097e6414 */
[----:B------:R-:W4:Y:S02]  /*5930*/  LDG.E.U8 R6, desc[UR36][R6.64] ;  /* 0x0000002406067981 */ /* 0x000f24000c1e1100 */
[----:B----4-:R-:W-:-:S13]  /*5940*/  ISETP.NE.AND P2, PT, R6, RZ, PT ;  /* 0x000000ff0600720c */ /* 0x010fda0003f45270 */
[----:B------:R-:W-:Y:S01]  /*5950*/  @P2 IMAD.MOV.U32 R3, RZ, RZ, RZ ;  /* 0x000000ffff032224 */ /* 0x000fe200078e00ff */
[----:B------:R-:W-:Y:S06]  /*5960*/  @P2 BRA `(.L_x_3144) ;  /* 0x0000000000102947 */ /* 0x000fec0003800000 */
.L_x_3143:
[----:B------:R-:W1:Y:S02]  /*5970*/  LDS R3, [R12] ;  /* 0x000000000c037984 */ /* 0x000e640000000800 */
[----:B-1----:R-:W-:-:S04]  /*5980*/  FADD.FTZ R3, -R10, R3 ;  /* 0x000000030a037221 */ /* 0x002fc80000010100 */
[----:B------:R-:W-:-:S06]  /*5990*/  FMUL.FTZ R3, R3, 1.4426950216293334961 ;  /* 0x3fb8aa3b03037820 */ /* 0x000fcc0000410000 */
[----:B------:R-:W4:Y:S02]  /*59a0*/  MUFU.EX2 R3, R3 ;  /* 0x0000000300037308 */ /* 0x000f240000000800 */
.L_x_3144:
[----:B------:R-:W-:Y:S05]  /*59b0*/  BSYNC B1 ;  /* 0x0000000000017941 */ /* 0x000fea0003800000 */
.L_x_3142:
[----:B----4-:R4:W-:Y:S01]  /*59c0*/  STS [R12], R3 ;  /* 0x000000030c007388 */ /* 0x0109e20000000800 */
[----:B------:R-:W-:Y:S01]  /*59d0*/  IADD3 R0, R0, 0x80, RZ ;  /* 0x0000008000007810 */ /* 0x000fe20007ffe0ff */
[----:B------:R-:W-:-:S03]  /*59e0*/  FADD.FTZ R8, R3, R8 ;  /* 0x0000000803087221 */ /* 0x000fc60000010000 */
[----:B------:R-:W-:-:S13]  /*59f0*/  ISETP.GT.AND P2, PT, R0, R17, PT ;  /* 0x000000110000720c */ /* 0x000fda0003f44270 */
[----:B----4-:R-:W-:Y:S05]  /*5a00*/  @!P2 BRA `(.L_x_3145) ;  /* 0xfffffffc00a4a947 */ /* 0x010fea000383ffff */
.L_x_3141:
[----:B------:R-:W-:Y:S05]  /*5a10*/  BSYNC B0 ;  /* 0x0000000000007941 */ /* 0x000fea0003800000 */
.L_x_3140:
[----:B------:R-:W4:Y:S01]  /*5a20*/  SHFL.BFLY PT, R3, R8, 0x10, 0x1f ;  /* 0x0e001f0008037f89 */ /* 0x000f2200000e0000 */
[----:B-1----:R-:W-:Y:S01]  /*5a30*/  LOP3.LUT P0, R10, R18, 0x1f, RZ, 0xc0, !PT ;  /* 0x0000001f120a7812 */ /* 0x002fe2000780c0ff */
[----:B------:R-:W1:Y:S01]  /*5a40*/  S2UR UR5, SR_CgaCtaId ;  /* 0x00000000000579c3 */ /* 0x000e620000008800 */
[----:B------:R-:W-:Y:S01]  /*5a50*/  UMOV UR4, 0x400 ;  /* 0x0000040000047882 */ /* 0x000fe20000000000 */
[----:B------:R-:W-:Y:S01]  /*5a60*/  BSSY B0, `(.L_x_3146) ;  /* 0x0000042000007945 */ /* 0x000fe20003800000 */
[----:B------:R-:W-:-:S05]  /*5a70*/  ISETP.GT.U32.AND P2, PT, R10, 0x3, PT ;  /* 0x000000030a00780c */ /* 0x000fca0003f44070 */
[----:B------:R-:W2:Y:S04]  /*5a80*/  LDC R15, c[0x0][0x284] ;  /* 0x0000a100ff0f7b82 */ /* 0x000ea80000000800 */
[----:B------:R-:W-:-:S04]  /*5a90*/  VOTEU.ALL UP0, P0 ;  /* 0x00000000003f7886 */ /* 0x000fc80000000000 */
[----:B------:R-:W0:Y:S01]  /*5aa0*/  @!P2 S2R R12, SR_CgaCtaId ;  /* 0x00000000000ca919 */ /* 0x000e220000008800 */
[----:B----4-:R-:W-:Y:S01]  /*5ab0*/  FADD.FTZ R3, R3, R8 ;  /* 0x0000000803037221 */ /* 0x010fe20000010000 */
[----:B-1----:R-:W-:Y:S02]  /*5ac0*/  @!UP0 ULEA UR6, UR5, UR4, 0x18 ;  /* 0x0000000405068291 */ /* 0x002fe4000f8ec03f */
[----:B------:R-:W-:Y:S02]  /*5ad0*/  UIADD3 UR4, UR4, 0x220, URZ ;  /* 0x0000022004047890 */ /* 0x000fe4000fffe03f */
[----:B------:R-:W1:Y:S02]  /*5ae0*/  SHFL.BFLY PT, R0, R3, 0x8, 0x1f ;  /* 0x0d001f0003007f89 */ /* 0x000e6400000e0000 */
[----:B------:R-:W-:Y:S01]  /*5af0*/  ULEA UR4, UR5, UR4, 0x18 ;  /* 0x0000000405047291 */ /* 0x000fe2000f8ec03f */
[----:B-1----:R-:W-:Y:S01]  /*5b00*/  FADD.FTZ R0, R3, R0 ;  /* 0x0000000003007221 */ /* 0x002fe20000010000 */
[----:B------:R-:W-:-:S04]  /*5b10*/  @!P2 MOV R3, 0x400 ;  /* 0x000004000003a802 */ /* 0x000fc80000000f00 */
[----:B------:R-:W1:Y:S01]  /*5b20*/  SHFL.BFLY PT, R7, R0, 0x4, 0x1f ;  /* 0x0c801f0000077f89 */ /* 0x000e6200000e0000 */
[----:B0-----:R-:W-:Y:S02]  /*5b30*/  @!P2 LEA R3, R12, R3, 0x18 ;  /* 0x000000030c03a211 */ /* 0x001fe400078ec0ff */
[----:B------:R-:W2:Y:S03]  /*5b40*/  LDC R12, c[0x0][0x29c] ;  /* 0x0000a700ff0c7b82 */ /* 0x000ea60000000800 */
[----:B------:R-:W-:Y:S02]  /*5b50*/  @!P2 IMAD R10, R10, 0x4, R3 ;  /* 0x000000040a0aa824 */ /* 0x000fe400078e0203 */
[----:B-1----:R-:W-:Y:S01]  /*5b60*/  FADD.FTZ R7, R0, R7 ;  /* 0x0000000700077221 */ /* 0x002fe20000010000 */
[----:B------:R-:W-:-:S04]  /*5b70*/  @!P0 SHF.R.U32.HI R0, RZ, 0x3, R18 ;  /* 0x00000003ff008819 */ /* 0x000fc80000011612 */
[----:B------:R-:W0:Y:S01]  /*5b80*/  SHFL.BFLY PT, R6, R7, 0x2, 0x1f ;  /* 0x0c401f0007067f89 */ /* 0x000e2200000e0000 */
[----:B------:R-:W-:Y:S01]  /*5b90*/  @!P0 LOP3.LUT R0, R0, 0x1ffffffc, RZ, 0xc0, !PT ;  /* 0x1ffffffc00008812 */ /* 0x000fe200078ec0ff */
[----:B0-----:R-:W-:-:S05]  /*5ba0*/  FADD.FTZ R6, R7, R6 ;  /* 0x0000000607067221 */ /* 0x001fca0000010000 */
[----:B------:R-:W0:Y:S02]  /*5bb0*/  SHFL.BFLY PT, R9, R6, 0x1, 0x1f ;  /* 0x0c201f0006097f89 */ /* 0x000e2400000e0000 */
[----:B0-----:R-:W-:-:S05]  /*5bc0*/  FADD.FTZ R9, R6, R9 ;  /* 0x0000000906097221 */ /* 0x001fca0000010000 */
[----:B------:R2:W-:Y:S01]  /*5bd0*/  @!P0 STS [R0+UR6+0x10], R9 ;  /* 0x0000100900008988 */ /* 0x0005e20008000806 */
[----:B------:R-:W-:Y:S01]  /*5be0*/  ULDC.U8 UR6, c[0x0][0x31c] ;  /* 0x0000c70000067ab9 */ /* 0x000fe20000000000 */
[----:B------:R-:W-:Y:S01]  /*5bf0*/  BAR.SYNC.DEFER_BLOCKING 0x0 ;  /* 0x0000000000007b1d */ /* 0x000fe20000010000 */
[----:B------:R-:W-:Y:S02]  /*5c00*/  ISETP.NE.AND P0, PT, RZ, UR6, PT ;  /* 0x00000006ff007c0c */ /* 0x000fe4000bf05270 */
[----:B--2---:R-:W-:-:S03]  /*5c10*/  VIMNMX R0, R15, R12, PT ;  /* 0x0000000c0f007248 */ /* 0x004fc60003fe0100 */
[----:B------:R-:W-:Y:S01]  /*5c20*/  ULDC.64 UR6, c[0x0][0x310] ;  /* 0x0000c40000067ab9 */ /* 0x000fe20000000a00 */
[----:B------:R-:W-:-:S07]  /*5c30*/  IADD3 R7, R0, 0x4, RZ ;  /* 0x0000000400077810 */ /* 0x000fce0007ffe0ff */
[----:B------:R-:W0:Y:S01]  /*5c40*/  @P0 LDC R13, c[0x0][0x318] ;  /* 0x0000c600ff0d0b82 */ /* 0x000e220000000800 */
[----:B------:R-:W-:-:S04]  /*5c50*/  SHF.R.S32.HI R8, RZ, 0x1f, R7 ;  /* 0x0000001fff087819 */ /* 0x000fc80000011407 */
[----:B------:R-:W-:Y:S01]  /*5c60*/  LEA.HI R8, R8, R7, RZ, 0x2 ;  /* 0x0000000708087211 */ /* 0x000fe200078f10ff */
[----:B------:R-:W1:Y:S04]  /*5c70*/  @!P2 LDS R9, [R10+0x10] ;  /* 0x000010000a09a984 */ /* 0x000e680000000800 */
[----:B------:R-:W-:-:S05]  /*5c80*/  IMAD.SHL.U32 R8, R8, 0x4, RZ ;  /* 0x0000000408087824 */ /* 0x000fca00078e00ff */
[----:B---3--:R-:W-:Y:S01]  /*5c90*/  LOP3.LUT R39, R8, 0xfffffff0, RZ, 0xc0, !PT ;  /* 0xfffffff008277812 */ /* 0x008fe200078ec0ff */
[----:B0-----:R-:W-:-:S03]  /*5ca0*/  @P0 IMAD R0, R22, R13, R12 ;  /* 0x0000000d16000224 */ /* 0x001fc600078e020c */
[----:B------:R-:W-:Y:S01]  /*5cb0*/  IADD3 R12, R39, UR4, RZ ;  /* 0x00000004270c7c10 */ /* 0x000fe2000fffe0ff */
[----:B-1----:R-:W0:Y:S02]  /*5cc0*/  SHFL.BFLY PT, R6, R9, 0x2, 0x1f ;  /* 0x0c401f0009067f89 */ /* 0x002e2400000e0000 */
[----:B0-----:R-:W-:Y:S01]  /*5cd0*/  FADD.FTZ R6, R6, R9 ;  /* 0x0000000906067221 */ /* 0x001fe20000010000 */
[----:B------:R-:W-:-:S04]  /*5ce0*/  @P0 IMAD R9, R0, R15, RZ ;  /* 0x0000000f00090224 */ /* 0x000fc800078e02ff */
[----:B------:R-:W0:Y:S02]  /*5cf0*/  SHFL.BFLY PT, R3, R6, 0x1, 0x1f ;  /* 0x0c201f0006037f89 */ /* 0x000e2400000e0000 */
[----:B0-----:R-:W-:Y:S01]  /*5d00*/  FADD.FTZ R3, R6, R3 ;  /* 0x0000000306037221 */ /* 0x001fe20000010000 */
[----:B------:R-:W-:Y:S02]  /*5d10*/  CS2R R6, SRZ ;  /* 0x0000000000067805 */ /* 0x000fe4000001ff00 */
[--C-:B------:R-:W-:Y:S01]  /*5d20*/  @P0 SHF.R.S32.HI R7, RZ, 0x1f, R9.reuse ;  /* 0x0000001fff070819 */ /* 0x100fe20000011409 */
[----:B------:R-:W-:Y:S02]  /*5d30*/  @P0 IMAD.MOV.U32 R6, RZ, RZ, R9 ;  /* 0x000000ffff060224 */ /* 0x000fe400078e0009 */
[----:B------:R-:W0:Y:S01]  /*5d40*/  SHFL.IDX PT, R3, R3, RZ, 0x1f ;  /* 0x00001fff03037589 */ /* 0x000e2200000e0000 */
[----:B------:R-:W-:Y:S05]  /*5d50*/  @P1 BRA `(.L_x_3147) ;  /* 0x0000000000481947 */ /* 0x000fea0003800000 */
[----:B0-----:R-:W-:-:S04]  /*5d60*/  FADD.FTZ R0, R3, 9.9999999747524270788e-07 ;  /* 0x358637bd03007421 */ /* 0x001fc80000010000 */
[----:B------:R0:W1:Y:S03]  /*5d70*/  MUFU.RCP R13, R0 ;  /* 0x00000000000d7308 */ /* 0x0000660000001000 */
.L_x_3149:
[----:B0-----:R-:W-:-:S04]  /*5d80*/  IADD3 R3, -R26, R11, RZ ;  /* 0x0000000b1a037210 */ /* 0x001fc80007ffe1ff */
[C---:B0-----:R-:W-:Y:S01]  /*5d90*/  LEA R0, R3.reuse, UR4, 0x2 ;  /* 0x0000000403007c11 */ /* 0x041fe2000f8e10ff */
[----:B------:R-:W-:-:S05]  /*5da0*/  IMAD R3, R3, 0x2, R12 ;  /* 0x0000000203037824 */ /* 0x000fca00078e020c */
[----:B-1----:R-:W1:Y:S02]  /*5db0*/  LDS R0, [R0] ;  /* 0x0000000000007984 */ /* 0x002e640000000800 */
[----:B-1----:R-:W-:-:S05]  /*5dc0*/  FMUL.FTZ R15, R0, R13 ;  /* 0x0000000d000f7220 */ /* 0x002fca0000410000 */
[----:B------:R-:W-:-:S05]  /*5dd0*/  F2FP.F16.F32.PACK_AB R8, RZ, R15 ;  /* 0x0000000fff08723e */ /* 0x000fca00000000ff */
[----:B------:R0:W-:Y:S01]  /*5de0*/  STS.U16 [R3], R8 ;  /* 0x0000000803007388 */ /* 0x0001e20000000400 */
[----:B------:R-:W-:Y:S05]  /*5df0*/  @!P0 BRA `(.L_x_3148) ;  /* 0x0000000000148947 */ /* 0x000fea0003800000 */
[----:B------:R-:W-:-:S04]  /*5e00*/  IADD3 R0, P1, R11, R6, RZ ;  /* 0x000000060b007210 */ /* 0x000fc80007f3e0ff */
[----:B0-----:R-:W-:Y:S02]  /*5e10*/  LEA.HI.X.SX32 R3, R11, R7, 0x1, P1 ;  /* 0x000000070b037211 */ /* 0x001fe400008f0eff */
[----:B------:R-:W-:-:S04]  /*5e20*/  LEA R8, P1, R0, UR6, 0x2 ;  /* 0x0000000600087c11 */ /* 0x000fc8000f8210ff */
[----:B------:R-:W-:-:S05]  /*5e30*/  LEA.HI.X R9, R0, UR7, R3, 0x2, P1 ;  /* 0x0000000700097c11 */ /* 0x000fca00088f1403 */
[----:B------:R1:W-:Y:S04]  /*5e40*/  STG.E desc[UR36][R8.64], R15 ;  /* 0x0000000f08007986 */ /* 0x0003e8000c101924 */
.L_x_3148:
[----:B------:R-:W-:-:S04]  /*5e50*/  IADD3 R11, R11, 0x80, RZ ;  /* 0x000000800b0b7810 */ /* 0x000fc80007ffe0ff */
[----:B------:R-:W-:-:S13]  /*5e60*/  ISETP.GT.AND P1, PT, R11, R17, PT ;  /* 0x000000110b00720c */ /* 0x000fda0003f24270 */
[----:B------:R-:W-:Y:S05]  /*5e70*/  @!P1 BRA `(.L_x_3149) ;  /* 0xfffffffc00c09947 */ /* 0x000fea000383ffff */
.L_x_3147:
[----:B------:R-:W-:Y:S05]  /*5e80*/  BSYNC B0 ;  /* 0x0000000000007941 */ /* 0x000fea0003800000 */
.L_x_3146:
[----:B------:R-:W-:Y:S01]  /*5e90*/  SHF.R.S32.HI R0, RZ, 0x1f, R17 ;  /* 0x0000001fff007819 */ /* 0x000fe20000011411 */
[----:B------:R-:W-:Y:S01]  /*5ea0*/  ULDC.64 UR6, c[0x0][0x240] ;  /* 0x0000900000067ab9 */ /* 0x000fe20000000a00 */
[----:B------:R-:W-:Y:S01]  /*5eb0*/  SHF.R.S32.HI R25, RZ, 0x5, R5 ;  /* 0x00000005ff197819 */ /* 0x000fe20000011405 */
[----:B------:R-:W2:Y:S01]  /*5ec0*/  LDC R55, c[0x0][0x284] ;  /* 0x0000a100ff377b82 */ /* 0x000ea20000000800 */
[----:B------:R-:W-:Y:S02]  /*5ed0*/  LEA.HI R0, R0, R17, RZ, 0x2 ;  /* 0x0000001100007211 */ /* 0x000fe400078f10ff */
[----:B------:R-:W-:Y:S02]  /*5ee0*/  CS2R R30, SRZ ;  /* 0x00000000001e7805 */ /* 0x000fe4000001ff00 */
[----:B------:R-:W-:Y:S02]  /*5ef0*/  ISETP.GT.AND P0, PT, R21, 0x11, PT ;  /* 0x000000111500780c */ /* 0x000fe40003f04270 */
[----:B-----5:R-:W-:-:S02]  /*5f00*/  CS2R R28, SRZ ;  /* 0x00000000001c7805 */ /* 0x020fc4000001ff00 */
[----:B------:R-:W-:Y:S01]  /*5f10*/  LOP3.LUT R0, R0, 0xfffffffc, RZ, 0xc0, !PT ;  /* 0xfffffffc00007812 */ /* 0x000fe200078ec0ff */
[----:B------:R-:W-:Y:S01]  /*5f20*/  ULDC.64 UR8, c[0x0][0x250] ;  /* 0x0000940000087ab9 */ /* 0x000fe20000000a00 */
[----:B------:R-:W-:Y:S02]  /*5f30*/  ISETP.EQ.U32.AND P1, PT, RZ, UR6, PT ;  /* 0x00000006ff007c0c */ /* 0x000fe4000bf22070 */
[----:B------:R-:W-:Y:S01]  /*5f40*/  SHF.L.U32 R21, R21, 0x3, RZ ;  /* 0x0000000315157819 */ /* 0x000fe200000006ff */
[----:B------:R-:W-:-:S05]  /*5f50*/  IMAD.IADD R0, R17, 0x1, -R0 ;  /* 0x0000000111007824 */ /* 0x000fca00078e0a00 */
[----:B------:R-:W-:-:S04]  /*5f60*/  ISETP.NE.OR P2, PT, R25, R0, P0 ;  /* 0x000000001900720c */ /* 0x000fc80000745670 */
[----:B------:R-:W-:-:S13]  /*5f70*/  ISETP.EQ.OR.EX P1, PT, RZ, UR7, P2, P1 ;  /* 0x00000007ff007c0c */ /* 0x000fda0009722710 */
[----:B------:R-:W3:Y:S01]  /*5f80*/  @!P1 LDC.64 R6, c[0x0][0x240] ;  /* 0x00009000ff069b82 */ /* 0x000ee20000000a00 */
[----:B0-----:R-:W-:Y:S01]  /*5f90*/  @!P1 IMAD R3, R19, 0x90, R21 ;  /* 0x0000009013039824 */ /* 0x001fe200078e0215 */
[----:B------:R-:W-:Y:S01]  /*5fa0*/  BSSY B0, `(.L_x_3150) ;  /* 0x000016e000007945 */ /* 0x000fe20003800000 */
[----:B------:R-:W-:Y:S02]  /*5fb0*/  HFMA2.MMA R13, -RZ, RZ, 0, 0 ;  /* 0x00000000ff0d7435 */ /* 0x000fe400000001ff */
[----:B------:R-:W-:Y:S01]  /*5fc0*/  HFMA2.MMA R20, -RZ, RZ, 0, 0 ;  /* 0x00000000ff147435 */ /* 0x000fe200000001ff */
[----:B------:R-:W-:Y:S01]  /*5fd0*/  IMAD.MOV.U32 R0, RZ, RZ, RZ ;  /* 0x000000ffff007224 */ /* 0x000fe200078e00ff */
[----:B------:R-:W-:Y:S01]  /*5fe0*/  CS2R R36, SRZ ;  /* 0x0000000000247805 */ /* 0x000fe2000001ff00 */
[----:B------:R-:W-:Y:S02]  /*5ff0*/  IMAD.MOV.U32 R32, RZ, RZ, RZ ;  /* 0x000000ffff207224 */ /* 0x000fe400078e00ff */
[----:B------:R-:W-:-:S02]  /*6000*/  IMAD.MOV.U32 R27, RZ, RZ, RZ ;  /* 0x000000ffff1b7224 */ /* 0x000fc400078e00ff */
[----:B--2---:R-:W-:Y:S02]  /*6010*/  IMAD R14, R22, R55, RZ ;  /* 0x00000037160e7224 */ /* 0x004fe400078e02ff */
[----:B---3--:R-:W-:Y:S01]  /*6020*/  @!P1 IMAD.WIDE R6, R3, 0x2, R6 ;  /* 0x0000000203069825 */ /* 0x008fe200078e0206 */
[----:B------:R-:W-:-:S04]  /*6030*/  MOV R3, RZ ;  /* 0x000000ff00037202 */ /* 0x000fc80000000f00 */
[----:B------:R0:W5:Y:S01]  /*6040*/  @!P1 LDG.E.128 R28, desc[UR36][R6.64] ;  /* 0x00000024061c9981 */ /* 0x000162000c1e1d00 */
[----:B------:R-:W-:Y:S06]  /*6050*/  BAR.SYNC.DEFER_BLOCKING 0x0 ;  /* 0x0000000000007b1d */ /* 0x000fec0000010000 */
[----:B------:R-:W-:Y:S05]  /*6060*/  @P0 BRA `(.L_x_3151) ;  /* 0x0000001400840947 */ /* 0x000fea0003800000 */
[----:B------:R-:W-:Y:S01]  /*6070*/  IMAD.IADD R34, R26, 0x1, R25 ;  /* 0x000000011a227824 */ /* 0x000fe200078e0219 */
[-C--:B------:R-:W-:Y:S01]  /*6080*/  VIMNMX R51, R17, R55.reuse, PT ;  /* 0x0000003711337248 */ /* 0x080fe20003fe0100 */
[----:B------:R-:W-:Y:S01]  /*6090*/  IMAD R33, R4, R55, R21 ;  /* 0x0000003704217224 */ /* 0x000fe200078e0215 */
[----:B------:R-:W-:Y:S01]  /*60a0*/  BSSY B1, `(.L_x_3152) ;  /* 0x000008a000017945 */ /* 0x000fe20003800000 */
[----:B------:R-:W-:Y:S01]  /*60b0*/  LEA R38, R25, R12, 0x1 ;  /* 0x0000000c19267211 */ /* 0x000fe200078e08ff */
[----:B------:R-:W-:Y:S01]  /*60c0*/  IMAD.MOV.U32 R0, RZ, RZ, RZ ;  /* 0x000000ffff007224 */ /* 0x000fe200078e00ff */
[----:B------:R-:W-:Y:S02]  /*60d0*/  ISETP.GE.AND P1, PT, R34, R51, PT ;  /* 0x000000332200720c */ /* 0x000fe40003f26270 */
[----:B------:R-:W-:-:S11]  /*60e0*/  SHF.R.S32.HI R35, RZ, 0x1f, R33 ;  /* 0x0000001fff237819 */ /* 0x000fd60000011421 */
[----:B------:R-:W-:Y:S05]  /*60f0*/  @P1 BRA `(.L_x_3153) ;  /* 0x0000000800101947 */ /* 0x000fea0003800000 */
[----:B------:R-:W-:Y:S01]  /*6100*/  IADD3 R0, -R26, -0x2, -R25 ;  /* 0xfffffffe1a007810 */ /* 0x000fe20007ffe919 */
[----:B------:R-:W-:Y:S01]  /*6110*/  BSSY B2, `(.L_x_3154) ;  /* 0x0000033000027945 */ /* 0x000fe20003800000 */
[----:B------:R-:W-:Y:S01]  /*6120*/  LOP3.LUT R3, RZ, R51, RZ, 0x33, !PT ;  /* 0x00000033ff037212 */ /* 0x000fe200078e33ff */
[----:B------:R-:W-:Y:S01]  /*6130*/  IMAD.MOV.U32 R20, RZ, RZ, RZ ;  /* 0x000000ffff147224 */ /* 0x000fe200078e00ff */
[----:B------:R-:W-:Y:S01]  /*6140*/  MOV R42, R34 ;  /* 0x00000022002a7202 */ /* 0x000fe20000000f00 */
[----:B------:R-:W-:Y:S01]  /*6150*/  IMAD.MOV.U32 R27, RZ, RZ, RZ ;  /* 0x000000ffff1b7224 */ /* 0x000fe200078e00ff */
[----:B------:R-:W-:Y:S01]  /*6160*/  IADD3 R0, R0, -R3, RZ ;  /* 0x8000000300007210 */ /* 0x000fe20007ffe0ff */
[----:B------:R-:W-:Y:S01]  /*6170*/  HFMA2.MMA R3, -RZ, RZ, 0, 0 ;  /* 0x00000000ff037435 */ /* 0x000fe200000001ff */
[----:B------:R-:W-:Y:S01]  /*6180*/  IMAD.MOV.U32 R32, RZ, RZ, RZ ;  /* 0x000000ffff207224 */ /* 0x000fe200078e00ff */
[----:B------:R-:W-:Y:S02]  /*6190*/  CS2R R36, SRZ ;  /* 0x0000000000247805 */ /* 0x000fe4000001ff00 */
[----:B------:R-:W-:-:S02]  /*61a0*/  LOP3.LUT P3, RZ, R0, 0x4, RZ, 0xc0, !PT ;  /* 0x0000000400ff7812 */ /* 0x000fc4000786c0ff */
[----:B------:R-:W-:Y:S01]  /*61b0*/  LOP3.LUT P1, RZ, R0, 0xfffffffc, RZ, 0xc0, !PT ;  /* 0xfffffffc00ff7812 */ /* 0x000fe2000782c0ff */
[----:B------:R-:W-:Y:S01]  /*61c0*/  IMAD.MOV.U32 R0, RZ, RZ, RZ ;  /* 0x000000ffff007224 */ /* 0x000fe200078e00ff */
[----:B------:R-:W-:-:S09]  /*61d0*/  MOV R13, RZ ;  /* 0x000000ff000d7202 */ /* 0x000fd20000000f00 */
        /* <DEDUP_REMOVED lines=8> */
[----:B------:R-:W-:Y:S01]  /*6260*/  LEA.HI.X R5, R3, UR7, R0, 0x2, P3 ;  /* 0x0000000703057c11 */ /* 0x000fe200098f1400 */
[----:B------:R-:W-:-:S04]  /*6270*/  ULDC.64 UR6, c[0x0][0x250] ;  /* 0x0000940000067ab9 */ /* 0x000fc80000000a00 */
[----:B------:R-:W2:Y:S02]  /*6280*/  LDG.E R4, desc[UR36][R4.64] ;  /* 0x0000002404047981 */ /* 0x000ea4000c1e1900 */
[----:B--2---:R-:W-:-:S04]  /*6290*/  IMAD R3, R4, UR5, RZ ;  /* 0x0000000504037c24 */ /* 0x004fc8000f8e02ff */
[----:B------:R-:W-:-:S04]  /*62a0*/  IMAD R3, R3, R55, R34 ;  /* 0x0000003703037224 */ /* 0x000fc800078e0222 */
[----:B------:R-:W-:-:S05]  /*62b0*/  IMAD R0, R3, 0x90, RZ ;  /* 0x0000009003007824 */ /* 0x000fca00078e02ff */
[----:B------:R-:W-:-:S04]  /*62c0*/  IADD3 R3, P3, R33, R0, RZ ;  /* 0x0000000021037210 */ /* 0x000fc80007f7e0ff */
[----:B------:R-:W-:Y:S02]  /*62d0*/  LEA.HI.X.SX32 R0, R0, R35, 0x1, P3 ;  /* 0x0000002300007211 */ /* 0x000fe400018f0eff */
[----:B------:R-:W-:-:S04]  /*62e0*/  LEA R36, P3, R3, UR6, 0x1 ;  /* 0x0000000603247c11 */ /* 0x000fc8000f8608ff */
[----:B------:R-:W-:Y:S02]  /*62f0*/  LEA.HI.X R37, R3, UR7, R0, 0x1, P3 ;  /* 0x0000000703257c11 */ /* 0x000fe400098f0c00 */
[----:B------:R-:W2:Y:S04]  /*6300*/  LDS.U16 R0, [R38] ;  /* 0x0000000026007984 */ /* 0x000ea80000000400 */
[----:B------:R-:W3:Y:S01]  /*6310*/  LDG.E.128 R40, desc[UR36][R36.64] ;  /* 0x0000002424287981 */ /* 0x000ee2000c1e1d00 */
[----:B--2---:R-:W-:Y:S02]  /*6320*/  HADD2.F32 R0, -RZ, R0.H0_H0 ;  /* 0x20000000ff007230 */ /* 0x004fe40000004100 */
[--C-:B---3--:R-:W-:Y:S02]  /*6330*/  HADD2.F32 R27, -RZ, R40.reuse.H0_H0 ;  /* 0x20000028ff1b7230 */ /* 0x108fe40000004100 */
[----:B------:R-:W-:-:S02]  /*6340*/  HADD2.F32 R3, -RZ, R40.H1_H1 ;  /* 0x30000028ff037230 */ /* 0x000fc40000004100 */
[--C-:B------:R-:W-:Y:S02]  /*6350*/  HADD2.F32 R5, -RZ, R41.reuse.H0_H0 ;  /* 0x20000029ff057230 */ /* 0x100fe40000004100 */
[C---:B------:R-:W-:Y:S01]  /*6360*/  FFMA.FTZ R20, R0.reuse, R27, RZ ;  /* 0x0000001b00147223 */ /* 0x040fe200000100ff */
[----:B0-----:R-:W-:Y:S02]  /*6370*/  HADD2.F32 R7, -RZ, R41.H1_H1 ;  /* 0x30000029ff077230 */ /* 0x001fe40000004100 */
[C---:B------:R-:W-:Y:S01]  /*6380*/  FFMA.FTZ R27, R0.reuse, R3, RZ ;  /* 0x00000003001b7223 */ /* 0x040fe200000100ff */
[--C-:B-1----:R-:W-:Y:S02]  /*6390*/  HADD2.F32 R9, -RZ, R42.reuse.H0_H0 ;  /* 0x2000002aff097230 */ /* 0x102fe40000004100 */
        /* <DEDUP_REMOVED lines=10> */
.L_x_3155:
[----:B------:R-:W-:Y:S05]  /*6440*/  BSYNC B2 ;  /* 0x0000000000027941 */ /* 0x000fea0003800000 */
.L_x_3154:
[----:B------:R-:W-:Y:S05]  /*6450*/  @!P1 BRA `(.L_x_3153) ;  /* 0x0000000400389947 */ /* 0x000fea0003800000 */
[----:B0-----:R-:W-:Y:S01]  /*6460*/  IMAD R7, R2, R55, RZ ;  /* 0x0000003702077224 */ /* 0x001fe200078e02ff */
[----:B------:R-:W-:Y:S01]  /*6470*/  SHF.R.S32.HI R6, RZ, 0x1f, R42 ;  /* 0x0000001fff067819 */ /* 0x000fe2000001142a */
[C---:B------:R-:W-:Y:S01]  /*6480*/  IMAD R4, R42.reuse, 0x2, R39 ;  /* 0x000000022a047824 */ /* 0x040fe200078e0227 */
[----:B------:R-:W-:Y:S01]  /*6490*/  ULDC.64 UR6, c[0x0][0x258] ;  /* 0x0000960000067ab9 */ /* 0x000fe20000000a00 */
[----:B------:R-:W-:Y:S01]  /*64a0*/  ULDC UR5, c[0x0][0x288] ;  /* 0x0000a20000057ab9 */ /* 0x000fe20000000800 */
[----:B------:R-:W-:Y:S01]  /*64b0*/  IADD3 R50, P1, R7, R42, RZ ;  /* 0x0000002a07327210 */ /* 0x000fe20007f3e0ff */
[----:B------:R-:W-:Y:S01]  /*64c0*/  IMAD R52, R42, 0x90, RZ ;  /* 0x000000902a347824 */ /* 0x000fe200078e02ff */
[----:B------:R-:W-:Y:S01]  /*64d0*/  IADD3 R5, R4, 0x8, RZ ;  /* 0x0000000804057810 */ /* 0x000fe20007ffe0ff */
[----:B------:R-:W-:Y:S01]  /*64e0*/  IMAD R4, R55, UR5, RZ ;  /* 0x0000000537047c24 */ /* 0x000fe2000f8e02ff */
[----:B------:R-:W-:Y:S01]  /*64f0*/  LEA.HI.X.SX32 R7, R7, R6, 0x1, P1 ;  /* 0x0000000607077211 */ /* 0x000fe200008f0eff */
[----:B------:R-:W-:Y:S01]  /*6500*/  IMAD.MOV.U32 R43, RZ, RZ, RZ ;  /* 0x000000ffff2b7224 */ /* 0x000fe200078e00ff */
[----:B------:R-:W-:Y:S01]  /*6510*/  LEA R49, P1, R50, UR6, 0x2 ;  /* 0x0000000632317c11 */ /* 0x000fe2000f8210ff */
[----:B------:R-:W-:Y:S01]  /*6520*/  IMAD R5, R26, -0x2, R5 ;  /* 0xfffffffe1a057824 */ /* 0x000fe200078e0205 */
[----:B------:R-:W-:Y:S01]  /*6530*/  IADD3 R53, R52, 0x240, RZ ;  /* 0x0000024034357810 */ /* 0x000fe20007ffe0ff */
[----:B-1----:R-:W-:Y:S01]  /*6540*/  IMAD R15, R4, 0x90, RZ ;  /* 0x00000090040f7824 */ /* 0x002fe200078e02ff */
[----:B------:R-:W-:Y:S01]  /*6550*/  LEA.HI.X R50, R50, UR7, R7, 0x2, P1 ;  /* 0x0000000732327c11 */ /* 0x000fe200088f1407 */
[----:B------:R-:W-:-:S08]  /*6560*/  VIADD R44, R5, UR4 ;  /* 0x00000004052c7c36 */ /* 0x000fd00008000000 */
.L_x_3156:
[----:B------:R-:W-:Y:S01]  /*6570*/  MOV R40, R49 ;  /* 0x0000003100287202 */ /* 0x000fe20000000f00 */
[----:B------:R-:W-:Y:S01]  /*6580*/  IMAD.MOV.U32 R41, RZ, RZ, R50 ;  /* 0x000000ffff297224 */ /* 0x000fe200078e0032 */
[----:B------:R-:W0:Y:S04]  /*6590*/  LDS.U16 R45, [R44+-0x8] ;  /* 0xfffff8002c2d7984 */ /* 0x000e280000000400 */
[----:B------:R-:W2:Y:S04]  /*65a0*/  LDG.E R4, desc[UR36][R40.64] ;  /* 0x0000002428047981 */ /* 0x000ea8000c1e1900 */
[----:B------:R-:W3:Y:S04]  /*65b0*/  LDG.E R6, desc[UR36][R40.64+0x10] ;  /* 0x0000102428067981 */ /* 0x000ee8000c1e1900 */
[----:B------:R1:W4:Y:S01]  /*65c0*/  LDS.U16 R47, [R44] ;  /* 0x000000002c2f7984 */ /* 0x0003220000000400 */
[----:B--2---:R-:W-:-:S02]  /*65d0*/  IMAD R4, R15, R4, R52 ;  /* 0x000000040f047224 */ /* 0x004fc400078e0234 */
[----:B---3--:R-:W-:-:S03]  /*65e0*/  IMAD R6, R15, R6, R53 ;  /* 0x000000060f067224 */ /* 0x008fc600078e0235 */
[----:B------:R-:W-:Y:S01]  /*65f0*/  IADD3 R4, R4, R43, RZ ;  /* 0x0000002b04047210 */ /* 0x000fe20007ffe0ff */
[----:B------:R-:W-:-:S03]  /*6600*/  IMAD.IADD R6, R6, 0x1, R43 ;  /* 0x0000000106067824 */ /* 0x000fc600078e022b */
[----:B------:R-:W-:-:S04]  /*6610*/  IADD3 R5, P1, R33, R4, RZ ;  /* 0x0000000421057210 */ /* 0x000fc80007f3e0ff */
[----:B------:R-:W-:Y:S02]  /*6620*/  LEA.HI.X.SX32 R4, R4, R35, 0x1, P1 ;  /* 0x0000002304047211 */ /* 0x000fe400008f0eff */
[----:B------:R-:W-:-:S04]  /*6630*/  LEA R8, P1, R5, UR8, 0x1 ;  /* 0x0000000805087c11 */ /* 0x000fc8000f8208ff */
[----:B------:R-:W-:Y:S02]  /*6640*/  LEA.HI.X R9, R5, UR9, R4, 0x1, P1 ;  /* 0x0000000905097c11 */ /* 0x000fe400088f0c04 */
[----:B------:R-:W-:-:S04]  /*6650*/  IADD3 R5, P1, R33, R6, RZ ;  /* 0x0000000621057210 */ /* 0x000fc80007f3e0ff */
[----:B------:R-:W-:Y:S01]  /*6660*/  LEA.HI.X.SX32 R6, R6, R35, 0x1, P1 ;  /* 0x0000002306067211 */ /* 0x000fe200008f0eff */
[----:B------:R-:W2:Y:S01]  /*6670*/  LDG.E.128 R8, desc[UR36][R8.64] ;  /* 0x0000002408087981 */ /* 0x000ea2000c1e1d00 */
[----:B------:R-:W-:-:S04]  /*6680*/  LEA R4, P1, R5, UR8, 0x1 ;  /* 0x0000000805047c11 */ /* 0x000fc8000f8208ff */
[----:B------:R-:W-:-:S06]  /*6690*/  LEA.HI.X R5, R5, UR9, R6, 0x1, P1 ;  /* 0x0000000905057c11 */ /* 0x000fcc00088f0c06 */
[----:B------:R-:W3:Y:S01]  /*66a0*/  LDG.E.128 R4, desc[UR36][R4.64] ;  /* 0x0000002404047981 */ /* 0x000ee2000c1e1d00 */
[----:B------:R-:W-:Y:S01]  /*66b0*/  IADD3 R49, P1, R40, 0x20, RZ ;  /* 0x0000002028317810 */ /* 0x000fe20007f3e0ff */
[----:B------:R-:W-:Y:S01]  /*66c0*/  VIADD R42, R42, 0x8 ;  /* 0x000000082a2a7836 */ /* 0x000fe20000000000 */
[----:B-1----:R-:W-:Y:S01]  /*66d0*/  IADD3 R44, R44, 0x10, RZ ;  /* 0x000000102c2c7810 */ /* 0x002fe20007ffe0ff */
[----:B0-----:R-:W-:Y:S01]  /*66e0*/  HADD2.F32 R45, -RZ, R45.H0_H0 ;  /* 0x2000002dff2d7230 */ /* 0x001fe20000004100 */
[----:B------:R-:W-:Y:S01]  /*66f0*/  IADD3.X R50, RZ, R41, RZ, P1, !PT ;  /* 0x00000029ff327210 */ /* 0x000fe20000ffe4ff */
[----:B----4-:R-:W-:Y:S01]  /*6700*/  HADD2.F32 R47, -RZ, R47.H0_H0 ;  /* 0x2000002fff2f7230 */ /* 0x010fe20000004100 */
[----:B------:R-:W-:Y:S01]  /*6710*/  ISETP.GE.AND P1, PT, R42, R51, PT ;  /* 0x000000332a00720c */ /* 0x000fe20003f26270 */
[----:B------:R-:W-:Y:S02]  /*6720*/  VIADD R43, R43, 0x480 ;  /* 0x000004802b2b7836 */ /* 0x000fe40000000000 */
[----:B--2---:R-:W-:-:S02]  /*6730*/  HADD2.F32 R40, -RZ, R8.H0_H0 ;  /* 0x20000008ff287230 */ /* 0x004fc40000004100 */
[----:B------:R-:W-:Y:S02]  /*6740*/  HADD2.F32 R48, -RZ, R11.H0_H0 ;  /* 0x2000000bff307230 */ /* 0x000fe40000004100 */
[----:B------:R-:W-:Y:S02]  /*6750*/  HADD2.F32 R8, -RZ, R8.H1_H1 ;  /* 0x30000008ff087230 */ /* 0x000fe40000004100 */
[C---:B------:R-:W-:Y:S01]  /*6760*/  FFMA.FTZ R20, R45.reuse, R40, R20 ;  /* 0x000000282d147223 */ /* 0x040fe20000010014 */
        /* <DEDUP_REMOVED lines=10> */
[--C-:B---3--:R-:W-:Y:S02]  /*6810*/  HADD2.F32 R11, -RZ, R4.reuse.H0_H0 ;  /* 0x20000004ff0b7230 */ /* 0x108fe40000004100 */
[----:B------:R-:W-:Y:S01]  /*6820*/  FFMA.FTZ R36, R45, R41, R36 ;  /* 0x000000292d247223 */ /* 0x000fe20000010024 */
[----:B------:R-:W-:-:S02]  /*6830*/  HADD2.F32 R27, -RZ, R4.H1_H1 ;  /* 0x30000004ff1b7230 */ /* 0x000fc40000004100 */
[----:B------:R-:W-:Y:S01]  /*6840*/  FFMA.FTZ R10, R45, R10, R37 ;  /* 0x0000000a2d0a7223 */ /* 0x000fe20000010025 */
[--C-:B------:R-:W-:Y:S02]  /*6850*/  HADD2.F32 R4, -RZ, R5.reuse.H0_H0 ;  /* 0x20000005ff047230 */ /* 0x100fe40000004100 */
[C---:B------:R-:W-:Y:S01]  /*6860*/  FFMA.FTZ R20, R47.reuse, R11, R20 ;  /* 0x0000000b2f147223 */ /* 0x040fe20000010014 */
[----:B------:R-:W-:Y:S02]  /*6870*/  HADD2.F32 R32, -RZ, R5.H1_H1 ;  /* 0x30000005ff207230 */ /* 0x000fe40000004100 */
[C---:B------:R-:W-:Y:S01]  /*6880*/  FFMA.FTZ R27, R47.reuse, R27, R8 ;  /* 0x0000001b2f1b7223 */ /* 0x040fe20000010008 */
[--C-:B------:R-:W-:Y:S02]  /*6890*/  HADD2.F32 R5, -RZ, R6.reuse.H0_H0 ;  /* 0x20000006ff057230 */ /* 0x100fe40000004100 */
[----:B------:R-:W-:Y:S01]  /*68a0*/  FFMA.FTZ R3, R47, R4, R3 ;  /* 0x000000042f037223 */ /* 0x000fe20000010003 */
[----:B------:R-:W-:-:S02]  /*68b0*/  HADD2.F32 R37, -RZ, R6.H1_H1 ;  /* 0x30000006ff257230 */ /* 0x000fc40000004100 */
[C---:B------:R-:W-:Y:S01]  /*68c0*/  FFMA.FTZ R32, R47.reuse, R32, R9 ;  /* 0x000000202f207223 */ /* 0x040fe20000010009 */
[--C-:B------:R-:W-:Y:S02]  /*68d0*/  HADD2.F32 R6, -RZ, R7.reuse.H0_H0 ;  /* 0x20000007ff067230 */ /* 0x100fe40000004100 */
[C---:B------:R-:W-:Y:S01]  /*68e0*/  FFMA.FTZ R36, R47.reuse, R5, R36 ;  /* 0x000000052f247223 */ /* 0x040fe20000010024 */
[----:B------:R-:W-:Y:S02]  /*68f0*/  HADD2.F32 R7, -RZ, R7.H1_H1 ;  /* 0x30000007ff077230 */ /* 0x000fe40000004100 */
[C---:B------:R-:W-:Y:S01]  /*6900*/  FFMA.FTZ R37, R47.reuse, R37, R10 ;  /* 0x000000252f257223 */ /* 0x040fe2000001000a */
[C---:B------:R-:W-:Y:S02]  /*6910*/  FFMA.FTZ R13, R47.reuse, R6, R13 ;  /* 0x000000062f0d7223 */ /* 0x040fe4000001000d */
[----:B------:R-:W-:Y:S01]  /*6920*/  FFMA.FTZ R0, R47, R7, R0 ;  /* 0x000000072f007223 */ /* 0x000fe20000010000 */
[----:B------:R-:W-:Y:S06]  /*6930*/  @!P1 BRA `(.L_x_3156) ;  /* 0xfffffffc000c9947 */ /* 0x000fec000383ffff */
.L_x_3153:
[----:B------:R-:W-:Y:S05]  /*6940*/  BSYNC B1 ;  /* 0x0000000000017941 */ /* 0x000fea0003800000 */
.L_x_3152:
[----:B------:R-:W-:-:S13]  /*6950*/  ISETP.GE.AND P1, PT, R34, R17, PT ;  /* 0x000000112200720c */ /* 0x000fda0003f26270 */
[----:B------:R-:W-:Y:S05]  /*6960*/  @P1 BRA `(.L_x_3151) ;  /* 0x0000000c00441947 */ /* 0x000fea0003800000 */
[----:B------:R-:W-:Y:S01]  /*6970*/  LOP3.LUT R4, RZ, R25, RZ, 0x33, !PT ;  /* 0x00000019ff047212 */ /* 0x000fe200078e33ff */
[----:B------:R-:W-:Y:S03]  /*6980*/  BSSY B1, `(.L_x_3157) ;  /* 0x0000044000017945 */ /* 0x000fe60003800000 */
[----:B------:R-:W-:-:S04]  /*6990*/  IADD3 R41, -R26, R17, R4 ;  /* 0x000000111a297210 */ /* 0x000fc80007ffe104 */
[----:B------:R-:W-:-:S13]  /*69a0*/  LOP3.LUT P1, RZ, R41, 0x4, RZ, 0xc0, !PT ;  /* 0x0000000429ff7812 */ /* 0x000fda000782c0ff */
[----:B------:R-:W-:Y:S05]  /*69b0*/  @P1 BRA `(.L_x_3158) ;  /* 0x0000000400001947 */ /* 0x000fea0003800000 */
[----:B------:R-:W-:Y:S01]  /*69c0*/  ISETP.GE.AND P1, PT, R34, R55, PT ;  /* 0x000000372200720c */ /* 0x000fe20003f26270 */
[----:B------:R-:W-:-:S12]  /*69d0*/  BSSY B2, `(.L_x_3159) ;  /* 0x000003d000027945 */ /* 0x000fd80003800000 */
[----:B------:R-:W-:Y:S05]  /*69e0*/  @!P1 BRA `(.L_x_3160) ;  /* 0x0000000000ec9947 */ /* 0x000fea0003800000 */
[----:B0-----:R-:W-:Y:S01]  /*69f0*/  IABS R7, R55 ;  /* 0x0000003700077213 */ /* 0x001fe20000000000 */
[----:B------:R-:W-:Y:S01]  /*6a00*/  ULDC.64 UR6, c[0x0][0x258] ;  /* 0x0000960000067ab9 */ /* 0x000fe20000000a00 */
[----:B------:R-:W-:Y:S01]  /*6a10*/  IABS R10, R34 ;  /* 0x00000022000a7213 */ /* 0x000fe20000000000 */
[----:B------:R-:W-:Y:S01]  /*6a20*/  ULDC UR5, c[0x0][0x288] ;  /* 0x0000a20000057ab9 */ /* 0x000fe20000000800 */
[----:B------:R-:W0:Y:S01]  /*6a30*/  I2F.RP R6, R7 ;  /* 0x0000000700067306 */ /* 0x000e220000209400 */
[----:B------:R-:W-:Y:S01]  /*6a40*/  ISETP.GE.AND P3, PT, R34, RZ, PT ;  /* 0x000000ff2200720c */ /* 0x000fe20003f66270 */
[----:B------:R-:W2:Y:S01]  /*6a50*/  LDS.U16 R38, [R38] ;  /* 0x0000000026267984 */ /* 0x000ea20000000400 */
[----:B------:R-:W-:-:S05]  /*6a60*/  ISETP.NE.AND P4, PT, R55, RZ, PT ;  /* 0x000000ff3700720c */ /* 0x000fca0003f85270 */
[----:B0-----:R-:W1:Y:S02]  /*6a70*/  MUFU.RCP R6, R6 ;  /* 0x0000000600067308 */ /* 0x001e640000001000 */
[----:B-1----:R-:W-:-:S06]  /*6a80*/  IADD3 R8, R6, 0xffffffe, RZ ;  /* 0x0ffffffe06087810 */ /* 0x002fcc0007ffe0ff */
[----:B------:R-:W0:Y:S02]  /*6a90*/  F2I.FTZ.U32.TRUNC.NTZ R5, R8 ;  /* 0x0000000800057305 */ /* 0x000e24000021f000 */
[----:B0-----:R-:W-:-:S04]  /*6aa0*/  IMAD.MOV R4, RZ, RZ, -R5 ;  /* 0x000000ffff047224 */ /* 0x001fc800078e0a05 */
[----:B------:R-:W-:Y:S01]  /*6ab0*/  IMAD R9, R4, R7, RZ ;  /* 0x0000000704097224 */ /* 0x000fe200078e02ff */
[----:B------:R-:W-:-:S10]  /*6ac0*/  HFMA2.MMA R4, -RZ, RZ, 0, 0 ;  /* 0x00000000ff047435 */ /* 0x000fd400000001ff */
        /* <DEDUP_REMOVED lines=10> */
[----:B------:R-:W-:-:S05]  /*6b70*/  IMAD.MOV.U32 R6, RZ, RZ, R4 ;  /* 0x000000ffff067224 */ /* 0x000fca00078e0004 */
[----:B------:R-:W-:Y:S02]  /*6b80*/  @!P3 IADD3 R6, -R6, RZ, RZ ;  /* 0x000000ff0606b210 */ /* 0x000fe40007ffe1ff */
[----:B------:R-:W-:-:S04]  /*6b90*/  @!P4 LOP3.LUT R6, RZ, R55, RZ, 0x33, !PT ;  /* 0x00000037ff06c212 */ /* 0x000fc800078e33ff */
[----:B------:R-:W-:Y:S02]  /*6ba0*/  SHF.R.S32.HI R4, RZ, 0x1f, R6 ;  /* 0x0000001fff047819 */ /* 0x000fe40000011406 */
[----:B------:R-:W-:-:S04]  /*6bb0*/  IADD3 R5, P1, R7, R6, RZ ;  /* 0x0000000607057210 */ /* 0x000fc80007f3e0ff */
[----:B------:R-:W-:Y:S02]  /*6bc0*/  LEA.HI.X.SX32 R8, R7, R4, 0x1, P1 ;  /* 0x0000000407087211 */ /* 0x000fe400008f0eff */
[----:B------:R-:W-:-:S04]  /*6bd0*/  LEA R4, P1, R5, UR6, 0x2 ;  /* 0x0000000605047c11 */ /* 0x000fc8000f8210ff */
[----:B------:R-:W-:Y:S01]  /*6be0*/  LEA.HI.X R5, R5, UR7, R8, 0x2, P1 ;  /* 0x0000000705057c11 */ /* 0x000fe200088f1408 */
[----:B------:R-:W-:-:S04]  /*6bf0*/  ULDC.64 UR6, c[0x0][0x250] ;  /* 0x0000940000067ab9 */ /* 0x000fc80000000a00 */
[----:B------:R-:W3:Y:S02]  /*6c00*/  LDG.E R4, desc[UR36][R4.64] ;  /* 0x0000002404047981 */ /* 0x000ee4000c1e1900 */
[----:B---3--:R-:W-:-:S04]  /*6c10*/  IMAD R7, R4, UR5, RZ ;  /* 0x0000000504077c24 */ /* 0x008fc8000f8e02ff */
[----:B------:R-:W-:-:S04]  /*6c20*/  IMAD R7, R7, R55, R6 ;  /* 0x0000003707077224 */ /* 0x000fc800078e0206 */
[----:B------:R-:W-:-:S05]  /*6c30*/  IMAD R6, R7, 0x90, RZ ;  /* 0x0000009007067824 */ /* 0x000fca00078e02ff */
[----:B------:R-:W-:-:S04]  /*6c40*/  IADD3 R7, P1, R33, R6, RZ ;  /* 0x0000000621077210 */ /* 0x000fc80007f3e0ff */
[----:B------:R-:W-:Y:S02]  /*6c50*/  LEA.HI.X.SX32 R8, R6, R35, 0x1, P1 ;  /* 0x0000002306087211 */ /* 0x000fe400008f0eff */
[----:B------:R-:W-:-:S04]  /*6c60*/  LEA R6, P1, R7, UR6, 0x1 ;  /* 0x0000000607067c11 */ /* 0x000fc8000f8208ff */
[----:B------:R-:W-:-:S05]  /*6c70*/  LEA.HI.X R7, R7, UR7, R8, 0x1, P1 ;  /* 0x0000000707077c11 */ /* 0x000fca00088f0c08 */
[----:B------:R-:W3:Y:S01]  /*6c80*/  LDG.E.128 R8, desc[UR36][R6.64] ;  /* 0x0000002406087981 */ /* 0x000ee2000c1e1d00 */
[----:B--2---:R-:W-:Y:S02]  /*6c90*/  HADD2.F32 R5, -RZ, R38.H0_H0 ;  /* 0x20000026ff057230 */ /* 0x004fe40000004100 */
[----:B---3--:R-:W-:Y:S02]  /*6ca0*/  HADD2.F32 R4, -RZ, R8.H0_H0 ;  /* 0x20000008ff047230 */ /* 0x008fe40000004100 */
[----:B------:R-:W-:Y:S02]  /*6cb0*/  HADD2.F32 R40, -RZ, R9.H0_H0 ;  /* 0x20000009ff287230 */ /* 0x000fe40000004100 */
        /* <DEDUP_REMOVED lines=14> */
.L_x_3160:
[----:B------:R-:W-:Y:S05]  /*6da0*/  BSYNC B2 ;  /* 0x0000000000027941 */ /* 0x000fea0003800000 */
.L_x_3159:
[----:B------:R-:W-:-:S07]  /*6db0*/  VIADD R34, R34, 0x4 ;  /* 0x0000000422227836 */ /* 0x000fce0000000000 */
.L_x_3158:
[----:B------:R-:W-:Y:S05]  /*6dc0*/  BSYNC B1 ;  /* 0x0000000000017941 */ /* 0x000fea0003800000 */
.L_x_3157:
[----:B------:R-:W-:-:S13]  /*6dd0*/  LOP3.LUT P1, RZ, R41, 0xfffffffc, RZ, 0xc0, !PT ;  /* 0xfffffffc29ff7812 */ /* 0x000fda000782c0ff */
[----:B------:R-:W-:Y:S05]  /*6de0*/  @!P1 BRA `(.L_x_3151) ;  /* 0x0000000800249947 */ /* 0x000fea0003800000 */
[----:B------:R-:W-:Y:S01]  /*6df0*/  LEA R39, R34, R39, 0x1 ;  /* 0x0000002722277211 */ /* 0x000fe200078e08ff */
[----:B-1----:R-:W-:-:S04]  /*6e00*/  IMAD.MOV.U32 R8, RZ, RZ, RZ ;  /* 0x000000ffff087224 */ /* 0x002fc800078e00ff */
[----:B------:R-:W-:-:S05]  /*6e10*/  IMAD R39, R26, -0x2, R39 ;  /* 0xfffffffe1a277824 */ /* 0x000fca00078e0227 */
[----:B------:R-:W-:-:S07]  /*6e20*/  IADD3 R39, R39, UR4, RZ ;  /* 0x0000000427277c10 */ /* 0x000fce000fffe0ff */
.L_x_3165:
[----:B------:R-:W1:Y:S01]  /*6e30*/  LDC R45, c[0x0][0x284] ;  /* 0x0000a100ff2d7b82 */ /* 0x000e620000000800 */
[C---:B------:R-:W-:Y:S01]  /*6e40*/  VIADD R15, R34.reuse, 0x4 ;  /* 0x00000004220f7836 */ /* 0x040fe20000000000 */
[----:B------:R-:W-:Y:S01]  /*6e50*/  BSSY B1, `(.L_x_3161) ;  /* 0x0000040000017945 */ /* 0x000fe20003800000 */
[----:B------:R-:W-:Y:S02]  /*6e60*/  IADD3 R11, R39, R8, RZ ;  /* 0x00000008270b7210 */ /* 0x000fe40007ffe0ff */
[-C--:B-1----:R-:W-:Y:S02]  /*6e70*/  ISETP.GE.AND P3, PT, R34, R45.reuse, PT ;  /* 0x0000002d2200720c */ /* 0x082fe40003f66270 */
[----:B------:R-:W-:-:S11]  /*6e80*/  ISETP.GE.AND P1, PT, R15, R45, PT ;  /* 0x0000002d0f00720c */ /* 0x000fd60003f26270 */
[----:B------:R-:W-:Y:S05]  /*6e90*/  @!P3 BRA `(.L_x_3162) ;  /* 0x0000000000ecb947 */ /* 0x000fea0003800000 */
[----:B0-----:R-:W-:Y:S01]  /*6ea0*/  IABS R7, R45 ;  /* 0x0000002d00077213 */ /* 0x001fe20000000000 */
[----:B------:R-:W-:Y:S01]  /*6eb0*/  ULDC.64 UR6, c[0x0][0x258] ;  /* 0x0000960000067ab9 */ /* 0x000fe20000000a00 */
[----:B------:R-:W-:Y:S01]  /*6ec0*/  IABS R10, R34 ;  /* 0x00000022000a7213 */ /* 0x000fe20000000000 */
[----:B------:R-:W-:Y:S01]  /*6ed0*/  ULDC UR5, c[0x0][0x288] ;  /* 0x0000a20000057ab9 */ /* 0x000fe20000000800 */
        /* <DEDUP_REMOVED lines=19> */
[----:B------:R-:W-:-:S05]  /*7010*/  MOV R6, R4 ;  /* 0x0000000400067202 */ /* 0x000fca0000000f00 */
[----:B------:R-:W-:Y:S01]  /*7020*/  @!P4 IMAD.MOV R6, RZ, RZ, -R6 ;  /* 0x000000ffff06c224 */ /* 0x000fe200078e0a06 */
[----:B------:R-:W-:-:S04]  /*7030*/  @!P5 LOP3.LUT R6, RZ, R45, RZ, 0x33, !PT ;  /* 0x0000002dff06d212 */ /* 0x000fc800078e33ff */
[----:B------:R-:W-:Y:S02]  /*7040*/  SHF.R.S32.HI R4, RZ, 0x1f, R6 ;  /* 0x0000001fff047819 */ /* 0x000fe40000011406 */
[----:B------:R-:W-:-:S04]  /*7050*/  IADD3 R5, P3, R7, R6, RZ ;  /* 0x0000000607057210 */ /* 0x000fc80007f7e0ff */
[----:B------:R-:W-:Y:S02]  /*7060*/  LEA.HI.X.SX32 R10, R7, R4, 0x1, P3 ;  /* 0x00000004070a7211 */ /* 0x000fe400018f0eff */
[----:B------:R-:W-:-:S04]  /*7070*/  LEA R4, P3, R5, UR6, 0x2 ;  /* 0x0000000605047c11 */ /* 0x000fc8000f8610ff */
[----:B------:R-:W-:Y:S01]  /*7080*/  LEA.HI.X R5, R5, UR7, R10, 0x2, P3 ;  /* 0x0000000705057c11 */ /* 0x000fe200098f140a */
[----:B------:R-:W-:-:S04]  /*7090*/  ULDC.64 UR6, c[0x0][0x250] ;  /* 0x0000940000067ab9 */ /* 0x000fc80000000a00 */
[----:B------:R-:W2:Y:S02]  /*70a0*/  LDG.E R4, desc[UR36][R4.64] ;  /* 0x0000002404047981 */ /* 0x000ea4000c1e1900 */
[----:B--2---:R-:W-:Y:S02]  /*70b0*/  IMAD R7, R4, UR5, RZ ;  /* 0x0000000504077c24 */ /* 0x004fe4000f8e02ff */
[----:B------:R-:W0:Y:S02]  /*70c0*/  LDS.U16 R4, [R11] ;  /* 0x000000000b047984 */ /* 0x000e240000000400 */
        /* <DEDUP_REMOVED lines=8> */
[----:B--2---:R-:W-:Y:S02]  /*7150*/  HADD2.F32 R4, -RZ, R40.H0_H0 ;  /* 0x20000028ff047230 */ /* 0x004fe40000004100 */
        /* <DEDUP_REMOVED lines=15> */
.L_x_3162:
[----:B------:R-:W-:Y:S05]  /*7250*/  BSYNC B1 ;  /* 0x0000000000017941 */ /* 0x000fea0003800000 */
.L_x_3161:
[----:B------:R-:W-:Y:S04]  /*7260*/  BSSY B1, `(.L_x_3163) ;  /* 0x000003d000017945 */ /* 0x000fe80003800000 */
        /* <DEDUP_REMOVED lines=35> */
[----:B------:R-:W0:Y:S02]  /*74a0*/  LDS.U16 R4, [R11+0x8] ;  /* 0x000008000b047984 */ /* 0x000e240000000400 */
        /* <DEDUP_REMOVED lines=24> */
.L_x_3164:
[----:B------:R-:W-:Y:S05]  /*7630*/  BSYNC B1 ;  /* 0x0000000000017941 */ /* 0x000fea0003800000 */
.L_x_3163:
[----:B------:R-:W-:Y:S01]  /*7640*/  VIADD R34, R34, 0x8 ;  /* 0x0000000822227836 */ /* 0x000fe20000000000 */
[----:B------:R-:W-:-:S04]  /*7650*/  IADD3 R8, R8, 0x10, RZ ;  /* 0x0000001008087810 */ /* 0x000fc80007ffe0ff */
[----:B------:R-:W-:-:S13]  /*7660*/  ISETP.GE.AND P1, PT, R34, R17, PT ;  /* 0x000000112200720c */ /* 0x000fda0003f26270 */
[----:B------:R-:W-:Y:S05]  /*7670*/  @!P1 BRA `(.L_x_3165) ;  /* 0xfffffff400ec9947 */ /* 0x000fea000383ffff */
.L_x_3151:
[----:B------:R-:W-:Y:S05]  /*7680*/  BSYNC B0 ;  /* 0x0000000000007941 */ /* 0x000fea0003800000 */
.L_x_3150:
[----:B------:R-:W-:Y:S04]  /*7690*/  BSSY B0, `(.L_x_3166) ;  /* 0x000005a000007945 */ /* 0x000fe80003800000 */
[----:B------:R-:W-:Y:S05]  /*76a0*/  @P2 BRA `(.L_x_3167) ;  /* 0x0000000400602947 */ /* 0x000fea0003800000 */
[----:B0-----:R-:W0:Y:S01]  /*76b0*/  LDC R6, c[0x0][0x308] ;  /* 0x0000c200ff067b82 */ /* 0x001e220000000800 */
[----:B------:R-:W-:Y:S02]  /*76c0*/  ULDC.64 UR6, c[0x0][0x2f0] ;  /* 0x0000bc0000067ab9 */ /* 0x000fe40000000a00 */
[----:B------:R-:W-:-:S04]  /*76d0*/  ISETP.NE.U32.AND P1, PT, RZ, UR6, PT ;  /* 0x00000006ff007c0c */ /* 0x000fc8000bf25070 */
[----:B------:R-:W-:Y:S01]  /*76e0*/  ISETP.NE.AND.EX P1, PT, RZ, UR7, PT, P1 ;  /* 0x00000007ff007c0c */ /* 0x000fe2000bf25310 */
[--C-:B-1----:R-:W-:Y:S01]  /*76f0*/  IMAD.IADD R15, R24, 0x1, R21.reuse ;  /* 0x00000001180f7824 */ /* 0x102fe200078e0215 */
[----:B------:R-:W-:Y:S01]  /*7700*/  IADD3 R17, -R26, R17, RZ ;  /* 0x000000111a117210 */ /* 0x000fe20007ffe1ff */
[----:B------:R-:W-:Y:S01]  /*7710*/  IMAD R14, R14, 0x90, R21 ;  /* 0x000000900e0e7824 */ /* 0x000fe200078e0215 */
[----:B------:R-:W-:-:S09]  /*7720*/  ULDC.64 UR6, c[0x0][0x250] ;  /* 0x0000940000067ab9 */ /* 0x000fd20000000a00 */
[----:B------:R-:W1:Y:S01]  /*7730*/  @P1 LDC R2, c[0x0][0x288] ;  /* 0x0000a200ff021b82 */ /* 0x000e620000000800 */
[----:B0-----:R-:W-:-:S07]  /*7740*/  ISETP.NE.AND P3, PT, R6, 0x2, PT ;  /* 0x000000020600780c */ /* 0x001fce0003f65270 */
[----:B------:R-:W0:Y:S08]  /*7750*/  @P1 LDC.64 R4, c[0x0][0x2e8] ;  /* 0x0000ba00ff041b82 */ /* 0x000e300000000a00 */
[----:B------:R-:W2:Y:S01]  /*7760*/  @P3 LDC.64 R8, c[0x0][0x238] ;  /* 0x00008e00ff083b82 */ /* 0x000ea20000000a00 */
[----:B-1----:R-:W-:-:S04]  /*7770*/  @P1 IMAD R2, R16, R2, R19 ;  /* 0x0000000210021224 */ /* 0x002fc800078e0213 */
[----:B------:R-:W-:-:S04]  /*7780*/  @P1 IMAD R7, R2, 0x90, R21 ;  /* 0x0000009002071824 */ /* 0x000fc800078e0215 */
[----:B0-----:R-:W-:-:S06]  /*7790*/  @P1 IMAD.WIDE R4, R7, 0x2, R4 ;  /* 0x0000000207041825 */ /* 0x001fcc00078e0204 */
[----:B------:R-:W5:Y:S01]  /*77a0*/  @P1 LDG.E.128 R4, desc[UR36][R4.64] ;  /* 0x0000002404041981 */ /* 0x000f62000c1e1d00 */
[----:B--2---:R-:W-:-:S05]  /*77b0*/  @P3 IMAD.WIDE R8, R15, 0x2, R8 ;  /* 0x000000020f083825 */ /* 0x004fca00078e0208 */
[----:B------:R0:W5:Y:S01]  /*77c0*/  @P3 LDG.E.128 R40, desc[UR36][R8.64] ;  /* 0x0000002408283981 */ /* 0x000162000c1e1d00 */
[----:B------:R-:W-:Y:S01]  /*77d0*/  IMAD R12, R17, 0x2, R12 ;  /* 0x00000002110c7824 */ /* 0x000fe200078e020c */
[----:B------:R-:W-:Y:S01]  /*77e0*/  SHF.R.S32.HI R2, RZ, 0x1f, R14 ;  /* 0x0000001fff027819 */ /* 0x000fe2000001140e */
[----:B------:R-:W-:-:S03]  /*77f0*/  IMAD R23, R23, 0x90, RZ ;  /* 0x0000009017177824 */ /* 0x000fc600078e02ff */
[----:B------:R0:W1:Y:S02]  /*7800*/  LDS.U16 R26, [R12] ;  /* 0x000000000c1a7984 */ /* 0x0000640000000400 */
[----:B------:R-:W-:-:S04]  /*7810*/  IADD3 R14, P2, R23, R14, RZ ;  /* 0x0000000e170e7210 */ /* 0x000fc80007f5e0ff */
[----:B------:R-:W-:Y:S02]  /*7820*/  LEA.HI.X.SX32 R23, R23, R2, 0x1, P2 ;  /* 0x0000000217177211 */ /* 0x000fe400010f0eff */
[----:B------:R-:W-:-:S04]  /*7830*/  LEA R10, P2, R14, UR6, 0x1 ;  /* 0x000000060e0a7c11 */ /* 0x000fc8000f8408ff */
[----:B------:R-:W-:Y:S01]  /*7840*/  LEA.HI.X R11, R14, UR7, R23, 0x1, P2 ;  /* 0x000000070e0b7c11 */ /* 0x000fe200090f0c17 */
[----:B0-----:R-:W-:Y:S08]  /*7850*/  @P3 BRA `(.L_x_3168) ;  /* 0x00000000008c3947 */ /* 0x001ff00003800000 */
[----:B------:R-:W-:Y:S02]  /*7860*/  ULDC.64 UR6, c[0x0][0x238] ;  /* 0x00008e0000067ab9 */ /* 0x000fe40000000a00 */
[----:B------:R-:W-:-:S04]  /*7870*/  IADD3 R8, P2, R15, UR6, RZ ;  /* 0x000000060f087c10 */ /* 0x000fc8000ff5e0ff */
[----:B------:R-:W-:Y:S02]  /*7880*/  LEA.HI.X.SX32 R9, R15, UR7, 0x1, P2 ;  /* 0x000000070f097c11 */ /* 0x000fe400090f0eff */
[----:B------:R-:W0:Y:S03]  /*7890*/  LDC.64 R14, c[0x0][0x2f8] ;  /* 0x0000be00ff0e7b82 */ /* 0x000e260000000a00 */
[----:B------:R-:W2:Y:S04]  /*78a0*/  LDG.E.64 R34, desc[UR36][R8.64] ;  /* 0x0000002408227981 */ /* 0x000ea8000c1e1b00 */
[----:B0-----:R0:W3:Y:S01]  /*78b0*/  LDG.E R15, desc[UR36][R14.64+0x8] ;  /* 0x000008240e0f7981 */ /* 0x0010e2000c1e1900 */
[C---:B--2---:R-:W-:Y:S01]  /*78c0*/  SHF.R.U64 R23, R34.reuse, 0x10, R35 ;  /* 0x0000001022177819 */ /* 0x044fe20000001223 */
[----:B------:R-:W3:Y:S01]  /*78d0*/  I2F.S8 R16, R35 ;  /* 0x0000002300107306 */ /* 0x000ee20000001400 */
[----:B------:R-:W-:-:S02]  /*78e0*/  PRMT R2, R34, 0x9910, RZ ;  /* 0x0000991022027816 */ /* 0x000fc400000000ff */
[----:B0-----:R-:W-:Y:S02]  /*78f0*/  PRMT R14, R35, 0x9910, RZ ;  /* 0x00009910230e7816 */ /* 0x001fe400000000ff */
[----:B------:R-:W-:Y:S02]  /*7900*/  PRMT R8, R23, 0x9910, RZ ;  /* 0x0000991017087816 */ /* 0x000fe400000000ff */
[----:B------:R-:W-:Y:S01]  /*7910*/  SHF.R.S32.HI R2, RZ, 0x8, R2 ;  /* 0x00000008ff027819 */ /* 0x000fe20000011402 */
[----:B------:R3:W0:Y:S01]  /*7920*/  I2F.S8 R9, R23 ;  /* 0x0000001700097306 */ /* 0x0006220000001400 */
[--C-:B------:R-:W-:Y:S02]  /*7930*/  SHF.R.U32.HI R17, RZ, 0x10, R35.reuse ;  /* 0x00000010ff117819 */ /* 0x100fe40000011623 */
[----:B------:R-:W-:Y:S02]  /*7940*/  SHF.R.S32.HI R19, RZ, 0x18, R35 ;  /* 0x00000018ff137819 */ /* 0x000fe40000011423 */
[----:B------:R-:W-:-:S02]  /*7950*/  SHF.R.S32.HI R14, RZ, 0x8, R14 ;  /* 0x00000008ff0e7819 */ /* 0x000fc4000001140e */
[----:B------:R-:W-:Y:S01]  /*7960*/  SHF.R.S32.HI R8, RZ, 0x8, R8 ;  /* 0x00000008ff087819 */ /* 0x000fe20000011408 */
[----:B------:R-:W2:Y:S01]  /*7970*/  I2F.S16 R2, R2 ;  /* 0x0000000200027306 */ /* 0x000ea20000101400 */
[-C--:B---3--:R-:W-:Y:S01]  /*7980*/  FMUL.FTZ R23, R16, R15.reuse ;  /* 0x0000000f10177220 */ /* 0x088fe20000410000 */
[----:B0-----:R-:W-:-:S06]  /*7990*/  FMUL.FTZ R16, R9, R15 ;  /* 0x0000000f09107220 */ /* 0x001fcc0000410000 */
[----:B------:R-:W0:Y:S01]  /*79a0*/  I2F.S8 R12, R34 ;  /* 0x00000022000c7306 */ /* 0x000e220000001400 */
[----:B--2---:R-:W-:-:S07]  /*79b0*/  FMUL.FTZ R9, R2, R15 ;  /* 0x0000000f02097220 */ /* 0x004fce0000410000 */
[----:B------:R-:W2:Y:S01]  /*79c0*/  I2F.S8 R17, R17 ;  /* 0x0000001100117306 */ /* 0x000ea20000001400 */
[----:B0-----:R-:W-:-:S07]  /*79d0*/  FMUL.FTZ R12, R12, R15 ;  /* 0x0000000f0c0c7220 */ /* 0x001fce0000410000 */
[----:B------:R-:W0:Y:S01]  /*79e0*/  I2F.S16 R19, R19 ;  /* 0x0000001300137306 */ /* 0x000e220000101400 */
[----:B-----5:R-:W-:Y:S01]  /*79f0*/  F2FP.F16.F32.PACK_AB R40, R9, R12 ;  /* 0x0000000c0928723e */ /* 0x020fe200000000ff */
[----:B--2---:R-:W-:-:S06]  /*7a00*/  FMUL.FTZ R17, R17, R15 ;  /* 0x0000000f11117220 */ /* 0x004fcc0000410000 */
[----:B------:R-:W2:Y:S01]  /*7a10*/  I2F.S16 R14, R14 ;  /* 0x0000000e000e7306 */ /* 0x000ea20000101400 */
[----:B0-----:R-:W-:-:S07]  /*7a20*/  FMUL.FTZ R24, R19, R15 ;  /* 0x0000000f13187220 */ /* 0x001fce0000410000 */
[----:B------:R-:W0:Y:S01]  /*7a30*/  I2F.S16 R8, R8 ;  /* 0x0000000800087306 */ /* 0x000e220000101400 */
[----:B------:R-:W-:Y:S01]  /*7a40*/  F2FP.F16.F32.PACK_AB R43, R24, R17 ;  /* 0x00000011182b723e */ /* 0x000fe200000000ff */
[----:B--2---:R-:W-:-:S05]  /*7a50*/  FMUL.FTZ R2, R14, R15 ;  /* 0x0000000f0e027220 */ /* 0x004fca0000410000 */
[----:B------:R-:W-:Y:S01]  /*7a60*/  F2FP.F16.F32.PACK_AB R42, R2, R23 ;  /* 0x00000017022a723e */ /* 0x000fe200000000ff */
[----:B0-----:R-:W-:-:S05]  /*7a70*/  FMUL.FTZ R15, R8, R15 ;  /* 0x0000000f080f7220 */ /* 0x001fca0000410000 */
[----:B------:R-:W-:-:S07]  /*7a80*/  F2FP.F16.F32.PACK_AB R41, R15, R16 ;  /* 0x000000100f29723e */ /* 0x000fce00000000ff */
.L_x_3168:
[----:B-----5:R-:W-:Y:S01]  /*7a90*/  HFMA2.MMA R28, R40, 1, 1, R28 ;  /* 0x3c003c00281c7835 */ /* 0x020fe2000000001c */
[----:B------:R-:W-:Y:S01]  /*7aa0*/  HADD2 R29, R41, R29 ;  /* 0x0000001d291d7230 */ /* 0x000fe20000000000 */
[----:B------:R-:W-:Y:S01]  /*7ab0*/  HFMA2.MMA R30, R42, 1, 1, R30 ;  /* 0x3c003c002a1e7835 */ /* 0x000fe2000000001e */
[----:B------:R-:W-:-:S04]  /*7ac0*/  HADD2 R31, R43, R31 ;  /* 0x0000001f2b1f7230 */ /* 0x000fc80000000000 */
[----:B------:R-:W-:Y:S01]  /*7ad0*/  @P1 HFMA2.MMA R29, R29, R5, -RZ ;  /* 0x000000051d1d1235 */ /* 0x000fe200001000ff */
[----:B-1----:R-:W-:Y:S01]  /*7ae0*/  HADD2.F32 R5, -RZ, R26.H0_H0 ;  /* 0x2000001aff057230 */ /* 0x002fe20000004100 */
[----:B------:R-:W-:Y:S01]  /*7af0*/  @P1 HFMA2.MMA R31, R31, R7, -RZ ;  /* 0x000000071f1f1235 */ /* 0x000fe200001000ff */
[----:B------:R-:W-:Y:S02]  /*7b00*/  @P1 HMUL2 R28, R28, R4 ;  /* 0x000000041c1c1232 */ /* 0x000fe40000000000 */
        /* <DEDUP_REMOVED lines=12> */
[--C-:B------:R-:W-:Y:S02]  /*7bd0*/  HADD2.F32 R12, -RZ, R31.reuse.H0_H0 ;  /* 0x2000001fff0c7230 */ /* 0x100fe40000004100 */
[C---:B------:R-:W-:Y:S01]  /*7be0*/  FFMA.FTZ R36, R5.reuse, R9, R36 ;  /* 0x0000000905247223 */ /* 0x040fe20000010024 */
[----:B------:R-:W-:Y:S02]  /*7bf0*/  HADD2.F32 R15, -RZ, R31.H1_H1 ;  /* 0x3000001fff0f7230 */ /* 0x000fe40000004100 */
[C---:B------:R-:W-:Y:S01]  /*7c00*/  FFMA.FTZ R37, R5.reuse, R8, R37 ;  /* 0x0000000805257223 */ /* 0x040fe20000010025 */
[----:B------:R-:W-:-:S02]  /*7c10*/  FFMA.FTZ R13, R5, R12, R13 ;  /* 0x0000000c050d7223 */ /* 0x000fc4000001000d */
[----:B--2---:R-:W-:-:S07]  /*7c20*/  FFMA.FTZ R0, R5, R15, R0 ;  /* 0x0000000f05007223 */ /* 0x004fce0000010000 */
.L_x_3167:
[----:B------:R-:W-:Y:S05]  /*7c30*/  BSYNC B0 ;  /* 0x0000000000007941 */ /* 0x000fea0003800000 */
.L_x_3166:
[----:B------:R-:W-:Y:S06]  /*7c40*/  BAR.SYNC.DEFER_BLOCKING 0x0 ;  /* 0x0000000000007b1d */ /* 0x000fec0000010000 */
[----:B------:R-:W-:Y:S05]  /*7c50*/  @P0 BRA `(.L_x_3169) ;  /* 0x00000004000c0947 */ /* 0x000fea0003800000 */
[C---:B------:R-:W-:Y:S01]  /*7c60*/  LOP3.LUT R2, R18.reuse, 0xffffffc0, RZ, 0xc0, !PT ;  /* 0xffffffc012027812 */ /* 0x040fe200078ec0ff */
[----:B------:R-:W-:Y:S01]  /*7c70*/  IMAD R25, R25, 0x90, R21 ;  /* 0x0000009019197824 */ /* 0x000fe200078e0215 */
[----:B------:R-:W-:Y:S02]  /*7c80*/  LOP3.LUT R4, R18, 0xffffffe0, RZ, 0xc0, !PT ;  /* 0xffffffe012047812 */ /* 0x000fe400078ec0ff */
[----:B------:R-:W-:Y:S02]  /*7c90*/  ISETP.NE.AND P1, PT, R2, 0x40, PT ;  /* 0x000000400200780c */ /* 0x000fe40003f25270 */
[----:B------:R-:W-:Y:S02]  /*7ca0*/  ISETP.GT.AND P2, PT, R18, 0x3f, PT ;  /* 0x0000003f1200780c */ /* 0x000fe40003f44270 */
[----:B------:R-:W-:Y:S02]  /*7cb0*/  ISETP.NE.AND P3, PT, R4, 0x20, PT ;  /* 0x000000200400780c */ /* 0x000fe40003f65270 */
[----:B------:R-:W-:-:S02]  /*7cc0*/  ISETP.GT.AND P4, PT, R18, 0x1f, PT ;  /* 0x0000001f1200780c */ /* 0x000fc40003f84270 */
[----:B------:R-:W-:-:S05]  /*7cd0*/  LEA R25, R25, UR4, 0x1 ;  /* 0x0000000419197c11 */ /* 0x000fca000f8e08ff */
[----:B------:R-:W-:Y:S06]  /*7ce0*/  @P1 BRA `(.L_x_3170) ;  /* 0x0000000000141947 */ /* 0x000fec0003800000 */
[----:B------:R-:W-:Y:S02]  /*7cf0*/  F2FP.F16.F32.PACK_AB R4, R27, R20 ;  /* 0x000000141b04723e */ /* 0x000fe400000000ff */
[----:B------:R-:W-:Y:S02]  /*7d00*/  F2FP.F16.F32.PACK_AB R5, R32, R3 ;  /* 0x000000032005723e */ /* 0x000fe400000000ff */
[----:B0-----:R-:W-:Y:S02]  /*7d10*/  F2FP.F16.F32.PACK_AB R6, R37, R36 ;  /* 0x000000242506723e */ /* 0x001fe400000000ff */
[----:B------:R-:W-:-:S05]  /*7d20*/  F2FP.F16.F32.PACK_AB R7, R0, R13 ;  /* 0x0000000d0007723e */ /* 0x000fca00000000ff */
[----:B------:R2:W-:Y:S02]  /*7d30*/  STS.128 [R25+-0x240], R4 ;  /* 0xfffdc00419007388 */ /* 0x0005e40000000c00 */
.L_x_3170:
[----:B------:R-:W-:Y:S05]  /*7d40*/  WARPSYNC.ALL ;  /* 0x0000000000007948 */ /* 0x000fea0003800000 */
[----:B------:R-:W-:Y:S06]  /*7d50*/  BAR.SYNC.DEFER_BLOCKING 0x0 ;  /* 0x0000000000007b1d */ /* 0x000fec0000010000 */
[----:B------:R-:W-:Y:S04]  /*7d60*/  BSSY B0, `(.L_x_3171) ;  /* 0x0000013000007945 */ /* 0x000fe80003800000 */
[----:B------:R-:W-:Y:S05]  /*7d70*/  @P2 BRA `(.L_x_3172) ;  /* 0x0000000000442947 */ /* 0x000fea0003800000 */
[----:B0-2---:R-:W1:Y:S02]  /*7d80*/  LDS.128 R4, [R25] ;  /* 0x0000000019047984 */ /* 0x005e640000000c00 */
[----:B-1----:R-:W-:Y:S02]  /*7d90*/  HADD2.F32 R9, -RZ, R4.H0_H0 ;  /* 0x20000004ff097230 */ /* 0x002fe40000004100 */
[----:B------:R-:W-:Y:S02]  /*7da0*/  HADD2.F32 R2, -RZ, R5.H0_H0 ;  /* 0x20000005ff027230 */ /* 0x000fe40000004100 */
[----:B------:R-:W-:Y:S02]  /*7db0*/  HADD2.F32 R11, -RZ, R6.H0_H0 ;  /* 0x20000006ff0b7230 */ /* 0x000fe40000004100 */
[----:B------:R-:W-:Y:S01]  /*7dc0*/  FADD.FTZ R20, R20, R9 ;  /* 0x0000000914147221 */ /* 0x000fe20000010000 */
[----:B------:R-:W-:Y:S02]  /*7dd0*/  HADD2.F32 R8, -RZ, R7.H0_H0 ;  /* 0x20000007ff087230 */ /* 0x000fe40000004100 */
[----:B------:R-:W-:Y:S01]  /*7de0*/  FADD.FTZ R3, R3, R2 ;  /* 0x0000000203037221 */ /* 0x000fe20000010000 */
[----:B------:R-:W-:-:S02]  /*7df0*/  HADD2.F32 R4, -RZ, R4.H1_H1 ;  /* 0x30000004ff047230 */ /* 0x000fc40000004100 */
        /* <DEDUP_REMOVED lines=9> */
.L_x_3172:
[----:B------:R-:W-:Y:S05]  /*7e90*/  BSYNC B0 ;  /* 0x0000000000007941 */ /* 0x000fea0003800000 */
.L_x_3171:
[----:B------:R-:W-:Y:S06]  /*7ea0*/  BAR.SYNC.DEFER_BLOCKING 0x0 ;  /* 0x0000000000007b1d */ /* 0x000fec0000010000 */
[----:B------:R-:W-:Y:S04]  /*7eb0*/  BSSY B0, `(.L_x_3173) ;  /* 0x0000007000007945 */ /* 0x000fe80003800000 */
[----:B------:R-:W-:Y:S05]  /*7ec0*/  @P3 BRA `(.L_x_3174) ;  /* 0x0000000000143947 */ /* 0x000fea0003800000 */
[----:B--2---:R-:W-:Y:S02]  /*7ed0*/  F2FP.F16.F32.PACK_AB R4, R27, R20 ;  /* 0x000000141b04723e */ /* 0x004fe400000000ff */
[----:B------:R-:W-:Y:S02]  /*7ee0*/  F2FP.F16.F32.PACK_AB R5, R32, R3 ;  /* 0x000000032005723e */ /* 0x000fe400000000ff */
[----:B0-----:R-:W-:Y:S02]  /*7ef0*/  F2FP.F16.F32.PACK_AB R6, R37, R36 ;  /* 0x000000242506723e */ /* 0x001fe400000000ff */
[----:B------:R-:W-:-:S05]  /*7f00*/  F2FP.F16.F32.PACK_AB R7, R0, R13 ;  /* 0x0000000d0007723e */ /* 0x000fca00000000ff */
[----:B------:R3:W-:Y:S02]  /*7f10*/  STS.128 [R25+-0x120], R4 ;  /* 0xfffee00419007388 */ /* 0x0007e40000000c00 */
.L_x_3174:
[----:B------:R-:W-:Y:S05]  /*7f20*/  BSYNC B0 ;  /* 0x0000000000007941 */ /* 0x000fea0003800000 */
.L_x_3173:
[----:B------:R-:W-:Y:S06]  /*7f30*/  BAR.SYNC.DEFER_BLOCKING 0x0 ;  /* 0x0000000000007b1d */ /* 0x000fec0000010000 */
[----:B------:R-:W-:Y:S04]  /*7f40*/  BSSY B0, `(.L_x_3175) ;  /* 0x0000013000007945 */ /* 0x000fe80003800000 */
[----:B------:R-:W-:Y:S05]  /*7f50*/  @P4 BRA `(.L_x_3176) ;  /* 0x0000000000444947 */ /* 0x000fea0003800000 */
[----:B0-23--:R-:W1:Y:S02]  /*7f60*/  LDS.128 R4, [R25] ;  /* 0x0000000019047984 */ /* 0x00de640000000c00 */
        /* <DEDUP_REMOVED lines=16> */
.L_x_3176:
[----:B------:R-:W-:Y:S05]  /*8070*/  BSYNC B0 ;  /* 0x0000000000007941 */ /* 0x000fea0003800000 */
.L_x_3175:
[----:B------:R-:W-:Y:S06]  /*8080*/  BAR.SYNC.DEFER_BLOCKING 0x0 ;  /* 0x0000000000007b1d */ /* 0x000fec0000010000 */
.L_x_3169:
[----:B------:R-:W-:-:S04]  /*8090*/  IADD3 R18, R18, 0x1f, RZ ;  /* 0x0000001f12127810 */ /* 0x000fc80007ffe0ff */
[----:B------:R-:W-:-:S13]  /*80a0*/  ISETP.GT.U32.OR P0, PT, R18, 0x3e, P0 ;  /* 0x0000003e1200780c */ /* 0x000fda0000704470 */
[----:B------:R-:W-:Y:S05]  /*80b0*/  @P0 EXIT ;  /* 0x000000000000094d */ /* 0x000fea0003800000 */
[----:B------:R-:W4:Y:S02]  /*80c0*/  LDC R2, c[0x0][0x308] ;  /* 0x0000c200ff027b82 */ /* 0x000f240000000800 */
[----:B----4-:R-:W-:-:S13]  /*80d0*/  ISETP.NE.AND P0, PT, R2, 0x2, PT ;  /* 0x000000020200780c */ /* 0x010fda0003f05270 */
[----:B------:R-:W-:Y:S05]  /*80e0*/  @!P0 BRA `(.L_x_3177) ;  /* 0x0000000000308947 */ /* 0x000fea0003800000 */
[----:B--23--:R-:W2:Y:S01]  /*80f0*/  LDC.64 R4, c[0x0][0x210] ;  /* 0x00008400ff047b82 */ /* 0x00cea20000000a00 */
[----:B------:R-:W-:Y:S01]  /*8100*/  IMAD R21, R22, 0x90, R21 ;  /* 0x0000009016157824 */ /* 0x000fe200078e0215 */
[----:B------:R-:W-:Y:S02]  /*8110*/  F2FP.F16.F32.PACK_AB R27, R27, R20 ;  /* 0x000000141b1b723e */ /* 0x000fe400000000ff */
[----:B------:R-:W-:Y:S02]  /*8120*/  F2FP.F16.F32.PACK_AB R3, R32, R3 ;  /* 0x000000032003723e */ /* 0x000fe400000000ff */
[----:B------:R-:W-:Y:S02]  /*8130*/  F2FP.F16.F32.PACK_AB R37, R37, R36 ;  /* 0x000000242525723e */ /* 0x000fe400000000ff */
[----:B------:R-:W-:Y:S01]  /*8140*/  F2FP.F16.F32.PACK_AB R13, R0, R13 ;  /* 0x0000000d000d723e */ /* 0x000fe200000000ff */
[----:B--2---:R-:W-:-:S05]  /*8150*/  IMAD.WIDE R4, R21, 0x2, R4 ;  /* 0x0000000215047825 */ /* 0x004fca00078e0204 */
[----:B------:R-:W-:Y:S04]  /*8160*/  STG.E desc[UR36][R4.64], R27 ;  /* 0x0000001b04007986 */ /* 0x000fe8000c101924 */
[----:B------:R-:W-:Y:S04]  /*8170*/  STG.E desc[UR36][R4.64+0x4], R3 ;  /* 0x0000040304007986 */ /* 0x000fe8000c101924 */
[----:B------:R-:W-:Y:S04]  /*8180*/  STG.E desc[UR36][R4.64+0x8], R37 ;  /* 0x0000082504007986 */ /* 0x000fe8000c101924 */
[----:B------:R-:W-:Y:S01]  /*8190*/  STG.E desc[UR36][R4.64+0xc], R13 ;  /* 0x00000c0d04007986 */ /* 0x000fe2000c101924 */
[----:B------:R-:W-:Y:S05]  /*81a0*/  EXIT ;  /* 0x000000000000794d */ /* 0x000fea0003800000 */
.L_x_3177:
[----:B--23--:R-:W2:Y:S01]  /*81b0*/  LDC.64 R4, c[0x0][0x300] ;  /* 0x0000c000ff047b82 */ /* 0x00cea20000000a00 */
[----:B------:R-:W-:Y:S01]  /*81c0*/  IMAD R21, R22, 0x90, R21 ;  /* 0x0000009016157824 */ /* 0x000fe200078e0215 */
[----:B------:R-:W-:Y:S01]  /*81d0*/  ULDC.64 UR6, c[0x0][0x210] ;  /* 0x0000840000067ab9 */ /* 0x000fe20000000a00 */
[----:B--2---:R-:W2:Y:S02]  /*81e0*/  LDG.E R4, desc[UR36][R4.64] ;  /* 0x0000002404047981 */ /* 0x004ea4000c1e1900 */
[C---:B--2---:R-:W-:Y:S01]  /*81f0*/  FMUL.FTZ R27, R4.reuse, R27 ;  /* 0x0000001b041b7220 */ /* 0x044fe20000410000 */
[C---:B------:R-:W-:Y:S01]  /*8200*/  FMUL.FTZ R3, R4.reuse, R3 ;  /* 0x0000000304037220 */ /* 0x040fe20000410000 */
[C---:B------:R-:W-:Y:S01]  /*8210*/  FMUL.FTZ R32, R4.reuse, R32 ;  /* 0x0000002004207220 */ /* 0x040fe20000410000 */
[C---:B------:R-:W-:Y:S01]  /*8220*/  FMUL.FTZ R36, R4.reuse, R36 ;  /* 0x0000002404247220 */ /* 0x040fe20000410000 */
[C---:B------:R-:W-:Y:S01]  /*8230*/  FMUL.FTZ R20, R4.reuse, R20 ;  /* 0x0000001404147220 */ /* 0x040fe20000410000 */
[C---:B------:R-:W-:Y:S01]  /*8240*/  FMUL.FTZ R37, R4.reuse, R37 ;  /* 0x0000002504257220 */ /* 0x040fe20000410000 */
[----:B------:R-:W2:Y:S01]  /*8250*/  F2I.S8.NTZ R27, R27 ;  /* 0x0000001b001b7305 */ /* 0x000ea20000202100 */
[C---:B------:R-:W-:Y:S01]  /*8260*/  FMUL.FTZ R13, R4.reuse, R13 ;  /* 0x0000000d040d7220 */ /* 0x040fe20000410000 */
[----:B------:R-:W-:-:S06]  /*8270*/  FMUL.FTZ R0, R4, R0 ;  /* 0x0000000004007220 */ /* 0x000fcc0000410000 */
[----:B------:R-:W3:Y:S01]  /*8280*/  F2I.S8.NTZ R3, R3 ;  /* 0x0000000300037305 */ /* 0x000ee20000202100 */
[----:B--2---:R-:W-:-:S07]  /*8290*/  PRMT R2, R27, 0x8880, RZ ;  /* 0x000088801b027816 */ /* 0x004fce00000000ff */
[----:B------:R-:W0:Y:S01]  /*82a0*/  F2I.S8.NTZ R32, R32 ;  /* 0x0000002000207305 */ /* 0x000e220000202100 */
[----:B------:R-:W-:Y:S02]  /*82b0*/  PRMT R2, R2, 0x7710, RZ ;  /* 0x0000771002027816 */ /* 0x000fe400000000ff */
[----:B---3--:R-:W-:-:S05]  /*82c0*/  PRMT R5, R3, 0x8880, RZ ;  /* 0x0000888003057816 */ /* 0x008fca00000000ff */
[----:B------:R-:W2:Y:S01]  /*82d0*/  F2I.S8.NTZ R36, R36 ;  /* 0x0000002400247305 */ /* 0x000ea20000202100 */
[----:B-1----:R-:W-:Y:S02]  /*82e0*/  LOP3.LUT R9, R2, 0xff, RZ, 0xc0, !PT ;  /* 0x000000ff02097812 */ /* 0x002fe400078ec0ff */
[----:B------:R-:W-:Y:S02]  /*82f0*/  PRMT R3, R5, 0x7710, RZ ;  /* 0x0000771005037816 */ /* 0x000fe400000000ff */
[----:B------:R-:W-:Y:S02]  /*8300*/  SHF.L.U64.HI R8, R9, 0x8, RZ ;  /* 0x0000000809087819 */ /* 0x000fe400000102ff */
[----:B0-----:R-:W-:Y:S01]  /*8310*/  PRMT R6, R32, 0x8880, RZ ;  /* 0x0000888020067816 */ /* 0x001fe200000000ff */
[----:B------:R-:W0:Y:S01]  /*8320*/  F2I.S8.NTZ R20, R20 ;  /* 0x0000001400147305 */ /* 0x000e220000202100 */
[----:B------:R-:W-:Y:S02]  /*8330*/  LOP3.LUT R7, R3, 0xff, RZ, 0xc0, !PT ;  /* 0x000000ff03077812 */ /* 0x000fe400078ec0ff */
[----:B------:R-:W-:-:S02]  /*8340*/  PRMT R4, R6, 0x7710, RZ ;  /* 0x0000771006047816 */ /* 0x000fc400000000ff */
[C---:B------:R-:W-:Y:S01]  /*8350*/  SHF.L.U64.HI R3, R7.reuse, 0x10, RZ ;  /* 0x0000001007037819 */ /* 0x040fe200000102ff */
[----:B------:R-:W-:Y:S01]  /*8360*/  IMAD.U32 R7, R7, 0x10000, RZ ;  /* 0x0001000007077824 */ /* 0x000fe200078e00ff */
[----:B------:R-:W-:Y:S01]  /*8370*/  LOP3.LUT R6, R4, 0xff, RZ, 0xc0, !PT ;  /* 0x000000ff04067812 */ /* 0x000fe200078ec0ff */
[----:B------:R-:W1:Y:S01]  /*8380*/  F2I.S8.NTZ R37, R37 ;  /* 0x0000002500257305 */ /* 0x000e620000202100 */
[----:B--2---:R-:W-:Y:S02]  /*8390*/  PRMT R2, R36, 0x8880, RZ ;  /* 0x0000888024027816 */ /* 0x004fe400000000ff */
[----:B------:R-:W-:Y:S02]  /*83a0*/  SHF.L.U64.HI R4, R6, 0x18, RZ ;  /* 0x0000001806047819 */ /* 0x000fe400000102ff */
[----:B------:R-:W-:Y:S02]  /*83b0*/  PRMT R2, R2, 0x7710, RZ ;  /* 0x0000771002027816 */ /* 0x000fe400000000ff */
[----:B0-----:R-:W-:Y:S01]  /*83c0*/  PRMT R20, R20, 0x8880, RZ ;  /* 0x0000888014147816 */ /* 0x001fe200000000ff */
[----:B------:R-:W0:Y:S01]  /*83d0*/  F2I.S8.NTZ R13, R13 ;  /* 0x0000000d000d7305 */ /* 0x000e220000202100 */
[----:B------:R-:W-:-:S02]  /*83e0*/  LOP3.LUT R4, R4, R3, R8, 0xfe, !PT ;  /* 0x0000000304047212 */ /* 0x000fc400078efe08 */
[----:B------:R-:W-:Y:S02]  /*83f0*/  LOP3.LUT R3, R2, 0xff, RZ, 0xc0, !PT ;  /* 0x000000ff02037812 */ /* 0x000fe400078ec0ff */
[----:B-1----:R-:W-:-:S03]  /*8400*/  PRMT R37, R37, 0x8880, RZ ;  /* 0x0000888025257816 */ /* 0x002fc600000000ff */
[----:B------:R1:W2:Y:S01]  /*8410*/  F2I.S8.NTZ R5, R0 ;  /* 0x0000000000057305 */ /* 0x0002a20000202100 */
[----:B------:R-:W-:Y:S02]  /*8420*/  LOP3.LUT R3, R3, 0xffffff00, R4, 0xf8, !PT ;  /* 0xffffff0003037812 */ /* 0x000fe400078ef804 */
[----:B------:R-:W-:Y:S02]  /*8430*/  PRMT R2, R37, 0x7710, RZ ;  /* 0x0000771025027816 */ /* 0x000fe400000000ff */
[----:B------:R-:W-:Y:S02]  /*8440*/  IADD3 R4, P0, R21, UR6, RZ ;  /* 0x0000000615047c10 */ /* 0x000fe4000ff1e0ff */
[----:B0-----:R-:W-:Y:S02]  /*8450*/  PRMT R13, R13, 0x8880, RZ ;  /* 0x000088800d0d7816 */ /* 0x001fe400000000ff */
[----:B-1----:R-:W-:Y:S02]  /*8460*/  PRMT R0, R20, 0x7710, RZ ;  /* 0x0000771014007816 */ /* 0x002fe400000000ff */
[----:B------:R-:W-:-:S02]  /*8470*/  PRMT R2, R2, 0x7604, RZ ;  /* 0x0000760402027816 */ /* 0x000fc400000000ff */
[----:B------:R-:W-:Y:S02]  /*8480*/  PRMT R8, R0, 0x6540, R9 ;  /* 0x0000654000087816 */ /* 0x000fe40000000009 */
[----:B------:R-:W-:Y:S02]  /*8490*/  PRMT R0, R13, 0x7710, RZ ;  /* 0x000077100d007816 */ /* 0x000fe400000000ff */
[----:B------:R-:W-:Y:S02]  /*84a0*/  LOP3.LUT R3, R2, 0xffff00ff, R3, 0xf8, !PT ;  /* 0xffff00ff02037812 */ /* 0x000fe400078ef803 */
[----:B------:R-:W-:Y:S02]  /*84b0*/  PRMT R0, R0, 0x7054, RZ ;  /* 0x0000705400007816 */ /* 0x000fe400000000ff */
[----:B--2---:R-:W-:Y:S02]  /*84c0*/  PRMT R5, R5, 0x8880, RZ ;  /* 0x0000888005057816 */ /* 0x004fe400000000ff */
[----:B------:R-:W-:-:S02]  /*84d0*/  LOP3.LUT R3, R0, 0xff00ffff, R3, 0xf8, !PT ;  /* 0xff00ffff00037812 */ /* 0x000fc400078ef803 */
[----:B------:R-:W-:Y:S02]  /*84e0*/  LOP3.LUT R7, R7, 0xff00ffff, R8, 0xf8, !PT ;  /* 0xff00ffff07077812 */ /* 0x000fe400078ef808 */
[----:B------:R-:W-:Y:S02]  /*84f0*/  PRMT R0, R5, 0x7710, RZ ;  /* 0x0000771005007816 */ /* 0x000fe400000000ff */
[----:B------:R-:W-:Y:S02]  /*8500*/  PRMT R2, R7, 0x4210, R6 ;  /* 0x0000421007027816 */ /* 0x000fe40000000006 */
[----:B------:R-:W-:Y:S02]  /*8510*/  LEA.HI.X.SX32 R5, R21, UR7, 0x1, P0 ;  /* 0x0000000715057c11 */ /* 0x000fe400080f0eff */
[----:B------:R-:W-:-:S05]  /*8520*/  PRMT R3, R3, 0x4210, R0 ;  /* 0x0000421003037816 */ /* 0x000fca0000000000 */
[----:B------:R-:W-:Y:S01]  /*8530*/  STG.E.64 desc[UR36][R4.64], R2 ;  /* 0x0000000204007986 */ /* 0x000fe2000c101b24 */
[----:B------:R-:W-:Y:S05]  /*8540*/  EXIT ;  /* 0x000000000000794d */ /* 0x000fea0003800000 */
.L_x_3131:
[----:B------:R-:W-:Y:S01]  /*8550*/  MOV R12, 0x10 ;  /* 0x00000010000c7802 */ /* 0x000fe20000000f00 */
[----:B------:R-:W-:Y:S01]  /*8560*/  IMAD.MOV.U32 R11, RZ, RZ, 0x1f ;  /* 0x0000001fff0b7424 */ /* 0x000fe200078e00ff */
[----:B------:R-:W-:-:S07]  /*8570*/  MOV R15, 0xffffffff ;  /* 0xffffffff000f7802 */ /* 0x000fce0000000f00 */
[----:B-----5:R-:W-:Y:S05]  /*8580*/  WARPSYNC.COLLECTIVE R15, `(.L_x_3178) ;  /* 0x000000000f087348 */ /* 0x020fea0003c00000 */
[----:B------:R0:W1:Y:S02]  /*8590*/  SHFL.BFLY P6, R14, R13, R12, R11 ;  /* 0x0c00000c0d0e7389 */ /* 0x00006400000c000b */
[----:B01---5:R-:W-:Y:S01]  /*85a0*/  ENDCOLLECTIVE ;  /* 0x000000000000791b */ /* 0x023fe20003800000 */
.L_x_3178:
[----:B------:R-:W-:Y:S01]  /*85b0*/  MOV R12, 0x8 ;  /* 0x00000008000c7802 */ /* 0x000fe20000000f00 */
[----:B------:R-:W-:-:S04]  /*85c0*/  FADD.FTZ R0, R13, R14 ;  /* 0x0000000e0d007221 */ /* 0x000fc80000010000 */
[----:B------:R-:W-:-:S07]  /*85d0*/  IMAD.MOV.U32 R13, RZ, RZ, R0 ;  /* 0x000000ffff0d7224 */ /* 0x000fce00078e0000 */
[----:B------:R-:W-:Y:S05]  /*85e0*/  WARPSYNC.COLLECTIVE R15, `(.L_x_3179) ;  /* 0x000000000f087348 */ /* 0x000fea0003c00000 */
[----:B------:R0:W1:Y:S02]  /*85f0*/  SHFL.BFLY P6, R14, R13, R12, R11 ;  /* 0x0c00000c0d0e7389 */ /* 0x00006400000c000b */
[----:B01----:R-:W-:Y:S01]  /*8600*/  ENDCOLLECTIVE ;  /* 0x000000000000791b */ /* 0x003fe20003800000 */
.L_x_3179:
[----:B------:R-:W-:Y:S01]  /*8610*/  MOV R12, 0x4 ;  /* 0x00000004000c7802 */ /* 0x000fe20000000f00 */
[----:B------:R-:W-:-:S04]  /*8620*/  FADD.FTZ R3, R0, R14 ;  /* 0x0000000e00037221 */ /* 0x000fc80000010000 */
[----:B------:R-:W-:-:S07]  /*8630*/  IMAD.MOV.U32 R13, RZ, RZ, R3 ;  /* 0x000000ffff0d7224 */ /* 0x000fce00078e0003 */
[----:B------:R-:W-:Y:S05]  /*8640*/  WARPSYNC.COLLECTIVE R15, `(.L_x_3180) ;  /* 0x000000000f087348 */ /* 0x000fea0003c00000 */
[----:B------:R0:W1:Y:S02]  /*8650*/  SHFL.BFLY P6, R14, R13, R12, R11 ;  /* 0x0c00000c0d0e7389 */ /* 0x00006400000c000b */
[----:B01----:R-:W-:Y:S01]  /*8660*/  ENDCOLLECTIVE ;  /* 0x000000000000791b */ /* 0x003fe20003800000 */
.L_x_3180:
[----:B------:R-:W-:Y:S01]  /*8670*/  MOV R12, 0x2 ;  /* 0x00000002000c7802 */ /* 0x000fe20000000f00 */
[----:B------:R-:W-:-:S04]  /*8680*/  FADD.FTZ R4, R3, R14 ;  /* 0x0000000e03047221 */ /* 0x000fc80000010000 */
[----:B------:R-:W-:-:S07]  /*8690*/  IMAD.MOV.U32 R13, RZ, RZ, R4 ;  /* 0x000000ffff0d7224 */ /* 0x000fce00078e0004 */
[----:B------:R-:W-:Y:S05]  /*86a0*/  WARPSYNC.COLLECTIVE R15, `(.L_x_3181) ;  /* 0x000000000f087348 */ /* 0x000fea0003c00000 */
[----:B------:R0:W1:Y:S02]  /*86b0*/  SHFL.BFLY P6, R14, R13, R12, R11 ;  /* 0x0c00000c0d0e7389 */ /* 0x00006400000c000b */
[----:B01----:R-:W-:Y:S01]  /*86c0*/  ENDCOLLECTIVE ;  /* 0x000000000000791b */ /* 0x003fe20003800000 */
.L_x_3181:
[----:B------:R-:W-:Y:S01]  /*86d0*/  MOV R12, 0x1 ;  /* 0x00000001000c7802 */ /* 0x000fe20000000f00 */
[----:B------:R-:W-:-:S04]  /*86e0*/  FADD.FTZ R5, R4, R14 ;  /* 0x0000000e04057221 */ /* 0x000fc80000010000 */
[----:B------:R-:W-:-:S07]  /*86f0*/  IMAD.MOV.U32 R13, RZ, RZ, R5 ;  /* 0x000000ffff0d7224 */ /* 0x000fce00078e0005 */
[----:B------:R-:W-:Y:S05]  /*8700*/  WARPSYNC.COLLECTIVE R15, `(.L_x_3182) ;  /* 0x000000000f087348 */ /* 0x000fea0003c00000 */
[----:B------:R0:W1:Y:S02]  /*8710*/  SHFL.BFLY P6, R14, R13, R12, R11 ;  /* 0x0c00000c0d0e7389 */ /* 0x00006400000c000b */
[----:B01----:R-:W-:Y:S01]  /*8720*/  ENDCOLLECTIVE ;  /* 0x000000000000791b */ /* 0x003fe20003800000 */
.L_x_3182:
[----:B------:R-:W-:Y:S05]  /*8730*/  BRA `(.L_x_3183) ;  /* 0xffffff9c00c87947 */ /* 0x000fea000383ffff */
.L_x_3135:
[----:B------:R-:W-:Y:S01]  /*8740*/  BSSY B1, `(.L_x_3184) ;  /* 0x0000007000017945 */ /* 0x000fe20003800000 */
[----:B------:R-:W-:Y:S01]  /*8750*/  IMAD.MOV.U32 R12, RZ, RZ, 0x1 ;  /* 0x00000001ff0c7424 */ /* 0x000fe200078e00ff */
[----:B------:R-:W-:Y:S01]  /*8760*/  MOV R11, 0x1f ;  /* 0x0000001f000b7802 */ /* 0x000fe20000000f00 */
[----:B------:R-:W-:-:S07]  /*8770*/  IMAD.MOV.U32 R15, RZ, RZ, -0x1 ;  /* 0xffffffffff0f7424 */ /* 0x000fce00078e00ff */
[----:B-----5:R-:W-:Y:S05]  /*8780*/  WARPSYNC.COLLECTIVE R15, `(.L_x_3185) ;  /* 0x000000000f087348 */ /* 0x020fea0003c00000 */
[----:B------:R0:W1:Y:S02]  /*8790*/  SHFL.BFLY P6, R14, R13, R12, R11 ;  /* 0x0c00000c0d0e7389 */ /* 0x00006400000c000b */
[----:B01---5:R-:W-:Y:S01]  /*87a0*/  ENDCOLLECTIVE ;  /* 0x000000000000791b */ /* 0x023fe20003800000 */
.L_x_3185:
[----:B------:R-:W-:Y:S05]  /*87b0*/  BSYNC B1 ;  /* 0x0000000000017941 */ /* 0x000fea0003800000 */
.L_x_3184:
[----:B------:R-:W-:Y:S05]  /*87c0*/  BRA `(.L_x_3186) ;  /* 0xffffffc800c87947 */ /* 0x000fea000383ffff */
.L_x_3139:
[----:B-1----:R-:W-:Y:S01]  /*87d0*/  HFMA2.MMA R11, -RZ, RZ, 0, 1.847743988037109375e-06 ;  /* 0x0000001fff0b7435 */ /* 0x002fe200000001ff */
[----:B------:R-:W-:Y:S01]  /*87e0*/  BSSY B0, `(.L_x_3187) ;  /* 0x0000007000007945 */ /* 0x000fe20003800000 */
[----:B0-----:R-:W-:Y:S01]  /*87f0*/  MOV R13, R27 ;  /* 0x0000001b000d7202 */ /* 0x001fe20000000f00 */
[----:B------:R-:W-:Y:S02]  /*8800*/  IMAD.MOV.U32 R12, RZ, RZ, 0x10 ;  /* 0x00000010ff0c7424 */ /* 0x000fe400078e00ff */
[----:B------:R-:W-:-:S07]  /*8810*/  IMAD.MOV.U32 R15, RZ, RZ, -0x1 ;  /* 0xffffffffff0f7424 */ /* 0x000fce00078e00ff */
[----:B--23-5:R-:W-:Y:S05]  /*8820*/  WARPSYNC.COLLECTIVE R15, `(.L_x_3188) ;  /* 0x000000000f087348 */ /* 0x02cfea0003c00000 */
[----:B------:R0:W1:Y:S02]  /*8830*/  SHFL.BFLY P6, R14, R13, R12, R11 ;  /* 0x0c00000c0d0e7389 */ /* 0x00006400000c000b */
[----:B0123-5:R-:W-:Y:S01]  /*8840*/  ENDCOLLECTIVE ;  /* 0x000000000000791b */ /* 0x02ffe20003800000 */
.L_x_3188:
[----:B------:R-:W-:Y:S05]  /*8850*/  BSYNC B0 ;  /* 0x0000000000007941 */ /* 0x000fea0003800000 */
.L_x_3187:
[----:B------:R-:W-:Y:S01]  /*8860*/  FMNMX.FTZ R13, R14, R27, !PT ;  /* 0x0000001b0e0d7209 */ /* 0x000fe20007810000 */
[----:B------:R-:W-:Y:S01]  /*8870*/  IMAD.MOV.U32 R11, RZ, RZ, 0x1f ;  /* 0x0000001fff0b7424 */ /* 0x000fe200078e00ff */
[----:B------:R-:W-:Y:S02]  /*8880*/  MOV R12, 0x8 ;  /* 0x00000008000c7802 */ /* 0x000fe40000000f00 */
[----:B------:R-:W-:-:S07]  /*8890*/  MOV R15, 0xffffffff ;  /* 0xffffffff000f7802 */ /* 0x000fce0000000f00 */
[----:B------:R-:W-:Y:S05]  /*88a0*/  WARPSYNC.COLLECTIVE R15, `(.L_x_3189) ;  /* 0x000000000f087348 */ /* 0x000fea0003c00000 */
[----:B------:R0:W1:Y:S02]  /*88b0*/  SHFL.BFLY P6, R14, R13, R12, R11 ;  /* 0x0c00000c0d0e7389 */ /* 0x00006400000c000b */
[----:B01----:R-:W-:Y:S01]  /*88c0*/  ENDCOLLECTIVE ;  /* 0x000000000000791b */ /* 0x003fe20003800000 */
.L_x_3189:
[----:B------:R-:W-:Y:S01]  /*88d0*/  HFMA2.MMA R12, -RZ, RZ, 0, 2.384185791015625e-07 ;  /* 0x00000004ff0c7435 */ /* 0x000fe200000001ff */
[----:B------:R-:W-:-:S05]  /*88e0*/  FMNMX.FTZ R0, R13, R14, !PT ;  /* 0x0000000e0d007209 */ /* 0x000fca0007810000 */
[----:B------:R-:W-:-:S07]  /*88f0*/  IMAD.MOV.U32 R13, RZ, RZ, R0 ;  /* 0x000000ffff0d7224 */ /* 0x000fce00078e0000 */
[----:B------:R-:W-:Y:S05]  /*8900*/  WARPSYNC.COLLECTIVE R15, `(.L_x_3190) ;  /* 0x000000000f087348 */ /* 0x000fea0003c00000 */
[----:B------:R0:W1:Y:S02]  /*8910*/  SHFL.BFLY P6, R14, R13, R12, R11 ;  /* 0x0c00000c0d0e7389 */ /* 0x00006400000c000b */
[----:B01----:R-:W-:Y:S01]  /*8920*/  ENDCOLLECTIVE ;  /* 0x000000000000791b */ /* 0x003fe20003800000 */
.L_x_3190:
[----:B------:R-:W-:Y:S02]  /*8930*/  MOV R12, 0x2 ;  /* 0x00000002000c7802 */ /* 0x000fe40000000f00 */
[----:B------:R-:W-:-:S05]  /*8940*/  FMNMX.FTZ R3, R0, R14, !PT ;  /* 0x0000000e00037209 */ /* 0x000fca0007810000 */
[----:B------:R-:W-:-:S07]  /*8950*/  IMAD.MOV.U32 R13, RZ, RZ, R3 ;  /* 0x000000ffff0d7224 */ /* 0x000fce00078e0003 */
[----:B------:R-:W-:Y:S05]  /*8960*/  WARPSYNC.COLLECTIVE R15, `(.L_x_3191) ;  /* 0x000000000f087348 */ /* 0x000fea0003c00000 */
[----:B------:R0:W1:Y:S02]  /*8970*/  SHFL.BFLY P6, R14, R13, R12, R11 ;  /* 0x0c00000c0d0e7389 */ /* 0x00006400000c000b */
[----:B01----:R-:W-:Y:S01]  /*8980*/  ENDCOLLECTIVE ;  /* 0x000000000000791b */ /* 0x003fe20003800000 */
.L_x_3191:
[----:B------:R-:W-:Y:S05]  /*8990*/  BRA `(.L_x_3192) ;  /* 0xffffffcc00187947 */ /* 0x000fea000383ffff */
.L_x_3193:
        /* <DEDUP_REMOVED lines=14> */
.L_x_4251:


//--------------------- .text._ZN4mmha33masked_multihead_attention_kernelItLi144ELi256ELi4ELi32ELi64ELb0ELb1EEEv26Multihead_attention_paramsIT_XT5_EE --------------------------
	.section	.text._ZN4mmha33masked_multihead_attention_kernelItLi144ELi256ELi4ELi32ELi64ELb0ELb1EEEv26Multihead_attention_paramsIT_XT5_EE,"ax",@progbits
	.align	128
        .global         _ZN4mmha33masked_multihead_attention_kernelItLi144ELi256ELi4ELi32ELi64ELb0ELb1EEEv26Multihead_attention_paramsIT_XT5_EE
        .type           _ZN4mmha33masked_multihead_attention_kernelItLi144ELi256ELi4ELi32ELi64ELb0ELb1EEEv26Multihead_attention_paramsIT_XT5_EE,@function
        .size           _ZN4mmha33masked_multihead_attention_kernelItLi144ELi256ELi4ELi32ELi64ELb0ELb1EEEv26Multihead_attention_paramsIT_XT5_EE,(.L_x_4252 - _ZN4mmha33masked_multihead_attention_kernelItLi144ELi256ELi4ELi32ELi64ELb0ELb1EEEv26Multihead_attention_paramsIT_XT5_EE)
        .other          _ZN4mmha33masked_multihead_attention_kernelItLi144ELi256ELi4ELi32ELi64ELb0ELb1EEEv26Multihead_attention_paramsIT_XT5_EE,@"STO_CUDA_ENTRY STV_DEFAULT"
_ZN4mmha33masked_multihead_attention_kernelItLi144ELi256ELi4ELi32ELi64ELb0ELb1EEEv26Multihead_attention_paramsIT_XT5_EE:
.text._ZN4mmha33masked_multihead_attention_kernelItLi144ELi256ELi4ELi32ELi64ELb0ELb1EEEv26Multihead_attention_paramsIT_XT5_EE:
[----:B------:R-:W0:Y:S01]  /*0000*/  LDC R1, c[0x0][0x28] ;  /* 0x00000a00ff017b82 */ /* 0x000e220000000800 */
[----:B------:R-:W-:Y:S01]  /*0010*/  ULDC.64 UR4, c[0x0][0x320] ;  /* 0x0000c80000047ab9 */ /* 0x000fe20000000a00 */
[----:B------:R-:W-:Y:S01]  /*0020*/  ULDC.64 UR36, c[0x0][0x208] ;  /* 0x0000820000247ab9 */ /* 0x000fe20000000a00 */
[----:B------:R-:W-:-:S05]  /*0030*/  ISETP.NE.U32.AND P0, PT, RZ, UR4, PT ;  /* 0x00000004ff007c0c */ /* 0x000fca000bf05070 */
[----:B------:R-:W1:Y:S01]  /*0040*/  S2UR UR44, SR_CTAID.Y ;  /* 0x00000000002c79c3 */ /* 0x000e620000002600 */
[----:B------:R-:W-:-:S13]  /*0050*/  ISETP.NE.AND.EX P0, PT, RZ, UR5, PT, P0 ;  /* 0x00000005ff007c0c */ /* 0x000fda000bf05300 */
[----:B------:R-:W-:Y:S05]  /*0060*/  @!P0 BRA `(.L_x_3194) ;  /* 0x00000000001c8947 */ /* 0x000fea0003800000 */
[----:B-1----:R-:W-:-:S04]  /*0070*/  UIADD3 UR4, UP0, UR44, UR4, URZ ;  /* 0x000000042c047290 */ /* 0x002fc8000ff1e03f */
[----:B------:R-:W-:Y:S02]  /*0080*/  ULEA.HI.X.SX32 UR5, UR44, UR5, 0x1, UP0 ;  /* 0x000000052c057291 */ /* 0x000fe400080f0e3f */
[----:B------:R-:W-:-:S04]  /*0090*/  IMAD.U32 R2, RZ, RZ, UR4 ;  /* 0x00000004ff027e24 */ /* 0x000fc8000f8e00ff */
[----:B------:R-:W-:-:S05]  /*00a0*/  IMAD.U32 R3, RZ, RZ, UR5 ;  /* 0x00000005ff037e24 */ /* 0x000fca000f8e00ff */
[----:B------:R-:W2:Y:S02]  /*00b0*/  LDG.E.U8 R2, desc[UR36][R2.64] ;  /* 0x0000002402027981 */ /* 0x000ea4000c1e1100 */
[----:B--2---:R-:W-:-:S13]  /*00c0*/  ISETP.NE.AND P0, PT, R2, 0x1, PT ;  /* 0x000000010200780c */ /* 0x004fda0003f05270 */
[----:B------:R-:W-:Y:S05]  /*00d0*/  @!P0 EXIT ;  /* 0x000000000000894d */ /* 0x000fea0003800000 */
.L_x_3194:
[----:B------:R-:W2:Y:S01]  /*00e0*/  LDC R11, c[0x0][0x280] ;  /* 0x0000a000ff0b7b82 */ /* 0x000ea20000000800 */
[----:B------:R-:W-:Y:S01]  /*00f0*/  ULDC.64 UR4, c[0x0][0x330] ;  /* 0x0000cc0000047ab9 */ /* 0x000fe20000000a00 */
[----:B-1----:R-:W-:Y:S01]  /*0100*/  IABS R6, UR44 ;  /* 0x0000002c00067c13 */ /* 0x002fe20008000000 */
[----:B------:R-:W-:Y:S01]  /*0110*/  UISETP.NE.U32.AND UP0, UPT, UR4, URZ, UPT ;  /* 0x0000003f0400728c */ /* 0x000fe2000bf05070 */
[----:B------:R-:W-:-:S03]  /*0120*/  ULDC UR7, c[0x0][0x284] ;  /* 0x0000a10000077ab9 */ /* 0x000fc60000000800 */
[----:B------:R-:W-:-:S06]  /*0130*/  UISETP.NE.AND.EX UP0, UPT, UR5, URZ, UPT, UP0 ;  /* 0x0000003f0500728c */ /* 0x000fcc000bf05300 */
[----:B------:R-:W-:-:S05]  /*0140*/  PLOP3.LUT P4, PT, PT, PT, UP0, 0x80, 0x0 ;  /* 0x000000000000781c */ /* 0x000fca0003f8f008 */
[----:B------:R-:W-:Y:S02]  /*0150*/  @UP0 ULDC.64 UR4, c[0x0][0x330] ;  /* 0x0000cc0000040ab9 */ /* 0x000fe40000000a00 */
[----:B------:R-:W-:Y:S01]  /*0160*/  @UP0 UIMAD.WIDE UR4, UR44, 0x4, UR4 ;  /* 0x000000042c0408a5 */ /* 0x000fe2000f8e0204 */
[----:B--2---:R-:W-:-:S05]  /*0170*/  IABS R7, R11 ;  /* 0x0000000b00077213 */ /* 0x004fca0000000000 */
[----:B------:R-:W-:Y:S01]  /*0180*/  IMAD.U32 R4, RZ, RZ, UR4 ;  /* 0x00000004ff047e24 */ /* 0x000fe2000f8e00ff */
[----:B------:R-:W-:Y:S01]  /*0190*/  @UP0 ULDC UR4, c[0x0][0x2c0] ;  /* 0x0000b00000040ab9 */ /* 0x000fe20000000800 */
[----:B------:R-:W1:Y:S01]  /*01a0*/  I2F.RP R0, R7 ;  /* 0x0000000700007306 */ /* 0x000e620000209400 */
[----:B------:R-:W-:-:S05]  /*01b0*/  IMAD.U32 R5, RZ, RZ, UR5 ;  /* 0x00000005ff057e24 */ /* 0x000fca000f8e00ff */
[----:B------:R2:W3:Y:S02]  /*01c0*/  @P4 LDG.E R10, desc[UR36][R4.64] ;  /* 0x00000024040a4981 */ /* 0x0004e4000c1e1900 */
[----:B-1----:R-:W1:Y:S02]  /*01d0*/  MUFU.RCP R0, R0 ;  /* 0x0000000000007308 */ /* 0x002e640000001000 */
[----:B-1----:R-:W-:-:S06]  /*01e0*/  IADD3 R2, R0, 0xffffffe, RZ ;  /* 0x0ffffffe00027810 */ /* 0x002fcc0007ffe0ff */
[----:B------:R1:W4:Y:S02]  /*01f0*/  F2I.FTZ.U32.TRUNC.NTZ R3, R2 ;  /* 0x0000000200037305 */ /* 0x000324000021f000 */
[----:B-1----:R-:W-:Y:S01]  /*0200*/  IMAD.MOV.U32 R2, RZ, RZ, RZ ;  /* 0x000000ffff027224 */ /* 0x002fe200078e00ff */
[----:B----4-:R-:W-:-:S05]  /*0210*/  IADD3 R0, RZ, -R3, RZ ;  /* 0x80000003ff007210 */ /* 0x010fca0007ffe0ff */
[----:B------:R-:W-:-:S04]  /*0220*/  IMAD R9, R0, R7, RZ ;  /* 0x0000000700097224 */ /* 0x000fc800078e02ff */
[----:B------:R-:W-:Y:S02]  /*0230*/  IMAD.HI.U32 R0, R3, R9, R2 ;  /* 0x0000000903007227 */ /* 0x000fe400078e0002 */
[----:B------:R-:W1:Y:S04]  /*0240*/  LDC.64 R2, c[0x0][0x2f0] ;  /* 0x0000bc00ff027b82 */ /* 0x000e680000000a00 */
[----:B------:R-:W-:-:S04]  /*0250*/  IMAD.HI.U32 R0, R0, R6, RZ ;  /* 0x0000000600007227 */ /* 0x000fc800078e00ff */
[----:B------:R-:W-:-:S04]  /*0260*/  IMAD.MOV R8, RZ, RZ, -R0 ;  /* 0x000000ffff087224 */ /* 0x000fc800078e0a00 */
[----:B------:R-:W-:-:S05]  /*0270*/  IMAD R6, R7, R8, R6 ;  /* 0x0000000807067224 */ /* 0x000fca00078e0206 */
[----:B------:R-:W-:Y:S02]  /*0280*/  ISETP.GT.U32.AND P2, PT, R7, R6, PT ;  /* 0x000000060700720c */ /* 0x000fe40003f44070 */
[----:B-1----:R-:W-:-:S04]  /*0290*/  ISETP.NE.U32.AND P0, PT, R2, RZ, PT ;  /* 0x000000ff0200720c */ /* 0x002fc80003f05070 */
[----:B------:R-:W-:-:S07]  /*02a0*/  ISETP.NE.AND.EX P0, PT, R3, RZ, PT, P0 ;  /* 0x000000ff0300720c */ /* 0x000fce0003f05300 */
[----:B------:R-:W-:-:S04]  /*02b0*/  @!P2 IADD3 R6, R6, -R7, RZ ;  /* 0x800000070606a210 */ /* 0x000fc80007ffe0ff */
[----:B------:R-:W-:Y:S02]  /*02c0*/  ISETP.GE.U32.AND P1, PT, R6, R7, PT ;  /* 0x000000070600720c */ /* 0x000fe40003f26070 */
[C---:B------:R-:W-:Y:S01]  /*02d0*/  LOP3.LUT R6, R11.reuse, UR44, RZ, 0x3c, !PT ;  /* 0x0000002c0b067c12 */ /* 0x040fe2000f8e3cff */
[----:B------:R-:W-:Y:S01]  /*02e0*/  @!P2 VIADD R0, R0, 0x1 ;  /* 0x000000010000a836 */ /* 0x000fe20000000000 */
[----:B--2---:R-:W1:Y:S02]  /*02f0*/  @P0 LDC.64 R4, c[0x0][0x2f0] ;  /* 0x0000bc00ff040b82 */ /* 0x004e640000000a00 */
[----:B------:R-:W-:Y:S02]  /*0300*/  ISETP.GE.AND P3, PT, R6, RZ, PT ;  /* 0x000000ff0600720c */ /* 0x000fe40003f66270 */
[----:B------:R-:W-:-:S05]  /*0310*/  ISETP.NE.AND P2, PT, R11, RZ, PT ;  /* 0x000000ff0b00720c */ /* 0x000fca0003f45270 */
[----:B------:R-:W-:-:S05]  /*0320*/  @P1 VIADD R0, R0, 0x1 ;  /* 0x0000000100001836 */ /* 0x000fca0000000000 */
[----:B------:R-:W-:-:S05]  /*0330*/  MOV R23, R0 ;  /* 0x0000000000177202 */ /* 0x000fca0000000f00 */
[----:B------:R-:W-:Y:S01]  /*0340*/  @!P3 IMAD.MOV R23, RZ, RZ, -R23 ;  /* 0x000000ffff17b224 */ /* 0x000fe200078e0a17 */
[----:B------:R-:W-:-:S05]  /*0350*/  @!P2 LOP3.LUT R23, RZ, R11, RZ, 0x33, !PT ;  /* 0x0000000bff17a212 */ /* 0x000fca00078e33ff */
[----:B-1----:R-:W-:-:S06]  /*0360*/  @P0 IMAD.WIDE R4, R23, 0x4, R4 ;  /* 0x0000000417040825 */ /* 0x002fcc00078e0204 */
[----:B------:R1:W2:Y:S01]  /*0370*/  @P0 LDG.E R4, desc[UR36][R4.64] ;  /* 0x0000002404040981 */ /* 0x0002a2000c1e1900 */
[----:B------:R-:W-:-:S05]  /*0380*/  IMAD.U32 R0, RZ, RZ, UR7 ;  /* 0x00000007ff007e24 */ /* 0x000fca000f8e00ff */
[----:B------:R-:W-:-:S04]  /*0390*/  IABS R0, R0 ;  /* 0x0000000000007213 */ /* 0x000fc80000000000 */
[----:B------:R-:W-:-:S13]  /*03a0*/  R2UR UR8, R0 ;  /* 0x00000000000872ca */ /* 0x000fda00000e0000 */
[----:B------:R-:W4:Y:S08]  /*03b0*/  I2F.RP R0, UR8 ;  /* 0x0000000800007d06 */ /* 0x000f300008209400 */
[----:B----4-:R-:W4:Y:S02]  /*03c0*/  MUFU.RCP R0, R0 ;  /* 0x0000000000007308 */ /* 0x010f240000001000 */
[----:B----4-:R-:W-:Y:S01]  /*03d0*/  IADD3 R6, R0, 0xffffffe, RZ ;  /* 0x0ffffffe00067810 */ /* 0x010fe20007ffe0ff */
[----:B------:R-:W4:Y:S01]  /*03e0*/  S2R R22, SR_TID.X ;  /* 0x0000000000167919 */ /* 0x000f220000002100 */
[----:B------:R-:W5:Y:S04]  /*03f0*/  S2UR UR45, SR_CTAID.X ;  /* 0x00000000002d79c3 */ /* 0x000f680000002500 */
[----:B------:R-:W0:Y:S04]  /*0400*/  F2I.FTZ.U32.TRUNC.NTZ R6, R6 ;  /* 0x0000000600067305 */ /* 0x000e28000021f000 */
[----:B------:R-:W5:Y:S01]  /*0410*/  LDC R0, c[0x0][0x308] ;  /* 0x0000c200ff007b82 */ /* 0x000f620000000800 */
[----:B0-----:R-:W-:-:S13]  /*0420*/  R2UR UR5, R6 ;  /* 0x00000000060572ca */ /* 0x001fda00000e0000 */
[----:B------:R-:W-:-:S04]  /*0430*/  UIADD3 UR6, URZ, -UR5, URZ ;  /* 0x800000053f067290 */ /* 0x000fc8000fffe03f */
[----:B------:R-:W-:Y:S01]  /*0440*/  UIMAD UR6, UR6, UR8, URZ ;  /* 0x00000008060672a4 */ /* 0x000fe2000f8e023f */
[C---:B----4-:R-:W-:Y:S01]  /*0450*/  ISETP.GE.AND P1, PT, R22.reuse, 0x12, PT ;  /* 0x000000121600780c */ /* 0x050fe20003f26270 */
[----:B------:R-:W-:Y:S01]  /*0460*/  IMAD.SHL.U32 R28, R22, 0x8, RZ ;  /* 0x00000008161c7824 */ /* 0x000fe200078e00ff */
[----:B---3--:R-:W-:-:S13]  /*0470*/  @P4 R2UR UR40, R10 ;  /* 0x000000000a2842ca */ /* 0x008fda00000e0000 */
[----:B------:R-:W-:-:S07]  /*0480*/  @UP0 UIADD3 UR40, UR40, UR4, URZ ;  /* 0x0000000428280290 */ /* 0x000fce000fffe03f */
[----:B------:R-:W-:Y:S02]  /*0490*/  @!UP0 ULDC UR40, c[0x0][0x29c] ;  /* 0x0000a70000288ab9 */ /* 0x000fe40000000800 */
[----:B-1----:R-:W-:-:S04]  /*04a0*/  IABS R5, UR40 ;  /* 0x0000002800057c13 */ /* 0x002fc80008000000 */
[----:B------:R-:W-:Y:S01]  /*04b0*/  R2UR UR41, R5 ;  /* 0x00000000052972ca */ /* 0x000fe200000e0000 */
[----:B------:R-:W-:Y:S02]  /*04c0*/  UMOV UR4, URZ ;  /* 0x0000003f00047c82 */ /* 0x000fe40008000000 */
[----:B------:R-:W-:-:S03]  /*04d0*/  UIMAD.WIDE.U32 UR4, UR5, UR6, UR4 ;  /* 0x00000006050472a5 */ /* 0x000fc6000f8e0004 */
[----:B------:R-:W-:-:S07]  /*04e0*/  ULDC UR6, c[0x0][0x288] ;  /* 0x0000a20000067ab9 */ /* 0x000fce0000000800 */
[----:B------:R-:W-:-:S04]  /*04f0*/  UIMAD.WIDE.U32 UR4, UR5, UR41, URZ ;  /* 0x00000029050472a5 */ /* 0x000fc8000f8e003f */
[----:B------:R-:W-:Y:S02]  /*0500*/  UIADD3 UR5, -UR5, URZ, URZ ;  /* 0x0000003f05057290 */ /* 0x000fe4000fffe13f */
[----:B-----5:R-:W-:Y:S02]  /*0510*/  UIMAD UR43, UR44, UR6, UR45 ;  /* 0x000000062c2b72a4 */ /* 0x020fe4000f8e022d */
[----:B------:R-:W-:Y:S01]  /*0520*/  UIMAD UR41, UR8, UR5, UR41 ;  /* 0x00000005082972a4 */ /* 0x000fe2000f8e0229 */
[----:B------:R-:W-:-:S03]  /*0530*/  ULDC UR4, c[0x0][0x278] ;  /* 0x00009e0000047ab9 */ /* 0x000fc60000000800 */
        /* <DEDUP_REMOVED lines=9> */
[----:B------:R-:W-:Y:S02]  /*05d0*/  UIADD3 UR42, UR40, 0x1, -UR7 ;  /* 0x00000001282a7890 */ /* 0x000fe4000fffe807 */
[----:B------:R-:W-:Y:S02]  /*05e0*/  USEL UR4, UR43, UR4, !UP3 ;  /* 0x000000042b047287 */ /* 0x000fe4000d800000 */
[----:B------:R-:W-:Y:S02]  /*05f0*/  @!UP2 UIADD3 UR41, UR41, -UR8, URZ ;  /* 0x800000082929a290 */ /* 0x000fe4000fffe03f */
[----:B------:R-:W-:Y:S01]  /*0600*/  UISETP.LT.AND UP2, UPT, URZ, UR42, UPT ;  /* 0x0000002a3f00728c */ /* 0x000fe2000bf41270 */
[----:B------:R-:W-:Y:S01]  /*0610*/  ISETP.NE.AND P2, PT, R0, 0x2, PT ;  /* 0x000000020000780c */ /* 0x000fe20003f45270 */
[----:B------:R-:W-:Y:S01]  /*0620*/  UMOV UR38, URZ ;  /* 0x0000003f00267c82 */ /* 0x000fe20008000000 */
[----:B------:R-:W-:Y:S01]  /*0630*/  @!UP1 UIADD3 UR41, -UR41, URZ, URZ ;  /* 0x0000003f29299290 */ /* 0x000fe2000fffe13f */
[C---:B------:R-:W-:Y:S01]  /*0640*/  VIADD R0, R28.reuse, UR5 ;  /* 0x000000051c007c36 */ /* 0x040fe20008000000 */
[----:B------:R-:W-:Y:S01]  /*0650*/  USEL UR42, URZ, UR42, !UP2 ;  /* 0x0000002a3f2a7287 */ /* 0x000fe2000d000000 */
[----:B------:R-:W-:Y:S01]  /*0660*/  IADD3 R9, R28, UR4, RZ ;  /* 0x000000041c097c10 */ /* 0x000fe2000fffe0ff */
[----:B------:R-:W-:Y:S01]  /*0670*/  @!UP0 ULOP3.LUT UR41, URZ, UR7, URZ, 0x33, !UPT ;  /* 0x000000073f298292 */ /* 0x000fe2000f8e333f */
[----:B------:R-:W-:Y:S01]  /*0680*/  BSSY B0, `(.L_x_3195) ;  /* 0x000002f000007945 */ /* 0x000fe20003800000 */
[----:B------:R-:W-:-:S02]  /*0690*/  @P1 CS2R R18, SRZ ;  /* 0x0000000000121805 */ /* 0x000fc4000001ff00 */
[----:B------:R-:W-:Y:S02]  /*06a0*/  @P1 CS2R R16, SRZ ;  /* 0x0000000000101805 */ /* 0x000fe4000001ff00 */
[----:B--2---:R-:W-:Y:S01]  /*06b0*/  @P0 R2UR UR38, R4 ;  /* 0x00000000042602ca */ /* 0x004fe200000e0000 */
[----:B------:R-:W-:-:S14]  /*06c0*/  @P1 BRA `(.L_x_3196) ;  /* 0x0000000000a81947 */ /* 0x000fdc0003800000 */
[----:B------:R-:W0:Y:S02]  /*06d0*/  LDC R4, c[0x0][0x308] ;  /* 0x0000c200ff047b82 */ /* 0x000e240000000800 */
        /* <DEDUP_REMOVED lines=8> */
[----:B-----5:R-:W2:Y:S01]  /*0760*/  LDG.E.64 R16, desc[UR36][R6.64] ;  /* 0x0000002406107981 */ /* 0x020ea2000c1e1b00 */
[----:B------:R-:W0:Y:S03]  /*0770*/  LDC.64 R4, c[0x0][0x2f8] ;  /* 0x0000be00ff047b82 */ /* 0x000e260000000a00 */
[----:B0-----:R0:W3:Y:S01]  /*0780*/  LDG.E R13, desc[UR36][R4.64] ;  /* 0x00000024040d7981 */ /* 0x0010e2000c1e1900 */
[C---:B--2---:R-:W-:Y:S01]  /*0790*/  PRMT R7, R16.reuse, 0x9910, RZ ;  /* 0x0000991010077816 */ /* 0x044fe200000000ff */
[----:B------:R-:W3:Y:S01]  /*07a0*/  I2F.S8 R8, R16 ;  /* 0x0000001000087306 */ /* 0x000ee20000001400 */
[----:B0-----:R-:W-:Y:S02]  /*07b0*/  PRMT R5, R17, 0x9910, RZ ;  /* 0x0000991011057816 */ /* 0x001fe400000000ff */
[----:B------:R-:W-:Y:S02]  /*07c0*/  SHF.R.U64 R14, R16, 0x10, R17 ;  /* 0x00000010100e7819 */ /* 0x000fe40000001211 */
[----:B------:R-:W-:Y:S01]  /*07d0*/  SHF.R.S32.HI R4, RZ, 0x8, R7 ;  /* 0x00000008ff047819 */ /* 0x000fe20000011407 */
[----:B------:R-:W-:Y:S01]  /*07e0*/  IMAD.MOV.U32 R7, RZ, RZ, R5 ;  /* 0x000000ffff077224 */ /* 0x000fe200078e0005 */
[----:B------:R-:W-:Y:S01]  /*07f0*/  PRMT R5, R14, 0x9910, RZ ;  /* 0x000099100e057816 */ /* 0x000fe200000000ff */
[----:B------:R-:W0:Y:S01]  /*0800*/  I2F.S8 R10, R17 ;  /* 0x00000011000a7306 */ /* 0x000e220000001400 */
[----:B------:R-:W-:-:S02]  /*0810*/  SHF.R.U32.HI R11, RZ, 0x10, R17 ;  /* 0x00000010ff0b7819 */ /* 0x000fc40000011611 */
        /* <DEDUP_REMOVED lines=11> */
[----:B------:R-:W-:Y:S01]  /*08d0*/  F2FP.F16.F32.PACK_AB R19, R12, R19 ;  /* 0x000000130c13723e */ /* 0x000fe200000000ff */
        /* <DEDUP_REMOVED lines=9> */
.L_x_3196:
[----:B------:R-:W-:Y:S05]  /*0970*/  BSYNC B0 ;  /* 0x0000000000007941 */ /* 0x000fea0003800000 */
.L_x_3195:
[----:B------:R-:W-:Y:S01]  /*0980*/  BSSY B0, `(.L_x_3197) ;  /* 0x000002e000007945 */ /* 0x000fe20003800000 */
[----:B------:R-:W-:-:S03]  /*0990*/  IMAD R23, R23, UR6, RZ ;  /* 0x0000000617177c24 */ /* 0x000fc6000f8e02ff */
        /* <DEDUP_REMOVED lines=9> */
.L_x_3198:
        /* <DEDUP_REMOVED lines=35> */
.L_x_3199:
[----:B------:R-:W-:Y:S05]  /*0c60*/  BSYNC B0 ;  /* 0x0000000000007941 */ /* 0x000fea0003800000 */
.L_x_3197:
[----:B------:R-:W-:Y:S01]  /*0c70*/  ULDC.64 UR4, c[0x0][0x220] ;  /* 0x0000880000047ab9 */ /* 0x000fe20000000a00 */
[----:B------:R-:W-:Y:S01]  /*0c80*/  ULDC.64 UR8, c[0x0][0x230] ;  /* 0x00008c0000087ab9 */ /* 0x000fe20000000a00 */
[----:B------:R-:W-:Y:S02]  /*0c90*/  ISETP.GT.AND P1, PT, R22, 0x11, PT ;  /* 0x000000111600780c */ /* 0x000fe40003f24270 */
[----:B------:R-:W-:Y:S02]  /*0ca0*/  CS2R R32, SRZ ;  /* 0x0000000000207805 */ /* 0x000fe4000001ff00 */
[----:B------:R-:W-:Y:S02]  /*0cb0*/  ISETP.EQ.U32.AND P0, PT, RZ, UR4, PT ;  /* 0x00000004ff007c0c */ /* 0x000fe4000bf02070 */
[----:B------:R-:W-:Y:S02]  /*0cc0*/  CS2R R34, SRZ ;  /* 0x0000000000227805 */ /* 0x000fe4000001ff00 */
[----:B------:R-:W-:-:S02]  /*0cd0*/  ISETP.EQ.U32.AND P2, PT, RZ, UR8, PT ;  /* 0x00000008ff007c0c */ /* 0x000fc4000bf42070 */
[----:B------:R-:W-:Y:S01]  /*0ce0*/  ISETP.EQ.OR.EX P0, PT, RZ, UR5, P1, P0 ;  /* 0x00000005ff007c0c */ /* 0x000fe20008f02700 */
[----:B------:R-:W-:Y:S01]  /*0cf0*/  ULDC.64 UR4, c[0x0][0x2a8] ;  /* 0x0000aa0000047ab9 */ /* 0x000fe20000000a00 */
[----:B------:R-:W-:Y:S01]  /*0d00*/  ISETP.EQ.OR.EX P2, PT, RZ, UR9, P1, P2 ;  /* 0x00000009ff007c0c */ /* 0x000fe20008f42720 */
[----:B------:R-:W-:Y:S01]  /*0d10*/  UISETP.NE.U32.AND UP0, UPT, UR4, URZ, UPT ;  /* 0x0000003f0400728c */ /* 0x000fe2000bf05070 */
[----:B------:R-:W-:Y:S02]  /*0d20*/  P2R R4, PR, RZ, 0x2 ;  /* 0x00000002ff047803 */ /* 0x000fe40000000000 */
[----:B------:R-:W-:Y:S01]  /*0d30*/  ISETP.EQ.U32.AND P1, PT, R2, RZ, PT ;  /* 0x000000ff0200720c */ /* 0x000fe20003f22070 */
[----:B------:R-:W-:Y:S01]  /*0d40*/  UISETP.NE.AND.EX UP0, UPT, UR5, URZ, UPT, UP0 ;  /* 0x0000003f0500728c */ /* 0x000fe2000bf05300 */
[----:B------:R-:W-:-:S04]  /*0d50*/  ISETP.GT.AND P3, PT, R22, 0x1f, PT ;  /* 0x0000001f1600780c */ /* 0x000fc80003f64270 */
[----:B------:R-:W-:Y:S01]  /*0d60*/  ISETP.EQ.OR.EX P1, PT, R3, RZ, P3, P1 ;  /* 0x000000ff0300720c */ /* 0x000fe20001f22710 */
[----:B------:R-:W0:Y:S01]  /*0d70*/  @!P0 LDC.64 R4, c[0x0][0x220] ;  /* 0x00008800ff048b82 */ /* 0x000e220000000a00 */
[----:B------:R-:W-:Y:S02]  /*0d80*/  P2R R2, PR, RZ, 0x8 ;  /* 0x00000008ff027803 */ /* 0x000fe40000000000 */
[----:B------:R-:W-:Y:S02]  /*0d90*/  PLOP3.LUT P3, PT, PT, PT, UP0, 0x80, 0x0 ;  /* 0x000000000000781c */ /* 0x000fe40003f6f008 */
[----:B------:R-:W-:Y:S02]  /*0da0*/  @UP0 ULDC.64 UR4, c[0x0][0x2a8] ;  /* 0x0000aa0000040ab9 */ /* 0x000fe40000000a00 */
[----:B------:R-:W-:Y:S01]  /*0db0*/  @UP0 UIMAD.WIDE UR4, UR44, 0x4, UR4 ;  /* 0x000000042c0408a5 */ /* 0x000fe2000f8e0204 */
[----:B------:R-:W1:Y:S04]  /*0dc0*/  @!P2 LDC.64 R6, c[0x0][0x230] ;  /* 0x00008c00ff06ab82 */ /* 0x000e680000000a00 */
[----:B------:R-:W-:-:S04]  /*0dd0*/  VOTEU.ALL UP1, P1 ;  /* 0x00000000003f7886 */ /* 0x000fc80000820000 */
[----:B------:R-:W2:Y:S01]  /*0de0*/  @!P1 LDC.64 R8, c[0x0][0x2e0] ;  /* 0x0000b800ff089b82 */ /* 0x000ea20000000a00 */
[----:B------:R-:W-:Y:S01]  /*0df0*/  IMAD.U32 R10, RZ, RZ, UR4 ;  /* 0x00000004ff0a7e24 */ /* 0x000fe2000f8e00ff */
[----:B------:R-:W-:Y:S01]  /*0e00*/  @!UP1 UIMAD UR6, UR38, UR6, UR45 ;  /* 0x00000006260692a4 */ /* 0x000fe2000f8e022d */
[----:B------:R-:W-:Y:S02]  /*0e10*/  MOV R11, UR5 ;  /* 0x00000005000b7c02 */ /* 0x000fe40008000f00 */
[----:B------:R-:W-:Y:S02]  /*0e20*/  CS2R R12, SRZ ;  /* 0x00000000000c7805 */ /* 0x000fe4000001ff00 */
[----:B------:R-:W-:Y:S01]  /*0e30*/  CS2R R14, SRZ ;  /* 0x00000000000e7805 */ /* 0x000fe2000001ff00 */
[----:B------:R-:W-:Y:S01]  /*0e40*/  UMOV UR39, URZ ;  /* 0x0000003f00277c82 */ /* 0x000fe20008000000 */
[----:B------:R-:W-:Y:S01]  /*0e50*/  ULDC.U8 UR4, c[0x0][0x294] ;  /* 0x0000a50000047ab9 */ /* 0x000fe20000000000 */
[C---:B0-----:R-:W-:Y:S01]  /*0e60*/  @!P0 IMAD.WIDE R2, R0.reuse, 0x2, R4 ;  /* 0x0000000200028825 */ /* 0x041fe200078e0204 */
[----:B------:R-:W3:Y:S04]  /*0e70*/  @P3 LDG.E R10, desc[UR36][R10.64] ;  /* 0x000000240a0a3981 */ /* 0x000ee8000c1e1900 */
[----:B------:R-:W4:Y:S01]  /*0e80*/  @!P0 LDG.E.128 R32, desc[UR36][R2.64] ;  /* 0x0000002402208981 */ /* 0x000f22000c1e1d00 */
[----:B-1----:R-:W-:-:S04]  /*0e90*/  @!P2 IMAD.WIDE R4, R0, 0x2, R6 ;  /* 0x000000020004a825 */ /* 0x002fc800078e0206 */
[----:B------:R-:W-:Y:S01]  /*0ea0*/  IMAD.U32 R7, RZ, RZ, UR6 ;  /* 0x00000006ff077e24 */ /* 0x000fe2000f8e00ff */
[----:B------:R-:W4:Y:S03]  /*0eb0*/  @!P2 LDG.E.128 R12, desc[UR36][R4.64] ;  /* 0x00000024040ca981 */ /* 0x000f26000c1e1d00 */
[----:B------:R-:W-:-:S04]  /*0ec0*/  @!P1 IMAD R7, R7, 0x90, R28 ;  /* 0x0000009007079824 */ /* 0x000fc800078e021c */
[----:B--2---:R-:W-:Y:S02]  /*0ed0*/  @!P1 IMAD.WIDE R6, R7, 0x2, R8 ;  /* 0x0000000207069825 */ /* 0x004fe400078e0208 */
[----:B------:R-:W0:Y:S03]  /*0ee0*/  LDC R9, c[0x0][0x290] ;  /* 0x0000a400ff097b82 */ /* 0x000e260000000800 */
[----:B------:R-:W2:Y:S01]  /*0ef0*/  @!P1 LDG.E.128 R36, desc[UR36][R6.64] ;  /* 0x0000002406249981 */ /* 0x000ea2000c1e1d00 */
[----:B------:R-:W-:Y:S02]  /*0f00*/  ISETP.NE.AND P2, PT, RZ, UR4, PT ;  /* 0x00000004ff007c0c */ /* 0x000fe4000bf45270 */
[----:B------:R-:W-:Y:S02]  /*0f10*/  ISETP.GE.AND P0, PT, R22, 0x20, PT ;  /* 0x000000201600780c */ /* 0x000fe40003f06270 */
[----:B---3--:R-:W-:-:S02]  /*0f20*/  @P3 R2UR UR39, R10 ;  /* 0x000000000a2732ca */ /* 0x008fc400000e0000 */
[----:B0-----:R-:W-:Y:S01]  /*0f30*/  ISETP.GT.AND P3, PT, R9, RZ, PT ;  /* 0x000000ff0900720c */ /* 0x001fe20003f64270 */
[----:B----45:R-:W-:Y:S02]  /*0f40*/  HFMA2.MMA R16, R16, 1, 1, R32 ;  /* 0x3c003c0010107835 */ /* 0x030fe40000000020 */
[----:B------:R-:W-:Y:S02]  /*0f50*/  HFMA2.MMA R24, R24, 1, 1, R12 ;  /* 0x3c003c0018187835 */ /* 0x000fe4000000000c */
[----:B------:R-:W-:Y:S01]  /*0f60*/  HFMA2.MMA R26, R26, 1, 1, R14 ;  /* 0x3c003c001a1a7835 */ /* 0x000fe2000000000e */
[----:B------:R-:W-:Y:S02]  /*0f70*/  HADD2 R25, R25, R13 ;  /* 0x0000000d19197230 */ /* 0x000fe40000000000 */
[----:B------:R-:W-:Y:S01]  /*0f80*/  HADD2 R27, R27, R15 ;  /* 0x0000000f1b1b7230 */ /* 0x000fe20000000000 */
[----:B------:R-:W-:Y:S01]  /*0f90*/  HFMA2.MMA R18, R18, 1, 1, R34 ;  /* 0x3c003c0012127835 */ /* 0x000fe20000000022 */
[----:B------:R-:W-:-:S02]  /*0fa0*/  HADD2 R17, R17, R33 ;  /* 0x0000002111117230 */ /* 0x000fc40000000000 */
[----:B------:R-:W-:Y:S01]  /*0fb0*/  HADD2 R19, R19, R35 ;  /* 0x0000002313137230 */ /* 0x000fe20000000000 */
[----:B--2---:R-:W-:Y:S02]  /*0fc0*/  @!P1 HFMA2.MMA R25, R25, R37, -RZ ;  /* 0x0000002519199235 */ /* 0x004fe400001000ff */
[----:B------:R-:W-:Y:S01]  /*0fd0*/  @!P1 HFMA2.MMA R27, R27, R39, -RZ ;  /* 0x000000271b1b9235 */ /* 0x000fe200001000ff */
[----:B------:R-:W-:Y:S02]  /*0fe0*/  @!P1 HMUL2 R24, R24, R36 ;  /* 0x0000002418189232 */ /* 0x000fe40000000000 */
[----:B------:R-:W-:Y:S01]  /*0ff0*/  @!P1 HMUL2 R26, R26, R38 ;  /* 0x000000261a1a9232 */ /* 0x000fe20000000000 */
        /* <DEDUP_REMOVED lines=13> */
[----:B0-----:R-:W-:Y:S01]  /*10d0*/  IMAD.MOV.U32 R2, RZ, RZ, RZ ;  /* 0x000000ffff027224 */ /* 0x001fe200078e00ff */
[----:B-1----:R-:W-:-:S05]  /*10e0*/  IADD3 R4, RZ, -R3, RZ ;  /* 0x80000003ff047210 */ /* 0x002fca0007ffe0ff */
        /* <DEDUP_REMOVED lines=29> */
[----:B------:R-:W-:Y:S01]  /*12c0*/  HFMA2.MMA R13, -RZ, RZ, 0, 0 ;  /* 0x00000000ff0d7435 */ /* 0x000fe200000001ff */
[----:B------:R-:W-:Y:S01]  /*12d0*/  MOV R6, UR4 ;  /* 0x0000000400067c02 */ /* 0x000fe20008000f00 */
[----:B------:R-:W-:Y:S01]  /*12e0*/  IMAD.U32 R7, RZ, RZ, UR5 ;  /* 0x00000005ff077e24 */ /* 0x000fe2000f8e00ff */
[----:B------:R-:W-:Y:S01]  /*12f0*/  MOV R11, UR7 ;  /* 0x00000007000b7c02 */ /* 0x000fe20008000f00 */
[----:B------:R-:W-:-:S02]  /*1300*/  IMAD.U32 R10, RZ, RZ, UR6 ;  /* 0x00000006ff0a7e24 */ /* 0x000fc4000f8e00ff */
[----:B------:R-:W-:Y:S02]  /*1310*/  IMAD.MOV.U32 R8, RZ, RZ, 0x53f ;  /* 0x0000053fff087424 */ /* 0x000fe400078e00ff */
[----:B0-----:R-:W-:-:S07]  /*1320*/  IMAD.MOV.U32 R12, RZ, RZ, 0x1 ;  /* 0x00000001ff0c7424 */ /* 0x001fce00078e00ff */
[----:B------:R-:W-:-:S07]  /*1330*/  LEPC R20, `(.L_x_3202) ;  /* 0x000000001014794e */ /* 0x000fce0000000000 */
[----:B-1----:R-:W-:Y:S05]  /*1340*/  CALL.ABS.NOINC R2 ;  /* 0x0000000002007343 */ /* 0x002fea0003c00000 */
.L_x_3202:
[----:B------:R-:W0:Y:S01]  /*1350*/  S2R R3, SR_CgaCtaId ;  /* 0x0000000000037919 */ /* 0x000e220000008800 */
[----:B------:R-:W1:Y:S01]  /*1360*/  LDC R14, c[0x0][0x290] ;  /* 0x0000a400ff0e7b82 */ /* 0x000e620000000800 */
[----:B------:R-:W-:Y:S01]  /*1370*/  MOV R0, 0x400 ;  /* 0x0000040000007802 */ /* 0x000fe20000000f00 */
[----:B------:R-:W-:Y:S05]  /*1380*/  WARPSYNC.ALL ;  /* 0x0000000000007948 */ /* 0x000fea0003800000 */
[----:B------:R-:W-:Y:S01]  /*1390*/  VIADD R2, R0, 0x210 ;  /* 0x0000021000027836 */ /* 0x000fe20000000000 */
[----:B------:R-:W-:Y:S01]  /*13a0*/  ISETP.NE.AND P6, PT, R32, RZ, PT ;  /* 0x000000ff2000720c */ /* 0x000fe20003fc5270 */
[----:B------:R-:W-:-:S03]  /*13b0*/  IMAD R0, R29, R30, R31 ;  /* 0x0000001e1d007224 */ /* 0x000fc600078e021f */
[----:B0-----:R-:W-:-:S05]  /*13c0*/  LEA R3, R3, R2, 0x18 ;  /* 0x0000000203037211 */ /* 0x001fca00078ec0ff */
[----:B------:R-:W-:-:S05]  /*13d0*/  IMAD R0, R0, 0x2, R3 ;  /* 0x0000000200007824 */ /* 0x000fca00078e0203 */
        /* <DEDUP_REMOVED lines=15> */
[----:B------:R-:W-:Y:S02]  /*14d0*/  BSSY B1, `(.L_x_3205) ;  /* 0x000007d000017945 */ /* 0x000fe40003800000 */
[----:B------:R-:W-:Y:S01]  /*14e0*/  IMAD R5, R29, 0x2, R3 ;  /* 0x000000021d057824 */ /* 0x000fe200078e0203 */
[----:B------:R-:W1:Y:S01]  /*14f0*/  LDS.64 R12, [R3] ;  /* 0x00000000030c7984 */ /* 0x000e620000000a00 */
[C---:B------:R-:W-:Y:S02]  /*1500*/  LEA R6, R14.reuse, R3, 0x1 ;  /* 0x000000030e067211 */ /* 0x040fe400078e08ff */
[----:B------:R-:W-:Y:S01]  /*1510*/  IMAD R4, R14, 0x2, R5 ;  /* 0x000000020e047824 */ /* 0x000fe200078e0205 */
[----:B0-----:R-:W0:Y:S01]  /*1520*/  LDS.64 R18, [R5] ;  /* 0x0000000005127984 */ /* 0x001e220000000a00 */
[----:B------:R-:W-:-:S03]  /*1530*/  LEA.HI R7, R7, R30, RZ, 0x2 ;  /* 0x0000001e07077211 */ /* 0x000fc600078f10ff */
[----:B------:R-:W2:Y:S02]  /*1540*/  LDS.64 R20, [R6] ;  /* 0x0000000006147984 */ /* 0x000ea40000000a00 */
[----:B------:R-:W-:Y:S02]  /*1550*/  IMAD.SHL.U32 R7, R7, 0x2, RZ ;  /* 0x0000000207077824 */ /* 0x000fe400078e00ff */
[----:B------:R-:W3:Y:S03]  /*1560*/  LDS.64 R32, [R4] ;  /* 0x0000000004207984 */ /* 0x000ee60000000a00 */
[----:B------:R-:W-:-:S04]  /*1570*/  LOP3.LUT R11, R7, 0xfffffff8, RZ, 0xc0, !PT ;  /* 0xfffffff8070b7812 */ /* 0x000fc800078ec0ff */
[----:B------:R-:W-:Y:S02]  /*1580*/  ISETP.GE.AND P0, PT, R11, R14, PT ;  /* 0x0000000e0b00720c */ /* 0x000fe40003f06270 */
[----:B-1----:R-:W-:Y:S02]  /*1590*/  SHF.R.U64 R8, R12, 0x10, R13 ;  /* 0x000000100c087819 */ /* 0x002fe4000000120d */
[--C-:B0-----:R-:W-:Y:S02]  /*15a0*/  SHF.R.U64 R17, R18, 0x10, R19.reuse ;  /* 0x0000001012117819 */ /* 0x101fe40000001213 */
[----:B------:R-:W-:Y:S02]  /*15b0*/  PRMT R16, R12, 0x5410, R18 ;  /* 0x000054100c107816 */ /* 0x000fe40000000012 */
[----:B------:R-:W-:Y:S02]  /*15c0*/  PRMT R18, R13, 0x5410, R19 ;  /* 0x000054100d127816 */ /* 0x000fe40000000013 */
[----:B------:R-:W-:-:S02]  /*15d0*/  PRMT R17, R8, 0x5410, R17 ;  /* 0x0000541008117816 */ /* 0x000fc40000000011 */
[----:B------:R-:W-:Y:S02]  /*15e0*/  SHF.R.U32.HI R12, RZ, 0x10, R13 ;  /* 0x00000010ff0c7819 */ /* 0x000fe4000001160d */
        /* <DEDUP_REMOVED lines=19> */
[----:B------:R-:W-:Y:S01]  /*1720*/  HADD2.F32 R35, -RZ, R27.H1_H1 ;  /* 0x3000001bff237230 */ /* 0x000fe20000004100 */
[----:B------:R-:W-:Y:S01]  /*1730*/  I2FP.F32.S32 R9, R9 ;  /* 0x0000000900097245 */ /* 0x000fe20000201400 */
[----:B------:R-:W-:-:S02]  /*1740*/  HADD2.F32 R29, -RZ, R18.H1_H1 ;  /* 0x30000012ff1d7230 */ /* 0x000fc40000004100 */
[----:B------:R-:W-:Y:S02]  /*1750*/  HADD2.F32 R33, -RZ, R26.H1_H1 ;  /* 0x3000001aff217230 */ /* 0x000fe40000004100 */
[----:B0-----:R-:W-:Y:S02]  /*1760*/  VIADD R7, R11, 0x6 ;  /* 0x000000060b077836 */ /* 0x001fe40000000000 */
[----:B------:R-:W-:Y:S02]  /*1770*/  HADD2.F32 R15, -RZ, R17.H1_H1 ;  /* 0x30000011ff0f7230 */ /* 0x000fe40000004100 */
        /* <DEDUP_REMOVED lines=8> */
[----:B------:R-:W-:Y:S01]  /*1800*/  FMUL.FTZ R9, R9, 13.28771209716796875 ;  /* 0x41549a7809097820 */ /* 0x000fe20000410000 */
[----:B------:R-:W-:Y:S01]  /*1810*/  FMUL.FTZ R11, R10, 13.28771209716796875 ;  /* 0x41549a780a0b7820 */ /* 0x000fe20000410000 */
[----:B------:R-:W-:Y:S01]  /*1820*/  FMUL.FTZ R10, R7, R12 ;  /* 0x0000000c070a7220 */ /* 0x000fe20000410000 */
[----:B------:R-:W-:Y:S01]  /*1830*/  I2FP.F32.S32 R7, UR4 ;  /* 0x0000000400077c45 */ /* 0x000fe20008201400 */
[----:B------:R-:W0:Y:S01]  /*1840*/  MUFU.EX2 R14, -R9 ;  /* 0x80000009000e7308 */ /* 0x000e220000000800 */
[----:B------:R-:W-:Y:S02]  /*1850*/  HADD2.F32 R17, -RZ, R17.H0_H0 ;  /* 0x20000011ff117230 */ /* 0x000fe40000004100 */
[----:B------:R-:W-:Y:S01]  /*1860*/  FMUL.FTZ R13, R10, 13.28771209716796875 ;  /* 0x41549a780a0d7820 */ /* 0x000fe20000410000 */
[----:B------:R-:W-:-:S04]  /*1870*/  HADD2.F32 R25, -RZ, R25.H0_H0 ;  /* 0x20000019ff197230 */ /* 0x000fc80000004100 */
[----:B------:R-:W1:Y:S08]  /*1880*/  MUFU.EX2 R8, -R8 ;  /* 0x8000000800087308 */ /* 0x000e700000000800 */
[----:B------:R-:W2:Y:S01]  /*1890*/  MUFU.EX2 R20, -R11 ;  /* 0x8000000b00147308 */ /* 0x000ea20000000800 */
[----:B0-----:R-:W-:-:S04]  /*18a0*/  FMUL.FTZ R10, R7, R14 ;  /* 0x0000000e070a7220 */ /* 0x001fc80000410000 */
[----:B------:R-:W-:Y:S01]  /*18b0*/  FMUL.RZ R31, R10, 0.15915493667125701904 ;  /* 0x3e22f9830a1f7820 */ /* 0x000fe2000040c000 */
[--C-:B------:R-:W-:Y:S02]  /*18c0*/  HADD2.F32 R10, -RZ, R16.reuse.H1_H1 ;  /* 0x30000010ff0a7230 */ /* 0x100fe40000004100 */
[----:B------:R0:W3:Y:S01]  /*18d0*/  MUFU.EX2 R34, -R13 ;  /* 0x8000000d00227308 */ /* 0x0000e20000000800 */
[----:B-1----:R-:W-:Y:S01]  /*18e0*/  FMUL.FTZ R8, R7, R8 ;  /* 0x0000000807087220 */ /* 0x002fe20000410000 */
[----:B------:R-:W-:-:S03]  /*18f0*/  HADD2.F32 R16, -RZ, R16.H0_H0 ;  /* 0x20000010ff107230 */ /* 0x000fc60000004100 */
[----:B------:R-:W-:-:S03]  /*1900*/  FMUL.RZ R21, R8, 0.15915493667125701904 ;  /* 0x3e22f98308157820 */ /* 0x000fc6000040c000 */
[----:B------:R-:W-:Y:S01]  /*1910*/  MUFU.SIN R14, R31 ;  /* 0x0000001f000e7308 */ /* 0x000fe20000000400 */
[----:B--2---:R-:W-:-:S04]  /*1920*/  FMUL.FTZ R11, R7, R20 ;  /* 0x00000014070b7220 */ /* 0x004fc80000410000 */
[----:B0-----:R-:W-:Y:S01]  /*1930*/  FMUL.RZ R13, R11, 0.15915493667125701904 ;  /* 0x3e22f9830b0d7820 */ /* 0x001fe2000040c000 */
[--C-:B------:R-:W-:Y:S02]  /*1940*/  HADD2.F32 R11, -RZ, R24.reuse.H1_H1 ;  /* 0x30000018ff0b7230 */ /* 0x100fe40000004100 */
[----:B------:R-:W0:Y:S01]  /*1950*/  MUFU.SIN R9, R21 ;  /* 0x0000001500097308 */ /* 0x000e220000000400 */
[----:B---3--:R-:W-:Y:S01]  /*1960*/  FMUL.FTZ R7, R7, R34 ;  /* 0x0000002207077220 */ /* 0x008fe20000410000 */
[----:B------:R-:W-:Y:S02]  /*1970*/  HADD2.F32 R34, -RZ, R27.H0_H0 ;  /* 0x2000001bff227230 */ /* 0x000fe40000004100 */
[----:B------:R-:W-:Y:S02]  /*1980*/  HADD2.F32 R24, -RZ, R24.H0_H0 ;  /* 0x20000018ff187230 */ /* 0x000fe40000004100 */
[----:B------:R-:W-:Y:S02]  /*1990*/  FMUL.RZ R36, R7, 0.15915493667125701904 ;  /* 0x3e22f98307247820 */ /* 0x000fe4000040c000 */
[----:B------:R1:W2:Y:S08]  /*19a0*/  MUFU.COS R8, R21 ;  /* 0x0000001500087308 */ /* 0x0002b00000000000 */
[----:B------:R3:W4:Y:S01]  /*19b0*/  MUFU.COS R12, R31 ;  /* 0x0000001f000c7308 */ /* 0x0007220000000000 */
[----:B-1----:R-:W-:-:S02]  /*19c0*/  HADD2.F32 R21, -RZ, R18.H0_H0 ;  /* 0x20000012ff157230 */ /* 0x002fc40000004100 */
[----:B0-----:R-:W-:-:S05]  /*19d0*/  FMUL.FTZ R7, R9, R10 ;  /* 0x0000000a09077220 */ /* 0x001fca0000410000 */
[----:B------:R-:W-:Y:S01]  /*19e0*/  MUFU.SIN R27, R36 ;  /* 0x00000024001b7308 */ /* 0x000fe20000000400 */
[----:B---3--:R-:W-:Y:S02]  /*19f0*/  HADD2.F32 R31, -RZ, R26.H0_H0 ;  /* 0x2000001aff1f7230 */ /* 0x008fe40000004100 */
[C---:B--2---:R-:W-:Y:S01]  /*1a00*/  FMUL.FTZ R10, R8.reuse, R10 ;  /* 0x0000000a080a7220 */ /* 0x044fe20000410000 */
[----:B------:R-:W-:-:S03]  /*1a10*/  FFMA.FTZ R7, R8, R16, -R7 ;  /* 0x0000001008077223 */ /* 0x000fc60000010807 */
[----:B------:R-:W-:Y:S01]  /*1a20*/  FFMA.FTZ R16, R9, R16, R10 ;  /* 0x0000001009107223 */ /* 0x000fe2000001000a */
[-C--:B------:R-:W-:Y:S01]  /*1a30*/  FMUL.FTZ R10, R14, R19.reuse ;  /* 0x000000130e0a7220 */ /* 0x080fe20000410000 */
[----:B------:R-:W0:Y:S01]  /*1a40*/  MUFU.SIN R18, R13 ;  /* 0x0000000d00127308 */ /* 0x000e220000000400 */
[C---:B----4-:R-:W-:Y:S02]  /*1a50*/  FMUL.FTZ R19, R12.reuse, R19 ;  /* 0x000000130c137220 */ /* 0x050fe40000410000 */
[----:B------:R-:W-:Y:S01]  /*1a60*/  FFMA.FTZ R10, R12, R25, -R10 ;  /* 0x000000190c0a7223 */ /* 0x000fe2000001080a */
[----:B------:R-:W-:Y:S01]  /*1a70*/  F2FP.F16.F32.PACK_AB R16, R16, R7 ;  /* 0x000000071010723e */ /* 0x000fe200000000ff */
[----:B------:R-:W-:-:S03]  /*1a80*/  FFMA.FTZ R25, R14, R25, R19 ;  /* 0x000000190e197223 */ /* 0x000fc60000010013 */
[----:B------:R-:W-:Y:S02]  /*1a90*/  MUFU.COS R26, R36 ;  /* 0x00000024001a7308 */ /* 0x000fe40000000000 */
[----:B------:R-:W-:-:S06]  /*1aa0*/  F2FP.F16.F32.PACK_AB R25, R25, R10 ;  /* 0x0000000a1919723e */ /* 0x000fcc00000000ff */
[----:B------:R1:W2:Y:S02]  /*1ab0*/  MUFU.COS R20, R13 ;  /* 0x0000000d00147308 */ /* 0x0002a40000000000 */
[-C--:B-1----:R-:W-:Y:S01]  /*1ac0*/  FMUL.FTZ R13, R9, R11.reuse ;  /* 0x0000000b090d7220 */ /* 0x082fe20000410000 */
[----:B------:R-:W-:-:S03]  /*1ad0*/  FMUL.FTZ R11, R8, R11 ;  /* 0x0000000b080b7220 */ /* 0x000fc60000410000 */
[-C--:B------:R-:W-:Y:S01]  /*1ae0*/  FFMA.FTZ R13, R8, R24.reuse, -R13 ;  /* 0x00000018080d7223 */ /* 0x080fe2000001080d */
[----:B------:R-:W-:Y:S01]  /*1af0*/  FFMA.FTZ R24, R9, R24, R11 ;  /* 0x0000001809187223 */ /* 0x000fe2000001000b */
[-C--:B------:R-:W-:Y:S01]  /*1b00*/  FMUL.FTZ R9, R14, R15.reuse ;  /* 0x0000000f0e097220 */ /* 0x080fe20000410000 */
[----:B------:R-:W-:Y:S01]  /*1b10*/  FMUL.FTZ R15, R12, R15 ;  /* 0x0000000f0c0f7220 */ /* 0x000fe20000410000 */
[-C--:B0-----:R-:W-:Y:S01]  /*1b20*/  FMUL.FTZ R11, R18, R29.reuse ;  /* 0x0000001d120b7220 */ /* 0x081fe20000410000 */
[----:B--2---:R-:W-:Y:S01]  /*1b30*/  FMUL.FTZ R29, R20, R29 ;  /* 0x0000001d141d7220 */ /* 0x004fe20000410000 */
[-C--:B------:R-:W-:Y:S01]  /*1b40*/  FFMA.FTZ R9, R12, R17.reuse, -R9 ;  /* 0x000000110c097223 */ /* 0x080fe20000010809 */
[----:B------:R-:W-:Y:S01]  /*1b50*/  FFMA.FTZ R8, R14, R17, R15 ;  /* 0x000000110e087223 */ /* 0x000fe2000001000f */
[CC--:B------:R-:W-:Y:S01]  /*1b60*/  FMUL.FTZ R15, R27.reuse, R32.reuse ;  /* 0x000000201b0f7220 */ /* 0x0c0fe20000410000 */
[----:B------:R-:W-:Y:S01]  /*1b70*/  FMUL.FTZ R14, R18, R33 ;  /* 0x00000021120e7220 */ /* 0x000fe20000410000 */
[----:B------:R-:W-:Y:S01]  /*1b80*/  FMUL.FTZ R32, R26, R32 ;  /* 0x000000201a207220 */ /* 0x000fe20000410000 */
[C---:B------:R-:W-:Y:S01]  /*1b90*/  FMUL.FTZ R17, R27.reuse, R35 ;  /* 0x000000231b117220 */ /* 0x040fe20000410000 */
[----:B------:R-:W-:Y:S01]  /*1ba0*/  FMUL.FTZ R33, R20, R33 ;  /* 0x0000002114217220 */ /* 0x000fe20000410000 */
[----:B------:R-:W-:Y:S01]  /*1bb0*/  FMUL.FTZ R35, R26, R35 ;  /* 0x000000231a237220 */ /* 0x000fe20000410000 */
[C---:B------:R-:W-:Y:S01]  /*1bc0*/  FFMA.FTZ R11, R20.reuse, R21, -R11 ;  /* 0x00000015140b7223 */ /* 0x040fe2000001080b */
[----:B------:R-:W-:Y:S01]  /*1bd0*/  FFMA.FTZ R14, R20, R31, -R14 ;  /* 0x0000001f140e7223 */ /* 0x000fe2000001080e */
[CC--:B------:R-:W-:Y:S01]  /*1be0*/  FFMA.FTZ R32, R27.reuse, R30.reuse, R32 ;  /* 0x0000001e1b207223 */ /* 0x0c0fe20000010020 */
[C---:B------:R-:W-:Y:S01]  /*1bf0*/  FFMA.FTZ R12, R18.reuse, R21, R29 ;  /* 0x00000015120c7223 */ /* 0x040fe2000001001d */
[----:B------:R-:W-:Y:S01]  /*1c00*/  FFMA.FTZ R33, R18, R31, R33 ;  /* 0x0000001f12217223 */ /* 0x000fe20000010021 */
[C---:B------:R-:W-:Y:S01]  /*1c10*/  FFMA.FTZ R15, R26.reuse, R30, -R15 ;  /* 0x0000001e1a0f7223 */ /* 0x040fe2000001080f */
[-C--:B------:R-:W-:Y:S01]  /*1c20*/  FFMA.FTZ R20, R26, R34.reuse, -R17 ;  /* 0x000000221a147223 */ /* 0x080fe20000010811 */
[----:B------:R-:W-:Y:S01]  /*1c30*/  FFMA.FTZ R27, R27, R34, R35 ;  /* 0x000000221b1b7223 */ /* 0x000fe20000010023 */
[----:B------:R-:W-:-:S02]  /*1c40*/  F2FP.F16.F32.PACK_AB R24, R24, R13 ;  /* 0x0000000d1818723e */ /* 0x000fc400000000ff */
[----:B------:R-:W-:Y:S02]  /*1c50*/  F2FP.F16.F32.PACK_AB R17, R8, R9 ;  /* 0x000000090811723e */ /* 0x000fe400000000ff */
[----:B------:R-:W-:Y:S02]  /*1c60*/  F2FP.F16.F32.PACK_AB R18, R12, R11 ;  /* 0x0000000b0c12723e */ /* 0x000fe400000000ff */
[----:B------:R-:W-:Y:S02]  /*1c70*/  F2FP.F16.F32.PACK_AB R26, R33, R14 ;  /* 0x0000000e211a723e */ /* 0x000fe400000000ff */
[----:B------:R-:W-:Y:S02]  /*1c80*/  F2FP.F16.F32.PACK_AB R19, R32, R15 ;  /* 0x0000000f2013723e */ /* 0x000fe400000000ff */
[----:B------:R-:W-:-:S07]  /*1c90*/  F2FP.F16.F32.PACK_AB R27, R27, R20 ;  /* 0x000000141b1b723e */ /* 0x000fce00000000ff */
.L_x_3206:
[----:B------:R-:W-:Y:S05]  /*1ca0*/  BSYNC B1 ;  /* 0x0000000000017941 */ /* 0x000fea0003800000 */
.L_x_3205:
[----:B------:R-:W-:Y:S02]  /*1cb0*/  LOP3.LUT R8, R25, 0xffff, RZ, 0xc0, !PT ;  /* 0x0000ffff19087812 */ /* 0x000fe400078ec0ff */
[----:B------:R-:W-:Y:S02]  /*1cc0*/  LOP3.LUT R10, R17, 0xffff, RZ, 0xc0, !PT ;  /* 0x0000ffff110a7812 */ /* 0x000fe400078ec0ff */
[----:B------:R-:W-:Y:S01]  /*1cd0*/  PRMT R7, R27, 0x7732, RZ ;  /* 0x000077321b077816 */ /* 0x000fe200000000ff */
[----:B------:R-:W-:Y:S01]  /*1ce0*/  IMAD.WIDE.U32 R8, R8, 0x10000, RZ ;  /* 0x0001000008087825 */ /* 0x000fe200078e00ff */
[C---:B------:R-:W-:Y:S02]  /*1cf0*/  PRMT R14, R26.reuse, 0x7732, RZ ;  /* 0x000077321a0e7816 */ /* 0x040fe400000000ff */
[----:B------:R-:W-:Y:S01]  /*1d00*/  PRMT R13, R26, 0x5410, R27 ;  /* 0x000054101a0d7816 */ /* 0x000fe2000000001b */
[----:B------:R-:W-:Y:S01]  /*1d10*/  IMAD.WIDE.U32 R10, R10, 0x10000, RZ ;  /* 0x000100000a0a7825 */ /* 0x000fe200078e00ff */
[----:B------:R-:W-:-:S02]  /*1d20*/  LOP3.LUT R12, R8, 0xffff, R24, 0xf8, !PT ;  /* 0x0000ffff080c7812 */ /* 0x000fc400078ef818 */
[----:B------:R-:W-:Y:S02]  /*1d30*/  PRMT R31, R14, 0x5410, R7 ;  /* 0x000054100e1f7816 */ /* 0x000fe40000000007 */
[----:B------:R-:W-:Y:S02]  /*1d40*/  PRMT R8, R25, 0x7732, RZ ;  /* 0x0000773219087816 */ /* 0x000fe400000000ff */
[----:B------:R-:W-:Y:S02]  /*1d50*/  LOP3.LUT R14, R10, 0xffff, R16, 0xf8, !PT ;  /* 0x0000ffff0a0e7812 */ /* 0x000fe400078ef810 */
[----:B------:R-:W-:Y:S02]  /*1d60*/  PRMT R15, R18, 0x5410, R19 ;  /* 0x00005410120f7816 */ /* 0x000fe40000000013 */
[----:B------:R-:W-:Y:S02]  /*1d70*/  PRMT R10, R17, 0x7732, RZ ;  /* 0x00007732110a7816 */ /* 0x000fe400000000ff */
[----:B------:R-:W-:-:S02]  /*1d80*/  PRMT R7, R19, 0x7732, RZ ;  /* 0x0000773213077816 */ /* 0x000fc400000000ff */
[----:B------:R-:W-:Y:S02]  /*1d90*/  PRMT R20, R18, 0x7732, RZ ;  /* 0x0000773212147816 */ /* 0x000fe400000000ff */
[----:B------:R-:W-:Y:S01]  /*1da0*/  LOP3.LUT R13, R13, R9, RZ, 0xfc, !PT ;  /* 0x000000090d0d7212 */ /* 0x000fe200078efcff */
[----:B------:R-:W-:Y:S01]  /*1db0*/  IMAD.WIDE.U32 R8, R8, 0x10000, RZ ;  /* 0x0001000008087825 */ /* 0x000fe200078e00ff */
[----:B------:R-:W-:Y:S02]  /*1dc0*/  PRMT R30, R16, 0x7732, RZ ;  /* 0x00007732101e7816 */ /* 0x000fe400000000ff */
[----:B------:R-:W-:Y:S01]  /*1dd0*/  LOP3.LUT R15, R15, R11, RZ, 0xfc, !PT ;  /* 0x0000000b0f0f7212 */ /* 0x000fe200078efcff */
        /* <DEDUP_REMOVED lines=12> */
.L_x_3204:
[----:B------:R-:W-:Y:S05]  /*1ea0*/  BSYNC B0 ;  /* 0x0000000000007941 */ /* 0x000fea0003800000 */
.L_x_3203:
[----:B------:R-:W-:Y:S06]  /*1eb0*/  BAR.SYNC.DEFER_BLOCKING 0x0 ;  /* 0x0000000000007b1d */ /* 0x000fec0000010000 */
[----:B0-----:R0:W2:Y:S04]  /*1ec0*/  @P6 LDS.128 R16, [R0] ;  /* 0x0000000000106984 */ /* 0x0010a80000000c00 */
[----:B------:R0:W3:Y:S01]  /*1ed0*/  @P6 LDS.128 R24, [R2] ;  /* 0x0000000002186984 */ /* 0x0000e20000000c00 */
[----:B------:R-:W-:Y:S06]  /*1ee0*/  BAR.SYNC.DEFER_BLOCKING 0x0 ;  /* 0x0000000000007b1d */ /* 0x000fec0000010000 */
[----:B------:R-:W-:Y:S05]  /*1ef0*/  BRA `(.L_x_3201) ;  /* 0x0000000400907947 */ /* 0x000fea0003800000 */
.L_x_3200:
[----:B------:R-:W-:Y:S01]  /*1f00*/  ISETP.GE.AND P0, PT, R28, R9, PT ;  /* 0x000000091c00720c */ /* 0x000fe20003f06270 */
[----:B------:R-:W-:-:S12]  /*1f10*/  BSSY B0, `(.L_x_3201) ;  /* 0x0000062000007945 */ /* 0x000fd80003800000 */
[----:B------:R-:W-:Y:S05]  /*1f20*/  @P0 BRA `(.L_x_3207) ;  /* 0x0000000400800947 */ /* 0x000fea0003800000 */
[----:B------:R-:W-:Y:S01]  /*1f30*/  I2FP.F32.S32 R9, R9 ;  /* 0x0000000900097245 */ /* 0x000fe20000201400 */
[C---:B------:R-:W-:Y:S01]  /*1f40*/  VIADD R2, R28.reuse, 0x2 ;  /* 0x000000021c027836 */ /* 0x040fe20000000000 */
[----:B------:R-:W-:Y:S01]  /*1f50*/  I2FP.F32.S32 R0, R28 ;  /* 0x0000001c00007245 */ /* 0x000fe20000201400 */
[C---:B------:R-:W-:Y:S01]  /*1f60*/  VIADD R3, R28.reuse, 0x4 ;  /* 0x000000041c037836 */ /* 0x040fe20000000000 */
[----:B------:R-:W-:Y:S01]  /*1f70*/  IADD3 R4, R28, 0x6, RZ ;  /* 0x000000061c047810 */ /* 0x000fe20007ffe0ff */
[----:B------:R-:W-:Y:S01]  /*1f80*/  ULDC UR4, c[0x0][0x29c] ;  /* 0x0000a70000047ab9 */ /* 0x000fe20000000800 */
[----:B------:R-:W0:Y:S01]  /*1f90*/  MUFU.RCP R9, R9 ;  /* 0x0000000900097308 */ /* 0x000e220000001000 */
[----:B------:R-:W-:Y:S01]  /*1fa0*/  I2FP.F32.S32 R2, R2 ;  /* 0x0000000200027245 */ /* 0x000fe20000201400 */
[----:B------:R-:W-:Y:S01]  /*1fb0*/  UIADD3 UR4, -UR39, UR4, URZ ;  /* 0x0000000427047290 */ /* 0x000fe2000fffe13f */
[----:B------:R-:W-:Y:S01]  /*1fc0*/  I2FP.F32.S32 R3, R3 ;  /* 0x0000000300037245 */ /* 0x000fe20000201400 */
[----:B------:R-:W-:Y:S01]  /*1fd0*/  HADD2.F32 R13, -RZ, R17.H1_H1 ;  /* 0x30000011ff0d7230 */ /* 0x000fe20000004100 */
[----:B------:R-:W-:Y:S01]  /*1fe0*/  I2FP.F32.S32 R4, R4 ;  /* 0x0000000400047245 */ /* 0x000fe20000201400 */
[----:B------:R-:W-:-:S02]  /*1ff0*/  HADD2.F32 R15, -RZ, R25.H1_H1 ;  /* 0x30000019ff0f7230 */ /* 0x000fc40000004100 */
[----:B------:R-:W-:Y:S01]  /*2000*/  I2FP.F32.S32 R12, UR4 ;  /* 0x00000004000c7c45 */ /* 0x000fe20008201400 */
        /* <DEDUP_REMOVED lines=14> */
[--C-:B------:R-:W-:Y:S02]  /*20f0*/  HADD2.F32 R19, -RZ, R26.reuse.H1_H1 ;  /* 0x3000001aff137230 */ /* 0x100fe40000004100 */
[----:B------:R-:W-:Y:S02]  /*2100*/  HADD2.F32 R18, -RZ, R25.H0_H0 ;  /* 0x20000019ff127230 */ /* 0x000fe40000004100 */
[----:B------:R-:W-:Y:S02]  /*2110*/  HADD2.F32 R26, -RZ, R26.H0_H0 ;  /* 0x2000001aff1a7230 */ /* 0x000fe40000004100 */
[--C-:B------:R-:W-:Y:S01]  /*2120*/  HADD2.F32 R25, -RZ, R27.reuse.H1_H1 ;  /* 0x3000001bff197230 */ /* 0x100fe20000004100 */
        /* <DEDUP_REMOVED lines=56> */
[CC--:B------:R-:W-:Y:S01]  /*24b0*/  FFMA.FTZ R4, R2.reuse, R29.reuse, R17 ;  /* 0x0000001d02047223 */ /* 0x0c0fe20000010011 */
[-C--:B------:R-:W-:Y:S01]  /*24c0*/  FFMA.FTZ R2, R2, R30.reuse, R21 ;  /* 0x0000001e02027223 */ /* 0x080fe20000010015 */
[C---:B------:R-:W-:Y:S01]  /*24d0*/  FFMA.FTZ R13, R12.reuse, R29, -R13 ;  /* 0x0000001d0c0d7223 */ /* 0x040fe2000001080d */
[----:B------:R-:W-:Y:S01]  /*24e0*/  FFMA.FTZ R27, R12, R30, -R19 ;  /* 0x0000001e0c1b7223 */ /* 0x000fe20000010813 */
[----:B------:R-:W-:Y:S02]  /*24f0*/  F2FP.F16.F32.PACK_AB R17, R0, R5 ;  /* 0x000000050011723e */ /* 0x000fe400000000ff */
[----:B------:R-:W-:-:S02]  /*2500*/  F2FP.F16.F32.PACK_AB R25, R6, R11 ;  /* 0x0000000b0619723e */ /* 0x000fc400000000ff */
[----:B------:R-:W-:Y:S02]  /*2510*/  F2FP.F16.F32.PACK_AB R19, R4, R13 ;  /* 0x0000000d0413723e */ /* 0x000fe400000000ff */
[----:B------:R-:W-:-:S07]  /*2520*/  F2FP.F16.F32.PACK_AB R27, R2, R27 ;  /* 0x0000001b021b723e */ /* 0x000fce00000000ff */
.L_x_3207:
[----:B------:R-:W-:Y:S05]  /*2530*/  BSYNC B0 ;  /* 0x0000000000007941 */ /* 0x000fea0003800000 */
.L_x_3201:
        /* <DEDUP_REMOVED lines=9> */
[----:B------:R-:W-:-:S04]  /*25d0*/  VIADD R28, R28, UR43 ;  /* 0x0000002b1c1c7c36 */ /* 0x000fc80008000000 */
[----:B------:R-:W-:-:S04]  /*25e0*/  HFMA2.MMA R9, R16, R24, R8 ;  /* 0x0000001810097235 */ /* 0x000fc80000000008 */
[----:B------:R-:W2:Y:S01]  /*25f0*/  @!P0 LDC R5, c[0x0][0x284] ;  /* 0x0000a100ff058b82 */ /* 0x000ea20000000800 */
[----:B------:R-:W-:-:S05]  /*2600*/  VOTEU.ALL UP0, P0 ;  /* 0x00000000003f7886 */ /* 0x000fca0000000000 */
[----:B------:R-:W-:Y:S01]  /*2610*/  @!UP0 USHF.L.U32 UR6, UR41, 0x3, URZ ;  /* 0x0000000329068899 */ /* 0x000fe2000800063f */
[----:B------:R-:W-:Y:S01]  /*2620*/  HFMA2 R9, R18, R26, R9 ;  /* 0x0000001a12097231 */ /* 0x000fe20000000009 */
[----:B0-----:R-:W0:Y:S01]  /*2630*/  @!P0 LDC.64 R2, c[0x0][0x248] ;  /* 0x00009200ff028b82 */ /* 0x001e220000000a00 */
[----:B-1----:R-:W-:-:S04]  /*2640*/  ULEA UR4, UR5, UR4, 0x18 ;  /* 0x0000000405047291 */ /* 0x002fc8000f8ec03f */
[----:B------:R-:W-:Y:S02]  /*2650*/  HFMA2.MMA R9, R19, R27, R9 ;  /* 0x0000001b13097235 */ /* 0x000fe40000000009 */
[----:B------:R-:W-:Y:S01]  /*2660*/  LEA R0, R22, UR4, 0x4 ;  /* 0x0000000416007c11 */ /* 0x000fe2000f8e20ff */
[----:B------:R-:W-:-:S04]  /*2670*/  UMOV UR4, 0xffffffff ;  /* 0xffffffff00047882 */ /* 0x000fc80000000000 */
[----:B------:R1:W-:Y:S01]  /*2680*/  STS.128 [R0], R16 ;  /* 0x0000001000007388 */ /* 0x0003e20000000c00 */
[----:B--2---:R-:W-:Y:S02]  /*2690*/  @!P0 IMAD R5, R28, R5, UR6 ;  /* 0x000000061c058e24 */ /* 0x004fe4000f8e0205 */
[--C-:B------:R-:W-:Y:S02]  /*26a0*/  HADD2.F32 R13, -RZ, R9.reuse.H0_H0 ;  /* 0x20000009ff0d7230 */ /* 0x100fe40000004100 */
[----:B------:R-:W-:Y:S02]  /*26b0*/  HADD2.F32 R4, -RZ, R9.H1_H1 ;  /* 0x30000009ff047230 */ /* 0x000fe40000004100 */
[----:B0-----:R-:W-:-:S04]  /*26c0*/  @!P0 IMAD.WIDE R2, R5, 0x2, R2 ;  /* 0x0000000205028825 */ /* 0x001fc800078e0202 */
[----:B------:R-:W-:Y:S01]  /*26d0*/  FADD.FTZ R13, R13, R4 ;  /* 0x000000040d0d7221 */ /* 0x000fe20000010000 */
        /* <DEDUP_REMOVED lines=11> */
.L_x_3258:
[----:B01----:R-:W-:-:S07]  /*2790*/  FADD.FTZ R4, R4, R14 ;  /* 0x0000000e04047221 */ /* 0x003fce0000010000 */
.L_x_3209:
[----:B------:R-:W-:Y:S05]  /*27a0*/  BSYNC B0 ;  /* 0x0000000000007941 */ /* 0x000fea0003800000 */
.L_x_3208:
[----:B------:R-:W-:-:S13]  /*27b0*/  ISETP.NE.AND P0, PT, R22, RZ, PT ;  /* 0x000000ff1600720c */ /* 0x000fda0003f05270 */
[----:B------:R-:W-:Y:S01]  /*27c0*/  @P0 MOV R78, 0xff7fffff ;  /* 0xff7fffff004e0802 */ /* 0x000fe20000000f00 */
[----:B------:R-:W-:Y:S06]  /*27d0*/  @P0 BRA `(.L_x_3211) ;  /* 0x0000000000600947 */ /* 0x000fec0003800000 */
        /* <DEDUP_REMOVED lines=11> */
[----:B0-----:R-:W-:Y:S02]  /*2890*/  IMAD.U32 R2, RZ, RZ, UR4 ;  /* 0x00000004ff027e24 */ /* 0x001fe4000f8e00ff */
[----:B------:R-:W-:-:S05]  /*28a0*/  IMAD.U32 R3, RZ, RZ, UR5 ;  /* 0x00000005ff037e24 */ /* 0x000fca000f8e00ff */
[----:B------:R-:W4:Y:S01]  /*28b0*/  @P0 LDG.E.U16 R2, desc[UR36][R2.64] ;  /* 0x0000002402020981 */ /* 0x000f22000c1e1500 */
[----:B------:R-:W0:Y:S01]  /*28c0*/  S2UR UR6, SR_CgaCtaId ;  /* 0x00000000000679c3 */ /* 0x000e220000008800 */
[----:B------:R-:W-:Y:S01]  /*28d0*/  UMOV UR4, 0x400 ;  /* 0x0000040000047882 */ /* 0x000fe20000000000 */
[----:B------:R-:W-:Y:S01]  /*28e0*/  FMUL.FTZ R78, R4, UR7 ;  /* 0x00000007044e7c20 */ /* 0x000fe20008410000 */
[----:B------:R-:W-:Y:S02]  /*28f0*/  UIADD3 UR5, UR4, 0x210, URZ ;  /* 0x0000021004057890 */ /* 0x000fe4000fffe03f */
[----:B------:R-:W-:Y:S02]  /*2900*/  UIADD3 UR4, -UR42, UR40, URZ ;  /* 0x000000282a047290 */ /* 0x000fe4000fffe13f */
[----:B0-----:R-:W-:-:S04]  /*2910*/  ULEA UR5, UR6, UR5, 0x18 ;  /* 0x0000000506057291 */ /* 0x001fc8000f8ec03f */
[----:B------:R-:W-:Y:S01]  /*2920*/  ULEA UR4, UR4, UR5, 0x2 ;  /* 0x0000000504047291 */ /* 0x000fe2000f8e103f */
[----:B----4-:R-:W-:-:S05]  /*2930*/  @P0 HADD2.F32 R5, -RZ, R2.H0_H0 ;  /* 0x20000002ff050230 */ /* 0x010fca0000004100 */
[----:B------:R-:W-:-:S05]  /*2940*/  @P0 FADD.FTZ R78, R78, R5 ;  /* 0x000000054e4e0221 */ /* 0x000fca0000010000 */
[----:B------:R1:W-:Y:S02]  /*2950*/  STS [UR4], R78 ;  /* 0x0000004eff007988 */ /* 0x0003e40008000804 */
.L_x_3211:
[----:B------:R-:W-:Y:S05]  /*2960*/  WARPSYNC.ALL ;  /* 0x0000000000007948 */ /* 0x000fea0003800000 */
[----:B------:R-:W-:Y:S01]  /*2970*/  UIADD3 UR4, UR40, 0x7, -UR42 ;  /* 0x0000000728047890 */ /* 0x000fe2000fffe82a */
[----:B------:R-:W4:Y:S01]  /*2980*/  LDC.64 R10, c[0x0][0x280] ;  /* 0x0000a000ff0a7b82 */ /* 0x000f220000000a00 */
[----:B------:R-:W-:Y:S01]  /*2990*/  SHF.R.S32.HI R3, RZ, 0x1f, R22 ;  /* 0x0000001fff037819 */ /* 0x000fe20000011416 */
[----:B------:R-:W-:Y:S01]  /*29a0*/  ULDC UR7, c[0x0][0x284] ;  /* 0x0000a10000077ab9 */ /* 0x000fe20000000800 */
[----:B------:R-:W-:Y:S01]  /*29b0*/  USHF.R.S32.HI UR5, URZ, 0x1f, UR4 ;  /* 0x0000001f3f057899 */ /* 0x000fe20008011404 */
[----:B------:R-:W-:Y:S01]  /*29c0*/  BSSY B0, `(.L_x_3212) ;  /* 0x00002a7000007945 */ /* 0x000fe20003800000 */
[----:B0-----:R-:W-:Y:S01]  /*29d0*/  LEA.HI R0, R3, R22, RZ, 0x2 ;  /* 0x0000001603007211 */ /* 0x001fe200078f10ff */
[----:B------:R-:W-:Y:S01]  /*29e0*/  ULDC UR16, c[0x0][0x2a0] ;  /* 0x0000a80000107ab9 */ /* 0x000fe20000000800 */
[----:B------:R-:W-:-:S02]  /*29f0*/  ULEA.HI UR5, UR5, UR4, URZ, 0x3 ;  /* 0x0000000405057291 */ /* 0x000fc4000f8f183f */
[----:B------:R-:W-:Y:S01]  /*2a00*/  LEA.HI.SX32 R76, R0, UR42, 0x1e ;  /* 0x0000002a004c7c11 */ /* 0x000fe2000f8ff2ff */
[----:B------:R-:W-:Y:S01]  /*2a10*/  ULDC.64 UR8, c[0x0][0x258] ;  /* 0x0000960000087ab9 */ /* 0x000fe20000000a00 */
[----:B------:R-:W-:Y:S01]  /*2a20*/  ULOP3.LUT UR5, UR5, 0xfffffff8, URZ, 0xc0, !UPT ;  /* 0xfffffff805057892 */ /* 0x000fe2000f8ec03f */
[----:B------:R-:W-:Y:S01]  /*2a30*/  ULDC.64 UR10, c[0x0][0x2b0] ;  /* 0x0000ac00000a7ab9 */ /* 0x000fe20000000a00 */
[----:B------:R-:W-:Y:S02]  /*2a40*/  ULDC.64 UR12, c[0x0][0x2c8] ;  /* 0x0000b200000c7ab9 */ /* 0x000fe40000000a00 */
[----:B------:R-:W-:Y:S01]  /*2a50*/  UIADD3 UR6, UR42, UR5, URZ ;  /* 0x000000052a067290 */ /* 0x000fe2000fffe03f */
[----:B------:R-:W-:Y:S01]  /*2a60*/  ULDC.64 UR14, c[0x0][0x2d8] ;  /* 0x0000b600000e7ab9 */ /* 0x000fe20000000a00 */
[----:B------:R-:W-:Y:S04]  /*2a70*/  BAR.SYNC.DEFER_BLOCKING 0x0 ;  /* 0x0000000000007b1d */ /* 0x000fe80000010000 */
[----:B------:R-:W-:Y:S01]  /*2a80*/  ISETP.GE.AND P0, PT, R76, UR6, PT ;  /* 0x000000064c007c0c */ /* 0x000fe2000bf06270 */
[----:B----4-:R-:W-:-:S04]  /*2a90*/  IMAD R2, R23, R10, UR45 ;  /* 0x0000002d17027e24 */ /* 0x010fc8000f8e020a */
[----:B------:R-:W-:-:S08]  /*2aa0*/  IMAD R2, R2, 0x90, RZ ;  /* 0x0000009002027824 */ /* 0x000fd000078e02ff */
[----:B------:R-:W-:Y:S05]  /*2ab0*/  @P0 BRA `(.L_x_3213) ;  /* 0x00000028005c0947 */ /* 0x000fea0003800000 */
[----:B------:R-:W-:Y:S01]  /*2ac0*/  IABS R3, R11 ;  /* 0x0000000b00037213 */ /* 0x000fe20000000000 */
[----:B------:R-:W0:Y:S01]  /*2ad0*/  S2UR UR5, SR_CgaCtaId ;  /* 0x00000000000579c3 */ /* 0x000e220000008800 */
[----:B------:R-:W-:Y:S01]  /*2ae0*/  UMOV UR4, 0x400 ;  /* 0x0000040000047882 */ /* 0x000fe20000000000 */
[----:B------:R-:W-:Y:S01]  /*2af0*/  LOP3.LUT R5, R0, 0x7ffffffc, RZ, 0xc0, !PT ;  /* 0x7ffffffc00057812 */ /* 0x000fe200078ec0ff */
[----:B------:R-:W4:Y:S01]  /*2b00*/  I2F.RP R4, R3 ;  /* 0x0000000300047306 */ /* 0x000f220000209400 */
[----:B------:R-:W-:Y:S01]  /*2b10*/  UIADD3 UR4, UR4, 0x10, URZ ;  /* 0x0000001004047890 */ /* 0x000fe2000fffe03f */
[----:B--2---:R-:W-:Y:S01]  /*2b20*/  IMAD.MOV.U32 R16, RZ, RZ, RZ ;  /* 0x000000ffff107224 */ /* 0x004fe200078e00ff */
[----:B------:R-:W-:Y:S01]  /*2b30*/  IADD3 R22, -R5, R22, RZ ;  /* 0x0000001605167210 */ /* 0x000fe20007ffe1ff */
[----:B------:R-:W-:Y:S01]  /*2b40*/  IMAD R18, R11, 0x90, RZ ;  /* 0x000000900b127824 */ /* 0x000fe200078e02ff */
[----:B------:R-:W2:Y:S03]  /*2b50*/  LDC R19, c[0x0][0x2c0] ;  /* 0x0000b000ff137b82 */ /* 0x000ea60000000800 */
[----:B----4-:R-:W4:Y:S01]  /*2b60*/  MUFU.RCP R4, R4 ;  /* 0x0000000400047308 */ /* 0x010f220000001000 */
[----:B0-----:R-:W-:-:S06]  /*2b70*/  ULEA UR4, UR5, UR4, 0x18 ;  /* 0x0000000405047291 */ /* 0x001fcc000f8ec03f */
[C---:B------:R-:W-:Y:S01]  /*2b80*/  LEA R0, R22.reuse, UR4, 0x2 ;  /* 0x0000000416007c11 */ /* 0x040fe2000f8e10ff */
[----:B------:R-:W-:Y:S01]  /*2b90*/  ULDC UR4, c[0x0][0x298] ;  /* 0x0000a60000047ab9 */ /* 0x000fe20000000800 */
[----:B------:R-:W-:Y:S01]  /*2ba0*/  SHF.L.U32 R22, R22, 0x1, RZ ;  /* 0x0000000116167819 */ /* 0x000fe200000006ff */
[----:B--2---:R-:W-:Y:S02]  /*2bb0*/  VIADD R19, R19, UR4 ;  /* 0x0000000413137c36 */ /* 0x004fe40008000000 */
[----:B----4-:R-:W-:Y:S01]  /*2bc0*/  VIADD R12, R4, 0xffffffe ;  /* 0x0ffffffe040c7836 */ /* 0x010fe20000000000 */
[----:B------:R0:W2:Y:S03]  /*2bd0*/  LDS R79, [R0] ;  /* 0x00000000004f7984 */ /* 0x0000a60000000800 */
[----:B------:R-:W4:Y:S01]  /*2be0*/  F2I.FTZ.U32.TRUNC.NTZ R17, R12 ;  /* 0x0000000c00117305 */ /* 0x000f22000021f000 */
[----:B------:R0:W0:Y:S04]  /*2bf0*/  LDS R77, [R0+0x10] ;  /* 0x00001000004d7984 */ /* 0x0000280000000800 */
[----:B------:R0:W0:Y:S04]  /*2c00*/  LDS R74, [R0+0x20] ;  /* 0x00002000004a7984 */ /* 0x0000280000000800 */
[----:B------:R0:W0:Y:S04]  /*2c10*/  LDS R75, [R0+0x30] ;  /* 0x00003000004b7984 */ /* 0x0000280000000800 */
[----:B------:R0:W0:Y:S01]  /*2c20*/  LDS R72, [R0+0x40] ;  /* 0x0000400000487984 */ /* 0x0000220000000800 */
[----:B----4-:R-:W-:-:S03]  /*2c30*/  IMAD.MOV R14, RZ, RZ, -R17 ;  /* 0x000000ffff0e7224 */ /* 0x010fc600078e0a11 */
[----:B------:R4:W0:Y:S01]  /*2c40*/  LDS R73, [R0+0x50] ;  /* 0x0000500000497984 */ /* 0x0008220000000800 */
[----:B------:R-:W-:-:S03]  /*2c50*/  IMAD R13, R14, R3, RZ ;  /* 0x000000030e0d7224 */ /* 0x000fc600078e02ff */
[----:B------:R4:W0:Y:S01]  /*2c60*/  LDS R70, [R0+0x60] ;  /* 0x0000600000467984 */ /* 0x0008220000000800 */
[----:B------:R-:W-:-:S03]  /*2c70*/  IMAD.HI.U32 R16, R17, R13, R16 ;  /* 0x0000000d11107227 */ /* 0x000fc600078e0010 */
[----:B------:R4:W0:Y:S01]  /*2c80*/  LDS R71, [R0+0x70] ;  /* 0x0000700000477984 */ /* 0x0008220000000800 */
[----:B------:R-:W-:-:S03]  /*2c90*/  IMAD R17, R2, R11, R22 ;  /* 0x0000000b02117224 */ /* 0x000fc600078e0216 */
        /* <DEDUP_REMOVED lines=23> */
[----:B--2---:R4:W0:Y:S02]  /*2e10*/  LDS R10, [R0+0x1f0] ;  /* 0x0001f000000a7984 */ /* 0x0048240000000800 */
.L_x_3217:
[----:B0-----:R-:W-:Y:S01]  /*2e20*/  IABS R13, R76 ;  /* 0x0000004c000d7213 */ /* 0x001fe20000000000 */
[----:B------:R-:W-:Y:S02]  /*2e30*/  UIMAD UR4, UR44, UR7, URZ ;  /* 0x000000072c0472a4 */ /* 0x000fe4000f8e023f */
[----:B------:R-:W-:Y:S02]  /*2e40*/  IABS R15, UR7 ;  /* 0x00000007000f7c13 */ /* 0x000fe40008000000 */
[----:B------:R-:W-:Y:S01]  /*2e50*/  ISETP.GE.AND P1, PT, R76, RZ, PT ;  /* 0x000000ff4c00720c */ /* 0x000fe20003f26270 */
[----:B-1----:R-:W-:Y:S01]  /*2e60*/  IMAD.HI.U32 R11, R16, R13, RZ ;  /* 0x0000000d100b7227 */ /* 0x002fe200078e00ff */
[----:B------:R-:W-:-:S03]  /*2e70*/  ISETP.NE.AND P2, PT, RZ, UR7, PT ;  /* 0x00000007ff007c0c */ /* 0x000fc6000bf45270 */
[----:B------:R-:W-:Y:S01]  /*2e80*/  IMAD.U32 R50, RZ, RZ, UR4 ;  /* 0x00000004ff327e24 */ /* 0x000fe2000f8e00ff */
[----:B------:R-:W-:-:S05]  /*2e90*/  IADD3 R12, -R11, RZ, RZ ;  /* 0x000000ff0b0c7210 */ /* 0x000fca0007ffe1ff */
[----:B------:R-:W-:-:S05]  /*2ea0*/  IMAD R12, R15, R12, R13 ;  /* 0x0000000c0f0c7224 */ /* 0x000fca00078e020d */
[----:B------:R-:W-:-:S13]  /*2eb0*/  ISETP.GT.U32.AND P0, PT, R3, R12, PT ;  /* 0x0000000c0300720c */ /* 0x000fda0003f04070 */
[----:B------:R-:W-:-:S05]  /*2ec0*/  @!P0 IMAD.IADD R12, R12, 0x1, -R15 ;  /* 0x000000010c0c8824 */ /* 0x000fca00078e0a0f */
[----:B------:R-:W-:-:S13]  /*2ed0*/  ISETP.GT.U32.AND P0, PT, R3, R12, PT ;  /* 0x0000000c0300720c */ /* 0x000fda0003f04070 */
[----:B------:R-:W-:Y:S01]  /*2ee0*/  @!P0 IMAD.IADD R12, R12, 0x1, -R15 ;  /* 0x000000010c0c8824 */ /* 0x000fe200078e0a0f */
[----:B------:R-:W-:-:S04]  /*2ef0*/  ISETP.GE.AND P0, PT, R76, UR40, PT ;  /* 0x000000284c007c0c */ /* 0x000fc8000bf06270 */
[----:B------:R-:W-:Y:S02]  /*2f00*/  @!P1 IADD3 R12, -R12, RZ, RZ ;  /* 0x000000ff0c0c9210 */ /* 0x000fe40007ffe1ff */
[----:B------:R-:W-:-:S04]  /*2f10*/  @!P2 LOP3.LUT R12, RZ, UR7, RZ, 0x33, !PT ;  /* 0x00000007ff0cac12 */ /* 0x000fc8000f8e33ff */
[----:B------:R-:W-:Y:S01]  /*2f20*/  SHF.R.S32.HI R13, RZ, 0x1f, R12 ;  /* 0x0000001fff0d7819 */ /* 0x000fe2000001140c */
[C---:B------:R-:W-:Y:S01]  /*2f30*/  VIADD R15, R12.reuse, UR7 ;  /* 0x000000070c0f7c36 */ /* 0x040fe20008000000 */
[----:B------:R-:W-:-:S04]  /*2f40*/  IADD3 R14, P1, R12, UR4, RZ ;  /* 0x000000040c0e7c10 */ /* 0x000fc8000ff3e0ff */
[----:B------:R-:W-:Y:S02]  /*2f50*/  SHF.L.U32 R11, R15, 0x3, RZ ;  /* 0x000000030f0b7819 */ /* 0x000fe400000006ff */
[----:B------:R-:W-:Y:S02]  /*2f60*/  LEA.HI.X.SX32 R13, R50, R13, 0x1, P1 ;  /* 0x0000000d320d7211 */ /* 0x000fe400008f0eff */
[----:B------:R-:W-:Y:S02]  /*2f70*/  ISETP.GE.OR P3, PT, R11, R18, P0 ;  /* 0x000000120b00720c */ /* 0x000fe40000766670 */
[----:B------:R-:W-:-:S04]  /*2f80*/  LEA R80, P1, R14, UR8, 0x2 ;  /* 0x000000080e507c11 */ /* 0x000fc8000f8210ff */
[----:B------:R-:W-:Y:S01]  /*2f90*/  LEA.HI.X R81, R14, UR9, R13, 0x2, P1 ;  /* 0x000000090e517c11 */ /* 0x000fe200088f140d */
[----:B------:R-:W-:-:S06]  /*2fa0*/  VIADD R15, R15, UR7 ;  /* 0x000000070f0f7c36 */ /* 0x000fcc0008000000 */
[----:B------:R-:W2:Y:S01]  /*2fb0*/  @!P3 LDG.E R50, desc[UR36][R80.64] ;  /* 0x000000245032b981 */ /* 0x000ea2000c1e1900 */
[----:B------:R-:W-:Y:S01]  /*2fc0*/  IMAD.SHL.U32 R85, R15, 0x8, RZ ;  /* 0x000000080f557824 */ /* 0x000fe200078e00ff */
[----:B------:R-:W2:Y:S04]  /*2fd0*/  @!P3 LDC R51, c[0x0][0x288] ;  /* 0x0000a200ff33bb82 */ /* 0x000ea80000000800 */
[----:B------:R-:W-:-:S13]  /*2fe0*/  ISETP.GE.OR P2, PT, R85, R18, P0 ;  /* 0x000000125500720c */ /* 0x000fda0000746670 */
[----:B------:R-:W5:Y:S01]  /*2ff0*/  @!P2 LDG.E R83, desc[UR36][R80.64] ;  /* 0x000000245053a981 */ /* 0x000f62000c1e1900 */
[----:B------:R-:W-:Y:S01]  /*3000*/  IADD3 R89, R15, UR7, RZ ;  /* 0x000000070f597c10 */ /* 0x000fe2000fffe0ff */
[----:B------:R-:W-:Y:S01]  /*3010*/  IMAD.U32 R87, RZ, RZ, UR7 ;  /* 0x00000007ff577e24 */ /* 0x000fe2000f8e00ff */
[----:B------:R-:W1:Y:S03]  /*3020*/  @!P3 LDC.64 R14, c[0x0][0x248] ;  /* 0x00009200ff0ebb82 */ /* 0x000e660000000a00 */
[----:B------:R-:W-:-:S05]  /*3030*/  IMAD.SHL.U32 R89, R89, 0x8, RZ ;  /* 0x0000000859597824 */ /* 0x000fca00078e00ff */
[----:B------:R-:W-:Y:S01]  /*3040*/  ISETP.GE.OR P6, PT, R89, R18, P0 ;  /* 0x000000125900720c */ /* 0x000fe200007c6670 */
[----:B------:R-:W5:-:S12]  /*3050*/  @!P2 LDC R84, c[0x0][0x288] ;  /* 0x0000a200ff54ab82 */ /* 0x000f580000000800 */
[----:B------:R-:W3:Y:S01]  /*3060*/  @!P6 LDG.E R88, desc[UR36][R80.64] ;  /* 0x000000245058e981 */ /* 0x000ee2000c1e1900 */
[----:B------:R-:W-:-:S05]  /*3070*/  LEA R87, R87, R12, 0x2 ;  /* 0x0000000c57577211 */ /* 0x000fca00078e10ff */
[----:B------:R-:W-:-:S05]  /*3080*/  IMAD.SHL.U32 R13, R87, 0x8, RZ ;  /* 0x00000008570d7824 */ /* 0x000fca00078e00ff */
[----:B------:R-:W-:-:S13]  /*3090*/  ISETP.GE.OR P4, PT, R13, R18, P0 ;  /* 0x000000120d00720c */ /* 0x000fda0000786670 */
[----:B------:R-:W4:Y:S01]  /*30a0*/  @!P4 LDG.E R82, desc[UR36][R80.64] ;  /* 0x000000245052c981 */ /* 0x000f22000c1e1900 */
[----:B------:R-:W-:Y:S02]  /*30b0*/  VIADD R87, R87, UR7 ;  /* 0x0000000757577c36 */ /* 0x000fe40008000000 */
[----:B--2---:R-:W-:-:S04]  /*30c0*/  @!P3 IMAD R50, R50, R51, RZ ;  /* 0x000000333232b224 */ /* 0x004fc800078e02ff */
[----:B------:R-:W-:-:S04]  /*30d0*/  @!P3 IMAD R50, R50, 0x90, RZ ;  /* 0x000000903232b824 */ /* 0x000fc800078e02ff */
[----:B------:R-:W-:Y:S01]  /*30e0*/  @!P3 IMAD R50, R50, UR7, R11 ;  /* 0x000000073232bc24 */ /* 0x000fe2000f8e020b */
[----:B------:R-:W-:-:S04]  /*30f0*/  SHF.R.S32.HI R11, RZ, 0x1f, R17 ;  /* 0x0000001fff0b7819 */ /* 0x000fc80000011411 */
[----:B------:R-:W-:-:S04]  /*3100*/  @!P3 IADD3 R51, P1, R17, R50, RZ ;  /* 0x000000321133b210 */ /* 0x000fc80007f3e0ff */
[----:B------:R-:W-:Y:S02]  /*3110*/  @!P3 LEA.HI.X.SX32 R86, R50, R11, 0x1, P1 ;  /* 0x0000000b3256b211 */ /* 0x000fe400008f0eff */
[----:B-1----:R-:W-:Y:S01]  /*3120*/  @!P3 LEA R50, P1, R51, R14, 0x1 ;  /* 0x0000000e3332b211 */ /* 0x002fe200078208ff */
[----:B-----5:R-:W-:Y:S01]  /*3130*/  @!P2 IMAD R84, R83, R84, RZ ;  /* 0x000000545354a224 */ /* 0x020fe200078e02ff */
[----:B------:R-:W-:Y:S02]  /*3140*/  SHF.L.U32 R83, R87, 0x3, RZ ;  /* 0x0000000357537819 */ /* 0x000fe400000006ff */
[----:B------:R-:W-:Y:S01]  /*3150*/  @!P3 LEA.HI.X R51, R51, R15, R86, 0x1, P1 ;  /* 0x0000000f3333b211 */ /* 0x000fe200008f0c56 */
[----:B------:R-:W-:Y:S01]  /*3160*/  @!P2 IMAD R84, R84, 0x90, RZ ;  /* 0x000000905454a824 */ /* 0x000fe200078e02ff */
[----:B------:R-:W1:Y:S01]  /*3170*/  @!P2 LDC.64 R14, c[0x0][0x248] ;  /* 0x00009200ff0eab82 */ /* 0x000e620000000a00 */
[----:B------:R-:W-:Y:S02]  /*3180*/  ISETP.GE.OR P5, PT, R83, R18, P0 ;  /* 0x000000125300720c */ /* 0x000fe400007a6670 */
[----:B------:R-:W-:Y:S01]  /*3190*/  ISETP.GE.AND P1, PT, R76, UR40, PT ;  /* 0x000000284c007c0c */ /* 0x000fe2000bf26270 */
[----:B------:R-:W-:-:S03]  /*31a0*/  @!P2 IMAD R84, R84, UR7, R85 ;  /* 0x000000075454ac24 */ /* 0x000fc6000f8e0255 */
[----:B------:R-:W-:-:S06]  /*31b0*/  SEL R20, R20, RZ, P1 ;  /* 0x000000ff14147207 */ /* 0x000fcc0000800000 */
[----:B------:R2:W5:Y:S01]  /*31c0*/  @!P3 LDG.E R20, desc[UR36][R50.64] ;  /* 0x000000243214b981 */ /* 0x000562000c1e1900 */
[----:B------:R-:W-:-:S03]  /*31d0*/  @!P2 IADD3 R85, P3, R17, R84, RZ ;  /* 0x000000541155a210 */ /* 0x000fc60007f7e0ff */
[----:B------:R-:W5:Y:S01]  /*31e0*/  @!P5 LDG.E R86, desc[UR36][R80.64] ;  /* 0x000000245056d981 */ /* 0x000f62000c1e1900 */
[----:B------:R-:W-:Y:S01]  /*31f0*/  @!P2 LEA.HI.X.SX32 R90, R84, R11, 0x1, P3 ;  /* 0x0000000b545aa211 */ /* 0x000fe200018f0eff */
[----:B------:R-:W-:-:S04]  /*3200*/  VIADD R87, R87, UR7 ;  /* 0x0000000757577c36 */ /* 0x000fc80008000000 */
[----:B------:R-:W-:Y:S01]  /*3210*/  IMAD.SHL.U32 R87, R87, 0x8, RZ ;  /* 0x0000000857577824 */ /* 0x000fe200078e00ff */
[----:B-1----:R-:W-:-:S04]  /*3220*/  @!P2 LEA R84, P3, R85, R14, 0x1 ;  /* 0x0000000e5554a211 */ /* 0x002fc800078608ff */
[----:B------:R-:W-:Y:S02]  /*3230*/  @!P2 LEA.HI.X R85, R85, R15, R90, 0x1, P3 ;  /* 0x0000000f5555a211 */ /* 0x000fe400018f0c5a */
[----:B------:R-:W3:Y:S01]  /*3240*/  @!P6 LDC R15, c[0x0][0x288] ;  /* 0x0000a200ff0feb82 */ /* 0x000ee20000000800 */
[----:B------:R-:W-:Y:S02]  /*3250*/  ISETP.GE.OR P3, PT, R87, R18, P0 ;  /* 0x000000125700720c */ /* 0x000fe40000766670 */
[----:B------:R-:W-:-:S06]  /*3260*/  SEL R21, R21, RZ, P1 ;  /* 0x000000ff15157207 */ /* 0x000fcc0000800000 */
[----:B------:R1:W5:Y:S01]  /*3270*/  @!P2 LDG.E R21, desc[UR36][R84.64] ;  /* 0x000000245415a981 */ /* 0x000362000c1e1900 */
[----:B------:R-:W-:Y:S02]  /*3280*/  SEL R22, R22, RZ, P1 ;  /* 0x000000ff16167207 */ /* 0x000fe40000800000 */
[----:B------:R-:W-:Y:S02]  /*3290*/  SEL R23, R23, RZ, P1 ;  /* 0x000000ff17177207 */ /* 0x000fe40000800000 */
[----:B------:R-:W0:Y:S01]  /*32a0*/  @!P3 LDC R93, c[0x0][0x288] ;  /* 0x0000a200ff5dbb82 */ /* 0x000e220000000800 */
[----:B---3--:R-:W-:Y:S02]  /*32b0*/  @!P6 IMAD R90, R88, R15, RZ ;  /* 0x0000000f585ae224 */ /* 0x008fe400078e02ff */
[----:B------:R-:W0:Y:S05]  /*32c0*/  @!P3 LDG.E R88, desc[UR36][R80.64] ;  /* 0x000000245058b981 */ /* 0x000e2a000c1e1900 */
[----:B------:R-:W3:Y:S01]  /*32d0*/  @!P6 LDC.64 R14, c[0x0][0x248] ;  /* 0x00009200ff0eeb82 */ /* 0x000ee20000000a00 */
[----:B--2---:R-:W-:-:S04]  /*32e0*/  @!P6 IMAD R50, R90, 0x90, RZ ;  /* 0x000000905a32e824 */ /* 0x004fc800078e02ff */
[----:B------:R-:W-:Y:S01]  /*32f0*/  @!P6 IMAD R50, R50, UR7, R89 ;  /* 0x000000073232ec24 */ /* 0x000fe2000f8e0259 */
[----:B------:R-:W-:-:S04]  /*3300*/  MOV R89, UR7 ;  /* 0x0000000700597c02 */ /* 0x000fc80008000f00 */
[----:B------:R-:W-:Y:S01]  /*3310*/  @!P6 IADD3 R51, P2, R17, R50, RZ ;  /* 0x000000321133e210 */ /* 0x000fe20007f5e0ff */
[----:B------:R-:W-:-:S03]  /*3320*/  IMAD R89, R89, 0x7, R12 ;  /* 0x0000000759597824 */ /* 0x000fc600078e020c */
[----:B------:R-:W-:Y:S02]  /*3330*/  @!P6 LEA.HI.X.SX32 R50, R50, R11, 0x1, P2 ;  /* 0x0000000b3232e211 */ /* 0x000fe400010f0eff */
[----:B---3--:R-:W-:-:S04]  /*3340*/  @!P6 LEA R90, P2, R51, R14, 0x1 ;  /* 0x0000000e335ae211 */ /* 0x008fc800078408ff */
[----:B------:R-:W-:Y:S01]  /*3350*/  @!P6 LEA.HI.X R91, R51, R15, R50, 0x1, P2 ;  /* 0x0000000f335be211 */ /* 0x000fe200010f0c32 */
[----:B------:R-:W-:Y:S01]  /*3360*/  IMAD.SHL.U32 R51, R89, 0x8, RZ ;  /* 0x0000000859337824 */ /* 0x000fe200078e00ff */
[----:B------:R-:W4:Y:S03]  /*3370*/  @!P4 LDC R15, c[0x0][0x288] ;  /* 0x0000a200ff0fcb82 */ /* 0x000f260000000800 */
[----:B------:R-:W2:Y:S01]  /*3380*/  @!P6 LDG.E R22, desc[UR36][R90.64] ;  /* 0x000000245a16e981 */ /* 0x000ea2000c1e1900 */
[----:B------:R-:W-:-:S13]  /*3390*/  ISETP.GE.OR P2, PT, R51, R18, P0 ;  /* 0x000000123300720c */ /* 0x000fda0000746670 */
[----:B------:R-:W3:Y:S01]  /*33a0*/  @!P2 LDG.E R50, desc[UR36][R80.64] ;  /* 0x000000245032a981 */ /* 0x000ee2000c1e1900 */
[----:B----4-:R-:W-:Y:S02]  /*33b0*/  @!P4 IMAD R82, R82, R15, RZ ;  /* 0x0000000f5252c224 */ /* 0x010fe400078e02ff */
[----:B------:R-:W1:Y:S02]  /*33c0*/  @!P4 LDC.64 R14, c[0x0][0x248] ;  /* 0x00009200ff0ecb82 */ /* 0x000e640000000a00 */
[----:B------:R-:W-:-:S04]  /*33d0*/  @!P4 IMAD R82, R82, 0x90, RZ ;  /* 0x000000905252c824 */ /* 0x000fc800078e02ff */
[----:B------:R-:W-:-:S05]  /*33e0*/  @!P4 IMAD R82, R82, UR7, R13 ;  /* 0x000000075252cc24 */ /* 0x000fca000f8e020d */
[----:B------:R-:W-:Y:S01]  /*33f0*/  @!P4 IADD3 R13, P6, R17, R82, RZ ;  /* 0x00000052110dc210 */ /* 0x000fe20007fde0ff */
[----:B------:R-:W-:-:S03]  /*3400*/  VIADD R89, R89, UR7 ;  /* 0x0000000759597c36 */ /* 0x000fc60008000000 */
[----:B------:R-:W-:Y:S02]  /*3410*/  @!P4 LEA.HI.X.SX32 R82, R82, R11, 0x1, P6 ;  /* 0x0000000b5252c211 */ /* 0x000fe400030f0eff */
[----:B-1----:R-:W-:-:S04]  /*3420*/  @!P4 LEA R84, P6, R13, R14, 0x1 ;  /* 0x0000000e0d54c211 */ /* 0x002fc800078c08ff */
[----:B------:R-:W-:Y:S02]  /*3430*/  @!P4 LEA.HI.X R85, R13, R15, R82, 0x1, P6 ;  /* 0x0000000f0d55c211 */ /* 0x000fe400030f0c52 */
[----:B------:R-:W-:Y:S01]  /*3440*/  SHF.L.U32 R13, R89, 0x3, RZ ;  /* 0x00000003590d7819 */ /* 0x000fe200000006ff */
[----:B------:R-:W5:Y:S02]  /*3450*/  @!P5 LDC R15, c[0x0][0x288] ;  /* 0x0000a200ff0fdb82 */ /* 0x000f640000000800 */
[----:B------:R1:W4:Y:S01]  /*3460*/  @!P4 LDG.E R23, desc[UR36][R84.64] ;  /* 0x000000245417c981 */ /* 0x000322000c1e1900 */
[----:B------:R-:W-:-:S13]  /*3470*/  ISETP.GE.OR P6, PT, R13, R18, P0 ;  /* 0x000000120d00720c */ /* 0x000fda00007c6670 */
[----:B------:R-:W2:Y:S01]  /*3480*/  @!P6 LDG.E R82, desc[UR36][R80.64] ;  /* 0x000000245052e981 */ /* 0x000ea2000c1e1900 */
[----:B------:R-:W-:Y:S01]  /*3490*/  VIADD R89, R89, UR7 ;  /* 0x0000000759597c36 */ /* 0x000fe20008000000 */
[----:B------:R-:W-:-:S03]  /*34a0*/  SEL R24, R24, RZ, P1 ;  /* 0x000000ff18187207 */ /* 0x000fc60000800000 */
[----:B-1----:R-:W-:Y:S01]  /*34b0*/  IMAD.SHL.U32 R85, R89, 0x8, RZ ;  /* 0x0000000859557824 */ /* 0x002fe200078e00ff */
[----:B------:R-:W-:Y:S01]  /*34c0*/  SEL R25, R25, RZ, P1 ;  /* 0x000000ff19197207 */ /* 0x000fe20000800000 */
[----:B-----5:R-:W-:Y:S02]  /*34d0*/  @!P5 IMAD R86, R86, R15, RZ ;  /* 0x0000000f5656d224 */ /* 0x020fe400078e02ff */
[----:B------:R-:W1:Y:S02]  /*34e0*/  @!P5 LDC.64 R14, c[0x0][0x248] ;  /* 0x00009200ff0edb82 */ /* 0x000e640000000a00 */
[----:B------:R-:W-:-:S04]  /*34f0*/  @!P5 IMAD R86, R86, 0x90, RZ ;  /* 0x000000905656d824 */ /* 0x000fc800078e02ff */
[----:B------:R-:W-:-:S05]  /*3500*/  @!P5 IMAD R86, R86, UR7, R83 ;  /* 0x000000075656dc24 */ /* 0x000fca000f8e0253 */
[----:B------:R-:W-:-:S04]  /*3510*/  @!P5 IADD3 R83, P4, R17, R86, RZ ;  /* 0x000000561153d210 */ /* 0x000fc80007f9e0ff */
[----:B------:R-:W-:Y:S02]  /*3520*/  @!P5 LEA.HI.X.SX32 R86, R86, R11, 0x1, P4 ;  /* 0x0000000b5656d211 */ /* 0x000fe400020f0eff */
[----:B-1----:R-:W-:-:S04]  /*3530*/  @!P5 LEA R90, P4, R83, R14, 0x1 ;  /* 0x0000000e535ad211 */ /* 0x002fc800078808ff */
[----:B------:R-:W-:Y:S02]  /*3540*/  @!P5 LEA.HI.X R91, R83, R15, R86, 0x1, P4 ;  /* 0x0000000f535bd211 */ /* 0x000fe400020f0c56 */
[----:B------:R-:W1:Y:S01]  /*3550*/  @!P3 LDC.64 R14, c[0x0][0x248] ;  /* 0x00009200ff0ebb82 */ /* 0x000e620000000a00 */
[----:B0-----:R-:W-:Y:S01]  /*3560*/  @!P3 IMAD R88, R88, R93, RZ ;  /* 0x0000005d5858b224 */ /* 0x001fe200078e02ff */
[----:B------:R-:W-:Y:S01]  /*3570*/  ISETP.GE.OR P4, PT, R85, R18, P0 ;  /* 0x000000125500720c */ /* 0x000fe20000786670 */
[----:B------:R0:W5:Y:S02]  /*3580*/  @!P5 LDG.E R24, desc[UR36][R90.64] ;  /* 0x000000245a18d981 */ /* 0x000164000c1e1900 */
[----:B------:R-:W-:-:S04]  /*3590*/  @!P3 IMAD R88, R88, 0x90, RZ ;  /* 0x000000905858b824 */ /* 0x000fc800078e02ff */
[----:B------:R-:W-:-:S05]  /*35a0*/  @!P3 IMAD R84, R88, UR7, R87 ;  /* 0x000000075854bc24 */ /* 0x000fca000f8e0257 */
[----:B------:R-:W-:-:S04]  /*35b0*/  @!P3 IADD3 R83, P5, R17, R84, RZ ;  /* 0x000000541153b210 */ /* 0x000fc80007fbe0ff */
[----:B------:R-:W-:Y:S02]  /*35c0*/  @!P3 LEA.HI.X.SX32 R84, R84, R11, 0x1, P5 ;  /* 0x0000000b5454b211 */ /* 0x000fe400028f0eff */
[----:B-1----:R-:W-:-:S04]  /*35d0*/  @!P3 LEA R86, P5, R83, R14, 0x1 ;  /* 0x0000000e5356b211 */ /* 0x002fc800078a08ff */
[----:B------:R-:W-:Y:S02]  /*35e0*/  @!P3 LEA.HI.X R87, R83, R15, R84, 0x1, P5 ;  /* 0x0000000f5357b211 */ /* 0x000fe400028f0c54 */
[----:B------:R-:W4:Y:S01]  /*35f0*/  @!P4 LDG.E R84, desc[UR36][R80.64] ;  /* 0x000000245054c981 */ /* 0x000f22000c1e1900 */
[----:B------:R-:W3:Y:S01]  /*3600*/  @!P2 LDC R15, c[0x0][0x288] ;  /* 0x0000a200ff0fab82 */ /* 0x000ee20000000800 */
[----:B------:R-:W-:Y:S02]  /*3610*/  MOV R83, UR7 ;  /* 0x0000000700537c02 */ /* 0x000fe40008000f00 */
[----:B------:R-:W5:Y:S03]  /*3620*/  @!P3 LDG.E R25, desc[UR36][R86.64] ;  /* 0x000000245619b981 */ /* 0x000f66000c1e1900 */
[----:B------:R-:W-:-:S04]  /*3630*/  IMAD R88, R83, 0xa, R12 ;  /* 0x0000000a53587824 */ /* 0x000fc800078e020c */
[----:B------:R-:W-:-:S05]  /*3640*/  IMAD.SHL.U32 R89, R88, 0x8, RZ ;  /* 0x0000000858597824 */ /* 0x000fca00078e00ff */
[----:B------:R-:W-:Y:S01]  /*3650*/  ISETP.GE.OR P5, PT, R89, R18, P0 ;  /* 0x000000125900720c */ /* 0x000fe200007a6670 */
[----:B---3--:R-:W-:Y:S02]  /*3660*/  @!P2 IMAD R50, R50, R15, RZ ;  /* 0x0000000f3232a224 */ /* 0x008fe400078e02ff */
[----:B------:R-:W0:Y:S02]  /*3670*/  @!P2 LDC.64 R14, c[0x0][0x248] ;  /* 0x00009200ff0eab82 */ /* 0x000e240000000a00 */
[----:B------:R-:W-:-:S04]  /*3680*/  @!P2 IMAD R50, R50, 0x90, RZ ;  /* 0x000000903232a824 */ /* 0x000fc800078e02ff */
[----:B------:R-:W-:-:S04]  /*3690*/  @!P2 IMAD R50, R50, UR7, R51 ;  /* 0x000000073232ac24 */ /* 0x000fc8000f8e0233 */
[----:B------:R-:W3:Y:S01]  /*36a0*/  @!P5 LDG.E R51, desc[UR36][R80.64] ;  /* 0x000000245033d981 */ /* 0x000ee2000c1e1900 */
[----:B------:R-:W-:-:S04]  /*36b0*/  @!P2 IADD3 R83, P3, R17, R50, RZ ;  /* 0x000000321153a210 */ /* 0x000fc80007f7e0ff */
[----:B------:R-:W-:Y:S01]  /*36c0*/  @!P2 LEA.HI.X.SX32 R50, R50, R11, 0x1, P3 ;  /* 0x0000000b3232a211 */ /* 0x000fe200018f0eff */
[----:B------:R-:W-:Y:S01]  /*36d0*/  VIADD R88, R88, UR7 ;  /* 0x0000000758587c36 */ /* 0x000fe20008000000 */
[----:B0-----:R-:W-:-:S04]  /*36e0*/  @!P2 LEA R90, P3, R83, R14, 0x1 ;  /* 0x0000000e535aa211 */ /* 0x001fc800078608ff */
[----:B------:R-:W-:Y:S02]  /*36f0*/  @!P2 LEA.HI.X R91, R83, R15, R50, 0x1, P3 ;  /* 0x0000000f535ba211 */ /* 0x000fe400018f0c32 */
[----:B------:R-:W2:Y:S01]  /*3700*/  @!P6 LDC R15, c[0x0][0x288] ;  /* 0x0000a200ff0feb82 */ /* 0x000ea20000000800 */
[----:B------:R-:W-:-:S04]  /*3710*/  SHF.L.U32 R83, R88, 0x3, RZ ;  /* 0x0000000358537819 */ /* 0x000fc800000006ff */
[----:B------:R-:W-:-:S13]  /*3720*/  ISETP.GE.OR P3, PT, R83, R18, P0 ;  /* 0x000000125300720c */ /* 0x000fda0000766670 */
[----:B------:R-:W5:Y:S01]  /*3730*/  @!P3 LDG.E R50, desc[UR36][R80.64] ;  /* 0x000000245032b981 */ /* 0x000f62000c1e1900 */
[----:B--2---:R-:W-:Y:S02]  /*3740*/  @!P6 IMAD R82, R82, R15, RZ ;  /* 0x0000000f5252e224 */ /* 0x004fe400078e02ff */
[----:B------:R-:W0:Y:S02]  /*3750*/  @!P6 LDC.64 R14, c[0x0][0x248] ;  /* 0x00009200ff0eeb82 */ /* 0x000e240000000a00 */
[----:B------:R-:W-:Y:S01]  /*3760*/  @!P6 IMAD R82, R82, 0x90, RZ ;  /* 0x000000905252e824 */ /* 0x000fe200078e02ff */
[----:B------:R-:W-:-:S03]  /*3770*/  SEL R26, R26, RZ, P1 ;  /* 0x000000ff1a1a7207 */ /* 0x000fc60000800000 */
[----:B------:R-:W-:-:S03]  /*3780*/  @!P6 IMAD R82, R82, UR7, R13 ;  /* 0x000000075252ec24 */ /* 0x000fc6000f8e020d */
[----:B------:R1:W2:Y:S02]  /*3790*/  @!P2 LDG.E R26, desc[UR36][R90.64] ;  /* 0x000000245a1aa981 */ /* 0x0002a4000c1e1900 */
[----:B------:R-:W-:-:S04]  /*37a0*/  @!P6 IADD3 R13, P2, R17, R82, RZ ;  /* 0x00000052110de210 */ /* 0x000fc80007f5e0ff */
[----:B------:R-:W-:Y:S02]  /*37b0*/  @!P6 LEA.HI.X.SX32 R82, R82, R11, 0x1, P2 ;  /* 0x0000000b5252e211 */ /* 0x000fe400010f0eff */
[----:B------:R-:W-:Y:S01]  /*37c0*/  SEL R27, R27, RZ, P1 ;  /* 0x000000ff1b1b7207 */ /* 0x000fe20000800000 */
[----:B-1----:R-:W3:Y:S01]  /*37d0*/  @!P5 LDC R90, c[0x0][0x288] ;  /* 0x0000a200ff5adb82 */ /* 0x002ee20000000800 */
[----:B0-----:R-:W-:-:S04]  /*37e0*/  @!P6 LEA R86, P2, R13, R14, 0x1 ;  /* 0x0000000e0d56e211 */ /* 0x001fc800078408ff */
[----:B------:R-:W-:Y:S01]  /*37f0*/  @!P6 LEA.HI.X R87, R13, R15, R82, 0x1, P2 ;  /* 0x0000000f0d57e211 */ /* 0x000fe200010f0c52 */
[----:B------:R-:W-:Y:S02]  /*3800*/  VIADD R13, R88, UR7 ;  /* 0x00000007580d7c36 */ /* 0x000fe40008000000 */
[----:B------:R-:W4:Y:S02]  /*3810*/  @!P4 LDC R15, c[0x0][0x288] ;  /* 0x0000a200ff0fcb82 */ /* 0x000f240000000800 */
[----:B------:R-:W-:Y:S01]  /*3820*/  IMAD.SHL.U32 R13, R13, 0x8, RZ ;  /* 0x000000080d0d7824 */ /* 0x000fe200078e00ff */
[----:B------:R0:W2:Y:S04]  /*3830*/  @!P6 LDG.E R27, desc[UR36][R86.64] ;  /* 0x00000024561be981 */ /* 0x0000a8000c1e1900 */
[----:B------:R-:W-:Y:S01]  /*3840*/  ISETP.GE.OR P2, PT, R13, R18, P0 ;  /* 0x000000120d00720c */ /* 0x000fe20000746670 */
[----:B0-----:R-:W5:-:S12]  /*3850*/  @!P3 LDC R87, c[0x0][0x288] ;  /* 0x0000a200ff57bb82 */ /* 0x001f580000000800 */
[----:B------:R-:W2:Y:S01]  /*3860*/  @!P2 LDG.E R82, desc[UR36][R80.64] ;  /* 0x000000245052a981 */ /* 0x000ea2000c1e1900 */
[----:B------:R-:W-:Y:S02]  /*3870*/  SEL R28, R28, RZ, P1 ;  /* 0x000000ff1c1c7207 */ /* 0x000fe40000800000 */
[----:B------:R-:W-:Y:S02]  /*3880*/  SEL R29, R29, RZ, P1 ;  /* 0x000000ff1d1d7207 */ /* 0x000fe40000800000 */
[----:B------:R-:W-:Y:S01]  /*3890*/  SEL R30, R30, RZ, P1 ;  /* 0x000000ff1e1e7207 */ /* 0x000fe20000800000 */
[----:B----4-:R-:W-:Y:S02]  /*38a0*/  @!P4 IMAD R84, R84, R15, RZ ;  /* 0x0000000f5454c224 */ /* 0x010fe400078e02ff */
[----:B------:R-:W0:Y:S02]  /*38b0*/  @!P4 LDC.64 R14, c[0x0][0x248] ;  /* 0x00009200ff0ecb82 */ /* 0x000e240000000a00 */
[----:B------:R-:W-:-:S04]  /*38c0*/  @!P4 IMAD R84, R84, 0x90, RZ ;  /* 0x000000905454c824 */ /* 0x000fc800078e02ff */
[----:B------:R-:W-:-:S05]  /*38d0*/  @!P4 IMAD R84, R84, UR7, R85 ;  /* 0x000000075454cc24 */ /* 0x000fca000f8e0255 */
[----:B------:R-:W-:-:S04]  /*38e0*/  @!P4 IADD3 R85, P6, R17, R84, RZ ;  /* 0x000000541155c210 */ /* 0x000fc80007fde0ff */
[----:B------:R-:W-:Y:S02]  /*38f0*/  @!P4 LEA.HI.X.SX32 R88, R84, R11, 0x1, P6 ;  /* 0x0000000b5458c211 */ /* 0x000fe400030f0eff */
[----:B0-----:R-:W-:-:S04]  /*3900*/  @!P4 LEA R84, P6, R85, R14, 0x1 ;  /* 0x0000000e5554c211 */ /* 0x001fc800078c08ff */
[----:B------:R-:W-:Y:S02]  /*3910*/  @!P4 LEA.HI.X R85, R85, R15, R88, 0x1, P6 ;  /* 0x0000000f5555c211 */ /* 0x000fe400030f0c58 */
[----:B------:R-:W-:Y:S01]  /*3920*/  MOV R15, UR7 ;  /* 0x00000007000f7c02 */ /* 0x000fe20008000f00 */
[----:B---3--:R-:W-:Y:S02]  /*3930*/  @!P5 IMAD R90, R51, R90, RZ ;  /* 0x0000005a335ad224 */ /* 0x008fe400078e02ff */
[----:B------:R0:W3:Y:S02]  /*3940*/  @!P4 LDG.E R28, desc[UR36][R84.64] ;  /* 0x00000024541cc981 */ /* 0x0000e4000c1e1900 */
[----:B------:R-:W-:Y:S02]  /*3950*/  IMAD R86, R15, 0xd, R12 ;  /* 0x0000000d0f567824 */ /* 0x000fe400078e020c */
[----:B------:R-:W1:Y:S02]  /*3960*/  @!P5 LDC.64 R14, c[0x0][0x248] ;  /* 0x00009200ff0edb82 */ /* 0x000e640000000a00 */
[----:B------:R-:W-:-:S05]  /*3970*/  IMAD.SHL.U32 R51, R86, 0x8, RZ ;  /* 0x0000000856337824 */ /* 0x000fca00078e00ff */
[----:B------:R-:W-:Y:S01]  /*3980*/  ISETP.GE.OR P6, PT, R51, R18, P0 ;  /* 0x000000123300720c */ /* 0x000fe200007c6670 */
[----:B------:R-:W-:-:S04]  /*3990*/  @!P5 IMAD R90, R90, 0x90, RZ ;  /* 0x000000905a5ad824 */ /* 0x000fc800078e02ff */
[----:B------:R-:W-:-:S08]  /*39a0*/  @!P5 IMAD R90, R90, UR7, R89 ;  /* 0x000000075a5adc24 */ /* 0x000fd0000f8e0259 */
[----:B------:R-:W4:Y:S01]  /*39b0*/  @!P6 LDG.E R88, desc[UR36][R80.64] ;  /* 0x000000245058e981 */ /* 0x000f22000c1e1900 */
[----:B------:R-:W-:Y:S01]  /*39c0*/  @!P5 IADD3 R89, P4, R17, R90, RZ ;  /* 0x0000005a1159d210 */ /* 0x000fe20007f9e0ff */
[----:B------:R-:W-:-:S03]  /*39d0*/  VIADD R86, R86, UR7 ;  /* 0x0000000756567c36 */ /* 0x000fc60008000000 */
[----:B------:R-:W-:Y:S02]  /*39e0*/  @!P5 LEA.HI.X.SX32 R90, R90, R11, 0x1, P4 ;  /* 0x0000000b5a5ad211 */ /* 0x000fe400020f0eff */
[----:B-1----:R-:W-:-:S04]  /*39f0*/  @!P5 LEA R92, P4, R89, R14, 0x1 ;  /* 0x0000000e595cd211 */ /* 0x002fc800078808ff */
[----:B------:R-:W-:Y:S02]  /*3a00*/  @!P5 LEA.HI.X R93, R89, R15, R90, 0x1, P4 ;  /* 0x0000000f595dd211 */ /* 0x000fe400020f0c5a */
[----:B------:R-:W1:Y:S01]  /*3a10*/  @!P3 LDC.64 R14, c[0x0][0x248] ;  /* 0x00009200ff0ebb82 */ /* 0x000e620000000a00 */
[----:B-----5:R-:W-:Y:S01]  /*3a20*/  @!P3 IMAD R50, R50, R87, RZ ;  /* 0x000000573232b224 */ /* 0x020fe200078e02ff */
[----:B------:R-:W-:Y:S01]  /*3a30*/  SHF.L.U32 R87, R86, 0x3, RZ ;  /* 0x0000000356577819 */ /* 0x000fe200000006ff */
[----:B------:R-:W5:Y:S03]  /*3a40*/  @!P5 LDG.E R29, desc[UR36][R92.64] ;  /* 0x000000245c1dd981 */ /* 0x000f66000c1e1900 */
[----:B------:R-:W-:Y:S01]  /*3a50*/  ISETP.GE.OR P4, PT, R87, R18, P0 ;  /* 0x000000125700720c */ /* 0x000fe20000786670 */
[----:B------:R-:W-:-:S04]  /*3a60*/  @!P3 IMAD R50, R50, 0x90, RZ ;  /* 0x000000903232b824 */ /* 0x000fc800078e02ff */
[----:B0-----:R-:W-:-:S05]  /*3a70*/  @!P3 IMAD R84, R50, UR7, R83 ;  /* 0x000000073254bc24 */ /* 0x001fca000f8e0253 */
[----:B------:R-:W-:-:S03]  /*3a80*/  @!P3 IADD3 R83, P5, R17, R84, RZ ;  /* 0x000000541153b210 */ /* 0x000fc60007fbe0ff */
[----:B------:R-:W3:Y:S01]  /*3a90*/  @!P4 LDG.E R50, desc[UR36][R80.64] ;  /* 0x000000245032c981 */ /* 0x000ee2000c1e1900 */
[----:B------:R-:W-:Y:S02]  /*3aa0*/  @!P3 LEA.HI.X.SX32 R84, R84, R11, 0x1, P5 ;  /* 0x0000000b5454b211 */ /* 0x000fe400028f0eff */
[----:B-1----:R-:W-:-:S04]  /*3ab0*/  @!P3 LEA R90, P5, R83, R14, 0x1 ;  /* 0x0000000e535ab211 */ /* 0x002fc800078a08ff */
[----:B------:R-:W-:Y:S02]  /*3ac0*/  @!P3 LEA.HI.X R91, R83, R15, R84, 0x1, P5 ;  /* 0x0000000f535bb211 */ /* 0x000fe400028f0c54 */
[----:B------:R-:W2:Y:S01]  /*3ad0*/  @!P2 LDC R15, c[0x0][0x288] ;  /* 0x0000a200ff0fab82 */ /* 0x000ea20000000800 */
[----:B------:R-:W-:Y:S02]  /*3ae0*/  VIADD R85, R86, UR7 ;  /* 0x0000000756557c36 */ /* 0x000fe40008000000 */
[----:B------:R0:W5:Y:S02]  /*3af0*/  @!P3 LDG.E R30, desc[UR36][R90.64] ;  /* 0x000000245a1eb981 */ /* 0x000164000c1e1900 */
[----:B------:R-:W-:-:S05]  /*3b00*/  IMAD.SHL.U32 R85, R85, 0x8, RZ ;  /* 0x0000000855557824 */ /* 0x000fca00078e00ff */
[----:B------:R-:W-:Y:S02]  /*3b10*/  ISETP.GE.OR P5, PT, R85, R18, P0 ;  /* 0x000000125500720c */ /* 0x000fe400007a6670 */
[----:B------:R-:W-:Y:S01]  /*3b20*/  SEL R31, R31, RZ, P1 ;  /* 0x000000ff1f1f7207 */ /* 0x000fe20000800000 */
[----:B0-----:R-:W3:Y:S10]  /*3b30*/  @!P4 LDC R91, c[0x0][0x288] ;  /* 0x0000a200ff5bcb82 */ /* 0x001ef40000000800 */
[----:B------:R-:W5:Y:S01]  /*3b40*/  @!P5 LDG.E R84, desc[UR36][R80.64] ;  /* 0x000000245054d981 */ /* 0x000f62000c1e1900 */
[----:B--2---:R-:W-:-:S02]  /*3b50*/  @!P2 IMAD R82, R82, R15, RZ ;  /* 0x0000000f5252a224 */ /* 0x004fc400078e02ff */
        /* <DEDUP_REMOVED lines=8> */
[----:B------:R-:W4:Y:S02]  /*3be0*/  @!P6 LDC R15, c[0x0][0x288] ;  /* 0x0000a200ff0feb82 */ /* 0x000f240000000800 */
[----:B------:R0:W2:Y:S02]  /*3bf0*/  @!P2 LDG.E R31, desc[UR36][R82.64] ;  /* 0x00000024521fa981 */ /* 0x0000a4000c1e1900 */
[----:B------:R-:W-:-:S04]  /*3c00*/  IMAD R92, R13, 0x10, R12 ;  /* 0x000000100d5c7824 */ /* 0x000fc800078e020c */
[----:B------:R-:W-:-:S05]  /*3c10*/  IMAD.SHL.U32 R13, R92, 0x8, RZ ;  /* 0x000000085c0d7824 */ /* 0x000fca00078e00ff */
[----:B------:R-:W-:-:S13]  /*3c20*/  ISETP.GE.OR P3, PT, R13, R18, P0 ;  /* 0x000000120d00720c */ /* 0x000fda0000766670 */
[----:B------:R-:W2:Y:S01]  /*3c30*/  @!P3 LDG.E R86, desc[UR36][R80.64] ;  /* 0x000000245056b981 */ /* 0x000ea2000c1e1900 */
[----:B------:R-:W-:Y:S02]  /*3c40*/  IADD3 R92, R92, UR7, RZ ;  /* 0x000000075c5c7c10 */ /* 0x000fe4000fffe0ff */
[----:B------:R-:W-:Y:S02]  /*3c50*/  SEL R32, R32, RZ, P1 ;  /* 0x000000ff20207207 */ /* 0x000fe40000800000 */
[----:B------:R-:W-:Y:S02]  /*3c60*/  SEL R33, R33, RZ, P1 ;  /* 0x000000ff21217207 */ /* 0x000fe40000800000 */
[----:B------:R-:W-:Y:S01]  /*3c70*/  SEL R34, R34, RZ, P1 ;  /* 0x000000ff22227207 */ /* 0x000fe20000800000 */
[----:B----4-:R-:W-:Y:S02]  /*3c80*/  @!P6 IMAD R88, R88, R15, RZ ;  /* 0x0000000f5858e224 */ /* 0x010fe400078e02ff */
[----:B------:R-:W1:Y:S02]  /*3c90*/  @!P6 LDC.64 R14, c[0x0][0x248] ;  /* 0x00009200ff0eeb82 */ /* 0x000e640000000a00 */
[----:B------:R-:W-:-:S04]  /*3ca0*/  @!P6 IMAD R88, R88, 0x90, RZ ;  /* 0x000000905858e824 */ /* 0x000fc800078e02ff */
[----:B------:R-:W-:-:S05]  /*3cb0*/  @!P6 IMAD R88, R88, UR7, R51 ;  /* 0x000000075858ec24 */ /* 0x000fca000f8e0233 */
[----:B------:R-:W-:-:S04]  /*3cc0*/  @!P6 IADD3 R51, P2, R17, R88, RZ ;  /* 0x000000581133e210 */ /* 0x000fc80007f5e0ff */
[----:B------:R-:W-:Y:S02]  /*3cd0*/  @!P6 LEA.HI.X.SX32 R90, R88, R11, 0x1, P2 ;  /* 0x0000000b585ae211 */ /* 0x000fe400010f0eff */
[----:B-1----:R-:W-:-:S04]  /*3ce0*/  @!P6 LEA R88, P2, R51, R14, 0x1 ;  /* 0x0000000e3358e211 */ /* 0x002fc800078408ff */
[----:B------:R-:W-:Y:S01]  /*3cf0*/  @!P6 LEA.HI.X R89, R51, R15, R90, 0x1, P2 ;  /* 0x0000000f3359e211 */ /* 0x000fe200010f0c5a */
[----:B------:R-:W-:Y:S01]  /*3d00*/  IMAD.SHL.U32 R51, R92, 0x8, RZ ;  /* 0x000000085c337824 */ /* 0x000fe200078e00ff */
[----:B------:R-:W1:Y:S03]  /*3d10*/  @!P4 LDC.64 R14, c[0x0][0x248] ;  /* 0x00009200ff0ecb82 */ /* 0x000e660000000a00 */
[----:B------:R4:W2:Y:S01]  /*3d20*/  @!P6 LDG.E R32, desc[UR36][R88.64] ;  /* 0x000000245820e981 */ /* 0x0008a2000c1e1900 */
[----:B------:R-:W-:Y:S01]  /*3d30*/  ISETP.GE.OR P6, PT, R51, R18, P0 ;  /* 0x000000123300720c */ /* 0x000fe200007c6670 */
[----:B---3--:R-:W-:-:S03]  /*3d40*/  @!P4 IMAD R50, R50, R91, RZ ;  /* 0x0000005b3232c224 */ /* 0x008fc600078e02ff */
[----:B------:R-:W5:Y:S01]  /*3d50*/  @!P5 LDC R91, c[0x0][0x288] ;  /* 0x0000a200ff5bdb82 */ /* 0x000f620000000800 */
[----:B------:R-:W-:-:S04]  /*3d60*/  @!P4 IMAD R50, R50, 0x90, RZ ;  /* 0x000000903232c824 */ /* 0x000fc800078e02ff */
[----:B0-----:R-:W-:-:S04]  /*3d70*/  @!P4 IMAD R82, R50, UR7, R87 ;  /* 0x000000073252cc24 */ /* 0x001fc8000f8e0257 */
[----:B------:R-:W3:Y:S01]  /*3d80*/  @!P6 LDG.E R50, desc[UR36][R80.64] ;  /* 0x000000245032e981 */ /* 0x000ee2000c1e1900 */
[----:B------:R-:W-:Y:S01]  /*3d90*/  @!P4 IADD3 R83, P2, R17, R82, RZ ;  /* 0x000000521153c210 */ /* 0x000fe20007f5e0ff */
[----:B------:R-:W-:-:S03]  /*3da0*/  VIADD R87, R92, UR7 ;  /* 0x000000075c577c36 */ /* 0x000fc60008000000 */
[----:B----4-:R-:W-:Y:S02]  /*3db0*/  @!P4 LEA.HI.X.SX32 R88, R82, R11, 0x1, P2 ;  /* 0x0000000b5258c211 */ /* 0x010fe400010f0eff */
[----:B-1----:R-:W-:Y:S02]  /*3dc0*/  @!P4 LEA R82, P2, R83, R14, 0x1 ;  /* 0x0000000e5352c211 */ /* 0x002fe400078408ff */
[----:B------:R-:W-:Y:S02]  /*3dd0*/  SHF.L.U32 R87, R87, 0x3, RZ ;  /* 0x0000000357577819 */ /* 0x000fe400000006ff */
[----:B------:R-:W-:Y:S02]  /*3de0*/  @!P4 LEA.HI.X R83, R83, R15, R88, 0x1, P2 ;  /* 0x0000000f5353c211 */ /* 0x000fe400010f0c58 */
[----:B------:R-:W-:Y:S01]  /*3df0*/  ISETP.GE.OR P2, PT, R87, R18, P0 ;  /* 0x000000125700720c */ /* 0x000fe20000746670 */
[----:B------:R-:W0:Y:S02]  /*3e00*/  @!P5 LDC.64 R14, c[0x0][0x248] ;  /* 0x00009200ff0edb82 */ /* 0x000e240000000a00 */
[----:B------:R-:W4:Y:S01]  /*3e10*/  @!P4 LDG.E R33, desc[UR36][R82.64] ;  /* 0x000000245221c981 */ /* 0x000f22000c1e1900 */
[----:B-----5:R-:W-:-:S04]  /*3e20*/  @!P5 IMAD R84, R84, R91, RZ ;  /* 0x0000005b5454d224 */ /* 0x020fc800078e02ff */
[----:B------:R-:W-:-:S04]  /*3e30*/  @!P5 IMAD R84, R84, 0x90, RZ ;  /* 0x000000905454d824 */ /* 0x000fc800078e02ff */
[----:B------:R-:W-:Y:S02]  /*3e40*/  @!P5 IMAD R88, R84, UR7, R85 ;  /* 0x000000075458dc24 */ /* 0x000fe4000f8e0255 */
[----:B------:R-:W5:Y:S03]  /*3e50*/  @!P2 LDG.E R84, desc[UR36][R80.64] ;  /* 0x000000245054a981 */ /* 0x000f66000c1e1900 */
[----:B------:R-:W-:-:S04]  /*3e60*/  @!P5 IADD3 R85, P4, R17, R88, RZ ;  /* 0x000000581155d210 */ /* 0x000fc80007f9e0ff */
[----:B------:R-:W-:Y:S02]  /*3e70*/  @!P5 LEA.HI.X.SX32 R88, R88, R11, 0x1, P4 ;  /* 0x0000000b5858d211 */ /* 0x000fe400020f0eff */
[----:B0-----:R-:W-:-:S04]  /*3e80*/  @!P5 LEA R90, P4, R85, R14, 0x1 ;  /* 0x0000000e555ad211 */ /* 0x001fc800078808ff */
[----:B------:R-:W-:Y:S02]  /*3e90*/  @!P5 LEA.HI.X R91, R85, R15, R88, 0x1, P4 ;  /* 0x0000000f555bd211 */ /* 0x000fe400020f0c58 */
[----:B------:R-:W2:Y:S01]  /*3ea0*/  @!P3 LDC R15, c[0x0][0x288] ;  /* 0x0000a200ff0fbb82 */ /* 0x000ea20000000800 */
[----:B------:R-:W-:Y:S02]  /*3eb0*/  IMAD.U32 R89, RZ, RZ, UR7 ;  /* 0x00000007ff597e24 */ /* 0x000fe4000f8e00ff */
[----:B------:R0:W4:Y:S02]  /*3ec0*/  @!P5 LDG.E R34, desc[UR36][R90.64] ;  /* 0x000000245a22d981 */ /* 0x000124000c1e1900 */
[----:B------:R-:W-:-:S04]  /*3ed0*/  IMAD R89, R89, 0x13, R12 ;  /* 0x0000001359597824 */ /* 0x000fc800078e020c */
[----:B------:R-:W-:Y:S01]  /*3ee0*/  IMAD.SHL.U32 R85, R89, 0x8, RZ ;  /* 0x0000000859557824 */ /* 0x000fe200078e00ff */
[----:B------:R-:W-:Y:S01]  /*3ef0*/  SEL R35, R35, RZ, P1 ;  /* 0x000000ff23237207 */ /* 0x000fe20000800000 */
[----:B0-----:R-:W5:Y:S03]  /*3f00*/  @!P2 LDC R91, c[0x0][0x288] ;  /* 0x0000a200ff5bab82 */ /* 0x001f660000000800 */
[----:B------:R-:W-:Y:S02]  /*3f10*/  ISETP.GE.OR P4, PT, R85, R18, P0 ;  /* 0x000000125500720c */ /* 0x000fe40000786670 */
[----:B------:R-:W-:Y:S01]  /*3f20*/  IADD3 R89, R89, UR7, RZ ;  /* 0x0000000759597c10 */ /* 0x000fe2000fffe0ff */
[----:B--2---:R-:W-:Y:S02]  /*3f30*/  @!P3 IMAD R86, R86, R15, RZ ;  /* 0x0000000f5656b224 */ /* 0x004fe400078e02ff */
[----:B------:R-:W0:Y:S02]  /*3f40*/  @!P3 LDC.64 R14, c[0x0][0x248] ;  /* 0x00009200ff0ebb82 */ /* 0x000e240000000a00 */
[----:B------:R-:W-:-:S06]  /*3f50*/  @!P3 IMAD R82, R86, 0x90, RZ ;  /* 0x000000905652b824 */ /* 0x000fcc00078e02ff */
[----:B------:R-:W2:Y:S01]  /*3f60*/  @!P4 LDG.E R86, desc[UR36][R80.64] ;  /* 0x000000245056c981 */ /* 0x000ea2000c1e1900 */
[----:B------:R-:W-:-:S05]  /*3f70*/  @!P3 IMAD R82, R82, UR7, R13 ;  /* 0x000000075252bc24 */ /* 0x000fca000f8e020d */
[----:B------:R-:W-:-:S04]  /*3f80*/  @!P3 IADD3 R13, P5, R17, R82, RZ ;  /* 0x00000052110db210 */ /* 0x000fc80007fbe0ff */
[----:B------:R-:W-:Y:S02]  /*3f90*/  @!P3 LEA.HI.X.SX32 R88, R82, R11, 0x1, P5 ;  /* 0x0000000b5258b211 */ /* 0x000fe400028f0eff */
[----:B0-----:R-:W-:-:S04]  /*3fa0*/  @!P3 LEA R82, P5, R13, R14, 0x1 ;  /* 0x0000000e0d52b211 */ /* 0x001fc800078a08ff */
[----:B------:R-:W-:Y:S01]  /*3fb0*/  @!P3 LEA.HI.X R83, R13, R15, R88, 0x1, P5 ;  /* 0x0000000f0d53b211 */ /* 0x000fe200028f0c58 */
[----:B------:R-:W-:Y:S01]  /*3fc0*/  IMAD.SHL.U32 R13, R89, 0x8, RZ ;  /* 0x00000008590d7824 */ /* 0x000fe200078e00ff */
[----:B------:R-:W3:Y:S03]  /*3fd0*/  @!P6 LDC R15, c[0x0][0x288] ;  /* 0x0000a200ff0feb82 */ /* 0x000ee60000000800 */
[----:B------:R0:W4:Y:S01]  /*3fe0*/  @!P3 LDG.E R35, desc[UR36][R82.64] ;  /* 0x000000245223b981 */ /* 0x000122000c1e1900 */
[----:B------:R-:W-:-:S13]  /*3ff0*/  ISETP.GE.OR P5, PT, R13, R18, P0 ;  /* 0x000000120d00720c */ /* 0x000fda00007a6670 */
[----:B------:R-:W4:Y:S01]  /*4000*/  @!P5 LDG.E R88, desc[UR36][R80.64] ;  /* 0x000000245058d981 */ /* 0x000f22000c1e1900 */
[----:B------:R-:W-:Y:S01]  /*4010*/  VIADD R89, R89, UR7 ;  /* 0x0000000759597c36 */ /* 0x000fe20008000000 */
[----:B------:R-:W-:-:S04]  /*4020*/  SEL R0, R0, RZ, P1 ;  /* 0x000000ff00007207 */ /* 0x000fc80000800000 */
[----:B0-----:R-:W-:Y:S02]  /*4030*/  SHF.L.U32 R83, R89, 0x3, RZ ;  /* 0x0000000359537819 */ /* 0x001fe400000006ff */
[----:B------:R-:W-:Y:S02]  /*4040*/  SEL R48, R48, RZ, P1 ;  /* 0x000000ff30307207 */ /* 0x000fe40000800000 */
[----:B------:R-:W-:Y:S01]  /*4050*/  SEL R37, R37, RZ, P1 ;  /* 0x000000ff25257207 */ /* 0x000fe20000800000 */
[----:B---3--:R-:W-:-:S04]  /*4060*/  @!P6 IMAD R15, R50, R15, RZ ;  /* 0x0000000f320fe224 */ /* 0x008fc800078e02ff */
[----:B------:R-:W-:Y:S02]  /*4070*/  @!P6 IMAD R50, R15, 0x90, RZ ;  /* 0x000000900f32e824 */ /* 0x000fe400078e02ff */
[----:B------:R-:W0:Y:S02]  /*4080*/  @!P6 LDC.64 R14, c[0x0][0x248] ;  /* 0x00009200ff0eeb82 */ /* 0x000e240000000a00 */
[----:B------:R-:W-:-:S05]  /*4090*/  @!P6 IMAD R50, R50, UR7, R51 ;  /* 0x000000073232ec24 */ /* 0x000fca000f8e0233 */
[----:B------:R-:W-:-:S04]  /*40a0*/  @!P6 IADD3 R51, P3, R17, R50, RZ ;  /* 0x000000321133e210 */ /* 0x000fc80007f7e0ff */
[----:B------:R-:W-:Y:S02]  /*40b0*/  @!P6 LEA.HI.X.SX32 R90, R50, R11, 0x1, P3 ;  /* 0x0000000b325ae211 */ /* 0x000fe400018f0eff */
[----:B0-----:R-:W-:-:S04]  /*40c0*/  @!P6 LEA R50, P3, R51, R14, 0x1 ;  /* 0x0000000e3332e211 */ /* 0x001fc800078608ff */
[----:B------:R-:W-:Y:S02]  /*40d0*/  @!P6 LEA.HI.X R51, R51, R15, R90, 0x1, P3 ;  /* 0x0000000f3333e211 */ /* 0x000fe400018f0c5a */
[----:B------:R-:W0:Y:S01]  /*40e0*/  @!P2 LDC.64 R14, c[0x0][0x248] ;  /* 0x00009200ff0eab82 */ /* 0x000e220000000a00 */
[----:B-----5:R-:W-:Y:S02]  /*40f0*/  @!P2 IMAD R84, R84, R91, RZ ;  /* 0x0000005b5454a224 */ /* 0x020fe400078e02ff */
[----:B------:R1:W3:Y:S02]  /*4100*/  @!P6 LDG.E R0, desc[UR36][R50.64] ;  /* 0x000000243200e981 */ /* 0x0002e4000c1e1900 */
[----:B------:R-:W-:Y:S01]  /*4110*/  @!P2 IMAD R84, R84, 0x90, RZ ;  /* 0x000000905454a824 */ /* 0x000fe200078e02ff */
[----:B------:R-:W-:-:S03]  /*4120*/  ISETP.GE.OR P6, PT, R83, R18, P0 ;  /* 0x000000125300720c */ /* 0x000fc600007c6670 */
[----:B------:R-:W-:-:S05]  /*4130*/  @!P2 IMAD R82, R84, UR7, R87 ;  /* 0x000000075452ac24 */ /* 0x000fca000f8e0257 */
[----:B------:R-:W-:-:S04]  /*4140*/  @!P2 IADD3 R84, P3, R17, R82, RZ ;  /* 0x000000521154a210 */ /* 0x000fc80007f7e0ff */
[----:B------:R-:W-:Y:S02]  /*4150*/  @!P2 LEA.HI.X.SX32 R82, R82, R11, 0x1, P3 ;  /* 0x0000000b5252a211 */ /* 0x000fe400018f0eff */
[----:B0-----:R-:W-:-:S04]  /*4160*/  @!P2 LEA R90, P3, R84, R14, 0x1 ;  /* 0x0000000e545aa211 */ /* 0x001fc800078608ff */
[----:B------:R-:W-:Y:S02]  /*4170*/  @!P2 LEA.HI.X R91, R84, R15, R82, 0x1, P3 ;  /* 0x0000000f545ba211 */ /* 0x000fe400018f0c52 */
[----:B------:R-:W2:Y:S01]  /*4180*/  @!P4 LDC R15, c[0x0][0x288] ;  /* 0x0000a200ff0fcb82 */ /* 0x000ea20000000800 */
[----:B------:R-:W5:Y:S01]  /*4190*/  @!P6 LDG.E R82, desc[UR36][R80.64] ;  /* 0x000000245052e981 */ /* 0x000f62000c1e1900 */
[----:B-1----:R-:W-:-:S03]  /*41a0*/  IMAD.U32 R51, RZ, RZ, UR7 ;  /* 0x00000007ff337e24 */ /* 0x002fc6000f8e00ff */
[----:B------:R0:W3:Y:S01]  /*41b0*/  @!P2 LDG.E R48, desc[UR36][R90.64] ;  /* 0x000000245a30a981 */ /* 0x0000e2000c1e1900 */
[----:B------:R-:W-:-:S04]  /*41c0*/  IMAD R84, R51, 0x16, R12 ;  /* 0x0000001633547824 */ /* 0x000fc800078e020c */
[----:B------:R-:W-:-:S05]  /*41d0*/  IMAD.SHL.U32 R87, R84, 0x8, RZ ;  /* 0x0000000854577824 */ /* 0x000fca00078e00ff */
[----:B------:R-:W-:Y:S01]  /*41e0*/  ISETP.GE.OR P3, PT, R87, R18, P0 ;  /* 0x000000125700720c */ /* 0x000fe20000766670 */
[----:B--2---:R-:W-:Y:S02]  /*41f0*/  @!P4 IMAD R86, R86, R15, RZ ;  /* 0x0000000f5656c224 */ /* 0x004fe400078e02ff */
[----:B------:R-:W1:Y:S02]  /*4200*/  @!P4 LDC.64 R14, c[0x0][0x248] ;  /* 0x00009200ff0ecb82 */ /* 0x000e640000000a00 */
[----:B------:R-:W-:-:S08]  /*4210*/  @!P4 IMAD R50, R86, 0x90, RZ ;  /* 0x000000905632c824 */ /* 0x000fd000078e02ff */
[----:B------:R-:W2:Y:S01]  /*4220*/  @!P3 LDG.E R86, desc[UR36][R80.64] ;  /* 0x000000245056b981 */ /* 0x000ea2000c1e1900 */
[----:B------:R-:W-:Y:S02]  /*4230*/  @!P4 IMAD R50, R50, UR7, R85 ;  /* 0x000000073232cc24 */ /* 0x000fe4000f8e0255 */
[----:B------:R-:W4:Y:S03]  /*4240*/  @!P5 LDC R85, c[0x0][0x288] ;  /* 0x0000a200ff55db82 */ /* 0x000f260000000800 */
[----:B------:R-:W-:-:S04]  /*4250*/  @!P4 IADD3 R51, P2, R17, R50, RZ ;  /* 0x000000321133c210 */ /* 0x000fc80007f5e0ff */
[----:B0-----:R-:W-:Y:S02]  /*4260*/  @!P4 LEA.HI.X.SX32 R90, R50, R11, 0x1, P2 ;  /* 0x0000000b325ac211 */ /* 0x001fe400010f0eff */
[----:B-1----:R-:W-:-:S04]  /*4270*/  @!P4 LEA R50, P2, R51, R14, 0x1 ;  /* 0x0000000e3332c211 */ /* 0x002fc800078408ff */
[----:B------:R-:W-:Y:S02]  /*4280*/  @!P4 LEA.HI.X R51, R51, R15, R90, 0x1, P2 ;  /* 0x0000000f3333c211 */ /* 0x000fe400010f0c5a */
[----:B------:R-:W-:Y:S01]  /*4290*/  IADD3 R90, R84, UR7, RZ ;  /* 0x00000007545a7c10 */ /* 0x000fe2000fffe0ff */
[----:B------:R-:W0:Y:S02]  /*42a0*/  @!P5 LDC.64 R14, c[0x0][0x248] ;  /* 0x00009200ff0edb82 */ /* 0x000e240000000a00 */
[----:B------:R1:W3:Y:S02]  /*42b0*/  @!P4 LDG.E R37, desc[UR36][R50.64] ;  /* 0x000000243225c981 */ /* 0x0002e4000c1e1900 */
[----:B------:R-:W-:-:S05]  /*42c0*/  IMAD.SHL.U32 R89, R90, 0x8, RZ ;  /* 0x000000085a597824 */ /* 0x000fca00078e00ff */
[----:B------:R-:W-:Y:S01]  /*42d0*/  ISETP.GE.OR P2, PT, R89, R18, P0 ;  /* 0x000000125900720c */ /* 0x000fe20000746670 */
[----:B----4-:R-:W-:-:S04]  /*42e0*/  @!P5 IMAD R85, R88, R85, RZ ;  /* 0x000000555855d224 */ /* 0x010fc800078e02ff */
[----:B------:R-:W-:-:S04]  /*42f0*/  @!P5 IMAD R84, R85, 0x90, RZ ;  /* 0x000000905554d824 */ /* 0x000fc800078e02ff */
[----:B------:R-:W-:-:S04]  /*4300*/  @!P5 IMAD R84, R84, UR7, R13 ;  /* 0x000000075454dc24 */ /* 0x000fc8000f8e020d */
[----:B------:R-:W4:Y:S01]  /*4310*/  @!P2 LDG.E R13, desc[UR36][R80.64] ;  /* 0x00000024500da981 */ /* 0x000f22000c1e1900 */
[----:B------:R-:W-:Y:S01]  /*4320*/  @!P5 IADD3 R85, P4, R17, R84, RZ ;  /* 0x000000541155d210 */ /* 0x000fe20007f9e0ff */
[----:B------:R-:W-:-:S03]  /*4330*/  VIADD R91, R90, UR7 ;  /* 0x000000075a5b7c36 */ /* 0x000fc60008000000 */
[----:B------:R-:W-:Y:S02]  /*4340*/  @!P5 LEA.HI.X.SX32 R88, R84, R11, 0x1, P4 ;  /* 0x0000000b5458d211 */ /* 0x000fe400020f0eff */
[----:B0-----:R-:W-:Y:S02]  /*4350*/  @!P5 LEA R84, P4, R85, R14, 0x1 ;  /* 0x0000000e5554d211 */ /* 0x001fe400078808ff */
[----:B------:R-:W-:Y:S02]  /*4360*/  SHF.L.U32 R91, R91, 0x3, RZ ;  /* 0x000000035b5b7819 */ /* 0x000fe400000006ff */
[----:B------:R-:W-:Y:S02]  /*4370*/  @!P5 LEA.HI.X R85, R85, R15, R88, 0x1, P4 ;  /* 0x0000000f5555d211 */ /* 0x000fe400020f0c58 */
[----:B------:R-:W-:Y:S01]  /*4380*/  ISETP.GE.OR P4, PT, R91, R18, P0 ;  /* 0x000000125b00720c */ /* 0x000fe20000786670 */
[----:B------:R-:W5:-:S12]  /*4390*/  @!P6 LDC R15, c[0x0][0x288] ;  /* 0x0000a200ff0feb82 */ /* 0x000f580000000800 */
[----:B------:R-:W3:Y:S01]  /*43a0*/  @!P4 LDG.E R88, desc[UR36][R80.64] ;  /* 0x000000245058c981 */ /* 0x000ee2000c1e1900 */
[----:B------:R-:W-:-:S06]  /*43b0*/  SEL R36, R36, RZ, P1 ;  /* 0x000000ff24247207 */ /* 0x000fcc0000800000 */
[----:B------:R0:W3:Y:S01]  /*43c0*/  @!P5 LDG.E R36, desc[UR36][R84.64] ;  /* 0x000000245424d981 */ /* 0x0000e2000c1e1900 */
[----:B------:R-:W-:Y:S02]  /*43d0*/  SEL R39, R39, RZ, P1 ;  /* 0x000000ff27277207 */ /* 0x000fe40000800000 */
[----:B------:R-:W-:Y:S02]  /*43e0*/  SEL R42, R42, RZ, P1 ;  /* 0x000000ff2a2a7207 */ /* 0x000fe40000800000 */
[----:B------:R-:W-:Y:S01]  /*43f0*/  SEL R49, R49, RZ, P1 ;  /* 0x000000ff31317207 */ /* 0x000fe20000800000 */
[----:B-----5:R-:W-:Y:S02]  /*4400*/  @!P6 IMAD R82, R82, R15, RZ ;  /* 0x0000000f5252e224 */ /* 0x020fe400078e02ff */
[----:B------:R-:W5:Y:S02]  /*4410*/  @!P6 LDC.64 R14, c[0x0][0x248] ;  /* 0x00009200ff0eeb82 */ /* 0x000f640000000a00 */
[----:B-1----:R-:W-:-:S04]  /*4420*/  @!P6 IMAD R50, R82, 0x90, RZ ;  /* 0x000000905232e824 */ /* 0x002fc800078e02ff */
[----:B------:R-:W-:Y:S02]  /*4430*/  @!P6 IMAD R50, R50, UR7, R83 ;  /* 0x000000073232ec24 */ /* 0x000fe4000f8e0253 */
[----:B------:R-:W2:Y:S03]  /*4440*/  @!P3 LDC R83, c[0x0][0x288] ;  /* 0x0000a200ff53bb82 */ /* 0x000ea60000000800 */
[----:B------:R-:W-:-:S04]  /*4450*/  @!P6 IADD3 R51, P5, R17, R50, RZ ;  /* 0x000000321133e210 */ /* 0x000fc80007fbe0ff */
[----:B------:R-:W-:Y:S02]  /*4460*/  @!P6 LEA.HI.X.SX32 R82, R50, R11, 0x1, P5 ;  /* 0x0000000b3252e211 */ /* 0x000fe400028f0eff */
[----:B-----5:R-:W-:-:S04]  /*4470*/  @!P6 LEA R50, P5, R51, R14, 0x1 ;  /* 0x0000000e3332e211 */ /* 0x020fc800078a08ff */
[----:B------:R-:W-:Y:S02]  /*4480*/  @!P6 LEA.HI.X R51, R51, R15, R82, 0x1, P5 ;  /* 0x0000000f3333e211 */ /* 0x000fe400028f0c52 */
[----:B------:R-:W1:Y:S01]  /*4490*/  @!P3 LDC.64 R14, c[0x0][0x248] ;  /* 0x00009200ff0ebb82 */ /* 0x000e620000000a00 */
[----:B--2---:R-:W-:Y:S02]  /*44a0*/  @!P3 IMAD R83, R86, R83, RZ ;  /* 0x000000535653b224 */ /* 0x004fe400078e02ff */
[----:B------:R2:W5:Y:S02]  /*44b0*/  @!P6 LDG.E R39, desc[UR36][R50.64] ;  /* 0x000000243227e981 */ /* 0x000564000c1e1900 */
[----:B------:R-:W-:Y:S02]  /*44c0*/  @!P3 IMAD R82, R83, 0x90, RZ ;  /* 0x000000905352b824 */ /* 0x000fe400078e02ff */
[----:B------:R-:W-:Y:S01]  /*44d0*/  IMAD.U32 R83, RZ, RZ, UR7 ;  /* 0x00000007ff537e24 */ /* 0x000fe2000f8e00ff */
[----:B------:R-:W4:Y:S03]  /*44e0*/  @!P2 LDC R86, c[0x0][0x288] ;  /* 0x0000a200ff56ab82 */ /* 0x000f260000000800 */
[----:B0-----:R-:W-:-:S04]  /*44f0*/  IMAD R84, R83, 0x19, R12 ;  /* 0x0000001953547824 */ /* 0x001fc800078e020c */
[----:B------:R-:W-:Y:S02]  /*4500*/  IMAD.SHL.U32 R85, R84, 0x8, RZ ;  /* 0x0000000854557824 */ /* 0x000fe400078e00ff */
[----:B------:R-:W-:Y:S01]  /*4510*/  @!P3 IMAD R82, R82, UR7, R87 ;  /* 0x000000075252bc24 */ /* 0x000fe2000f8e0257 */
[----:B--2---:R-:W-:Y:S01]  /*4520*/  IADD3 R51, R84, UR7, RZ ;  /* 0x0000000754337c10 */ /* 0x004fe2000fffe0ff */
[----:B------:R-:W3:Y:S01]  /*4530*/  @!P4 LDC R87, c[0x0][0x288] ;  /* 0x0000a200ff57cb82 */ /* 0x000ee20000000800 */
[----:B------:R-:W-:Y:S02]  /*4540*/  ISETP.GE.OR P5, PT, R85, R18, P0 ;  /* 0x000000125500720c */ /* 0x000fe400007a6670 */
[----:B------:R-:W-:-:S04]  /*4550*/  @!P3 IADD3 R83, P6, R17, R82, RZ ;  /* 0x000000521153b210 */ /* 0x000fc80007fde0ff */
[----:B------:R-:W-:Y:S02]  /*4560*/  @!P3 LEA.HI.X.SX32 R50, R82, R11, 0x1, P6 ;  /* 0x0000000b5232b211 */ /* 0x000fe400030f0eff */
[----:B-1----:R-:W-:-:S04]  /*4570*/  @!P3 LEA R82, P6, R83, R14, 0x1 ;  /* 0x0000000e5352b211 */ /* 0x002fc800078c08ff */
[----:B------:R-:W-:Y:S02]  /*4580*/  @!P3 LEA.HI.X R83, R83, R15, R50, 0x1, P6 ;  /* 0x0000000f5353b211 */ /* 0x000fe400030f0c32 */
[----:B------:R-:W2:Y:S01]  /*4590*/  @!P5 LDG.E R50, desc[UR36][R80.64] ;  /* 0x000000245032d981 */ /* 0x000ea2000c1e1900 */
[----:B------:R-:W0:Y:S03]  /*45a0*/  @!P2 LDC.64 R14, c[0x0][0x248] ;  /* 0x00009200ff0eab82 */ /* 0x000e260000000a00 */
[----:B------:R0:W5:Y:S01]  /*45b0*/  @!P3 LDG.E R42, desc[UR36][R82.64] ;  /* 0x00000024522ab981 */ /* 0x000162000c1e1900 */
[----:B----4-:R-:W-:-:S04]  /*45c0*/  @!P2 IMAD R13, R13, R86, RZ ;  /* 0x000000560d0da224 */ /* 0x010fc800078e02ff */
[----:B------:R-:W-:Y:S02]  /*45d0*/  @!P2 IMAD R86, R13, 0x90, RZ ;  /* 0x000000900d56a824 */ /* 0x000fe400078e02ff */
[----:B------:R-:W-:Y:S02]  /*45e0*/  IMAD.SHL.U32 R13, R51, 0x8, RZ ;  /* 0x00000008330d7824 */ /* 0x000fe400078e00ff */
[----:B------:R-:W-:-:S03]  /*45f0*/  @!P2 IMAD R86, R86, UR7, R89 ;  /* 0x000000075656ac24 */ /* 0x000fc6000f8e0259 */
[----:B------:R-:W-:Y:S02]  /*4600*/  ISETP.GE.OR P6, PT, R13, R18, P0 ;  /* 0x000000120d00720c */ /* 0x000fe400007c6670 */
[----:B------:R-:W-:-:S04]  /*4610*/  @!P2 IADD3 R84, P3, R17, R86, RZ ;  /* 0x000000561154a210 */ /* 0x000fc80007f7e0ff */
[----:B------:R-:W-:Y:S02]  /*4620*/  @!P2 LEA.HI.X.SX32 R86, R86, R11, 0x1, P3 ;  /* 0x0000000b5656a211 */ /* 0x000fe400018f0eff */
[----:B0-----:R-:W-:-:S04]  /*4630*/  @!P2 LEA R82, P3, R84, R14, 0x1 ;  /* 0x0000000e5452a211 */ /* 0x001fc800078608ff */
[----:B------:R-:W-:Y:S02]  /*4640*/  @!P2 LEA.HI.X R83, R84, R15, R86, 0x1, P3 ;  /* 0x0000000f5453a211 */ /* 0x000fe400018f0c56 */
[----:B------:R-:W4:Y:S01]  /*4650*/  @!P6 LDG.E R84, desc[UR36][R80.64] ;  /* 0x000000245054e981 */ /* 0x000f22000c1e1900 */
[----:B------:R-:W0:Y:S01]  /*4660*/  @!P4 LDC.64 R14, c[0x0][0x248] ;  /* 0x00009200ff0ecb82 */ /* 0x000e220000000a00 */
[----:B---3--:R-:W-:Y:S02]  /*4670*/  @!P4 IMAD R87, R88, R87, RZ ;  /* 0x000000575857c224 */ /* 0x008fe400078e02ff */
[----:B------:R0:W3:Y:S02]  /*4680*/  @!P2 LDG.E R49, desc[UR36][R82.64] ;  /* 0x000000245231a981 */ /* 0x0000e4000c1e1900 */
[----:B------:R-:W-:Y:S02]  /*4690*/  @!P4 IMAD R86, R87, 0x90, RZ ;  /* 0x000000905756c824 */ /* 0x000fe400078e02ff */
[----:B------:R-:W-:-:S02]  /*46a0*/  VIADD R87, R51, UR7 ;  /* 0x0000000733577c36 */ /* 0x000fc40008000000 */
[----:B------:R-:W-:-:S03]  /*46b0*/  @!P4 IMAD R86, R86, UR7, R91 ;  /* 0x000000075656cc24 */ /* 0x000fc6000f8e025b */
[----:B------:R-:W-:-:S04]  /*46c0*/  SHF.L.U32 R87, R87, 0x3, RZ ;  /* 0x0000000357577819 */ /* 0x000fc800000006ff */
[----:B------:R-:W-:Y:S02]  /*46d0*/  ISETP.GE.OR P2, PT, R87, R18, P0 ;  /* 0x000000125700720c */ /* 0x000fe40000746670 */
[----:B------:R-:W-:-:S04]  /*46e0*/  @!P4 IADD3 R51, P3, R17, R86, RZ ;  /* 0x000000561133c210 */ /* 0x000fc80007f7e0ff */
[----:B------:R-:W-:Y:S02]  /*46f0*/  @!P4 LEA.HI.X.SX32 R86, R86, R11, 0x1, P3 ;  /* 0x0000000b5656c211 */ /* 0x000fe400018f0eff */
[----:B0-----:R-:W-:-:S04]  /*4700*/  @!P4 LEA R82, P3, R51, R14, 0x1 ;  /* 0x0000000e3352c211 */ /* 0x001fc800078608ff */
[----:B------:R-:W-:Y:S02]  /*4710*/  @!P4 LEA.HI.X R83, R51, R15, R86, 0x1, P3 ;  /* 0x0000000f3353c211 */ /* 0x000fe400018f0c56 */
[----:B------:R-:W5:Y:S01]  /*4720*/  @!P2 LDG.E R86, desc[UR36][R80.64] ;  /* 0x000000245056a981 */ /* 0x000f62000c1e1900 */
[----:B------:R-:W-:Y:S01]  /*4730*/  IMAD.SHL.U32 R89, R12, 0x8, RZ ;  /* 0x000000080c597824 */ /* 0x000fe200078e00ff */
[----:B------:R-:W2:Y:S04]  /*4740*/  @!P5 LDC R15, c[0x0][0x288] ;  /* 0x0000a200ff0fdb82 */ /* 0x000ea80000000800 */
[----:B------:R-:W-:-:S13]  /*4750*/  ISETP.GE.OR P3, PT, R89, R18, P0 ;  /* 0x000000125900720c */ /* 0x000fda0000766670 */
[----:B------:R-:W3:Y:S01]  /*4760*/  @!P3 LDG.E R88, desc[UR36][R80.64] ;  /* 0x000000245058b981 */ /* 0x000ee2000c1e1900 */
[----:B------:R-:W-:Y:S01]  /*4770*/  SEL R40, R40, RZ, P1 ;  /* 0x000000ff28287207 */ /* 0x000fe20000800000 */
[----:B------:R-:W3:Y:S05]  /*4780*/  @!P3 LDC R91, c[0x0][0x288] ;  /* 0x0000a200ff5bbb82 */ /* 0x000eea0000000800 */
[----:B------:R0:W3:Y:S01]  /*4790*/  @!P4 LDG.E R40, desc[UR36][R82.64] ;  /* 0x000000245228c981 */ /* 0x0000e2000c1e1900 */
[----:B------:R-:W-:Y:S02]  /*47a0*/  SEL R41, R41, RZ, P1 ;  /* 0x000000ff29297207 */ /* 0x000fe40000800000 */
[----:B------:R-:W-:Y:S01]  /*47b0*/  SEL R38, R38, RZ, P1 ;  /* 0x000000ff26267207 */ /* 0x000fe20000800000 */
[----:B--2---:R-:W-:-:S02]  /*47c0*/  @!P5 IMAD R50, R50, R15, RZ ;  /* 0x0000000f3232d224 */ /* 0x004fc400078e02ff */
[----:B------:R-:W1:Y:S02]  /*47d0*/  @!P5 LDC.64 R14, c[0x0][0x248] ;  /* 0x00009200ff0edb82 */ /* 0x000e640000000a00 */
[----:B------:R-:W-:-:S04]  /*47e0*/  @!P5 IMAD R50, R50, 0x90, RZ ;  /* 0x000000903232d824 */ /* 0x000fc800078e02ff */
[----:B------:R-:W-:Y:S02]  /*47f0*/  @!P5 IMAD R50, R50, UR7, R85 ;  /* 0x000000073232dc24 */ /* 0x000fe4000f8e0255 */
[----:B------:R-:W4:Y:S03]  /*4800*/  @!P6 LDC R85, c[0x0][0x288] ;  /* 0x0000a200ff55eb82 */ /* 0x000f260000000800 */
[----:B------:R-:W-:-:S04]  /*4810*/  @!P5 IADD3 R51, P4, R17, R50, RZ ;  /* 0x000000321133d210 */ /* 0x000fc80007f9e0ff */
[----:B------:R-:W-:Y:S02]  /*4820*/  @!P5 LEA.HI.X.SX32 R90, R50, R11, 0x1, P4 ;  /* 0x0000000b325ad211 */ /* 0x000fe400020f0eff */
[----:B-1----:R-:W-:-:S04]  /*4830*/  @!P5 LEA R50, P4, R51, R14, 0x1 ;  /* 0x0000000e3332d211 */ /* 0x002fc800078808ff */
[----:B------:R-:W-:Y:S02]  /*4840*/  @!P5 LEA.HI.X R51, R51, R15, R90, 0x1, P4 ;  /* 0x0000000f3333d211 */ /* 0x000fe400020f0c5a */
[----:B------:R-:W0:Y:S03]  /*4850*/  @!P6 LDC.64 R14, c[0x0][0x248] ;  /* 0x00009200ff0eeb82 */ /* 0x000e260000000a00 */
[----:B------:R1:W2:Y:S01]  /*4860*/  @!P5 LDG.E R41, desc[UR36][R50.64] ;  /* 0x000000243229d981 */ /* 0x0002a2000c1e1900 */
[----:B----4-:R-:W-:-:S04]  /*4870*/  @!P6 IMAD R84, R84, R85, RZ ;  /* 0x000000555454e224 */ /* 0x010fc800078e02ff */
[----:B------:R-:W5:Y:S01]  /*4880*/  @!P2 LDC R85, c[0x0][0x288] ;  /* 0x0000a200ff55ab82 */ /* 0x000f620000000800 */
[----:B------:R-:W-:-:S04]  /*4890*/  @!P6 IMAD R84, R84, 0x90, RZ ;  /* 0x000000905454e824 */ /* 0x000fc800078e02ff */
[----:B------:R-:W-:-:S05]  /*48a0*/  @!P6 IMAD R84, R84, UR7, R13 ;  /* 0x000000075454ec24 */ /* 0x000fca000f8e020d */
[----:B------:R-:W-:-:S04]  /*48b0*/  @!P6 IADD3 R13, P4, R17, R84, RZ ;  /* 0x00000054110de210 */ /* 0x000fc80007f9e0ff */
[----:B------:R-:W-:Y:S02]  /*48c0*/  @!P6 LEA.HI.X.SX32 R84, R84, R11, 0x1, P4 ;  /* 0x0000000b5454e211 */ /* 0x000fe400020f0eff */
[----:B0-----:R-:W-:-:S04]  /*48d0*/  @!P6 LEA R82, P4, R13, R14, 0x1 ;  /* 0x0000000e0d52e211 */ /* 0x001fc800078808ff */
[----:B------:R-:W-:Y:S02]  /*48e0*/  @!P6 LEA.HI.X R83, R13, R15, R84, 0x1, P4 ;  /* 0x0000000f0d53e211 */ /* 0x000fe400020f0c54 */
[----:B------:R-:W0:Y:S01]  /*48f0*/  @!P2 LDC.64 R14, c[0x0][0x248] ;  /* 0x00009200ff0eab82 */ /* 0x000e220000000a00 */
[----:B------:R-:W-:Y:S02]  /*4900*/  MOV R13, UR7 ;  /* 0x00000007000d7c02 */ /* 0x000fe40008000f00 */
[----:B------:R0:W4:Y:S01]  /*4910*/  @!P6 LDG.E R38, desc[UR36][R82.64] ;  /* 0x000000245226e981 */ /* 0x000122000c1e1900 */
[----:B-----5:R-:W-:Y:S02]  /*4920*/  @!P2 IMAD R85, R86, R85, RZ ;  /* 0x000000555655a224 */ /* 0x020fe400078e02ff */
[----:B------:R-:W-:Y:S02]  /*4930*/  IMAD R84, R13, 0x1c, R12 ;  /* 0x0000001c0d547824 */ /* 0x000fe400078e020c */
[----:B-1----:R-:W-:-:S02]  /*4940*/  @!P2 IMAD R50, R85, 0x90, RZ ;  /* 0x000000905532a824 */ /* 0x002fc400078e02ff */
[----:B------:R-:W-:Y:S02]  /*4950*/  IMAD.SHL.U32 R13, R84, 0x8, RZ ;  /* 0x00000008540d7824 */ /* 0x000fe400078e00ff */
[----:B------:R-:W-:-:S03]  /*4960*/  @!P2 IMAD R50, R50, UR7, R87 ;  /* 0x000000073232ac24 */ /* 0x000fc6000f8e0257 */
[----:B------:R-:W-:Y:S02]  /*4970*/  ISETP.GE.OR P4, PT, R13, R18, P0 ;  /* 0x000000120d00720c */ /* 0x000fe40000786670 */
[----:B------:R-:W-:-:S04]  /*4980*/  @!P2 IADD3 R85, P5, R17, R50, RZ ;  /* 0x000000321155a210 */ /* 0x000fc80007fbe0ff */
[----:B------:R-:W-:Y:S02]  /*4990*/  @!P2 LEA.HI.X.SX32 R86, R50, R11, 0x1, P5 ;  /* 0x0000000b3256a211 */ /* 0x000fe400028f0eff */
[C---:B0-----:R-:W-:Y:S01]  /*49a0*/  @!P2 LEA R82, P5, R85.reuse, R14, 0x1 ;  /* 0x0000000e5552a211 */ /* 0x041fe200078a08ff */
[----:B------:R-:W0:Y:S03]  /*49b0*/  @!P3 LDC.64 R50, c[0x0][0x248] ;  /* 0x00009200ff32bb82 */ /* 0x000e260000000a00 */
[----:B------:R-:W-:Y:S02]  /*49c0*/  @!P2 LEA.HI.X R83, R85, R15, R86, 0x1, P5 ;  /* 0x0000000f5553a211 */ /* 0x000fe400028f0c56 */
[----:B------:R-:W5:Y:S01]  /*49d0*/  @!P4 LDG.E R86, desc[UR36][R80.64] ;  /* 0x000000245056c981 */ /* 0x000f62000c1e1900 */
[----:B---3--:R-:W-:Y:S01]  /*49e0*/  @!P3 IMAD R88, R88, R91, RZ ;  /* 0x0000005b5858b224 */ /* 0x008fe200078e02ff */
[----:B------:R-:W-:Y:S01]  /*49f0*/  IADD3 R84, R84, UR7, RZ ;  /* 0x0000000754547c10 */ /* 0x000fe2000fffe0ff */
[----:B------:R-:W5:Y:S02]  /*4a00*/  @!P4 LDC R91, c[0x0][0x288] ;  /* 0x0000a200ff5bcb82 */ /* 0x000f640000000800 */
[----:B------:R-:W-:-:S04]  /*4a10*/  @!P3 IMAD R88, R88, 0x90, RZ ;  /* 0x000000905858b824 */ /* 0x000fc800078e02ff */
[----:B------:R-:W-:Y:S02]  /*4a20*/  @!P3 IMAD R88, R88, UR7, R89 ;  /* 0x000000075858bc24 */ /* 0x000fe4000f8e0259 */
[----:B------:R-:W-:-:S05]  /*4a30*/  IMAD.SHL.U32 R89, R84, 0x8, RZ ;  /* 0x0000000854597824 */ /* 0x000fca00078e00ff */
[----:B------:R-:W-:Y:S02]  /*4a40*/  ISETP.GE.OR P5, PT, R89, R18, P0 ;  /* 0x000000125900720c */ /* 0x000fe400007a6670 */
[----:B------:R-:W-:-:S04]  /*4a50*/  @!P3 IADD3 R14, P6, R17, R88, RZ ;  /* 0x00000058110eb210 */ /* 0x000fc80007fde0ff */
[----:B------:R-:W-:Y:S02]  /*4a60*/  @!P3 LEA.HI.X.SX32 R88, R88, R11, 0x1, P6 ;  /* 0x0000000b5858b211 */ /* 0x000fe400030f0eff */
[----:B0-----:R-:W-:-:S04]  /*4a70*/  @!P3 LEA R50, P6, R14, R50, 0x1 ;  /* 0x000000320e32b211 */ /* 0x001fc800078c08ff */
[----:B------:R-:W-:Y:S02]  /*4a80*/  @!P3 LEA.HI.X R51, R14, R51, R88, 0x1, P6 ;  /* 0x000000330e33b211 */ /* 0x000fe400030f0c58 */
[----:B------:R-:W3:Y:S01]  /*4a90*/  @!P5 LDG.E R88, desc[UR36][R80.64] ;  /* 0x000000245058d981 */ /* 0x000ee2000c1e1900 */
[----:B------:R-:W-:Y:S01]  /*4aa0*/  VIADD R85, R84, UR7 ;  /* 0x0000000754557c36 */ /* 0x000fe20008000000 */
[----:B------:R-:W-:Y:S01]  /*4ab0*/  MOV R87, UR7 ;  /* 0x0000000700577c02 */ /* 0x000fe20008000f00 */
[----:B------:R-:W0:Y:S03]  /*4ac0*/  @!P4 LDC.64 R14, c[0x0][0x248] ;  /* 0x00009200ff0ecb82 */ /* 0x000e260000000a00 */
[----:B------:R-:W-:Y:S01]  /*4ad0*/  SHF.L.U32 R85, R85, 0x3, RZ ;  /* 0x0000000355557819 */ /* 0x000fe200000006ff */
[----:B------:R-:W-:-:S03]  /*4ae0*/  IMAD R87, R87, 0x1f, R12 ;  /* 0x0000001f57577824 */ /* 0x000fc600078e020c */
[----:B------:R-:W-:Y:S01]  /*4af0*/  ISETP.GE.OR P6, PT, R85, R18, P0 ;  /* 0x000000125500720c */ /* 0x000fe200007c6670 */
[----:B------:R-:W-:-:S05]  /*4b00*/  IMAD.SHL.U32 R87, R87, 0x8, RZ ;  /* 0x0000000857577824 */ /* 0x000fca00078e00ff */
[----:B------:R-:W-:-:S07]  /*4b10*/  ISETP.GE.OR P0, PT, R87, R18, P0 ;  /* 0x000000125700720c */ /* 0x000fce0000706670 */
[----:B------:R-:W2:Y:S06]  /*4b20*/  @!P6 LDG.E R84, desc[UR36][R80.64] ;  /* 0x000000245054e981 */ /* 0x000eac000c1e1900 */
[----:B------:R-:W4:Y:S01]  /*4b30*/  @!P0 LDG.E R90, desc[UR36][R80.64] ;  /* 0x00000024505a8981 */ /* 0x000f22000c1e1900 */
[----:B------:R-:W-:-:S06]  /*4b40*/  SEL R52, R52, RZ, P1 ;  /* 0x000000ff34347207 */ /* 0x000fcc0000800000 */
[----:B------:R-:W4:Y:S01]  /*4b50*/  @!P3 LDG.E R52, desc[UR36][R50.64] ;  /* 0x000000243234b981 */ /* 0x000f22000c1e1900 */
[----:B------:R-:W-:-:S06]  /*4b60*/  SEL R45, R45, RZ, P1 ;  /* 0x000000ff2d2d7207 */ /* 0x000fcc0000800000 */
[----:B------:R1:W4:Y:S02]  /*4b70*/  @!P2 LDG.E R45, desc[UR36][R82.64] ;  /* 0x00000024522da981 */ /* 0x000324000c1e1900 */
[----:B-1----:R-:W2:Y:S01]  /*4b80*/  @!P6 LDC R83, c[0x0][0x288] ;  /* 0x0000a200ff53eb82 */ /* 0x002ea20000000800 */
[----:B------:R-:W-:Y:S01]  /*4b90*/  SEL R44, R44, RZ, P1 ;  /* 0x000000ff2c2c7207 */ /* 0x000fe20000800000 */
[----:B------:R-:W-:Y:S01]  /*4ba0*/  UISETP.NE.U32.AND UP0, UPT, UR10, URZ, UPT ;  /* 0x0000003f0a00728c */ /* 0x000fe2000bf05070 */
[----:B------:R-:W-:-:S03]  /*4bb0*/  SEL R43, R43, RZ, P1 ;  /* 0x000000ff2b2b7207 */ /* 0x000fc60000800000 */
[----:B------:R-:W-:Y:S01]  /*4bc0*/  UISETP.NE.AND.EX UP0, UPT, UR11, URZ, UPT, UP0 ;  /* 0x0000003f0b00728c */ /* 0x000fe2000bf05300 */
[----:B------:R-:W-:Y:S02]  /*4bd0*/  SEL R46, R46, RZ, P1 ;  /* 0x000000ff2e2e7207 */ /* 0x000fe40000800000 */
[----:B------:R-:W-:-:S08]  /*4be0*/  SEL R47, R47, RZ, P1 ;  /* 0x000000ff2f2f7207 */ /* 0x000fd00000800000 */
[----:B------:R-:W-:Y:S01]  /*4bf0*/  @UP0 USHF.R.S32.HI UR5, URZ, 0x1f, UR4 ;  /* 0x0000001f3f050899 */ /* 0x000fe20008011404 */
[----:B-----5:R-:W-:Y:S02]  /*4c00*/  @!P4 IMAD R86, R86, R91, RZ ;  /* 0x0000005b5656c224 */ /* 0x020fe400078e02ff */
[----:B------:R-:W3:Y:S02]  /*4c10*/  @!P5 LDC R91, c[0x0][0x288] ;  /* 0x0000a200ff5bdb82 */ /* 0x000ee40000000800 */
[----:B------:R-:W-:-:S04]  /*4c20*/  @!P4 IMAD R12, R86, 0x90, RZ ;  /* 0x00000090560cc824 */ /* 0x000fc800078e02ff */
[----:B------:R-:W-:-:S05]  /*4c30*/  @!P4 IMAD R12, R12, UR7, R13 ;  /* 0x000000070c0ccc24 */ /* 0x000fca000f8e020d */
[----:B------:R-:W-:-:S04]  /*4c40*/  @!P4 IADD3 R13, P2, R17, R12, RZ ;  /* 0x0000000c110dc210 */ /* 0x000fc80007f5e0ff */
[----:B------:R-:W-:Y:S02]  /*4c50*/  @!P4 LEA.HI.X.SX32 R80, R12, R11, 0x1, P2 ;  /* 0x0000000b0c50c211 */ /* 0x000fe400010f0eff */
[----:B0-----:R-:W-:-:S04]  /*4c60*/  @!P4 LEA R12, P2, R13, R14, 0x1 ;  /* 0x0000000e0d0cc211 */ /* 0x001fc800078408ff */
[----:B------:R-:W-:Y:S02]  /*4c70*/  @!P4 LEA.HI.X R13, R13, R15, R80, 0x1, P2 ;  /* 0x0000000f0d0dc211 */ /* 0x000fe400010f0c50 */
[----:B------:R-:W0:Y:S03]  /*4c80*/  @!P5 LDC.64 R14, c[0x0][0x248] ;  /* 0x00009200ff0edb82 */ /* 0x000e260000000a00 */
[----:B------:R1:W5:Y:S01]  /*4c90*/  @!P4 LDG.E R44, desc[UR36][R12.64] ;  /* 0x000000240c2cc981 */ /* 0x000362000c1e1900 */
[----:B---3--:R-:W-:-:S04]  /*4ca0*/  @!P5 IMAD R88, R88, R91, RZ ;  /* 0x0000005b5858d224 */ /* 0x008fc800078e02ff */
[----:B------:R-:W4:Y:S01]  /*4cb0*/  @!P0 LDC R91, c[0x0][0x288] ;  /* 0x0000a200ff5b8b82 */ /* 0x000f220000000800 */
[----:B------:R-:W-:-:S04]  /*4cc0*/  @!P5 IMAD R50, R88, 0x90, RZ ;  /* 0x000000905832d824 */ /* 0x000fc800078e02ff */
[----:B------:R-:W-:-:S05]  /*4cd0*/  @!P5 IMAD R50, R50, UR7, R89 ;  /* 0x000000073232dc24 */ /* 0x000fca000f8e0259 */
[----:B------:R-:W-:-:S04]  /*4ce0*/  @!P5 IADD3 R51, P2, R17, R50, RZ ;  /* 0x000000321133d210 */ /* 0x000fc80007f5e0ff */
[----:B------:R-:W-:Y:S02]  /*4cf0*/  @!P5 LEA.HI.X.SX32 R50, R50, R11, 0x1, P2 ;  /* 0x0000000b3232d211 */ /* 0x000fe400010f0eff */
[----:B0-----:R-:W-:-:S04]  /*4d00*/  @!P5 LEA R80, P2, R51, R14, 0x1 ;  /* 0x0000000e3350d211 */ /* 0x001fc800078408ff */
[----:B------:R-:W-:Y:S02]  /*4d10*/  @!P5 LEA.HI.X R81, R51, R15, R50, 0x1, P2 ;  /* 0x0000000f3351d211 */ /* 0x000fe400010f0c32 */
[----:B------:R-:W0:Y:S01]  /*4d20*/  @!P6 LDC.64 R14, c[0x0][0x248] ;  /* 0x00009200ff0eeb82 */ /* 0x000e220000000a00 */
[----:B--2---:R-:W-:-:S07]  /*4d30*/  @!P6 IMAD R83, R84, R83, RZ ;  /* 0x000000535453e224 */ /* 0x004fce00078e02ff */
[----:B------:R-:W2:Y:S01]  /*4d40*/  @!P0 LDC.64 R50, c[0x0][0x248] ;  /* 0x00009200ff328b82 */ /* 0x000ea20000000a00 */
[----:B------:R-:W-:Y:S02]  /*4d50*/  @!P6 IMAD R82, R83, 0x90, RZ ;  /* 0x000000905352e824 */ /* 0x000fe400078e02ff */
[----:B----4-:R-:W-:Y:S01]  /*4d60*/  @!P0 IMAD R90, R90, R91, RZ ;  /* 0x0000005b5a5a8224 */ /* 0x010fe200078e02ff */
[----:B------:R-:W-:Y:S01]  /*4d70*/  PLOP3.LUT P2, PT, PT, PT, UP0, 0x80, 0x0 ;  /* 0x000000000000781c */ /* 0x000fe20003f4f008 */
[----:B------:R-:W-:Y:S01]  /*4d80*/  @!P6 IMAD R82, R82, UR7, R85 ;  /* 0x000000075252ec24 */ /* 0x000fe2000f8e0255 */
[----:B------:R-:W3:Y:S01]  /*4d90*/  @!P5 LDG.E R43, desc[UR36][R80.64] ;  /* 0x00000024502bd981 */ /* 0x000ee2000c1e1900 */
[----:B------:R-:W-:-:S03]  /*4da0*/  @!P0 IMAD R84, R90, 0x90, RZ ;  /* 0x000000905a548824 */ /* 0x000fc600078e02ff */
[----:B------:R-:W-:Y:S01]  /*4db0*/  @!P6 IADD3 R85, P3, R17, R82, RZ ;  /* 0x000000521155e210 */ /* 0x000fe20007f7e0ff */
[----:B------:R-:W-:-:S03]  /*4dc0*/  @!P0 IMAD R84, R84, UR7, R87 ;  /* 0x0000000754548c24 */ /* 0x000fc6000f8e0257 */
[----:B------:R-:W-:Y:S02]  /*4dd0*/  @!P6 LEA.HI.X.SX32 R82, R82, R11, 0x1, P3 ;  /* 0x0000000b5252e211 */ /* 0x000fe400018f0eff */
[----:B0-----:R-:W-:Y:S02]  /*4de0*/  @!P6 LEA R14, P3, R85, R14, 0x1 ;  /* 0x0000000e550ee211 */ /* 0x001fe400078608ff */
[----:B------:R-:W-:Y:S02]  /*4df0*/  @!P0 IADD3 R83, P4, R17, R84, RZ ;  /* 0x0000005411538210 */ /* 0x000fe40007f9e0ff */
[----:B------:R-:W-:Y:S02]  /*4e00*/  @!P6 LEA.HI.X R15, R85, R15, R82, 0x1, P3 ;  /* 0x0000000f550fe211 */ /* 0x000fe400018f0c52 */
[----:B------:R-:W-:Y:S02]  /*4e10*/  @!P0 LEA.HI.X.SX32 R84, R84, R11, 0x1, P4 ;  /* 0x0000000b54548211 */ /* 0x000fe400020f0eff */
[C---:B--2---:R-:W-:Y:S01]  /*4e20*/  @!P0 LEA R50, P4, R83.reuse, R50, 0x1 ;  /* 0x0000003253328211 */ /* 0x044fe200078808ff */
[----:B------:R-:W2:Y:S01]  /*4e30*/  @!P6 LDG.E R46, desc[UR36][R14.64] ;  /* 0x000000240e2ee981 */ /* 0x000ea2000c1e1900 */
[----:B-1----:R-:W-:Y:S01]  /*4e40*/  MOV R13, UR10 ;  /* 0x0000000a000d7c02 */ /* 0x002fe20008000f00 */
[----:B------:R-:W-:Y:S01]  /*4e50*/  IMAD.U32 R82, RZ, RZ, UR11 ;  /* 0x0000000bff527e24 */ /* 0x000fe2000f8e00ff */
[----:B------:R-:W-:-:S02]  /*4e60*/  @!P0 LEA.HI.X R51, R83, R51, R84, 0x1, P4 ;  /* 0x0000003353338211 */ /* 0x000fc400020f0c54 */
[----:B------:R-:W-:Y:S02]  /*4e70*/  @P2 IADD3 R12, P1, P3, R76, UR4, R13 ;  /* 0x000000044c0c2c10 */ /* 0x000fe4000fb3e00d */
[----:B------:R-:W-:Y:S01]  /*4e80*/  @P2 SHF.R.S32.HI R11, RZ, 0x1f, R76 ;  /* 0x0000001fff0b2819 */ /* 0x000fe2000001144c */
[----:B------:R-:W4:Y:S03]  /*4e90*/  @!P0 LDG.E R47, desc[UR36][R50.64] ;  /* 0x00000024322f8981 */ /* 0x000f26000c1e1900 */
[----:B------:R-:W-:-:S05]  /*4ea0*/  @P2 IADD3.X R13, R11, UR5, R82, P1, P3 ;  /* 0x000000050b0d2c10 */ /* 0x000fca0008fe6452 */
[----:B------:R0:W4:Y:S01]  /*4eb0*/  @P2 LDG.E.U8 R12, desc[UR36][R12.64] ;  /* 0x000000240c0c2981 */ /* 0x000122000c1e1100 */
[----:B------:R-:W-:-:S04]  /*4ec0*/  HMUL2 R11, R79, R52 ;  /* 0x000000344f0b7232 */ /* 0x000fc80000000000 */
[----:B------:R-:W-:-:S06]  /*4ed0*/  HFMA2 R11, R77, R20, R11 ;  /* 0x000000144d0b7231 */ /* 0x000fcc000000000b */
[----:B------:R-:W-:-:S10]  /*4ee0*/  HFMA2.MMA R11, R74, R21, R11 ;  /* 0x000000154a0b7235 */ /* 0x000fd4000000000b */
[----:B------:R-:W-:-:S06]  /*4ef0*/  HFMA2 R11, R75, R22, R11 ;  /* 0x000000164b0b7231 */ /* 0x000fcc000000000b */
[----:B------:R-:W-:-:S10]  /*4f00*/  HFMA2.MMA R11, R72, R23, R11 ;  /* 0x00000017480b7235 */ /* 0x000fd4000000000b */
[----:B------:R-:W-:-:S06]  /*4f10*/  HFMA2 R11, R73, R24, R11 ;  /* 0x00000018490b7231 */ /* 0x000fcc000000000b */
[----:B0-----:R-:W-:-:S10]  /*4f20*/  HFMA2.MMA R13, R70, R25, R11 ;  /* 0x00000019460d7235 */ /* 0x001fd4000000000b */
        /* <DEDUP_REMOVED lines=20> */
[----:B------:R-:W-:Y:S01]  /*5070*/  HFMA2 R15, R6, R45, R15 ;  /* 0x0000002d060f7231 */ /* 0x000fe2000000000f */
[----:B------:R-:W0:Y:S05]  /*5080*/  S2R R11, SR_TID.X ;  /* 0x00000000000b7919 */ /* 0x000e2a0000002100 */
[----:B-----5:R-:W-:Y:S01]  /*5090*/  HFMA2.MMA R15, R7, R44, R15 ;  /* 0x0000002c070f7235 */ /* 0x020fe2000000000f */
[----:B------:R-:W-:-:S09]  /*50a0*/  UMOV UR4, 0xffffffff ;  /* 0xffffffff00047882 */ /* 0x000fd20000000000 */
[----:B---3--:R-:W-:-:S06]  /*50b0*/  HFMA2 R15, R8, R43, R15 ;  /* 0x0000002b080f7231 */ /* 0x008fcc000000000f */
[----:B--2---:R-:W-:-:S10]  /*50c0*/  HFMA2.MMA R15, R9, R46, R15 ;  /* 0x0000002e090f7235 */ /* 0x004fd4000000000f */
[----:B----4-:R-:W-:-:S05]  /*50d0*/  HFMA2 R15, R10, R47, R15 ;  /* 0x0000002f0a0f7231 */ /* 0x010fca000000000f */
[--C-:B------:R-:W-:Y:S01]  /*50e0*/  HADD2.F32 R13, -RZ, R15.reuse.H0_H0 ;  /* 0x2000000fff0d7230 */ /* 0x100fe20000004100 */
[----:B------:R-:W-:Y:S01]  /*50f0*/  ISETP.NE.AND P2, PT, R12, RZ, P2 ;  /* 0x000000ff0c00720c */ /* 0x000fe20001745270 */
[----:B------:R-:W-:Y:S01]  /*5100*/  HADD2.F32 R12, -RZ, R15.H1_H1 ;  /* 0x3000000fff0c7230 */ /* 0x000fe20000004100 */
[----:B0-----:R-:W-:-:S04]  /*5110*/  LOP3.LUT P0, RZ, R11, 0x3, RZ, 0xc0, !PT ;  /* 0x000000030bff7812 */ /* 0x001fc8000780c0ff */
[----:B------:R-:W-:Y:S01]  /*5120*/  FADD.FTZ R13, R13, R12 ;  /* 0x0000000c0d0d7221 */ /* 0x000fe20000010000 */
[----:B------:R-:W-:Y:S08]  /*5130*/  BRA.DIV UR4, `(.L_x_3214) ;  /* 0x0000003204f47947 */ /* 0x000ff0000b800000 */
[----:B------:R-:W0:Y:S02]  /*5140*/  SHFL.BFLY PT, R14, R13, 0x2, 0x1f ;  /* 0x0c401f000d0e7f89 */ /* 0x000e2400000e0000 */
[----:B0-----:R-:W-:-:S05]  /*5150*/  FADD.FTZ R13, R13, R14 ;  /* 0x0000000e0d0d7221 */ /* 0x001fca0000010000 */
[----:B------:R0:W1:Y:S02]  /*5160*/  SHFL.BFLY PT, R14, R13, 0x1, 0x1f ;  /* 0x0c201f000d0e7f89 */ /* 0x00006400000e0000 */
.L_x_3262:
[----:B------:R-:W-:Y:S01]  /*5170*/  ISETP.GE.OR P0, PT, R76, UR40, P0 ;  /* 0x000000284c007c0c */ /* 0x000fe20008706670 */
[----:B-1----:R-:W-:Y:S01]  /*5180*/  FADD.FTZ R14, R13, R14 ;  /* 0x0000000e0d0e7221 */ /* 0x002fe20000010000 */
[----:B------:R-:W-:Y:S03]  /*5190*/  BSSY B1, `(.L_x_3215) ;  /* 0x0000026000017945 */ /* 0x000fe60003800000 */
[----:B------:R-:W-:-:S08]  /*51a0*/  FMUL.FTZ R11, R14, UR16 ;  /* 0x000000100e0b7c20 */ /* 0x000fd00008410000 */
[----:B------:R-:W-:Y:S05]  /*51b0*/  @P0 BRA `(.L_x_3216) ;  /* 0x00000000008c0947 */ /* 0x000fea0003800000 */
[----:B------:R-:W-:Y:S01]  /*51c0*/  UISETP.NE.U32.AND UP0, UPT, UR12, URZ, UPT ;  /* 0x0000003f0c00728c */ /* 0x000fe2000bf05070 */
[----:B------:R-:W-:-:S03]  /*51d0*/  IMAD.MOV.U32 R15, RZ, RZ, 0x2 ;  /* 0x00000002ff0f7424 */ /* 0x000fc600078e00ff */
[----:B------:R-:W-:Y:S02]  /*51e0*/  UISETP.NE.AND.EX UP1, UPT, UR13, URZ, UPT, UP0 ;  /* 0x0000003f0d00728c */ /* 0x000fe4000bf25300 */
[----:B------:R-:W-:-:S04]  /*51f0*/  UISETP.NE.U32.AND UP0, UPT, UR14, URZ, UPT ;  /* 0x0000003f0e00728c */ /* 0x000fc8000bf05070 */
[----:B------:R-:W-:Y:S01]  /*5200*/  PLOP3.LUT P1, PT, PT, PT, UP1, 0x80, 0x0 ;  /* 0x000000000000781c */ /* 0x000fe20003f2f018 */
[----:B------:R-:W-:-:S04]  /*5210*/  UISETP.NE.AND.EX UP0, UPT, UR15, URZ, UPT, UP0 ;  /* 0x0000003f0f00728c */ /* 0x000fc8000bf05300 */
[----:B------:R-:W-:Y:S01]  /*5220*/  @UP1 ULDC UR17, c[0x0][0x2d0] ;  /* 0x0000b40000111ab9 */ /* 0x000fe20000000800 */
[----:B------:R-:W-:Y:S01]  /*5230*/  @UP1 ULDC.64 UR18, c[0x0][0x2c8] ;  /* 0x0000b20000121ab9 */ /* 0x000fe20000000a00 */
[----:B------:R-:W-:Y:S01]  /*5240*/  @UP1 UIMAD UR4, UR45, UR17, UR40 ;  /* 0x000000112d0412a4 */ /* 0x000fe2000f8e0228 */
[----:B------:R-:W-:-:S05]  /*5250*/  PLOP3.LUT P3, PT, PT, PT, UP0, 0x80, 0x0 ;  /* 0x000000000000781c */ /* 0x000fca0003f6f008 */
[----:B0-----:R-:W-:Y:S01]  /*5260*/  MOV R13, UR4 ;  /* 0x00000004000d7c02 */ /* 0x001fe20008000f00 */
[----:B------:R-:W-:Y:S02]  /*5270*/  @UP0 ULDC.64 UR4, c[0x0][0x2d8] ;  /* 0x0000b60000040ab9 */ /* 0x000fe40000000a00 */
[----:B------:R-:W-:Y:S02]  /*5280*/  @UP0 UIMAD.WIDE UR4, UR45, 0x2, UR4 ;  /* 0x000000022d0408a5 */ /* 0x000fe4000f8e0204 */
[----:B------:R-:W-:-:S04]  /*5290*/  @P1 IMAD R14, R13, UR17, R76 ;  /* 0x000000110d0e1c24 */ /* 0x000fc8000f8e024c */
[----:B------:R-:W-:Y:S01]  /*52a0*/  @P1 IMAD.WIDE R14, R14, R15, UR18 ;  /* 0x000000120e0e1e25 */ /* 0x000fe2000f8e020f */
[----:B------:R-:W-:-:S03]  /*52b0*/  MOV R12, UR4 ;  /* 0x00000004000c7c02 */ /* 0x000fc60008000f00 */
[----:B------:R-:W-:Y:S02]  /*52c0*/  IMAD.U32 R13, RZ, RZ, UR5 ;  /* 0x00000005ff0d7e24 */ /* 0x000fe4000f8e00ff */
[----:B------:R-:W2:Y:S04]  /*52d0*/  @P1 LDG.E.U16 R14, desc[UR36][R14.64] ;  /* 0x000000240e0e1981 */ /* 0x000ea8000c1e1500 */
[----:B------:R0:W3:Y:S01]  /*52e0*/  @P3 LDG.E.U16 R13, desc[UR36][R12.64] ;  /* 0x000000240c0d3981 */ /* 0x0000e2000c1e1500 */
[----:B------:R-:W1:Y:S01]  /*52f0*/  S2UR UR5, SR_CgaCtaId ;  /* 0x00000000000579c3 */ /* 0x000e620000008800 */
[C---:B------:R-:W-:Y:S01]  /*5300*/  @P3 ISETP.GE.AND P0, PT, R76.reuse, R19, PT ;  /* 0x000000134c00320c */ /* 0x040fe20003f06270 */
[----:B------:R-:W-:Y:S01]  /*5310*/  UMOV UR4, 0x400 ;  /* 0x0000040000047882 */ /* 0x000fe20000000000 */
[----:B------:R-:W-:Y:S01]  /*5320*/  IADD3 R80, R76, -UR42, RZ ;  /* 0x8000002a4c507c10 */ /* 0x000fe2000fffe0ff */
[----:B------:R-:W-:Y:S01]  /*5330*/  UIADD3 UR4, UR4, 0x210, URZ ;  /* 0x0000021004047890 */ /* 0x000fe2000fffe03f */
[----:B------:R-:W-:-:S04]  /*5340*/  @P3 SEL R51, RZ, UR39, P0 ;  /* 0x00000027ff333c07 */ /* 0x000fc80008000000 */
[----:B------:R-:W-:-:S04]  /*5350*/  @P3 IADD3 R51, R51, -UR40, R76 ;  /* 0x8000002833333c10 */ /* 0x000fc8000fffe04c */
[----:B0-----:R-:W-:Y:S01]  /*5360*/  @P3 I2FP.F32.S32 R12, R51 ;  /* 0x00000033000c3245 */ /* 0x001fe20000201400 */
[----:B-1----:R-:W-:-:S06]  /*5370*/  ULEA UR4, UR5, UR4, 0x18 ;  /* 0x0000000405047291 */ /* 0x002fcc000f8ec03f */
[----:B------:R-:W-:Y:S01]  /*5380*/  LEA R80, R80, UR4, 0x2 ;  /* 0x0000000450507c11 */ /* 0x000fe2000f8e10ff */
[----:B--2---:R-:W-:Y:S02]  /*5390*/  @P1 HADD2.F32 R50, -RZ, R14.H0_H0 ;  /* 0x2000000eff321230 */ /* 0x004fe40000004100 */
[----:B---3--:R-:W-:-:S03]  /*53a0*/  @P3 HADD2.F32 R13, -RZ, R13.H0_H0 ;  /* 0x2000000dff0d3230 */ /* 0x008fc60000004100 */
[----:B------:R-:W-:-:S04]  /*53b0*/  @P1 FADD.FTZ R11, R11, R50 ;  /* 0x000000320b0b1221 */ /* 0x000fc80000010000 */
[----:B------:R-:W-:-:S05]  /*53c0*/  @P3 FFMA.FTZ R11, R12, R13, R11 ;  /* 0x0000000d0c0b3223 */ /* 0x000fca000001000b */
[----:B------:R1:W-:Y:S01]  /*53d0*/  STS [R80], R11 ;  /* 0x0000000b50007388 */ /* 0x0003e20000000800 */
[----:B------:R-:W-:-:S07]  /*53e0*/  @!P2 FMNMX.FTZ R78, R78, R11, !PT ;  /* 0x0000000b4e4ea209 */ /* 0x000fce0007810000 */
.L_x_3216:
[----:B------:R-:W-:Y:S05]  /*53f0*/  BSYNC B1 ;  /* 0x0000000000017941 */ /* 0x000fea0003800000 */
.L_x_3215:
[----:B------:R-:W-:-:S05]  /*5400*/  VIADD R76, R76, 0x10 ;  /* 0x000000104c4c7836 */ /* 0x000fca0000000000 */
[----:B------:R-:W-:-:S13]  /*5410*/  ISETP.GE.AND P0, PT, R76, UR6, PT ;  /* 0x000000064c007c0c */ /* 0x000fda000bf06270 */
[----:B------:R-:W-:Y:S05]  /*5420*/  @!P0 BRA `(.L_x_3217) ;  /* 0xffffffd8007c8947 */ /* 0x000fea000383ffff */
.L_x_3213:
[----:B------:R-:W-:Y:S05]  /*5430*/  BSYNC B0 ;  /* 0x0000000000007941 */ /* 0x000fea0003800000 */
.L_x_3212:
[----:B------:R-:W4:Y:S01]  /*5440*/  S2R R4, SR_TID.X ;  /* 0x0000000000047919 */ /* 0x000f220000002100 */
[----:B------:R-:W-:Y:S01]  /*5450*/  UMOV UR4, 0xffffffff ;  /* 0xffffffff00047882 */ /* 0x000fe20000000000 */
[----:B----4-:R-:W-:Y:S02]  /*5460*/  SHF.R.S32.HI R5, RZ, 0x1f, R4 ;  /* 0x0000001fff057819 */ /* 0x010fe40000011404 */
[----:B------:R-:W-:Y:S05]  /*5470*/  BRA.DIV UR4, `(.L_x_3218) ;  /* 0x0000003204647947 */ /* 0x000fea000b800000 */
[----:B------:R-:W0:Y:S02]  /*5480*/  SHFL.BFLY PT, R14, R78, 0x10, 0x1f ;  /* 0x0e001f004e0e7f89 */ /* 0x000e2400000e0000 */
[----:B0-----:R-:W-:-:S05]  /*5490*/  FMNMX.FTZ R13, R14, R78, !PT ;  /* 0x0000004e0e0d7209 */ /* 0x001fca0007810000 */
[----:B------:R-:W0:Y:S02]  /*54a0*/  SHFL.BFLY PT, R14, R13, 0x8, 0x1f ;  /* 0x0d001f000d0e7f89 */ /* 0x000e2400000e0000 */
[----:B0-----:R-:W-:-:S05]  /*54b0*/  FMNMX.FTZ R3, R13, R14, !PT ;  /* 0x0000000e0d037209 */ /* 0x001fca0007810000 */
[----:B------:R0:W4:Y:S02]  /*54c0*/  SHFL.BFLY PT, R14, R3, 0x4, 0x1f ;  /* 0x0c801f00030e7f89 */ /* 0x00012400000e0000 */
.L_x_3267:
[----:B------:R-:W-:Y:S01]  /*54d0*/  LEA.HI R0, R5, R4, RZ, 0x5 ;  /* 0x0000000405007211 */ /* 0x000fe200078f28ff */
[----:B------:R-:W-:Y:S05]  /*54e0*/  WARPSYNC.ALL ;  /* 0x0000000000007948 */ /* 0x000fea0003800000 */
[----:B------:R-:W-:-:S04]  /*54f0*/  LOP3.LUT R5, R0, 0xffffffe0, RZ, 0xc0, !PT ;  /* 0xffffffe000057812 */ /* 0x000fc800078ec0ff */
[----:B------:R-:W-:-:S04]  /*5500*/  IADD3 R5, -R5, R4, RZ ;  /* 0x0000000405057210 */ /* 0x000fc80007ffe1ff */
[----:B------:R-:W-:-:S13]  /*5510*/  ISETP.NE.AND P0, PT, R5, RZ, PT ;  /* 0x000000ff0500720c */ /* 0x000fda0003f05270 */
[----:B------:R-:W5:Y:S01]  /*5520*/  @!P0 S2R R8, SR_CgaCtaId ;  /* 0x0000000000088919 */ /* 0x000f620000008800 */
[----:B------:R-:W-:Y:S02]  /*5530*/  @!P0 MOV R7, 0x400 ;  /* 0x0000040000078802 */ /* 0x000fe40000000f00 */
[----:B------:R-:W-:Y:S02]  /*5540*/  @!P0 SHF.R.S32.HI R6, RZ, 0x5, R0 ;  /* 0x00000005ff068819 */ /* 0x000fe40000011400 */
[----:B0---4-:R-:W-:Y:S02]  /*5550*/  @!P0 FMNMX.FTZ R3, R3, R14, !PT ;  /* 0x0000000e03038209 */ /* 0x011fe40007810000 */
[----:B-----5:R-:W-:-:S05]  /*5560*/  @!P0 LEA R7, R8, R7, 0x18 ;  /* 0x0000000708078211 */ /* 0x020fca00078ec0ff */
[----:B------:R-:W-:-:S05]  /*5570*/  @!P0 IMAD R6, R6, 0x4, R7 ;  /* 0x0000000406068824 */ /* 0x000fca00078e0207 */
[----:B------:R0:W-:Y:S01]  /*5580*/  @!P0 STS [R6], R3 ;  /* 0x0000000306008388 */ /* 0x0001e20000000800 */
[----:B------:R-:W-:Y:S01]  /*5590*/  BAR.SYNC.DEFER_BLOCKING 0x0 ;  /* 0x0000000000007b1d */ /* 0x000fe20000010000 */
[----:B------:R-:W-:Y:S01]  /*55a0*/  ISETP.GT.AND P0, PT, R5, 0x1, PT ;  /* 0x000000010500780c */ /* 0x000fe20003f04270 */
[----:B------:R-:W-:Y:S01]  /*55b0*/  IMAD.MOV.U32 R10, RZ, RZ, RZ ;  /* 0x000000ffff0a7224 */ /* 0x000fe200078e00ff */
[----:B------:R-:W-:-:S03]  /*55c0*/  IADD3 R9, R4, UR42, RZ ;  /* 0x0000002a04097c10 */ /* 0x000fc6000fffe0ff */
[----:B------:R-:W-:Y:S01]  /*55d0*/  ULDC UR6, c[0x0][0x284] ;  /* 0x0000a10000067ab9 */ /* 0x000fe20000000800 */
[----:B------:R-:W-:Y:S01]  /*55e0*/  ISETP.GT.AND P1, PT, R9, UR40, PT ;  /* 0x0000002809007c0c */ /* 0x000fe2000bf24270 */
        /* <DEDUP_REMOVED lines=10> */
[----:B------:R0:W4:Y:S01]  /*5690*/  SHFL.IDX PT, R13, R8, RZ, 0x1f ;  /* 0x00001fff080d7589 */ /* 0x00012200000e0000 */
[----:B------:R-:W-:Y:S05]  /*56a0*/  @P1 BRA `(.L_x_3220) ;  /* 0x0000000000881947 */ /* 0x000fea0003800000 */
[----:B------:R-:W5:Y:S01]  /*56b0*/  S2R R6, SR_CgaCtaId ;  /* 0x0000000000067919 */ /* 0x000f620000008800 */
[----:B------:R-:W-:Y:S01]  /*56c0*/  MOV R3, 0x400 ;  /* 0x0000040000037802 */ /* 0x000fe20000000f00 */
[----:B------:R-:W-:Y:S01]  /*56d0*/  ULDC.64 UR4, c[0x0][0x2b0] ;  /* 0x0000ac0000047ab9 */ /* 0x000fe20000000a00 */
[----:B------:R-:W-:Y:S01]  /*56e0*/  IMAD.MOV.U32 R10, RZ, RZ, RZ ;  /* 0x000000ffff0a7224 */ /* 0x000fe200078e00ff */
[----:B------:R-:W-:Y:S02]  /*56f0*/  ISETP.NE.U32.AND P0, PT, RZ, UR4, PT ;  /* 0x00000004ff007c0c */ /* 0x000fe4000bf05070 */
[----:B------:R-:W-:Y:S02]  /*5700*/  IADD3 R3, R3, 0x210, RZ ;  /* 0x0000021003037810 */ /* 0x000fe40007ffe0ff */
[----:B------:R-:W-:Y:S02]  /*5710*/  ISETP.NE.AND.EX P0, PT, RZ, UR5, PT, P0 ;  /* 0x00000005ff007c0c */ /* 0x000fe4000bf05300 */
[----:B-----5:R-:W-:-:S02]  /*5720*/  LEA R15, R6, R3, 0x18 ;  /* 0x00000003060f7211 */ /* 0x020fc400078ec0ff */
[----:B------:R-:W-:-:S09]  /*5730*/  MOV R3, R9 ;  /* 0x0000000900037202 */ /* 0x000fd20000000f00 */
.L_x_3224:
[----:B0-----:R-:W-:Y:S01]  /*5740*/  VIADD R6, R3, -UR42 ;  /* 0x8000002a03067c36 */ /* 0x001fe20008000000 */
[----:B------:R-:W-:Y:S04]  /*5750*/  BSSY B1, `(.L_x_3221) ;  /* 0x0000012000017945 */ /* 0x000fe80003800000 */
[----:B0-----:R-:W-:Y:S01]  /*5760*/  LEA R8, R6, R15, 0x2 ;  /* 0x0000000f06087211 */ /* 0x001fe200078e10ff */
        /* <DEDUP_REMOVED lines=8> */
[----:B------:R-:W5:Y:S02]  /*57f0*/  LDG.E.U8 R6, desc[UR36][R6.64] ;  /* 0x0000002406067981 */ /* 0x000f64000c1e1100 */
[----:B-----5:R-:W-:-:S13]  /*5800*/  ISETP.NE.AND P2, PT, R6, RZ, PT ;  /* 0x000000ff0600720c */ /* 0x020fda0003f45270 */
[----:B-1----:R-:W-:Y:S01]  /*5810*/  @P2 IMAD.MOV.U32 R11, RZ, RZ, RZ ;  /* 0x000000ffff0b2224 */ /* 0x002fe200078e00ff */
[----:B------:R-:W-:Y:S06]  /*5820*/  @P2 BRA `(.L_x_3223) ;  /* 0x0000000000102947 */ /* 0x000fec0003800000 */
.L_x_3222:
[----:B------:R-:W4:Y:S02]  /*5830*/  LDS R6, [R8] ;  /* 0x0000000008067984 */ /* 0x000f240000000800 */
[----:B----4-:R-:W-:-:S04]  /*5840*/  FADD.FTZ R6, -R13, R6 ;  /* 0x000000060d067221 */ /* 0x010fc80000010100 */
[----:B------:R-:W-:-:S04]  /*5850*/  FMUL.FTZ R6, R6, 1.4426950216293334961 ;  /* 0x3fb8aa3b06067820 */ /* 0x000fc80000410000 */
[----:B-1----:R0:W1:Y:S03]  /*5860*/  MUFU.EX2 R11, R6 ;  /* 0x00000006000b7308 */ /* 0x0020660000000800 */
.L_x_3223:
[----:B------:R-:W-:Y:S05]  /*5870*/  BSYNC B1 ;  /* 0x0000000000017941 */ /* 0x000fea0003800000 */
.L_x_3221:
[----:B-1----:R1:W-:Y:S01]  /*5880*/  STS [R8], R11 ;  /* 0x0000000b08007388 */ /* 0x0023e20000000800 */
[----:B------:R-:W-:Y:S01]  /*5890*/  IADD3 R3, R3, 0x40, RZ ;  /* 0x0000004003037810 */ /* 0x000fe20007ffe0ff */
[----:B------:R-:W-:-:S03]  /*58a0*/  FADD.FTZ R10, R11, R10 ;  /* 0x0000000a0b0a7221 */ /* 0x000fc60000010000 */
[----:B------:R-:W-:-:S13]  /*58b0*/  ISETP.GT.AND P2, PT, R3, UR40, PT ;  /* 0x0000002803007c0c */ /* 0x000fda000bf44270 */
[----:B-1----:R-:W-:Y:S05]  /*58c0*/  @!P2 BRA `(.L_x_3224) ;  /* 0xfffffffc009ca947 */ /* 0x002fea000383ffff */
.L_x_3220:
[----:B------:R-:W-:Y:S05]  /*58d0*/  BSYNC B0 ;  /* 0x0000000000007941 */ /* 0x000fea0003800000 */
.L_x_3219:
[----:B------:R-:W5:Y:S01]  /*58e0*/  SHFL.BFLY PT, R3, R10, 0x10, 0x1f ;  /* 0x0e001f000a037f89 */ /* 0x000f6200000e0000 */
[----:B------:R-:W-:Y:S01]  /*58f0*/  LOP3.LUT P0, R12, R4, 0x1f, RZ, 0xc0, !PT ;  /* 0x0000001f040c7812 */ /* 0x000fe2000780c0ff */
[----:B------:R-:W0:Y:S01]  /*5900*/  S2UR UR8, SR_CgaCtaId ;  /* 0x00000000000879c3 */ /* 0x000e220000008800 */
[----:B------:R-:W-:Y:S01]  /*5910*/  UMOV UR7, 0x400 ;  /* 0x0000040000077882 */ /* 0x000fe20000000000 */
[----:B------:R-:W-:Y:S01]  /*5920*/  ULDC UR9, c[0x0][0x29c] ;  /* 0x0000a70000097ab9 */ /* 0x000fe20000000800 */
[----:B------:R-:W-:Y:S01]  /*5930*/  ISETP.GT.U32.AND P2, PT, R12, 0x1, PT ;  /* 0x000000010c00780c */ /* 0x000fe20003f44070 */
[----:B------:R-:W-:Y:S01]  /*5940*/  ULDC UR10, c[0x0][0x284] ;  /* 0x0000a100000a7ab9 */ /* 0x000fe20000000800 */
[----:B------:R-:W-:Y:S01]  /*5950*/  ULDC.U8 UR5, c[0x0][0x31c] ;  /* 0x0000c70000057ab9 */ /* 0x000fe20000000000 */
[----:B------:R-:W-:Y:S01]  /*5960*/  ULDC UR6, c[0x0][0x288] ;  /* 0x0000a20000067ab9 */ /* 0x000fe20000000800 */
[----:B------:R-:W-:Y:S01]  /*5970*/  ULDC.64 UR12, c[0x0][0x310] ;  /* 0x0000c400000c7ab9 */ /* 0x000fe20000000a00 */
[----:B------:R-:W-:Y:S01]  /*5980*/  UIMAD UR6, UR44, UR6, UR45 ;  /* 0x000000062c0672a4 */ /* 0x000fe2000f8e022d */
[----:B------:R-:W-:Y:S03]  /*5990*/  BSSY B0, `(.L_x_3225) ;  /* 0x000003f000007945 */ /* 0x000fe60003800000 */
[----:B------:R-:W-:-:S04]  /*59a0*/  VOTEU.ALL UP0, P0 ;  /* 0x00000000003f7886 */ /* 0x000fc80000000000 */
[----:B----4-:R-:W4:Y:S01]  /*59b0*/  @!P2 S2R R13, SR_CgaCtaId ;  /* 0x00000000000da919 */ /* 0x010f220000008800 */
[----:B-----5:R-:W-:Y:S01]  /*59c0*/  FADD.FTZ R3, R3, R10 ;  /* 0x0000000a03037221 */ /* 0x020fe20000010000 */
[----:B0-----:R-:W-:Y:S02]  /*59d0*/  @!UP0 ULEA UR4, UR8, UR7, 0x18 ;  /* 0x0000000708048291 */ /* 0x001fe4000f8ec03f */
[----:B------:R-:W-:Y:S02]  /*59e0*/  UISETP.LT.AND UP0, UPT, UR10, UR9, UPT ;  /* 0x000000090a00728c */ /* 0x000fe4000bf01270 */
[----:B------:R-:W0:Y:S01]  /*59f0*/  SHFL.BFLY PT, R6, R3, 0x8, 0x1f ;  /* 0x0d001f0003067f89 */ /* 0x000e2200000e0000 */
[----:B------:R-:W-:-:S04]  /*5a00*/  UIADD3 UR7, UR7, 0x210, URZ ;  /* 0x0000021007077890 */ /* 0x000fc8000fffe03f */
[----:B------:R-:W-:Y:S01]  /*5a10*/  ULEA UR7, UR8, UR7, 0x18 ;  /* 0x0000000708077291 */ /* 0x000fe2000f8ec03f */
[----:B0-----:R-:W-:Y:S01]  /*5a20*/  FADD.FTZ R6, R3, R6 ;  /* 0x0000000603067221 */ /* 0x001fe20000010000 */
[----:B------:R-:W-:-:S04]  /*5a30*/  @!P0 SHF.R.U32.HI R3, RZ, 0x3, R4 ;  /* 0x00000003ff038819 */ /* 0x000fc80000011604 */
[----:B------:R-:W0:Y:S02]  /*5a40*/  SHFL.BFLY PT, R7, R6, 0x4, 0x1f ;  /* 0x0c801f0006077f89 */ /* 0x000e2400000e0000 */
[----:B0-----:R-:W-:Y:S01]  /*5a50*/  FADD.FTZ R7, R6, R7 ;  /* 0x0000000706077221 */ /* 0x001fe20000010000 */
[----:B------:R-:W-:-:S04]  /*5a60*/  @!P2 MOV R6, 0x400 ;  /* 0x000004000006a802 */ /* 0x000fc80000000f00 */
[----:B------:R-:W0:Y:S01]  /*5a70*/  SHFL.BFLY PT, R8, R7, 0x2, 0x1f ;  /* 0x0c401f0007087f89 */ /* 0x000e2200000e0000 */
[----:B----4-:R-:W-:Y:S02]  /*5a80*/  @!P2 LEA R13, R13, R6, 0x18 ;  /* 0x000000060d0da211 */ /* 0x010fe400078ec0ff */
[----:B------:R-:W-:-:S03]  /*5a90*/  @!P0 LOP3.LUT R6, R3, 0x1ffffffc, RZ, 0xc0, !PT ;  /* 0x1ffffffc03068812 */ /* 0x000fc600078ec0ff */
[----:B------:R-:W-:Y:S02]  /*5aa0*/  @!P2 IMAD R12, R12, 0x4, R13 ;  /* 0x000000040c0ca824 */ /* 0x000fe400078e020d */
[----:B0-----:R-:W-:-:S05]  /*5ab0*/  FADD.FTZ R8, R7, R8 ;  /* 0x0000000807087221 */ /* 0x001fca0000010000 */
[----:B-1----:R-:W0:Y:S02]  /*5ac0*/  SHFL.BFLY PT, R11, R8, 0x1, 0x1f ;  /* 0x0c201f00080b7f89 */ /* 0x002e2400000e0000 */
        /* <DEDUP_REMOVED lines=22> */
[----:B------:R0:W1:Y:S01]  /*5c30*/  SHFL.IDX PT, R3, R8, RZ, 0x1f ;  /* 0x00001fff08037589 */ /* 0x00006200000e0000 */
[----:B------:R-:W-:Y:S05]  /*5c40*/  @P1 BRA `(.L_x_3226) ;  /* 0x00000000004c1947 */ /* 0x000fea0003800000 */
[----:B-1----:R-:W-:-:S04]  /*5c50*/  FADD.FTZ R3, R3, 9.9999999747524270788e-07 ;  /* 0x358637bd03037421 */ /* 0x002fc80000010000 */
[----:B------:R1:W4:Y:S03]  /*5c60*/  MUFU.RCP R10, R3 ;  /* 0x00000003000a7308 */ /* 0x0003260000001000 */
.L_x_3228:
[----:B-1--4-:R-:W-:Y:S02]  /*5c70*/  IADD3 R6, R9, -UR42, RZ ;  /* 0x8000002a09067c10 */ /* 0x012fe4000fffe0ff */
[----:B------:R-:W-:Y:S02]  /*5c80*/  PLOP3.LUT P0, PT, PT, PT, UP0, 0x80, 0x0 ;  /* 0x000000000000781c */ /* 0x000fe40003f0f008 */
[C---:B-1----:R-:W-:Y:S02]  /*5c90*/  LEA R3, R6.reuse, UR7, 0x2 ;  /* 0x0000000706037c11 */ /* 0x042fe4000f8e10ff */
[----:B------:R-:W-:-:S04]  /*5ca0*/  LEA R6, R6, UR10, 0x1 ;  /* 0x0000000a06067c11 */ /* 0x000fc8000f8e08ff */
[----:B------:R-:W4:Y:S02]  /*5cb0*/  LDS R3, [R3] ;  /* 0x0000000003037984 */ /* 0x000f240000000800 */
[----:B----4-:R-:W-:-:S05]  /*5cc0*/  FMUL.FTZ R11, R3, R10 ;  /* 0x0000000a030b7220 */ /* 0x010fca0000410000 */
[----:B------:R-:W-:-:S05]  /*5cd0*/  F2FP.F16.F32.PACK_AB R7, RZ, R11 ;  /* 0x0000000bff07723e */ /* 0x000fca00000000ff */
[----:B------:R1:W-:Y:S01]  /*5ce0*/  STS.U16 [R6], R7 ;  /* 0x0000000706007388 */ /* 0x0003e20000000400 */
[----:B------:R-:W-:Y:S05]  /*5cf0*/  @!P0 BRA `(.L_x_3227) ;  /* 0x0000000000148947 */ /* 0x000fea0003800000 */
[----:B------:R-:W-:-:S04]  /*5d00*/  IADD3 R3, P0, R9, UR4, RZ ;  /* 0x0000000409037c10 */ /* 0x000fc8000ff1e0ff */
[----:B0-----:R-:W-:Y:S02]  /*5d10*/  LEA.HI.X.SX32 R8, R9, UR5, 0x1, P0 ;  /* 0x0000000509087c11 */ /* 0x001fe400080f0eff */
[----:B-1----:R-:W-:-:S04]  /*5d20*/  LEA R6, P0, R3, UR12, 0x2 ;  /* 0x0000000c03067c11 */ /* 0x002fc8000f8010ff */
[----:B------:R-:W-:-:S05]  /*5d30*/  LEA.HI.X R7, R3, UR13, R8, 0x2, P0 ;  /* 0x0000000d03077c11 */ /* 0x000fca00080f1408 */
[----:B------:R4:W-:Y:S04]  /*5d40*/  STG.E desc[UR36][R6.64], R11 ;  /* 0x0000000b06007986 */ /* 0x0009e8000c101924 */
.L_x_3227:
[----:B------:R-:W-:-:S05]  /*5d50*/  VIADD R9, R9, 0x40 ;  /* 0x0000004009097836 */ /* 0x000fca0000000000 */
[----:B------:R-:W-:-:S13]  /*5d60*/  ISETP.GT.AND P0, PT, R9, UR40, PT ;  /* 0x0000002809007c0c */ /* 0x000fda000bf04270 */
[----:B------:R-:W-:Y:S05]  /*5d70*/  @!P0 BRA `(.L_x_3228) ;  /* 0xfffffffc00bc8947 */ /* 0x000fea000383ffff */
.L_x_3226:
[----:B------:R-:W-:Y:S05]  /*5d80*/  BSYNC B0 ;  /* 0x0000000000007941 */ /* 0x000fea0003800000 */
.L_x_3225:
[----:B------:R-:W-:Y:S01]  /*5d90*/  ULEA.HI UR4, UR40, UR40, URZ, 0x1 ;  /* 0x0000002828047291 */ /* 0x000fe2000f8f083f */
[----:B-1--4-:R-:W-:Y:S01]  /*5da0*/  SHF.R.S32.HI R6, RZ, 0x5, R0 ;  /* 0x00000005ff067819 */ /* 0x012fe20000011400 */
[----:B------:R-:W-:Y:S01]  /*5db0*/  ULDC.64 UR12, c[0x0][0x240] ;  /* 0x00009000000c7ab9 */ /* 0x000fe20000000a00 */
[C---:B------:R-:W-:Y:S01]  /*5dc0*/  ISETP.GT.AND P0, PT, R5.reuse, 0x11, PT ;  /* 0x000000110500780c */ /* 0x040fe20003f04270 */
[----:B------:R-:W-:Y:S01]  /*5dd0*/  ULOP3.LUT UR4, UR4, 0xfffffffe, URZ, 0xc0, !UPT ;  /* 0xfffffffe04047892 */ /* 0x000fe2000f8ec03f */
[----:B------:R-:W-:Y:S01]  /*5de0*/  ISETP.EQ.U32.AND P1, PT, RZ, UR12, PT ;  /* 0x0000000cff007c0c */ /* 0x000fe2000bf22070 */
[----:B------:R-:W1:Y:S01]  /*5df0*/  LDC R30, c[0x0][0x284] ;  /* 0x0000a100ff1e7b82 */ /* 0x000e620000000800 */
[----:B------:R-:W-:Y:S01]  /*5e00*/  SHF.L.U32 R21, R5, 0x3, RZ ;  /* 0x0000000305157819 */ /* 0x000fe200000006ff */
[----:B------:R-:W-:Y:S01]  /*5e10*/  UIADD3 UR4, -UR4, UR40, URZ ;  /* 0x0000002804047290 */ /* 0x000fe2000fffe13f */
[----:B------:R-:W-:Y:S01]  /*5e20*/  IMAD.U32 R0, RZ, RZ, UR45 ;  /* 0x0000002dff007e24 */ /* 0x000fe2000f8e00ff */
[----:B--2---:R-:W-:-:S02]  /*5e30*/  CS2R R18, SRZ ;  /* 0x0000000000127805 */ /* 0x004fc4000001ff00 */
[----:B------:R-:W-:Y:S02]  /*5e40*/  CS2R R16, SRZ ;  /* 0x0000000000107805 */ /* 0x000fe4000001ff00 */
[----:B------:R-:W-:-:S04]  /*5e50*/  ISETP.NE.OR P2, PT, R6, UR4, P0 ;  /* 0x0000000406007c0c */ /* 0x000fc80008745670 */
[----:B------:R-:W-:Y:S01]  /*5e60*/  ISETP.EQ.OR.EX P1, PT, RZ, UR13, P2, P1 ;  /* 0x0000000dff007c0c */ /* 0x000fe20009722710 */
[----:B------:R-:W-:-:S12]  /*5e70*/  ULDC.64 UR12, c[0x0][0x250] ;  /* 0x00009400000c7ab9 */ /* 0x000fd80000000a00 */
[----:B0-----:R-:W0:Y:S01]  /*5e80*/  @!P1 LDC.64 R8, c[0x0][0x240] ;  /* 0x00009000ff089b82 */ /* 0x001e220000000a00 */
[----:B------:R-:W-:Y:S01]  /*5e90*/  @!P1 IMAD R3, R0, 0x90, R21 ;  /* 0x0000009000039824 */ /* 0x000fe200078e0215 */
[----:B------:R-:W-:Y:S01]  /*5ea0*/  BSSY B0, `(.L_x_3229) ;  /* 0x000016f000007945 */ /* 0x000fe20003800000 */
[----:B------:R-:W-:Y:S01]  /*5eb0*/  HFMA2.MMA R0, -RZ, RZ, 0, 0 ;  /* 0x00000000ff007435 */ /* 0x000fe200000001ff */
[----:B------:R-:W-:Y:S01]  /*5ec0*/  CS2R R12, SRZ ;  /* 0x00000000000c7805 */ /* 0x000fe2000001ff00 */
[----:B------:R-:W-:Y:S01]  /*5ed0*/  IMAD.MOV.U32 R5, RZ, RZ, RZ ;  /* 0x000000ffff057224 */ /* 0x000fe200078e00ff */
[----:B------:R-:W-:Y:S01]  /*5ee0*/  MOV R20, RZ ;  /* 0x000000ff00147202 */ /* 0x000fe20000000f00 */
[----:B------:R-:W-:Y:S02]  /*5ef0*/  IMAD.MOV.U32 R7, RZ, RZ, RZ ;  /* 0x000000ffff077224 */ /* 0x000fe400078e00ff */
[----:B------:R-:W-:Y:S02]  /*5f00*/  IMAD.MOV.U32 R14, RZ, RZ, RZ ;  /* 0x000000ffff0e7224 */ /* 0x000fe400078e00ff */
[----:B-1----:R-:W-:-:S02]  /*5f10*/  IMAD R22, R30, UR6, RZ ;  /* 0x000000061e167c24 */ /* 0x002fc4000f8e02ff */
[----:B0-----:R-:W-:Y:S01]  /*5f20*/  @!P1 IMAD.WIDE R8, R3, 0x2, R8 ;  /* 0x0000000203089825 */ /* 0x001fe200078e0208 */
[----:B------:R-:W-:-:S04]  /*5f30*/  HFMA2.MMA R3, -RZ, RZ, 0, 0 ;  /* 0x00000000ff037435 */ /* 0x000fc800000001ff */
[----:B------:R0:W5:Y:S01]  /*5f40*/  @!P1 LDG.E.128 R16, desc[UR36][R8.64] ;  /* 0x0000002408109981 */ /* 0x000162000c1e1d00 */
[----:B------:R-:W-:Y:S06]  /*5f50*/  BAR.SYNC.DEFER_BLOCKING 0x0 ;  /* 0x0000000000007b1d */ /* 0x000fec0000010000 */
[----:B------:R-:W-:Y:S05]  /*5f60*/  @P0 BRA `(.L_x_3230) ;  /* 0x0000001400880947 */ /* 0x000fea0003800000 */
[----:B------:R-:W-:Y:S01]  /*5f70*/  VIMNMX R32, R30, UR40, PT ;  /* 0x000000281e207c48 */ /* 0x000fe2000bfe0100 */
[----:B------:R-:W-:Y:S01]  /*5f80*/  IMAD R28, R2, R30, R21 ;  /* 0x0000001e021c7224 */ /* 0x000fe200078e0215 */
[C---:B------:R-:W-:Y:S01]  /*5f90*/  IADD3 R23, R6.reuse, UR42, RZ ;  /* 0x0000002a06177c10 */ /* 0x040fe2000fffe0ff */
[----:B------:R-:W-:Y:S01]  /*5fa0*/  BSSY B1, `(.L_x_3231) ;  /* 0x000008c000017945 */ /* 0x000fe20003800000 */
[----:B------:R-:W-:Y:S01]  /*5fb0*/  LEA R29, R6, UR10, 0x1 ;  /* 0x0000000a061d7c11 */ /* 0x000fe2000f8e08ff */
[----:B------:R-:W-:Y:S01]  /*5fc0*/  IMAD.MOV.U32 R0, RZ, RZ, RZ ;  /* 0x000000ffff007224 */ /* 0x000fe200078e00ff */
[----:B------:R-:W-:Y:S02]  /*5fd0*/  ISETP.GE.AND P1, PT, R23, R32, PT ;  /* 0x000000201700720c */ /* 0x000fe40003f26270 */
[----:B------:R-:W-:-:S11]  /*5fe0*/  SHF.R.S32.HI R2, RZ, 0x1f, R28 ;  /* 0x0000001fff027819 */ /* 0x000fd6000001141c */
[----:B------:R-:W-:Y:S05]  /*5ff0*/  @P1 BRA `(.L_x_3232) ;  /* 0x0000000800181947 */ /* 0x000fea0003800000 */
[----:B------:R-:W-:Y:S01]  /*6000*/  MOV R5, UR42 ;  /* 0x0000002a00057c02 */ /* 0x000fe20008000f00 */
[----:B------:R-:W-:Y:S01]  /*6010*/  BSSY B2, `(.L_x_3233) ;  /* 0x0000034000027945 */ /* 0x000fe20003800000 */
[----:B------:R-:W-:Y:S01]  /*6020*/  LOP3.LUT R3, RZ, R32, RZ, 0x33, !PT ;  /* 0x00000020ff037212 */ /* 0x000fe200078e33ff */
[----:B------:R-:W-:Y:S01]  /*6030*/  IMAD.MOV.U32 R15, RZ, RZ, R23 ;  /* 0x000000ffff0f7224 */ /* 0x000fe200078e0017 */
[----:B------:R-:W-:Y:S02]  /*6040*/  IADD3 R0, -R5, -0x2, -R6 ;  /* 0xfffffffe05007810 */ /* 0x000fe40007ffe906 */
[----:B------:R-:W-:Y:S02]  /*6050*/  CS2R R12, SRZ ;  /* 0x00000000000c7805 */ /* 0x000fe4000001ff00 */
[----:B------:R-:W-:Y:S01]  /*6060*/  MOV R14, RZ ;  /* 0x000000ff000e7202 */ /* 0x000fe20000000f00 */
[----:B------:R-:W-:Y:S01]  /*6070*/  IMAD.MOV.U32 R7, RZ, RZ, RZ ;  /* 0x000000ffff077224 */ /* 0x000fe200078e00ff */
[----:B------:R-:W-:Y:S01]  /*6080*/  MOV R20, RZ ;  /* 0x000000ff00147202 */ /* 0x000fe20000000f00 */
[----:B------:R-:W-:Y:S01]  /*6090*/  IMAD.IADD R0, R0, 0x1, -R3 ;  /* 0x0000000100007824 */ /* 0x000fe200078e0a03 */
[----:B------:R-:W-:Y:S01]  /*60a0*/  HFMA2.MMA R3, -RZ, RZ, 0, 0 ;  /* 0x00000000ff037435 */ /* 0x000fe200000001ff */
[----:B------:R-:W-:-:S03]  /*60b0*/  IMAD.MOV.U32 R5, RZ, RZ, RZ ;  /* 0x000000ffff057224 */ /* 0x000fc600078e00ff */
[C---:B------:R-:W-:Y:S02]  /*60c0*/  LOP3.LUT P3, RZ, R0.reuse, 0x2, RZ, 0xc0, !PT ;  /* 0x0000000200ff7812 */ /* 0x040fe4000786c0ff */
[----:B------:R-:W-:Y:S01]  /*60d0*/  LOP3.LUT P1, RZ, R0, 0xfffffffe, RZ, 0xc0, !PT ;  /* 0xfffffffe00ff7812 */ /* 0x000fe2000782c0ff */
[----:B------:R-:W-:-:S10]  /*60e0*/  HFMA2.MMA R0, -RZ, RZ, 0, 0 ;  /* 0x00000000ff007435 */ /* 0x000fd400000001ff */
[----:B------:R-:W-:Y:S05]  /*60f0*/  @P3 BRA `(.L_x_3234) ;  /* 0x0000000000943947 */ /* 0x000fea0003800000 */
[----:B------:R-:W-:Y:S01]  /*6100*/  IMAD R5, R30, UR44, RZ ;  /* 0x0000002c1e057c24 */ /* 0x000fe2000f8e02ff */
[----:B------:R-:W-:Y:S01]  /*6110*/  SHF.R.S32.HI R0, RZ, 0x1f, R23 ;  /* 0x0000001fff007819 */ /* 0x000fe20000011417 */
[----:B------:R-:W-:-:S03]  /*6120*/  ULDC.64 UR4, c[0x0][0x258] ;  /* 0x0000960000047ab9 */ /* 0x000fc60000000a00 */
[----:B------:R-:W-:-:S04]  /*6130*/  IADD3 R3, P3, R5, R23, RZ ;  /* 0x0000001705037210 */ /* 0x000fc80007f7e0ff */
[----:B------:R-:W-:Y:S02]  /*6140*/  LEA.HI.X.SX32 R0, R5, R0, 0x1, P3 ;  /* 0x0000000005007211 */ /* 0x000fe400018f0eff */
[----:B0-----:R-:W-:Y:S01]  /*6150*/  LEA R8, P3, R3, UR4, 0x2 ;  /* 0x0000000403087c11 */ /* 0x001fe2000f8610ff */
        /* <DEDUP_REMOVED lines=14> */
[----:B--2---:R-:W-:Y:S02]  /*6240*/  HADD2.F32 R5, -RZ, R25.H0_H0 ;  /* 0x20000019ff057230 */ /* 0x004fe40000004100 */
[----:B------:R-:W-:-:S02]  /*6250*/  HADD2.F32 R31, -RZ, R24.H0_H0 ;  /* 0x20000018ff1f7230 */ /* 0x000fc40000004100 */
[----:B------:R-:W-:Y:S02]  /*6260*/  HADD2.F32 R3, -RZ, R24.H1_H1 ;  /* 0x30000018ff037230 */ /* 0x000fe40000004100 */
        /* <DEDUP_REMOVED lines=11> */
[C---:B------:R-:W-:Y:S02]  /*6320*/  FFMA.FTZ R13, R0.reuse, R13, RZ ;  /* 0x0000000d000d7223 */ /* 0x040fe400000100ff */
[----:B------:R-:W-:Y:S01]  /*6330*/  FFMA.FTZ R0, R0, R15, RZ ;  /* 0x0000000f00007223 */ /* 0x000fe200000100ff */
[----:B------:R-:W-:-:S07]  /*6340*/  VIADD R15, R23, 0x2 ;  /* 0x00000002170f7836 */ /* 0x000fce0000000000 */
.L_x_3234:
[----:B------:R-:W-:Y:S05]  /*6350*/  BSYNC B2 ;  /* 0x0000000000027941 */ /* 0x000fea0003800000 */
.L_x_3233:
[----:B------:R-:W-:Y:S05]  /*6360*/  @!P1 BRA `(.L_x_3232) ;  /* 0x00000004003c9947 */ /* 0x000fea0003800000 */
[----:B------:R-:W-:Y:S01]  /*6370*/  IMAD R10, R30, UR44, RZ ;  /* 0x0000002c1e0a7c24 */ /* 0x000fe2000f8e02ff */
[C---:B0-----:R-:W-:Y:S01]  /*6380*/  LEA R8, R15.reuse, UR9, 0x1 ;  /* 0x000000090f087c11 */ /* 0x041fe2000f8e08ff */
[----:B------:R-:W-:Y:S01]  /*6390*/  ULDC.64 UR4, c[0x0][0x258] ;  /* 0x0000960000047ab9 */ /* 0x000fe20000000a00 */
[----:B------:R-:W-:Y:S01]  /*63a0*/  SHF.R.S32.HI R9, RZ, 0x1f, R15 ;  /* 0x0000001fff097819 */ /* 0x000fe2000001140f */
[----:B------:R-:W-:Y:S01]  /*63b0*/  ULDC UR8, c[0x0][0x288] ;  /* 0x0000a20000087ab9 */ /* 0x000fe20000000800 */
[----:B------:R-:W-:Y:S01]  /*63c0*/  IADD3 R42, P1, R10, R15, RZ ;  /* 0x0000000f0a2a7210 */ /* 0x000fe20007f3e0ff */
[----:B------:R-:W-:Y:S01]  /*63d0*/  VIADD R8, R8, 0x4 ;  /* 0x0000000408087836 */ /* 0x000fe20000000000 */
[----:B---3--:R-:W-:Y:S01]  /*63e0*/  MOV R25, UR42 ;  /* 0x0000002a00197c02 */ /* 0x008fe20008000f00 */
[----:B------:R-:W-:Y:S01]  /*63f0*/  IMAD R43, R15, 0x90, RZ ;  /* 0x000000900f2b7824 */ /* 0x000fe200078e02ff */
[----:B------:R-:W-:Y:S02]  /*6400*/  LEA.HI.X.SX32 R11, R10, R9, 0x1, P1 ;  /* 0x000000090a0b7211 */ /* 0x000fe400008f0eff */
[----:B------:R-:W-:Y:S01]  /*6410*/  LEA R41, P1, R42, UR4, 0x2 ;  /* 0x000000042a297c11 */ /* 0x000fe2000f8210ff */
[----:B------:R-:W-:Y:S01]  /*6420*/  IMAD R9, R25, -0x2, R8 ;  /* 0xfffffffe19097824 */ /* 0x000fe200078e0208 */
[----:B------:R-:W-:Y:S01]  /*6430*/  MOV R33, RZ ;  /* 0x000000ff00217202 */ /* 0x000fe20000000f00 */
[----:B------:R-:W-:Y:S01]  /*6440*/  IMAD R8, R30, UR8, RZ ;  /* 0x000000081e087c24 */ /* 0x000fe2000f8e02ff */
[----:B------:R-:W-:Y:S01]  /*6450*/  LEA.HI.X R42, R42, UR5, R11, 0x2, P1 ;  /* 0x000000052a2a7c11 */ /* 0x000fe200088f140b */
[----:B------:R-:W-:Y:S01]  /*6460*/  VIADD R44, R43, 0x120 ;  /* 0x000001202b2c7836 */ /* 0x000fe20000000000 */
[----:B------:R-:W-:Y:S01]  /*6470*/  IADD3 R36, R9, UR7, RZ ;  /* 0x0000000709247c10 */ /* 0x000fe2000fffe0ff */
[----:B------:R-:W-:-:S07]  /*6480*/  IMAD R31, R8, 0x90, RZ ;  /* 0x00000090081f7824 */ /* 0x000fce00078e02ff */
.L_x_3235:
[----:B------:R-:W-:Y:S01]  /*6490*/  IMAD.MOV.U32 R34, RZ, RZ, R41 ;  /* 0x000000ffff227224 */ /* 0x000fe200078e0029 */
[----:B------:R-:W-:Y:S01]  /*64a0*/  MOV R35, R42 ;  /* 0x0000002a00237202 */ /* 0x000fe20000000f00 */
[----:B------:R-:W0:Y:S04]  /*64b0*/  LDS.U16 R37, [R36+-0x4] ;  /* 0xfffffc0024257984 */ /* 0x000e280000000400 */
[----:B------:R-:W2:Y:S04]  /*64c0*/  LDG.E R8, desc[UR36][R34.64] ;  /* 0x0000002422087981 */ /* 0x000ea8000c1e1900 */
[----:B------:R-:W3:Y:S04]  /*64d0*/  LDG.E R10, desc[UR36][R34.64+0x8] ;  /* 0x00000824220a7981 */ /* 0x000ee8000c1e1900 */
[----:B------:R-:W1:Y:S01]  /*64e0*/  LDS.U16 R39, [R36] ;  /* 0x0000000024277984 */ /* 0x000e620000000400 */
[----:B--2---:R-:W-:-:S04]  /*64f0*/  IMAD R8, R31, R8, R43 ;  /* 0x000000081f087224 */ /* 0x004fc800078e022b */
[----:B------:R-:W-:Y:S02]  /*6500*/  IMAD.IADD R9, R8, 0x1, R33 ;  /* 0x0000000108097824 */ /* 0x000fe400078e0221 */
[----:B---3--:R-:W-:-:S03]  /*6510*/  IMAD R10, R31, R10, R44 ;  /* 0x0000000a1f0a7224 */ /* 0x008fc600078e022c */
[----:B------:R-:W-:Y:S02]  /*6520*/  IADD3 R11, P1, R28, R9, RZ ;  /* 0x000000091c0b7210 */ /* 0x000fe40007f3e0ff */
[----:B------:R-:W-:Y:S02]  /*6530*/  IADD3 R25, R10, R33, RZ ;  /* 0x000000210a197210 */ /* 0x000fe40007ffe0ff */
        /* <DEDUP_REMOVED lines=10> */
[----:B0-----:R-:W-:Y:S01]  /*65e0*/  HADD2.F32 R37, -RZ, R37.H0_H0 ;  /* 0x20000025ff257230 */ /* 0x001fe20000004100 */
[----:B------:R-:W-:Y:S01]  /*65f0*/  IADD3 R15, R15, 0x4, RZ ;  /* 0x000000040f0f7810 */ /* 0x000fe20007ffe0ff */
[----:B-1----:R-:W-:Y:S01]  /*6600*/  HADD2.F32 R39, -RZ, R39.H0_H0 ;  /* 0x20000027ff277230 */ /* 0x002fe20000004100 */
[----:B------:R-:W-:Y:S01]  /*6610*/  IADD3 R33, R33, 0x240, RZ ;  /* 0x0000024021217810 */ /* 0x000fe20007ffe0ff */
[----:B------:R-:W-:Y:S01]  /*6620*/  IMAD.X R42, RZ, RZ, R35, P1 ;  /* 0x000000ffff2a7224 */ /* 0x000fe200008e0623 */
[----:B------:R-:W-:Y:S01]  /*6630*/  ISETP.GE.AND P1, PT, R15, R32, PT ;  /* 0x000000200f00720c */ /* 0x000fe20003f26270 */
[----:B------:R-:W-:Y:S02]  /*6640*/  VIADD R36, R36, 0x8 ;  /* 0x0000000824247836 */ /* 0x000fe40000000000 */
[----:B--2---:R-:W-:-:S02]  /*6650*/  HADD2.F32 R34, -RZ, R8.H0_H0 ;  /* 0x20000008ff227230 */ /* 0x004fc40000004100 */
[--C-:B------:R-:W-:Y:S02]  /*6660*/  HADD2.F32 R35, -RZ, R9.reuse.H0_H0 ;  /* 0x20000009ff237230 */ /* 0x100fe40000004100 */
[----:B------:R-:W-:Y:S02]  /*6670*/  HADD2.F32 R38, -RZ, R9.H1_H1 ;  /* 0x30000009ff267230 */ /* 0x000fe40000004100 */
[C---:B------:R-:W-:Y:S01]  /*6680*/  FFMA.FTZ R14, R37.reuse, R34, R14 ;  /* 0x00000022250e7223 */ /* 0x040fe2000001000e */
[----:B------:R-:W-:Y:S02]  /*6690*/  HADD2.F32 R8, -RZ, R8.H1_H1 ;  /* 0x30000008ff087230 */ /* 0x000fe40000004100 */
        /* <DEDUP_REMOVED lines=9> */
[----:B---3--:R-:W-:Y:S02]  /*6730*/  HADD2.F32 R8, -RZ, R24.H0_H0 ;  /* 0x20000018ff087230 */ /* 0x008fe40000004100 */
[----:B------:R-:W-:Y:S01]  /*6740*/  FFMA.FTZ R5, R37, R10, R5 ;  /* 0x0000000a25057223 */ /* 0x000fe20000010005 */
[----:B------:R-:W-:-:S02]  /*6750*/  HADD2.F32 R20, -RZ, R26.H0_H0 ;  /* 0x2000001aff147230 */ /* 0x000fc40000004100 */
[----:B------:R-:W-:Y:S01]  /*6760*/  FFMA.FTZ R0, R37, R11, R0 ;  /* 0x0000000b25007223 */ /* 0x000fe20000010000 */
[----:B------:R-:W-:Y:S02]  /*6770*/  HADD2.F32 R34, -RZ, R27.H0_H0 ;  /* 0x2000001bff227230 */ /* 0x000fe40000004100 */
[C---:B------:R-:W-:Y:S01]  /*6780*/  FFMA.FTZ R14, R39.reuse, R8, R14 ;  /* 0x00000008270e7223 */ /* 0x040fe2000001000e */
[----:B------:R-:W-:Y:S02]  /*6790*/  HADD2.F32 R24, -RZ, R24.H1_H1 ;  /* 0x30000018ff187230 */ /* 0x000fe40000004100 */
[C---:B------:R-:W-:Y:S01]  /*67a0*/  FFMA.FTZ R20, R39.reuse, R20, R9 ;  /* 0x0000001427147223 */ /* 0x040fe20000010009 */
[--C-:B------:R-:W-:Y:S02]  /*67b0*/  HADD2.F32 R11, -RZ, R25.reuse.H0_H0 ;  /* 0x20000019ff0b7230 */ /* 0x100fe40000004100 */
[----:B------:R-:W-:Y:S01]  /*67c0*/  FFMA.FTZ R13, R39, R34, R13 ;  /* 0x00000022270d7223 */ /* 0x000fe2000001000d */
[----:B------:R-:W-:-:S02]  /*67d0*/  HADD2.F32 R10, -RZ, R25.H1_H1 ;  /* 0x30000019ff0a7230 */ /* 0x000fc40000004100 */
[C---:B------:R-:W-:Y:S01]  /*67e0*/  FFMA.FTZ R3, R39.reuse, R24, R3 ;  /* 0x0000001827037223 */ /* 0x040fe20000010003 */
[----:B------:R-:W-:Y:S02]  /*67f0*/  HADD2.F32 R26, -RZ, R26.H1_H1 ;  /* 0x3000001aff1a7230 */ /* 0x000fe40000004100 */
[C---:B------:R-:W-:Y:S01]  /*6800*/  FFMA.FTZ R12, R39.reuse, R11, R12 ;  /* 0x0000000b270c7223 */ /* 0x040fe2000001000c */
[----:B------:R-:W-:Y:S02]  /*6810*/  HADD2.F32 R27, -RZ, R27.H1_H1 ;  /* 0x3000001bff1b7230 */ /* 0x000fe40000004100 */
[C---:B------:R-:W-:Y:S01]  /*6820*/  FFMA.FTZ R7, R39.reuse, R10, R7 ;  /* 0x0000000a27077223 */ /* 0x040fe20000010007 */
[C---:B------:R-:W-:Y:S02]  /*6830*/  FFMA.FTZ R5, R39.reuse, R26, R5 ;  /* 0x0000001a27057223 */ /* 0x040fe40000010005 */
[----:B------:R-:W-:Y:S01]  /*6840*/  FFMA.FTZ R0, R39, R27, R0 ;  /* 0x0000001b27007223 */ /* 0x000fe20000010000 */
[----:B------:R-:W-:Y:S06]  /*6850*/  @!P1 BRA `(.L_x_3235) ;  /* 0xfffffffc000c9947 */ /* 0x000fec000383ffff */
.L_x_3232:
[----:B------:R-:W-:Y:S05]  /*6860*/  BSYNC B1 ;  /* 0x0000000000017941 */ /* 0x000fea0003800000 */
.L_x_3231:
[----:B------:R-:W-:-:S13]  /*6870*/  ISETP.GE.AND P1, PT, R23, UR40, PT ;  /* 0x0000002817007c0c */ /* 0x000fda000bf26270 */
[----:B------:R-:W-:Y:S05]  /*6880*/  @P1 BRA `(.L_x_3230) ;  /* 0x0000000c00401947 */ /* 0x000fea0003800000 */
[----:B------:R-:W-:Y:S01]  /*6890*/  IMAD.U32 R31, RZ, RZ, UR42 ;  /* 0x0000002aff1f7e24 */ /* 0x000fe2000f8e00ff */
[----:B0-----:R-:W-:Y:S01]  /*68a0*/  LOP3.LUT R8, RZ, R6, RZ, 0x33, !PT ;  /* 0x00000006ff087212 */ /* 0x001fe200078e33ff */
[----:B------:R-:W-:Y:S03]  /*68b0*/  BSSY B1, `(.L_x_3236) ;  /* 0x0000043000017945 */ /* 0x000fe60003800000 */
[----:B------:R-:W-:-:S04]  /*68c0*/  IADD3 R31, -R31, UR40, R8 ;  /* 0x000000281f1f7c10 */ /* 0x000fc8000fffe108 */
[----:B------:R-:W-:-:S13]  /*68d0*/  LOP3.LUT P1, RZ, R31, 0x2, RZ, 0xc0, !PT ;  /* 0x000000021fff7812 */ /* 0x000fda000782c0ff */
[----:B------:R-:W-:Y:S05]  /*68e0*/  @P1 BRA `(.L_x_3237) ;  /* 0x0000000000fc1947 */ /* 0x000fea0003800000 */
[----:B------:R-:W-:Y:S01]  /*68f0*/  ISETP.GE.AND P1, PT, R23, R30, PT ;  /* 0x0000001e1700720c */ /* 0x000fe20003f26270 */
[----:B------:R-:W-:-:S12]  /*6900*/  BSSY B2, `(.L_x_3238) ;  /* 0x000003c000027945 */ /* 0x000fd80003800000 */
[----:B------:R-:W-:Y:S05]  /*6910*/  @!P1 BRA `(.L_x_3239) ;  /* 0x0000000000e89947 */ /* 0x000fea0003800000 */
[----:B------:R-:W-:Y:S01]  /*6920*/  IABS R11, R30 ;  /* 0x0000001e000b7213 */ /* 0x000fe20000000000 */
[----:B------:R-:W-:Y:S01]  /*6930*/  ULDC.64 UR4, c[0x0][0x258] ;  /* 0x0000960000047ab9 */ /* 0x000fe20000000a00 */
[----:B---3--:R-:W-:Y:S01]  /*6940*/  IABS R24, R23 ;  /* 0x0000001700187213 */ /* 0x008fe20000000000 */
[----:B------:R-:W0:Y:S01]  /*6950*/  LDS.U16 R29, [R29] ;  /* 0x000000001d1d7984 */ /* 0x000e220000000400 */
[----:B------:R-:W1:Y:S01]  /*6960*/  I2F.RP R10, R11 ;  /* 0x0000000b000a7306 */ /* 0x000e620000209400 */
[----:B------:R-:W-:Y:S02]  /*6970*/  ISETP.GE.AND P3, PT, R23, RZ, PT ;  /* 0x000000ff1700720c */ /* 0x000fe40003f66270 */
[----:B------:R-:W-:-:S05]  /*6980*/  ISETP.NE.AND P4, PT, R30, RZ, PT ;  /* 0x000000ff1e00720c */ /* 0x000fca0003f85270 */
[----:B-1----:R-:W1:Y:S02]  /*6990*/  MUFU.RCP R10, R10 ;  /* 0x0000000a000a7308 */ /* 0x002e640000001000 */
[----:B-1----:R-:W-:-:S06]  /*69a0*/  IADD3 R15, R10, 0xffffffe, RZ ;  /* 0x0ffffffe0a0f7810 */ /* 0x002fcc0007ffe0ff */
[----:B------:R-:W1:Y:S02]  /*69b0*/  F2I.FTZ.U32.TRUNC.NTZ R9, R15 ;  /* 0x0000000f00097305 */ /* 0x000e64000021f000 */
[----:B-1----:R-:W-:-:S04]  /*69c0*/  IMAD.MOV R8, RZ, RZ, -R9 ;  /* 0x000000ffff087224 */ /* 0x002fc800078e0a09 */
        /* <DEDUP_REMOVED lines=28> */
[----:B------:R-:W-:-:S06]  /*6b90*/  LEA.HI.X R9, R10, UR5, R9, 0x1, P1 ;  /* 0x000000050a097c11 */ /* 0x000fcc00088f0c09 */
[----:B------:R-:W2:Y:S01]  /*6ba0*/  LDG.E.128 R8, desc[UR36][R8.64] ;  /* 0x0000002408087981 */ /* 0x000ea2000c1e1d00 */
[----:B0-----:R-:W-:Y:S02]  /*6bb0*/  HADD2.F32 R15, -RZ, R29.H0_H0 ;  /* 0x2000001dff0f7230 */ /* 0x001fe40000004100 */
[----:B--2---:R-:W-:Y:S02]  /*6bc0*/  HADD2.F32 R27, -RZ, R10.H0_H0 ;  /* 0x2000000aff1b7230 */ /* 0x004fe40000004100 */
[----:B------:R-:W-:Y:S02]  /*6bd0*/  HADD2.F32 R32, -RZ, R11.H0_H0 ;  /* 0x2000000bff207230 */ /* 0x000fe40000004100 */
        /* <DEDUP_REMOVED lines=14> */
.L_x_3239:
[----:B------:R-:W-:Y:S05]  /*6cc0*/  BSYNC B2 ;  /* 0x0000000000027941 */ /* 0x000fea0003800000 */
.L_x_3238:
[----:B------:R-:W-:-:S07]  /*6cd0*/  IADD3 R23, R23, 0x2, RZ ;  /* 0x0000000217177810 */ /* 0x000fce0007ffe0ff */
.L_x_3237:
[----:B------:R-:W-:Y:S05]  /*6ce0*/  BSYNC B1 ;  /* 0x0000000000017941 */ /* 0x000fea0003800000 */
.L_x_3236:
[----:B------:R-:W-:-:S13]  /*6cf0*/  LOP3.LUT P1, RZ, R31, 0xfffffffe, RZ, 0xc0, !PT ;  /* 0xfffffffe1fff7812 */ /* 0x000fda000782c0ff */
[----:B------:R-:W-:Y:S05]  /*6d00*/  @!P1 BRA `(.L_x_3230) ;  /* 0x0000000800209947 */ /* 0x000fea0003800000 */
[----:B------:R-:W-:Y:S01]  /*6d10*/  LEA R8, R23, UR9, 0x1 ;  /* 0x0000000917087c11 */ /* 0x000fe2000f8e08ff */
[----:B------:R-:W-:Y:S01]  /*6d20*/  IMAD.U32 R9, RZ, RZ, UR42 ;  /* 0x0000002aff097e24 */ /* 0x000fe2000f8e00ff */
[----:B------:R-:W-:-:S03]  /*6d30*/  MOV R15, RZ ;  /* 0x000000ff000f7202 */ /* 0x000fc60000000f00 */
[----:B------:R-:W-:-:S04]  /*6d40*/  IMAD R8, R9, -0x2, R8 ;  /* 0xfffffffe09087824 */ /* 0x000fc800078e0208 */
[----:B---3--:R-:W-:-:S07]  /*6d50*/  VIADD R24, R8, UR7 ;  /* 0x0000000708187c36 */ /* 0x008fce0008000000 */
.L_x_3244:
[----:B------:R-:W0:Y:S01]  /*6d60*/  LDC R26, c[0x0][0x284] ;  /* 0x0000a100ff1a7b82 */ /* 0x000e220000000800 */
[C---:B------:R-:W-:Y:S01]  /*6d70*/  IADD3 R35, R23.reuse, 0x2, RZ ;  /* 0x0000000217237810 */ /* 0x040fe20007ffe0ff */
[----:B------:R-:W-:Y:S01]  /*6d80*/  BSSY B1, `(.L_x_3240) ;  /* 0x000003f000017945 */ /* 0x000fe20003800000 */
[----:B------:R-:W-:Y:S01]  /*6d90*/  IMAD.IADD R25, R24, 0x1, R15 ;  /* 0x0000000118197824 */ /* 0x000fe200078e020f */
        /* <DEDUP_REMOVED lines=11> */
[----:B------:R0:W1:Y:S02]  /*6e50*/  F2I.FTZ.U32.TRUNC.NTZ R9, R27 ;  /* 0x0000001b00097305 */ /* 0x000064000021f000 */
[----:B0-----:R-:W0:Y:S01]  /*6e60*/  LDS.U16 R27, [R25] ;  /* 0x00000000191b7984 */ /* 0x001e220000000400 */
        /* <DEDUP_REMOVED lines=48> */
.L_x_3241:
[----:B------:R-:W-:Y:S05]  /*7170*/  BSYNC B1 ;  /* 0x0000000000017941 */ /* 0x000fea0003800000 */
.L_x_3240:
[----:B------:R-:W-:Y:S04]  /*7180*/  BSSY B1, `(.L_x_3242) ;  /* 0x000003c000017945 */ /* 0x000fe80003800000 */
[----:B------:R-:W-:Y:S05]  /*7190*/  @!P1 BRA `(.L_x_3243) ;  /* 0x0000000000e89947 */ /* 0x000fea0003800000 */
[----:B------:R-:W-:Y:S01]  /*71a0*/  IABS R11, R26 ;  /* 0x0000001a000b7213 */ /* 0x000fe20000000000 */
[----:B------:R-:W-:Y:S01]  /*71b0*/  ULDC.64 UR4, c[0x0][0x258] ;  /* 0x0000960000047ab9 */ /* 0x000fe20000000a00 */
[----:B------:R-:W-:Y:S01]  /*71c0*/  IABS R30, R35 ;  /* 0x00000023001e7213 */ /* 0x000fe20000000000 */
[----:B------:R-:W0:Y:S01]  /*71d0*/  LDS.U16 R25, [R25+0x4] ;  /* 0x0000040019197984 */ /* 0x000e220000000400 */
        /* <DEDUP_REMOVED lines=8> */
[----:B------:R-:W-:-:S05]  /*7260*/  MOV R8, RZ ;  /* 0x000000ff00087202 */ /* 0x000fca0000000f00 */
        /* <DEDUP_REMOVED lines=45> */
.L_x_3243:
[----:B------:R-:W-:Y:S05]  /*7540*/  BSYNC B1 ;  /* 0x0000000000017941 */ /* 0x000fea0003800000 */
.L_x_3242:
[----:B------:R-:W-:Y:S01]  /*7550*/  IADD3 R23, R23, 0x4, RZ ;  /* 0x0000000417177810 */ /* 0x000fe20007ffe0ff */
[----:B------:R-:W-:-:S03]  /*7560*/  VIADD R15, R15, 0x8 ;  /* 0x000000080f0f7836 */ /* 0x000fc60000000000 */
[----:B------:R-:W-:-:S13]  /*7570*/  ISETP.GE.AND P1, PT, R23, UR40, PT ;  /* 0x0000002817007c0c */ /* 0x000fda000bf26270 */
[----:B------:R-:W-:Y:S05]  /*7580*/  @!P1 BRA `(.L_x_3244) ;  /* 0xfffffff400f49947 */ /* 0x000fea000383ffff */
.L_x_3230:
[----:B------:R-:W-:Y:S05]  /*7590*/  BSYNC B0 ;  /* 0x0000000000007941 */ /* 0x000fea0003800000 */
.L_x_3229:
[----:B------:R-:W-:Y:S04]  /*75a0*/  BSSY B0, `(.L_x_3245) ;  /* 0x0000065000007945 */ /* 0x000fe80003800000 */
[----:B------:R-:W-:Y:S05]  /*75b0*/  @P2 BRA `(.L_x_3246) ;  /* 0x00000004008c2947 */ /* 0x000fea0003800000 */
[----:B------:R-:W1:Y:S01]  /*75c0*/  LDC R10, c[0x0][0x308] ;  /* 0x0000c200ff0a7b82 */ /* 0x000e620000000800 */
[----:B------:R-:W-:Y:S01]  /*75d0*/  ULDC.64 UR4, c[0x0][0x2f0] ;  /* 0x0000bc0000047ab9 */ /* 0x000fe20000000a00 */
[----:B------:R-:W-:Y:S01]  /*75e0*/  ULDC UR8, c[0x0][0x278] ;  /* 0x00009e0000087ab9 */ /* 0x000fe20000000800 */
[----:B------:R-:W-:-:S04]  /*75f0*/  UISETP.NE.U32.AND UP0, UPT, UR4, URZ, UPT ;  /* 0x0000003f0400728c */ /* 0x000fc8000bf05070 */
[----:B------:R-:W-:-:S06]  /*7600*/  UISETP.NE.AND.EX UP0, UPT, UR5, URZ, UPT, UP0 ;  /* 0x0000003f0500728c */ /* 0x000fcc000bf05300 */
[----:B------:R-:W-:-:S05]  /*7610*/  PLOP3.LUT P3, PT, PT, PT, UP0, 0x80, 0x0 ;  /* 0x000000000000781c */ /* 0x000fca0003f6f008 */
[----:B------:R-:W-:Y:S02]  /*7620*/  @UP0 ULDC UR4, c[0x0][0x288] ;  /* 0x0000a20000040ab9 */ /* 0x000fe40000000800 */
[----:B------:R-:W-:Y:S01]  /*7630*/  @UP0 UIMAD UR4, UR38, UR4, UR45 ;  /* 0x00000004260402a4 */ /* 0x000fe2000f8e022d */
[----:B-1----:R-:W-:-:S05]  /*7640*/  ISETP.NE.AND P2, PT, R10, 0x2, PT ;  /* 0x000000020a00780c */ /* 0x002fca0003f45270 */
[----:B------:R-:W-:Y:S01]  /*7650*/  MOV R2, UR4 ;  /* 0x0000000400027c02 */ /* 0x000fe20008000f00 */
[----:B------:R-:W-:Y:S02]  /*7660*/  @UP0 ULDC.64 UR4, c[0x0][0x2e8] ;  /* 0x0000ba0000040ab9 */ /* 0x000fe40000000a00 */
[----:B0-----:R-:W-:Y:S01]  /*7670*/  MOV R9, UR5 ;  /* 0x0000000500097c02 */ /* 0x001fe20008000f00 */
[----:B------:R-:W-:Y:S01]  /*7680*/  UIMAD UR5, UR45, 0x90, URZ ;  /* 0x000000902d0578a4 */ /* 0x000fe2000f8e023f */
[----:B------:R-:W-:-:S03]  /*7690*/  IMAD.U32 R8, RZ, RZ, UR4 ;  /* 0x00000004ff087e24 */ /* 0x000fc6000f8e00ff */
[----:B---3--:R-:W0:Y:S01]  /*76a0*/  @P2 LDC.64 R24, c[0x0][0x238] ;  /* 0x00008e00ff182b82 */ /* 0x008e220000000a00 */
[----:B------:R-:W-:Y:S01]  /*76b0*/  UIMAD UR4, UR6, 0x90, URZ ;  /* 0x00000090060478a4 */ /* 0x000fe2000f8e023f */
[----:B------:R-:W-:Y:S01]  /*76c0*/  @P3 IMAD R11, R2, 0x90, R21 ;  /* 0x00000090020b3824 */ /* 0x000fe200078e0215 */
[----:B------:R-:W-:Y:S02]  /*76d0*/  UIMAD UR5, UR44, UR8, UR5 ;  /* 0x000000082c0572a4 */ /* 0x000fe4000f8e0205 */
[----:B------:R-:W-:Y:S01]  /*76e0*/  UISETP.NE.AND UP0, UPT, UR8, URZ, UPT ;  /* 0x0000003f0800728c */ /* 0x000fe2000bf05270 */
[----:B------:R-:W-:-:S03]  /*76f0*/  @P3 IMAD.WIDE R8, R11, 0x2, R8 ;  /* 0x000000020b083825 */ /* 0x000fc600078e0208 */
[----:B------:R-:W-:-:S03]  /*7700*/  USEL UR4, UR4, UR5, !UP0 ;  /* 0x0000000504047287 */ /* 0x000fc6000c000000 */
[----:B------:R-:W5:Y:S03]  /*7710*/  @P3 LDG.E.128 R8, desc[UR36][R8.64] ;  /* 0x0000002408083981 */ /* 0x000f66000c1e1d00 */
[----:B------:R-:W-:-:S04]  /*7720*/  VIADD R15, R21, UR4 ;  /* 0x00000004150f7c36 */ /* 0x000fc80008000000 */
[----:B0-----:R-:W-:-:S06]  /*7730*/  @P2 IMAD.WIDE R24, R15, 0x2, R24 ;  /* 0x000000020f182825 */ /* 0x001fcc00078e0218 */
[----:B------:R-:W5:Y:S01]  /*7740*/  @P2 LDG.E.128 R24, desc[UR36][R24.64] ;  /* 0x0000002418182981 */ /* 0x000f62000c1e1d00 */
[----:B------:R-:W-:Y:S01]  /*7750*/  UIADD3 UR4, -UR42, UR40, URZ ;  /* 0x000000282a047290 */ /* 0x000fe2000fffe13f */
[----:B------:R-:W-:-:S03]  /*7760*/  IMAD R22, R22, 0x90, R21 ;  /* 0x0000009016167824 */ /* 0x000fc600078e0215 */
[----:B------:R-:W-:Y:S02]  /*7770*/  ULEA UR4, UR4, UR10, 0x1 ;  /* 0x0000000a04047291 */ /* 0x000fe4000f8e083f */
[----:B------:R-:W-:-:S07]  /*7780*/  SHF.R.S32.HI R2, RZ, 0x1f, R22 ;  /* 0x0000001fff027819 */ /* 0x000fce0000011416 */
[----:B------:R-:W0:Y:S01]  /*7790*/  LDS.U16 R32, [UR4] ;  /* 0x00000004ff207984 */ /* 0x000e220008000400 */
[----:B------:R-:W-:-:S06]  /*77a0*/  UIMAD UR4, UR41, 0x90, URZ ;  /* 0x00000090290478a4 */ /* 0x000fcc000f8e023f */
[----:B------:R-:W-:Y:S02]  /*77b0*/  IADD3 R23, P1, R22, UR4, RZ ;  /* 0x0000000416177c10 */ /* 0x000fe4000ff3e0ff */
[----:B------:R-:W-:Y:S01]  /*77c0*/  MOV R29, UR4 ;  /* 0x00000004001d7c02 */ /* 0x000fe20008000f00 */
[----:B------:R-:W-:-:S03]  /*77d0*/  ULDC.64 UR4, c[0x0][0x250] ;  /* 0x0000940000047ab9 */ /* 0x000fc60000000a00 */
[----:B------:R-:W-:Y:S02]  /*77e0*/  LEA.HI.X.SX32 R2, R29, R2, 0x1, P1 ;  /* 0x000000021d027211 */ /* 0x000fe400008f0eff */
[----:B------:R-:W-:-:S04]  /*77f0*/  LEA R22, P1, R23, UR4, 0x1 ;  /* 0x0000000417167c11 */ /* 0x000fc8000f8208ff */
[----:B------:R-:W-:Y:S01]  /*7800*/  LEA.HI.X R23, R23, UR5, R2, 0x1, P1 ;  /* 0x0000000517177c11 */ /* 0x000fe200088f0c02 */
[----:B------:R-:W-:Y:S08]  /*7810*/  @P2 BRA `(.L_x_3247) ;  /* 0x00000000008c2947 */ /* 0x000ff00003800000 */
[----:B------:R-:W-:Y:S02]  /*7820*/  ULDC.64 UR4, c[0x0][0x238] ;  /* 0x00008e0000047ab9 */ /* 0x000fe40000000a00 */
[----:B-----5:R-:W-:-:S04]  /*7830*/  IADD3 R24, P1, R15, UR4, RZ ;  /* 0x000000040f187c10 */ /* 0x020fc8000ff3e0ff */
[----:B------:R-:W-:Y:S01]  /*7840*/  LEA.HI.X.SX32 R25, R15, UR5, 0x1, P1 ;  /* 0x000000050f197c11 */ /* 0x000fe200088f0eff */
[----:B------:R-:W1:Y:S04]  /*7850*/  LDC.64 R26, c[0x0][0x2f8] ;  /* 0x0000be00ff1a7b82 */ /* 0x000e680000000a00 */
[----:B------:R-:W2:Y:S04]  /*7860*/  LDG.E.64 R34, desc[UR36][R24.64] ;  /* 0x0000002418227981 */ /* 0x000ea8000c1e1b00 */
[----:B-1----:R1:W3:Y:S01]  /*7870*/  LDG.E R27, desc[UR36][R26.64+0x8] ;  /* 0x000008241a1b7981 */ /* 0x0022e2000c1e1900 */
[C---:B--2---:R-:W-:Y:S01]  /*7880*/  SHF.R.U64 R31, R34.reuse, 0x10, R35 ;  /* 0x00000010221f7819 */ /* 0x044fe20000001223 */
[----:B------:R-:W3:Y:S01]  /*7890*/  I2F.S8 R28, R35 ;  /* 0x00000023001c7306 */ /* 0x000ee20000001400 */
[----:B------:R-:W-:-:S02]  /*78a0*/  PRMT R2, R34, 0x9910, RZ ;  /* 0x0000991022027816 */ /* 0x000fc400000000ff */
[----:B-1----:R-:W-:Y:S02]  /*78b0*/  PRMT R26, R35, 0x9910, RZ ;  /* 0x00009910231a7816 */ /* 0x002fe400000000ff */
[----:B------:R-:W-:Y:S02]  /*78c0*/  PRMT R25, R31, 0x9910, RZ ;  /* 0x000099101f197816 */ /* 0x000fe400000000ff */
[--C-:B------:R-:W-:Y:S01]  /*78d0*/  SHF.R.U32.HI R29, RZ, 0x10, R35.reuse ;  /* 0x00000010ff1d7819 */ /* 0x100fe20000011623 */
[----:B------:R3:W1:Y:S01]  /*78e0*/  I2F.S8 R24, R31 ;  /* 0x0000001f00187306 */ /* 0x0006620000001400 */
[----:B------:R-:W-:Y:S02]  /*78f0*/  SHF.R.S32.HI R30, RZ, 0x18, R35 ;  /* 0x00000018ff1e7819 */ /* 0x000fe40000011423 */
[----:B------:R-:W-:Y:S02]  /*7900*/  SHF.R.S32.HI R2, RZ, 0x8, R2 ;  /* 0x00000008ff027819 */ /* 0x000fe40000011402 */
[----:B------:R-:W-:-:S02]  /*7910*/  SHF.R.S32.HI R26, RZ, 0x8, R26 ;  /* 0x00000008ff1a7819 */ /* 0x000fc4000001141a */
[----:B------:R-:W-:Y:S01]  /*7920*/  SHF.R.S32.HI R25, RZ, 0x8, R25 ;  /* 0x00000008ff197819 */ /* 0x000fe20000011419 */
[----:B------:R-:W2:Y:S01]  /*7930*/  I2F.S8 R29, R29 ;  /* 0x0000001d001d7306 */ /* 0x000ea20000001400 */
[-C--:B---3--:R-:W-:Y:S01]  /*7940*/  FMUL.FTZ R31, R28, R27.reuse ;  /* 0x0000001b1c1f7220 */ /* 0x088fe20000410000 */
[----:B-1----:R-:W-:-:S06]  /*7950*/  FMUL.FTZ R28, R24, R27 ;  /* 0x0000001b181c7220 */ /* 0x002fcc0000410000 */
[----:B------:R-:W1:Y:S01]  /*7960*/  I2F.S16 R30, R30 ;  /* 0x0000001e001e7306 */ /* 0x000e620000101400 */
[----:B--2---:R-:W-:-:S07]  /*7970*/  FMUL.FTZ R24, R29, R27 ;  /* 0x0000001b1d187220 */ /* 0x004fce0000410000 */
[----:B------:R-:W2:Y:S01]  /*7980*/  I2F.S8 R15, R34 ;  /* 0x00000022000f7306 */ /* 0x000ea20000001400 */
[----:B-1----:R-:W-:-:S07]  /*7990*/  FMUL.FTZ R33, R30, R27 ;  /* 0x0000001b1e217220 */ /* 0x002fce0000410000 */
[----:B------:R-:W1:Y:S01]  /*79a0*/  I2F.S16 R2, R2 ;  /* 0x0000000200027306 */ /* 0x000e620000101400 */
[----:B--2---:R-:W-:-:S07]  /*79b0*/  FMUL.FTZ R15, R15, R27 ;  /* 0x0000001b0f0f7220 */ /* 0x004fce0000410000 */
[----:B------:R-:W2:Y:S01]  /*79c0*/  I2F.S16 R26, R26 ;  /* 0x0000001a001a7306 */ /* 0x000ea20000101400 */
[----:B-1----:R-:W-:-:S07]  /*79d0*/  FMUL.FTZ R2, R2, R27 ;  /* 0x0000001b02027220 */ /* 0x002fce0000410000 */
[----:B------:R-:W1:Y:S01]  /*79e0*/  I2F.S16 R25, R25 ;  /* 0x0000001900197306 */ /* 0x000e620000101400 */
[----:B--2---:R-:W-:-:S05]  /*79f0*/  FMUL.FTZ R30, R26, R27 ;  /* 0x0000001b1a1e7220 */ /* 0x004fca0000410000 */
[----:B------:R-:W-:Y:S01]  /*7a00*/  F2FP.F16.F32.PACK_AB R26, R30, R31 ;  /* 0x0000001f1e1a723e */ /* 0x000fe200000000ff */
[----:B-1----:R-:W-:Y:S01]  /*7a10*/  FMUL.FTZ R29, R25, R27 ;  /* 0x0000001b191d7220 */ /* 0x002fe20000410000 */
[----:B------:R-:W-:Y:S02]  /*7a20*/  F2FP.F16.F32.PACK_AB R27, R33, R24 ;  /* 0x00000018211b723e */ /* 0x000fe400000000ff */
[----:B------:R-:W-:Y:S02]  /*7a30*/  F2FP.F16.F32.PACK_AB R24, R2, R15 ;  /* 0x0000000f0218723e */ /* 0x000fe400000000ff */
[----:B------:R-:W-:-:S07]  /*7a40*/  F2FP.F16.F32.PACK_AB R25, R29, R28 ;  /* 0x0000001c1d19723e */ /* 0x000fce00000000ff */
.L_x_3247:
[----:B-----5:R-:W-:Y:S01]  /*7a50*/  HFMA2.MMA R16, R24, 1, 1, R16 ;  /* 0x3c003c0018107835 */ /* 0x020fe20000000010 */
[----:B------:R-:W-:Y:S01]  /*7a60*/  HADD2 R17, R25, R17 ;  /* 0x0000001119117230 */ /* 0x000fe20000000000 */
[----:B------:R-:W-:Y:S01]  /*7a70*/  HFMA2.MMA R18, R26, 1, 1, R18 ;  /* 0x3c003c001a127835 */ /* 0x000fe20000000012 */
[----:B------:R-:W-:-:S04]  /*7a80*/  HADD2 R19, R27, R19 ;  /* 0x000000131b137230 */ /* 0x000fc80000000000 */
[----:B------:R-:W-:Y:S01]  /*7a90*/  @P3 HFMA2.MMA R17, R17, R9, -RZ ;  /* 0x0000000911113235 */ /* 0x000fe200001000ff */
[----:B0-----:R-:W-:Y:S01]  /*7aa0*/  HADD2.F32 R9, -RZ, R32.H0_H0 ;  /* 0x20000020ff097230 */ /* 0x001fe20000004100 */
        /* <DEDUP_REMOVED lines=19> */
[----:B-1----:R-:W-:-:S07]  /*7be0*/  FFMA.FTZ R0, R9, R25, R0 ;  /* 0x0000001909007223 */ /* 0x002fce0000010000 */
.L_x_3246:
[----:B------:R-:W-:Y:S05]  /*7bf0*/  BSYNC B0 ;  /* 0x0000000000007941 */ /* 0x000fea0003800000 */
.L_x_3245:
        /* <DEDUP_REMOVED lines=8> */
[----:B0-----:R-:W-:Y:S02]  /*7c80*/  F2FP.F16.F32.PACK_AB R8, R3, R14 ;  /* 0x0000000e0308723e */ /* 0x001fe400000000ff */
[----:B------:R-:W-:Y:S02]  /*7c90*/  F2FP.F16.F32.PACK_AB R9, R7, R12 ;  /* 0x0000000c0709723e */ /* 0x000fe400000000ff */
[----:B------:R-:W-:Y:S02]  /*7ca0*/  F2FP.F16.F32.PACK_AB R10, R5, R20 ;  /* 0x00000014050a723e */ /* 0x000fe400000000ff */
[----:B------:R-:W-:-:S05]  /*7cb0*/  F2FP.F16.F32.PACK_AB R11, R0, R13 ;  /* 0x0000000d000b723e */ /* 0x000fca00000000ff */
[----:B------:R1:W-:Y:S02]  /*7cc0*/  STS.128 [R6+-0x120], R8 ;  /* 0xfffee00806007388 */ /* 0x0003e40000000c00 */
.L_x_3249:
[----:B------:R-:W-:Y:S05]  /*7cd0*/  WARPSYNC.ALL ;  /* 0x0000000000007948 */ /* 0x000fea0003800000 */
[----:B------:R-:W-:Y:S06]  /*7ce0*/  BAR.SYNC.DEFER_BLOCKING 0x0 ;  /* 0x0000000000007b1d */ /* 0x000fec0000010000 */
[----:B------:R-:W-:Y:S04]  /*7cf0*/  BSSY B0, `(.L_x_3250) ;  /* 0x0000013000007945 */ /* 0x000fe80003800000 */
[----:B------:R-:W-:Y:S05]  /*7d00*/  @P2 BRA `(.L_x_3251) ;  /* 0x0000000000442947 */ /* 0x000fea0003800000 */
[----:B01----:R-:W0:Y:S02]  /*7d10*/  LDS.128 R8, [R6] ;  /* 0x0000000006087984 */ /* 0x003e240000000c00 */
[--C-:B0----5:R-:W-:Y:S02]  /*7d20*/  HADD2.F32 R17, -RZ, R9.reuse.H0_H0 ;  /* 0x20000009ff117230 */ /* 0x121fe40000004100 */
[----:B------:R-:W-:Y:S02]  /*7d30*/  HADD2.F32 R2, -RZ, R9.H1_H1 ;  /* 0x30000009ff027230 */ /* 0x000fe40000004100 */
[----:B------:R-:W-:Y:S02]  /*7d40*/  HADD2.F32 R15, -RZ, R8.H0_H0 ;  /* 0x20000008ff0f7230 */ /* 0x000fe40000004100 */
[----:B------:R-:W-:Y:S01]  /*7d50*/  FADD.FTZ R12, R12, R17 ;  /* 0x000000110c0c7221 */ /* 0x000fe20000010000 */
[----:B------:R-:W-:Y:S02]  /*7d60*/  HADD2.F32 R9, -RZ, R10.H0_H0 ;  /* 0x2000000aff097230 */ /* 0x000fe40000004100 */
        /* <DEDUP_REMOVED lines=11> */
.L_x_3251:
[----:B------:R-:W-:Y:S05]  /*7e20*/  BSYNC B0 ;  /* 0x0000000000007941 */ /* 0x000fea0003800000 */
.L_x_3250:
[----:B------:R-:W-:Y:S06]  /*7e30*/  BAR.SYNC.DEFER_BLOCKING 0x0 ;  /* 0x0000000000007b1d */ /* 0x000fec0000010000 */
.L_x_3248:
[----:B------:R-:W-:-:S05]  /*7e40*/  VIADD R4, R4, 0x1f ;  /* 0x0000001f04047836 */ /* 0x000fca0000000000 */
[----:B------:R-:W-:-:S13]  /*7e50*/  ISETP.GT.U32.OR P0, PT, R4, 0x3e, P0 ;  /* 0x0000003e0400780c */ /* 0x000fda0000704470 */
[----:B------:R-:W-:Y:S05]  /*7e60*/  @P0 EXIT ;  /* 0x000000000000094d */ /* 0x000fea0003800000 */
[----:B------:R-:W2:Y:S02]  /*7e70*/  LDC R2, c[0x0][0x308] ;  /* 0x0000c200ff027b82 */ /* 0x000ea40000000800 */
[----:B--2---:R-:W-:-:S13]  /*7e80*/  ISETP.NE.AND P0, PT, R2, 0x2, PT ;  /* 0x000000020200780c */ /* 0x004fda0003f05270 */
[----:B------:R-:W-:Y:S05]  /*7e90*/  @!P0 BRA `(.L_x_3252) ;  /* 0x0000000000348947 */ /* 0x000fea0003800000 */
[----:B01----:R-:W0:Y:S01]  /*7ea0*/  LDC.64 R8, c[0x0][0x210] ;  /* 0x00008400ff087b82 */ /* 0x003e220000000a00 */
        /* <DEDUP_REMOVED lines=12> */
.L_x_3252:
[----:B01----:R-:W0:Y:S01]  /*7f70*/  LDC.64 R8, c[0x0][0x300] ;  /* 0x0000c000ff087b82 */ /* 0x003e220000000a00 */
[----:B------:R-:W-:Y:S01]  /*7f80*/  ULDC.64 UR4, c[0x0][0x210] ;  /* 0x0000840000047ab9 */ /* 0x000fe20000000a00 */
[----:B0-----:R-:W2:Y:S02]  /*7f90*/  LDG.E R8, desc[UR36][R8.64] ;  /* 0x0000002408087981 */ /* 0x001ea4000c1e1900 */
[C---:B--2---:R-:W-:Y:S01]  /*7fa0*/  FMUL.FTZ R3, R8.reuse, R3 ;  /* 0x0000000308037220 */ /* 0x044fe20000410000 */
        /* <DEDUP_REMOVED lines=16> */
[----:B------:R-:W-:Y:S02]  /*80b0*/  SHF.L.U64.HI R9, R11, 0x8, RZ ;  /* 0x000000080b097819 */ /* 0x000fe400000102ff */
[----:B0-----:R-:W-:Y:S01]  /*80c0*/  PRMT R4, R7, 0x8880, RZ ;  /* 0x0000888007047816 */ /* 0x001fe200000000ff */
[----:B------:R-:W0:Y:S01]  /*80d0*/  F2I.S8.NTZ R20, R20 ;  /* 0x0000001400147305 */ /* 0x000e220000202100 */
[----:B------:R-:W-:Y:S02]  /*80e0*/  LOP3.LUT R8, R3, 0xff, RZ, 0xc0, !PT ;  /* 0x000000ff03087812 */ /* 0x000fe400078ec0ff */
[----:B------:R-:W-:-:S02]  /*80f0*/  PRMT R4, R4, 0x7710, RZ ;  /* 0x0000771004047816 */ /* 0x000fc400000000ff */
[----:B-1----:R-:W-:-:S03]  /*8100*/  PRMT R14, R14, 0x8880, RZ ;  /* 0x000088800e0e7816 */ /* 0x002fc600000000ff */
[----:B------:R-:W1:Y:S01]  /*8110*/  F2I.S8.NTZ R5, R5 ;  /* 0x0000000500057305 */ /* 0x000e620000202100 */
[----:B------:R-:W-:Y:S02]  /*8120*/  LOP3.LUT R7, R4, 0xff, RZ, 0xc0, !PT ;  /* 0x000000ff04077812 */ /* 0x000fe400078ec0ff */
[----:B------:R-:W-:Y:S02]  /*8130*/  SHF.L.U64.HI R4, R8, 0x10, RZ ;  /* 0x0000001008047819 */ /* 0x000fe400000102ff */
[----:B------:R-:W-:Y:S02]  /*8140*/  SHF.L.U64.HI R3, R7, 0x18, RZ ;  /* 0x0000001807037819 */ /* 0x000fe400000102ff */
[----:B0-----:R-:W-:Y:S01]  /*8150*/  PRMT R20, R20, 0x8880, RZ ;  /* 0x0000888014147816 */ /* 0x001fe200000000ff */
[----:B------:R-:W0:Y:S01]  /*8160*/  F2I.S8.NTZ R13, R13 ;  /* 0x0000000d000d7305 */ /* 0x000e220000202100 */
[----:B------:R-:W-:Y:S02]  /*8170*/  LOP3.LUT R3, R3, R4, R9, 0xfe, !PT ;  /* 0x0000000403037212 */ /* 0x000fe400078efe09 */
[----:B------:R-:W-:-:S02]  /*8180*/  PRMT R2, R20, 0x7710, RZ ;  /* 0x0000771014027816 */ /* 0x000fc400000000ff */
[----:B------:R-:W-:Y:S02]  /*8190*/  SHF.L.U32 R4, R8, 0x10, RZ ;  /* 0x0000001008047819 */ /* 0x000fe400000006ff */
[----:B-1----:R-:W-:Y:S01]  /*81a0*/  PRMT R10, R5, 0x8880, RZ ;  /* 0x00008880050a7816 */ /* 0x002fe200000000ff */
[----:B------:R1:W2:Y:S01]  /*81b0*/  F2I.S8.NTZ R6, R0 ;  /* 0x0000000000067305 */ /* 0x0002a20000202100 */
[----:B------:R-:W-:-:S04]  /*81c0*/  LOP3.LUT R2, R2, 0xff, RZ, 0xc0, !PT ;  /* 0x000000ff02027812 */ /* 0x000fc800078ec0ff */
[----:B------:R-:W-:Y:S02]  /*81d0*/  LOP3.LUT R2, R2, 0xffffff00, R3, 0xf8, !PT ;  /* 0xffffff0002027812 */ /* 0x000fe400078ef803 */
[----:B0-----:R-:W-:Y:S02]  /*81e0*/  PRMT R13, R13, 0x8880, RZ ;  /* 0x000088800d0d7816 */ /* 0x001fe400000000ff */
[----:B-1----:R-:W-:-:S04]  /*81f0*/  PRMT R0, R14, 0x7710, RZ ;  /* 0x000077100e007816 */ /* 0x002fc800000000ff */
[----:B------:R-:W-:Y:S02]  /*8200*/  PRMT R5, R0, 0x6540, R11 ;  /* 0x0000654000057816 */ /* 0x000fe4000000000b */
[----:B------:R-:W-:Y:S01]  /*8210*/  PRMT R0, R10, 0x7710, RZ ;  /* 0x000077100a007816 */ /* 0x000fe200000000ff */
[----:B------:R-:W-:Y:S01]  /*8220*/  IMAD.U32 R10, RZ, RZ, UR6 ;  /* 0x00000006ff0a7e24 */ /* 0x000fe2000f8e00ff */
[----:B--2---:R-:W-:Y:S02]  /*8230*/  PRMT R6, R6, 0x8880, RZ ;  /* 0x0000888006067816 */ /* 0x004fe400000000ff */
[----:B------:R-:W-:Y:S01]  /*8240*/  PRMT R3, R0, 0x7604, RZ ;  /* 0x0000760400037816 */ /* 0x000fe200000000ff */
[----:B------:R-:W-:Y:S01]  /*8250*/  IMAD R21, R10, 0x90, R21 ;  /* 0x000000900a157824 */ /* 0x000fe200078e0215 */
[----:B------:R-:W-:Y:S02]  /*8260*/  PRMT R0, R13, 0x7710, RZ ;  /* 0x000077100d007816 */ /* 0x000fe400000000ff */
[----:B------:R-:W-:-:S02]  /*8270*/  LOP3.LUT R3, R3, 0xffff00ff, R2, 0xf8, !PT ;  /* 0xffff00ff03037812 */ /* 0x000fc400078ef802 */
[----:B------:R-:W-:Y:S02]  /*8280*/  PRMT R0, R0, 0x7054, RZ ;  /* 0x0000705400007816 */ /* 0x000fe400000000ff */
        /* <DEDUP_REMOVED lines=9> */
.L_x_3210:
[----:B------:R-:W-:Y:S01]  /*8320*/  IMAD.MOV.U32 R12, RZ, RZ, 0x10 ;  /* 0x00000010ff0c7424 */ /* 0x000fe200078e00ff */
[----:B------:R-:W-:Y:S01]  /*8330*/  MOV R11, 0x1f ;  /* 0x0000001f000b7802 */ /* 0x000fe20000000f00 */
[----:B------:R-:W-:-:S07]  /*8340*/  IMAD.MOV.U32 R15, RZ, RZ, -0x1 ;  /* 0xffffffffff0f7424 */ /* 0x000fce00078e00ff */
[----:B-1----:R-:W-:Y:S05]  /*8350*/  WARPSYNC.COLLECTIVE R15, `(.L_x_3253) ;  /* 0x000000000f087348 */ /* 0x002fea0003c00000 */
[----:B------:R0:W2:Y:S02]  /*8360*/  SHFL.BFLY P6, R14, R13, R12, R11 ;  /* 0x0c00000c0d0e7389 */ /* 0x0000a400000c000b */
[----:B012---:R-:W-:Y:S01]  /*8370*/  ENDCOLLECTIVE ;  /* 0x000000000000791b */ /* 0x007fe20003800000 */
.L_x_3253:
[----:B------:R-:W-:Y:S02]  /*8380*/  IMAD.MOV.U32 R12, RZ, RZ, 0x8 ;  /* 0x00000008ff0c7424 */ /* 0x000fe400078e00ff */
[----:B------:R-:W-:-:S05]  /*8390*/  FADD.FTZ R0, R13, R14 ;  /* 0x0000000e0d007221 */ /* 0x000fca0000010000 */
[----:B------:R-:W-:-:S07]  /*83a0*/  MOV R13, R0 ;  /* 0x00000000000d7202 */ /* 0x000fce0000000f00 */
[----:B------:R-:W-:Y:S05]  /*83b0*/  WARPSYNC.COLLECTIVE R15, `(.L_x_3254) ;  /* 0x000000000f087348 */ /* 0x000fea0003c00000 */
[----:B------:R0:W1:Y:S02]  /*83c0*/  SHFL.BFLY P6, R14, R13, R12, R11 ;  /* 0x0c00000c0d0e7389 */ /* 0x00006400000c000b */
[----:B01----:R-:W-:Y:S01]  /*83d0*/  ENDCOLLECTIVE ;  /* 0x000000000000791b */ /* 0x003fe20003800000 */
.L_x_3254:
[----:B------:R-:W-:Y:S02]  /*83e0*/  IMAD.MOV.U32 R12, RZ, RZ, 0x4 ;  /* 0x00000004ff0c7424 */ /* 0x000fe400078e00ff */
[----:B------:R-:W-:-:S05]  /*83f0*/  FADD.FTZ R2, R0, R14 ;  /* 0x0000000e00027221 */ /* 0x000fca0000010000 */
[----:B------:R-:W-:-:S07]  /*8400*/  MOV R13, R2 ;  /* 0x00000002000d7202 */ /* 0x000fce0000000f00 */
[----:B------:R-:W-:Y:S05]  /*8410*/  WARPSYNC.COLLECTIVE R15, `(.L_x_3255) ;  /* 0x000000000f087348 */ /* 0x000fea0003c00000 */
[----:B------:R0:W1:Y:S02]  /*8420*/  SHFL.BFLY P6, R14, R13, R12, R11 ;  /* 0x0c00000c0d0e7389 */ /* 0x00006400000c000b */
[----:B01----:R-:W-:Y:S01]  /*8430*/  ENDCOLLECTIVE ;  /* 0x000000000000791b */ /* 0x003fe20003800000 */
.L_x_3255:
[----:B------:R-:W-:Y:S02]  /*8440*/  IMAD.MOV.U32 R12, RZ, RZ, 0x2 ;  /* 0x00000002ff0c7424 */ /* 0x000fe400078e00ff */
[----:B------:R-:W-:-:S05]  /*8450*/  FADD.FTZ R3, R2, R14 ;  /* 0x0000000e02037221 */ /* 0x000fca0000010000 */
[----:B------:R-:W-:-:S07]  /*8460*/  MOV R13, R3 ;  /* 0x00000003000d7202 */ /* 0x000fce0000000f00 */
[----:B------:R-:W-:Y:S05]  /*8470*/  WARPSYNC.COLLECTIVE R15, `(.L_x_3256) ;  /* 0x000000000f087348 */ /* 0x000fea0003c00000 */
[----:B------:R0:W1:Y:S02]  /*8480*/  SHFL.BFLY P6, R14, R13, R12, R11 ;  /* 0x0c00000c0d0e7389 */ /* 0x00006400000c000b */
[----:B01----:R-:W-:Y:S01]  /*8490*/  ENDCOLLECTIVE ;  /* 0x000000000000791b */ /* 0x003fe20003800000 */
.L_x_3256:
[----:B------:R-:W-:Y:S02]  /*84a0*/  IMAD.MOV.U32 R12, RZ, RZ, 0x1 ;  /* 0x00000001ff0c7424 */ /* 0x000fe400078e00ff */
[----:B------:R-:W-:-:S05]  /*84b0*/  FADD.FTZ R4, R3, R14 ;  /* 0x0000000e03047221 */ /* 0x000fca0000010000 */
[----:B------:R-:W-:-:S07]  /*84c0*/  MOV R13, R4 ;  /* 0x00000004000d7202 */ /* 0x000fce0000000f00 */
[----:B------:R-:W-:Y:S05]  /*84d0*/  WARPSYNC.COLLECTIVE R15, `(.L_x_3257) ;  /* 0x000000000f087348 */ /* 0x000fea0003c00000 */
[----:B------:R0:W1:Y:S02]  /*84e0*/  SHFL.BFLY P6, R14, R13, R12, R11 ;  /* 0x0c00000c0d0e7389 */ /* 0x00006400000c000b */
[----:B01----:R-:W-:Y:S01]  /*84f0*/  ENDCOLLECTIVE ;  /* 0x000000000000791b */ /* 0x003fe20003800000 */
.L_x_3257:
[----:B------:R-:W-:Y:S05]  /*8500*/  BRA `(.L_x_3258) ;  /* 0xffffffa000a07947 */ /* 0x000fea000383ffff */
.L_x_3214:
[----:B------:R-:W-:Y:S01]  /*8510*/  BSSY B1, `(.L_x_3259) ;  /* 0x0000007000017945 */ /* 0x000fe20003800000 */
[----:B------:R-:W-:Y:S01]  /*8520*/  MOV R12, 0x2 ;  /* 0x00000002000c7802 */ /* 0x000fe20000000f00 */
[----:B------:R-:W-:Y:S01]  /*8530*/  IMAD.MOV.U32 R11, RZ, RZ, 0x1f ;  /* 0x0000001fff0b7424 */ /* 0x000fe200078e00ff */
[----:B------:R-:W-:-:S07]  /*8540*/  MOV R15, 0xffffffff ;  /* 0xffffffff000f7802 */ /* 0x000fce0000000f00 */
[----:B------:R-:W-:Y:S05]  /*8550*/  WARPSYNC.COLLECTIVE R15, `(.L_x_3260) ;  /* 0x000000000f087348 */ /* 0x000fea0003c00000 */
[----:B------:R0:W1:Y:S02]  /*8560*/  SHFL.BFLY P6, R14, R13, R12, R11 ;  /* 0x0c00000c0d0e7389 */ /* 0x00006400000c000b */
[----:B01----:R-:W-:Y:S01]  /*8570*/  ENDCOLLECTIVE ;  /* 0x000000000000791b */ /* 0x003fe20003800000 */
.L_x_3260:
[----:B------:R-:W-:Y:S05]  /*8580*/  BSYNC B1 ;  /* 0x0000000000017941 */ /* 0x000fea0003800000 */
.L_x_3259:
[----:B------:R-:W-:Y:S01]  /*8590*/  HFMA2.MMA R11, -RZ, RZ, 0, 1.847743988037109375e-06 ;  /* 0x0000001fff0b7435 */ /* 0x000fe200000001ff */
[----:B------:R-:W-:Y:S01]  /*85a0*/  FADD.FTZ R13, R13, R14 ;  /* 0x0000000e0d0d7221 */ /* 0x000fe20000010000 */
[----:B------:R-:W-:Y:S02]  /*85b0*/  IMAD.MOV.U32 R12, RZ, RZ, 0x1 ;  /* 0x00000001ff0c7424 */ /* 0x000fe400078e00ff */
[----:B------:R-:W-:-:S07]  /*85c0*/  IMAD.MOV.U32 R15, RZ, RZ, -0x1 ;  /* 0xffffffffff0f7424 */ /* 0x000fce00078e00ff */
[----:B------:R-:W-:Y:S05]  /*85d0*/  WARPSYNC.COLLECTIVE R15, `(.L_x_3261) ;  /* 0x000000000f087348 */ /* 0x000fea0003c00000 */
[----:B------:R0:W1:Y:S02]  /*85e0*/  SHFL.BFLY P6, R14, R13, R12, R11 ;  /* 0x0c00000c0d0e7389 */ /* 0x00006400000c000b */
[----:B01----:R-:W-:Y:S01]  /*85f0*/  ENDCOLLECTIVE ;  /* 0x000000000000791b */ /* 0x003fe20003800000 */
.L_x_3261:
[----:B------:R-:W-:Y:S05]  /*8600*/  BRA `(.L_x_3262) ;  /* 0xffffffc800d87947 */ /* 0x000fea000383ffff */
.L_x_3218:
[----:B-1----:R-:W-:Y:S01]  /*8610*/  HFMA2.MMA R11, -RZ, RZ, 0, 1.847743988037109375e-06 ;  /* 0x0000001fff0b7435 */ /* 0x002fe200000001ff */
[----:B------:R-:W-:Y:S01]  /*8620*/  BSSY B0, `(.L_x_3263) ;  /* 0x0000007000007945 */ /* 0x000fe20003800000 */
[----:B0-----:R-:W-:Y:S01]  /*8630*/  MOV R13, R78 ;  /* 0x0000004e000d7202 */ /* 0x001fe20000000f00 */
[----:B------:R-:W-:Y:S02]  /*8640*/  IMAD.MOV.U32 R12, RZ, RZ, 0x10 ;  /* 0x00000010ff0c7424 */ /* 0x000fe400078e00ff */
[----:B------:R-:W-:-:S07]  /*8650*/  IMAD.MOV.U32 R15, RZ, RZ, -0x1 ;  /* 0xffffffffff0f7424 */ /* 0x000fce00078e00ff */
[----:B--23--:R-:W-:Y:S05]  /*8660*/  WARPSYNC.COLLECTIVE R15, `(.L_x_3264) ;  /* 0x000000000f087348 */ /* 0x00cfea0003c00000 */
[----:B------:R0:W1:Y:S02]  /*8670*/  SHFL.BFLY P6, R14, R13, R12, R11 ;  /* 0x0c00000c0d0e7389 */ /* 0x00006400000c000b */
[----:B0123--:R-:W-:Y:S01]  /*8680*/  ENDCOLLECTIVE ;  /* 0x000000000000791b */ /* 0x00ffe20003800000 */
.L_x_3264:
[----:B------:R-:W-:Y:S05]  /*8690*/  BSYNC B0 ;  /* 0x0000000000007941 */ /* 0x000fea0003800000 */
.L_x_3263:
[----:B------:R-:W-:Y:S01]  /*86a0*/  FMNMX.FTZ R13, R14, R78, !PT ;  /* 0x0000004e0e0d7209 */ /* 0x000fe20007810000 */
[----:B------:R-:W-:Y:S01]  /*86b0*/  IMAD.MOV.U32 R11, RZ, RZ, 0x1f ;  /* 0x0000001fff0b7424 */ /* 0x000fe200078e00ff */
[----:B------:R-:W-:Y:S02]  /*86c0*/  MOV R12, 0x8 ;  /* 0x00000008000c7802 */ /* 0x000fe40000000f00 */
[----:B------:R-:W-:-:S07]  /*86d0*/  MOV R15, 0xffffffff ;  /* 0xffffffff000f7802 */ /* 0x000fce0000000f00 */
[----:B------:R-:W-:Y:S05]  /*86e0*/  WARPSYNC.COLLECTIVE R15, `(.L_x_3265) ;  /* 0x000000000f087348 */ /* 0x000fea0003c00000 */
[----:B------:R0:W1:Y:S02]  /*86f0*/  SHFL.BFLY P6, R14, R13, R12, R11 ;  /* 0x0c00000c0d0e7389 */ /* 0x00006400000c000b */
[----:B01----:R-:W-:Y:S01]  /*8700*/  ENDCOLLECTIVE ;  /* 0x000000000000791b */ /* 0x003fe20003800000 */
.L_x_3265:
[----:B------:R-:W-:Y:S01]  /*8710*/  HFMA2.MMA R12, -RZ, RZ, 0, 2.384185791015625e-07 ;  /* 0x00000004ff0c7435 */ /* 0x000fe200000001ff */
[----:B------:R-:W-:-:S05]  /*8720*/  FMNMX.FTZ R3, R13, R14, !PT ;  /* 0x0000000e0d037209 */ /* 0x000fca0007810000 */
[----:B------:R-:W-:-:S07]  /*8730*/  IMAD.MOV.U32 R13, RZ, RZ, R3 ;  /* 0x000000ffff0d7224 */ /* 0x000fce00078e0003 */
[----:B------:R-:W-:Y:S05]  /*8740*/  WARPSYNC.COLLECTIVE R15, `(.L_x_3266) ;  /* 0x000000000f087348 */ /* 0x000fea0003c00000 */
[----:B------:R0:W1:Y:S02]  /*8750*/  SHFL.BFLY P6, R14, R13, R12, R11 ;  /* 0x0c00000c0d0e7389 */ /* 0x00006400000c000b */
[----:B01----:R-:W-:Y:S01]  /*8760*/  ENDCOLLECTIVE ;  /* 0x000000000000791b */ /* 0x003fe20003800000 */
.L_x_3266:
[----:B------:R-:W-:Y:S05]  /*8770*/  BRA `(.L_x_3267) ;  /* 0xffffffcc00547947 */ /* 0x000fea000383ffff */
.L_x_3268:
        /* <DEDUP_REMOVED lines=16> */
.L_x_4252:


//--------------------- .text._ZN4mmha33masked_multihead_attention_kernelItLi144ELi256ELi1ELi32ELi256ELb0ELb0EEEv26Multihead_attention_paramsIT_XT5_EE --------------------------
	.section	.text._ZN4mmha33masked_multihead_attention_kernelItLi144ELi256ELi1ELi32ELi256ELb0ELb0EEEv26Multihead_attention_paramsIT_XT5_EE,"ax",@progbits
	.align	128
        .global         _ZN4mmha33masked_multihead_attention_kernelItLi144ELi256ELi1ELi32ELi256ELb0ELb0EEEv26Multihead_attention_paramsIT_XT5_EE
        .type           _ZN4mmha33masked_multihead_attention_kernelItLi144ELi256ELi1ELi32ELi256ELb0ELb0EEEv26Multihead_attention_paramsIT_XT5_EE,@function
        .size           _ZN4mmha33masked_multihead_attention_kernelItLi144ELi256ELi1ELi32ELi256ELb0ELb0EEEv26Multihead_attention_paramsIT_XT5_EE,(.L_x_4253 - _ZN4mmha33masked_multihead_attention_kernelItLi144ELi256ELi1ELi32ELi256ELb0ELb0EEEv26Multihead_attention_paramsIT_XT5_EE)
        .other          _ZN4mmha33masked_multihead_attention_kernelItLi144ELi256ELi1ELi32ELi256ELb0ELb0EEEv26Multihead_attention_paramsIT_XT5_EE,@"STO_CUDA_ENTRY STV_DEFAULT"
_ZN4mmha33masked_multihead_attention_kernelItLi144ELi256ELi1ELi32ELi256ELb0ELb0EEEv26Multihead_attention_paramsIT_XT5_EE:
.text._ZN4mmha33masked_multihead_attention_kernelItLi144ELi256ELi1ELi32ELi256ELb0ELb0EEEv26Multihead_attention_paramsIT_XT5_EE:
[----:B------:R-:W0:Y:S01]  /*0000*/  LDC R1, c[0x0][0x28] ;  /* 0x00000a00ff017b82 */ /* 0x000e220000000800 */
[----:B------:R-:W-:Y:S01]  /*0010*/  ULDC.64 UR4, c[0x0][0x320] ;  /* 0x0000c80000047ab9 */ /* 0x000fe20000000a00 */
[----:B------:R-:W-:Y:S01]  /*0020*/  ULDC.64 UR36, c[0x0][0x208] ;  /* 0x0000820000247ab9 */ /* 0x000fe20000000a00 */
[----:B------:R-:W-:-:S05]  /*0030*/  ISETP.NE.U32.AND P0, PT, RZ, UR4, PT ;  /* 0x00000004ff007c0c */ /* 0x000fca000bf05070 */
[----:B------:R-:W1:Y:S01]  /*0040*/  S2UR UR45, SR_CTAID.Y ;  /* 0x00000000002d79c3 */ /* 0x000e620000002600 */
[----:B0-----:R-:W-:Y:S01]  /*0050*/  VIADD R1, R1, 0xffffffb8 ;  /* 0xffffffb801017836 */ /* 0x001fe20000000000 */
        /* <DEDUP_REMOVED lines=9> */
.L_x_3269:
        /* <DEDUP_REMOVED lines=11> */
[----:B------:R-:W-:Y:S01]  /*01a0*/  MOV R2, UR6 ;  /* 0x0000000600027c02 */ /* 0x000fe20008000f00 */
[----:B------:R-:W-:-:S05]  /*01b0*/  IMAD.U32 R3, RZ, RZ, UR7 ;  /* 0x00000007ff037e24 */ /* 0x000fca000f8e00ff */
[----:B------:R1:W2:Y:S01]  /*01c0*/  @P0 LDG.E R5, desc[UR36][R2.64] ;  /* 0x0000002402050981 */ /* 0x0002a2000c1e1900 */
[----:B0-----:R-:W0:Y:S02]  /*01d0*/  MUFU.RCP R0, R0 ;  /* 0x0000000000007308 */ /* 0x001e240000001000 */
[----:B0-----:R-:W-:Y:S01]  /*01e0*/  VIADD R4, R0, 0xffffffe ;  /* 0x0ffffffe00047836 */ /* 0x001fe20000000000 */
[----:B------:R-:W-:-:S05]  /*01f0*/  IABS R0, UR45 ;  /* 0x0000002d00007c13 */ /* 0x000fca0008000000 */
        /* <DEDUP_REMOVED lines=37> */
[----:B-1----:R-:W-:Y:S01]  /*0450*/  VIADD R4, R0, 0xffffffe ;  /* 0x0ffffffe00047836 */ /* 0x002fe20000000000 */
        /* <DEDUP_REMOVED lines=31> */
[----:B------:R-:W-:Y:S01]  /*0650*/  SHF.L.U32 R23, R22, 0x3, RZ ;  /* 0x0000000316177819 */ /* 0x000fe200000006ff */
[----:B------:R-:W-:Y:S02]  /*0660*/  USEL UR4, UR43, UR4, !UP3 ;  /* 0x000000042b047287 */ /* 0x000fe4000d800000 */
[----:B------:R-:W-:Y:S02]  /*0670*/  @!UP2 UIADD3 UR41, UR41, -UR10, URZ ;  /* 0x8000000a2929a290 */ /* 0x000fe4000fffe03f */
[----:B------:R-:W-:Y:S01]  /*0680*/  UISETP.LT.AND UP2, UPT, URZ, UR42, UPT ;  /* 0x0000002a3f00728c */ /* 0x000fe2000bf41270 */
[C---:B------:R-:W-:Y:S01]  /*0690*/  VIADD R9, R23.reuse, UR5 ;  /* 0x0000000517097c36 */ /* 0x040fe20008000000 */
        /* <DEDUP_REMOVED lines=53> */
.L_x_3271:
[----:B------:R-:W-:Y:S05]  /*09f0*/  BSYNC B0 ;  /* 0x0000000000007941 */ /* 0x000fea0003800000 */
.L_x_3270:
        /* <DEDUP_REMOVED lines=10> */
.L_x_3273:
        /* <DEDUP_REMOVED lines=35> */
.L_x_3274:
[----:B------:R-:W-:Y:S05]  /*0cd0*/  BSYNC B0 ;  /* 0x0000000000007941 */ /* 0x000fea0003800000 */
.L_x_3272:
        /* <DEDUP_REMOVED lines=25> */
[----:B------:R-:W-:Y:S01]  /*0e70*/  MOV R8, UR4 ;  /* 0x0000000400087c02 */ /* 0x000fe20008000f00 */
[----:B------:R-:W-:Y:S01]  /*0e80*/  @!UP1 UIMAD UR6, UR38, UR6, UR46 ;  /* 0x00000006260692a4 */ /* 0x000fe2000f8e022e */
[----:B------:R-:W-:Y:S01]  /*0e90*/  UMOV UR39, URZ ;  /* 0x0000003f00277c82 */ /* 0x000fe20008000000 */
[----:B------:R-:W-:Y:S01]  /*0ea0*/  ULDC.U8 UR4, c[0x0][0x294] ;  /* 0x0000a50000047ab9 */ /* 0x000fe20000000000 */
[----:B0-----:R-:W-:-:S04]  /*0eb0*/  @!P0 IMAD.WIDE R2, R9, 0x2, R2 ;  /* 0x0000000209028825 */ /* 0x001fc800078e0202 */
[----:B-1----:R-:W-:Y:S01]  /*0ec0*/  @!P2 IMAD.WIDE R4, R9, 0x2, R4 ;  /* 0x000000020904a825 */ /* 0x002fe200078e0204 */
[----:B------:R-:W4:Y:S03]  /*0ed0*/  @!P0 LDG.E.128 R28, desc[UR36][R2.64] ;  /* 0x00000024021c8981 */ /* 0x000f26000c1e1d00 */
[----:B------:R-:W-:Y:S01]  /*0ee0*/  IMAD.U32 R9, RZ, RZ, UR5 ;  /* 0x00000005ff097e24 */ /* 0x000fe2000f8e00ff */
[----:B------:R-:W4:Y:S01]  /*0ef0*/  @!P2 LDG.E.128 R12, desc[UR36][R4.64] ;  /* 0x00000024040ca981 */ /* 0x000f22000c1e1d00 */
[----:B------:R-:W-:-:S03]  /*0f00*/  IMAD.U32 R0, RZ, RZ, UR6 ;  /* 0x00000006ff007e24 */ /* 0x000fc6000f8e00ff */
        /* <DEDUP_REMOVED lines=64> */
[----:B------:R-:W-:Y:S01]  /*1310*/  HFMA2.MMA R8, -RZ, RZ, 0, 8.0049037933349609375e-05 ;  /* 0x0000053fff087435 */ /* 0x000fe200000001ff */
[----:B------:R-:W-:Y:S01]  /*1320*/  IMAD.U32 R6, RZ, RZ, UR4 ;  /* 0x00000004ff067e24 */ /* 0x000fe2000f8e00ff */
[----:B------:R-:W-:Y:S01]  /*1330*/  MOV R10, UR6 ;  /* 0x00000006000a7c02 */ /* 0x000fe20008000f00 */
[----:B------:R-:W-:Y:S01]  /*1340*/  IMAD.U32 R7, RZ, RZ, UR5 ;  /* 0x00000005ff077e24 */ /* 0x000fe2000f8e00ff */
[----:B------:R-:W-:Y:S01]  /*1350*/  MOV R13, RZ ;  /* 0x000000ff000d7202 */ /* 0x000fe20000000f00 */
[----:B------:R-:W-:-:S02]  /*1360*/  IMAD.U32 R11, RZ, RZ, UR7 ;  /* 0x00000007ff0b7e24 */ /* 0x000fc4000f8e00ff */
[----:B0-----:R-:W-:-:S07]  /*1370*/  IMAD.MOV.U32 R12, RZ, RZ, 0x1 ;  /* 0x00000001ff0c7424 */ /* 0x001fce00078e00ff */
[----:B------:R-:W-:-:S07]  /*1380*/  LEPC R20, `(.L_x_3277) ;  /* 0x000000001014794e */ /* 0x000fce0000000000 */
[----:B-1----:R-:W-:Y:S05]  /*1390*/  CALL.ABS.NOINC R2 ;  /* 0x0000000002007343 */ /* 0x002fea0003c00000 */
.L_x_3277:
        /* <DEDUP_REMOVED lines=8> */
[----:B------:R-:W-:-:S05]  /*1420*/  LEA R32, R0, R3, 0x1 ;  /* 0x0000000300207211 */ /* 0x000fca00078e08ff */
        /* <DEDUP_REMOVED lines=15> */
[----:B------:R-:W-:Y:S02]  /*1520*/  SHF.R.S32.HI R0, RZ, 0x1f, R5 ;  /* 0x0000001fff007819 */ /* 0x000fe40000011405 */
[----:B------:R-:W-:Y:S01]  /*1530*/  LEA R39, R6, R35, 0x1 ;  /* 0x0000002306277211 */ /* 0x000fe200078e08ff */
[----:B------:R-:W-:Y:S01]  /*1540*/  IMAD R37, R28, 0x2, R35 ;  /* 0x000000021c257824 */ /* 0x000fe200078e0223 */
[----:B------:R-:W1:Y:S01]  /*1550*/  LDS.64 R8, [R35] ;  /* 0x0000000023087984 */ /* 0x000e620000000a00 */
[----:B------:R-:W-:Y:S02]  /*1560*/  LEA.HI R0, R0, R5, RZ, 0x2 ;  /* 0x0000000500007211 */ /* 0x000fe400078f10ff */
[----:B------:R-:W-:Y:S01]  /*1570*/  IMAD R41, R6, 0x2, R37 ;  /* 0x0000000206297824 */ /* 0x000fe200078e0225 */
[----:B0-----:R-:W0:Y:S01]  /*1580*/  LDS.64 R18, [R37] ;  /* 0x0000000025127984 */ /* 0x001e220000000a00 */
[----:B------:R-:W-:-:S03]  /*1590*/  SHF.L.U32 R0, R0, 0x1, RZ ;  /* 0x0000000100007819 */ /* 0x000fc600000006ff */
[----:B------:R-:W2:Y:S01]  /*15a0*/  LDS.64 R10, [R39] ;  /* 0x00000000270a7984 */ /* 0x000ea20000000a00 */
[----:B------:R-:W-:-:S03]  /*15b0*/  LOP3.LUT R5, R0, 0xfffffff8, RZ, 0xc0, !PT ;  /* 0xfffffff800057812 */ /* 0x000fc600078ec0ff */
[----:B------:R-:W3:Y:S01]  /*15c0*/  LDS.64 R12, [R41] ;  /* 0x00000000290c7984 */ /* 0x000ee20000000a00 */
        /* <DEDUP_REMOVED lines=29> */
[----:B------:R-:W-:Y:S02]  /*17a0*/  HADD2.F32 R31, -RZ, R19.H1_H1 ;  /* 0x30000013ff1f7230 */ /* 0x000fe40000004100 */
        /* <DEDUP_REMOVED lines=14> */
[----:B------:R-:W-:Y:S01]  /*1890*/  I2FP.F32.S32 R0, UR4 ;  /* 0x0000000400007c45 */ /* 0x000fe20008201400 */
[----:B------:R-:W-:Y:S02]  /*18a0*/  HADD2.F32 R19, -RZ, R26.H0_H0 ;  /* 0x2000001aff137230 */ /* 0x000fe40000004100 */
[----:B------:R-:W-:-:S04]  /*18b0*/  FMUL.FTZ R7, R4, 13.28771209716796875 ;  /* 0x41549a7804077820 */ /* 0x000fc80000410000 */
        /* <DEDUP_REMOVED lines=67> */
.L_x_3281:
[----:B------:R-:W-:Y:S05]  /*1cf0*/  BSYNC B1 ;  /* 0x0000000000017941 */ /* 0x000fea0003800000 */
.L_x_3280:
        /* <DEDUP_REMOVED lines=31> */
.L_x_3279:
[----:B------:R-:W-:Y:S05]  /*1ef0*/  BSYNC B0 ;  /* 0x0000000000007941 */ /* 0x000fea0003800000 */
.L_x_3278:
[----:B------:R-:W-:Y:S06]  /*1f00*/  BAR.SYNC.DEFER_BLOCKING 0x0 ;  /* 0x0000000000007b1d */ /* 0x000fec0000010000 */
[----:B0-----:R0:W2:Y:S04]  /*1f10*/  @P6 LDS.128 R16, [R32] ;  /* 0x0000000020106984 */ /* 0x0010a80000000c00 */
[----:B------:R0:W3:Y:S01]  /*1f20*/  @P6 LDS.128 R24, [R34] ;  /* 0x0000000022186984 */ /* 0x0000e20000000c00 */
[----:B------:R-:W-:Y:S06]  /*1f30*/  BAR.SYNC.DEFER_BLOCKING 0x0 ;  /* 0x0000000000007b1d */ /* 0x000fec0000010000 */
[----:B------:R-:W-:Y:S05]  /*1f40*/  BRA `(.L_x_3276) ;  /* 0x0000000400907947 */ /* 0x000fea0003800000 */
.L_x_3275:
        /* <DEDUP_REMOVED lines=31> */
[--C-:B------:R-:W-:Y:S02]  /*2140*/  HADD2.F32 R19, -RZ, R26.reuse.H1_H1 ;  /* 0x3000001aff137230 */ /* 0x100fe40000004100 */
[----:B------:R-:W-:Y:S02]  /*2150*/  HADD2.F32 R18, -RZ, R25.H0_H0 ;  /* 0x20000019ff127230 */ /* 0x000fe40000004100 */
[----:B------:R-:W-:Y:S01]  /*2160*/  HADD2.F32 R26, -RZ, R26.H0_H0 ;  /* 0x2000001aff1a7230 */ /* 0x000fe20000004100 */
[----:B------:R-:W1:Y:S01]  /*2170*/  MUFU.EX2 R2, -R2 ;  /* 0x8000000200027308 */ /* 0x000e620000000800 */
[--C-:B------:R-:W-:Y:S02]  /*2180*/  HADD2.F32 R25, -RZ, R27.reuse.H1_H1 ;  /* 0x3000001bff197230 */ /* 0x100fe40000004100 */
[----:B------:R-:W-:-:S05]  /*2190*/  HADD2.F32 R30, -RZ, R27.H0_H0 ;  /* 0x2000001bff1e7230 */ /* 0x000fca0000004100 */
        /* <DEDUP_REMOVED lines=62> */
.L_x_3282:
[----:B------:R-:W-:Y:S05]  /*2580*/  BSYNC B0 ;  /* 0x0000000000007941 */ /* 0x000fea0003800000 */
.L_x_3276:
[----:B------:R-:W-:Y:S01]  /*2590*/  ISETP.GT.AND P0, PT, R22, 0x1f, PT ;  /* 0x0000001f1600780c */ /* 0x000fe20003f04270 */
[----:B------:R-:W-:Y:S01]  /*25a0*/  BSSY B0, `(.L_x_3283) ;  /* 0x0000025000007945 */ /* 0x000fe20003800000 */
[----:B-1----:R-:W-:-:S11]  /*25b0*/  HFMA2.MMA R4, -RZ, RZ, 0, 0 ;  /* 0x00000000ff047435 */ /* 0x002fd600000001ff */
        /* <DEDUP_REMOVED lines=34> */
.L_x_3404:
[----:B-12---:R-:W-:-:S07]  /*27e0*/  FADD.FTZ R4, R4, R14 ;  /* 0x0000000e04047221 */ /* 0x006fce0000010000 */
.L_x_3284:
[----:B------:R-:W-:Y:S05]  /*27f0*/  BSYNC B0 ;  /* 0x0000000000007941 */ /* 0x000fea0003800000 */
.L_x_3283:
        /* <DEDUP_REMOVED lines=29> */
.L_x_3286:
[----:B------:R-:W-:Y:S05]  /*29d0*/  WARPSYNC.ALL ;  /* 0x0000000000007948 */ /* 0x000fea0003800000 */
[----:B------:R-:W-:Y:S02]  /*29e0*/  UIADD3 UR4, UR40, 0x1f, -UR42 ;  /* 0x0000001f28047890 */ /* 0x000fe4000fffe82a */
[----:B------:R-:W-:Y:S01]  /*29f0*/  VIADD R116, R22, UR42 ;  /* 0x0000002a16747c36 */ /* 0x000fe20008000000 */
[----:B------:R-:W-:Y:S01]  /*2a00*/  BAR.SYNC.DEFER_BLOCKING 0x0 ;  /* 0x0000000000007b1d */ /* 0x000fe20000010000 */
[----:B------:R-:W-:-:S04]  /*2a10*/  USHF.R.S32.HI UR5, URZ, 0x1f, UR4 ;  /* 0x0000001f3f057899 */ /* 0x000fc80008011404 */
[----:B------:R-:W-:Y:S01]  /*2a20*/  ULEA.HI UR5, UR5, UR4, URZ, 0x5 ;  /* 0x0000000405057291 */ /* 0x000fe2000f8f283f */
[----:B------:R-:W-:Y:S01]  /*2a30*/  BSSY B0, `(.L_x_3287) ;  /* 0x00002ec000007945 */ /* 0x000fe20003800000 */
[----:B------:R-:W-:Y:S01]  /*2a40*/  ULDC UR16, c[0x0][0x2a0] ;  /* 0x0000a80000107ab9 */ /* 0x000fe20000000800 */
[----:B------:R-:W-:Y:S01]  /*2a50*/  ULDC.64 UR12, c[0x0][0x248] ;  /* 0x00009200000c7ab9 */ /* 0x000fe20000000a00 */
[----:B------:R-:W-:Y:S01]  /*2a60*/  ULOP3.LUT UR5, UR5, 0xffffffe0, URZ, 0xc0, !UPT ;  /* 0xffffffe005057892 */ /* 0x000fe2000f8ec03f */
[----:B------:R-:W-:Y:S01]  /*2a70*/  ULDC.64 UR10, c[0x0][0x2b0] ;  /* 0x0000ac00000a7ab9 */ /* 0x000fe20000000a00 */
[----:B------:R-:W-:Y:S02]  /*2a80*/  ULDC.64 UR18, c[0x0][0x2c8] ;  /* 0x0000b20000127ab9 */ /* 0x000fe40000000a00 */
[----:B------:R-:W-:Y:S01]  /*2a90*/  UIADD3 UR7, UR42, UR5, URZ ;  /* 0x000000052a077290 */ /* 0x000fe2000fffe03f */
[----:B------:R-:W-:Y:S02]  /*2aa0*/  ULDC.64 UR14, c[0x0][0x2d8] ;  /* 0x0000b600000e7ab9 */ /* 0x000fe40000000a00 */
[----:B------:R-:W-:-:S02]  /*2ab0*/  ULDC.64 UR4, c[0x0][0x280] ;  /* 0x0000a00000047ab9 */ /* 0x000fc40000000a00 */
[----:B------:R-:W-:Y:S01]  /*2ac0*/  UIMAD UR4, UR44, UR4, UR46 ;  /* 0x000000042c0472a4 */ /* 0x000fe2000f8e022e */
[----:B------:R-:W-:-:S03]  /*2ad0*/  ISETP.GE.AND P0, PT, R116, UR7, PT ;  /* 0x0000000774007c0c */ /* 0x000fc6000bf06270 */
[----:B------:R-:W-:-:S10]  /*2ae0*/  UIMAD UR6, UR4, 0x90, URZ ;  /* 0x00000090040678a4 */ /* 0x000fd4000f8e023f */
[----:B------:R-:W-:Y:S05]  /*2af0*/  @P0 BRA `(.L_x_3288) ;  /* 0x0000002c007c0947 */ /* 0x000fea0003800000 */
[----:B------:R-:W5:Y:S01]  /*2b00*/  S2UR UR8, SR_CgaCtaId ;  /* 0x00000000000879c3 */ /* 0x000f620000008800 */
[----:B------:R-:W-:Y:S01]  /*2b10*/  MOV R118, UR5 ;  /* 0x0000000500767c02 */ /* 0x000fe20008000f00 */
[----:B------:R-:W-:Y:S01]  /*2b20*/  UMOV UR4, 0x400 ;  /* 0x0000040000047882 */ /* 0x000fe20000000000 */
[----:B------:R-:W-:Y:S02]  /*2b30*/  HFMA2.MMA R2, -RZ, RZ, 0, 0 ;  /* 0x00000000ff027435 */ /* 0x000fe400000001ff */
[----:B-1----:R-:W-:-:S03]  /*2b40*/  IABS R0, R118 ;  /* 0x0000007600007213 */ /* 0x002fc60000000000 */
[----:B------:R-:W1:Y:S02]  /*2b50*/  LDC R117, c[0x0][0x2c0] ;  /* 0x0000b000ff757b82 */ /* 0x000e640000000800 */
[----:B------:R-:W-:-:S04]  /*2b60*/  IMAD.MOV.U32 R120, RZ, RZ, R0 ;  /* 0x000000ffff787224 */ /* 0x000fc800078e0000 */
[----:B------:R-:W0:Y:S01]  /*2b70*/  I2F.RP R0, R120 ;  /* 0x0000007800007306 */ /* 0x000e220000209400 */
[----:B-----5:R-:W-:-:S07]  /*2b80*/  ULEA UR4, UR8, UR4, 0x18 ;  /* 0x0000000408047291 */ /* 0x020fce000f8ec03f */
[----:B0-----:R-:W0:Y:S02]  /*2b90*/  MUFU.RCP R0, R0 ;  /* 0x0000000000007308 */ /* 0x001e240000001000 */
[----:B------:R-:W5:Y:S04]  /*2ba0*/  LDS.128 R12, [UR4+0x40] ;  /* 0x00004004ff0c7984 */ /* 0x000f680008000c00 */
[----:B------:R-:W2:Y:S04]  /*2bb0*/  LDS.128 R8, [UR4+0x50] ;  /* 0x00005004ff087984 */ /* 0x000ea80008000c00 */
[----:B----4-:R-:W4:Y:S04]  /*2bc0*/  LDS.128 R4, [UR4+0x60] ;  /* 0x00006004ff047984 */ /* 0x010f280008000c00 */
[----:B------:R-:W1:Y:S01]  /*2bd0*/  LDS.128 R248, [UR4+0x70] ;  /* 0x00007004fff87984 */ /* 0x000e620008000c00 */
[----:B0-----:R-:W-:Y:S01]  /*2be0*/  IADD3 R3, R0, 0xffffffe, RZ ;  /* 0x0ffffffe00037810 */ /* 0x001fe20007ffe0ff */
[----:B------:R-:W-:-:S02]  /*2bf0*/  IMAD R0, R118, UR6, RZ ;  /* 0x0000000676007c24 */ /* 0x000fc4000f8e02ff */
[----:B------:R-:W0:Y:S03]  /*2c00*/  LDS.128 R112, [UR4+0x80] ;  /* 0x00008004ff707984 */ /* 0x000e260008000c00 */
[----:B------:R-:W3:Y:S01]  /*2c10*/  F2I.FTZ.U32.TRUNC.NTZ R3, R3 ;  /* 0x0000000300037305 */ /* 0x000ee2000021f000 */
[----:B------:R-:W0:Y:S01]  /*2c20*/  LDS.128 R108, [UR4+0x90] ;  /* 0x00009004ff6c7984 */ /* 0x000e220008000c00 */
[----:B------:R-:W-:-:S03]  /*2c30*/  SHF.R.S32.HI R244, RZ, 0x1f, R0 ;  /* 0x0000001ffff47819 */ /* 0x000fc60000011400 */
[----:B------:R-:W0:Y:S04]  /*2c40*/  LDS.128 R104, [UR4+0xa0] ;  /* 0x0000a004ff687984 */ /* 0x000e280008000c00 */
[----:B------:R-:W0:Y:S04]  /*2c50*/  LDS.128 R100, [UR4+0xb0] ;  /* 0x0000b004ff647984 */ /* 0x000e280008000c00 */
[----:B------:R-:W0:Y:S01]  /*2c60*/  LDS.128 R96, [UR4+0xc0] ;  /* 0x0000c004ff607984 */ /* 0x000e220008000c00 */
[----:B---3--:R-:W-:-:S03]  /*2c70*/  IMAD.MOV R119, RZ, RZ, -R3 ;  /* 0x000000ffff777224 */ /* 0x008fc600078e0a03 */
[----:B------:R-:W3:Y:S01]  /*2c80*/  LDS.128 R92, [UR4+0xd0] ;  /* 0x0000d004ff5c7984 */ /* 0x000ee20008000c00 */
[----:B------:R-:W-:-:S03]  /*2c90*/  IMAD R119, R119, R120, RZ ;  /* 0x0000007877777224 */ /* 0x000fc600078e02ff */
[----:B-----5:R-:W-:Y:S01]  /*2ca0*/  STL.64 [R1+0x20], R12 ;  /* 0x0000200c01007387 */ /* 0x020fe20000100a00 */
[----:B------:R-:W-:-:S03]  /*2cb0*/  IMAD.HI.U32 R2, R3, R119, R2 ;  /* 0x0000007703027227 */ /* 0x000fc600078e0002 */
[----:B------:R-:W-:Y:S01]  /*2cc0*/  STL.64 [R1+0x28], R14 ;  /* 0x0000280e01007387 */ /* 0x000fe20000100a00 */
[----:B------:R-:W-:-:S03]  /*2cd0*/  IMAD R3, R118, 0x90, RZ ;  /* 0x0000009076037824 */ /* 0x000fc600078e02ff */
[----:B--2---:R-:W-:Y:S04]  /*2ce0*/  STL.64 [R1+0x10], R8 ;  /* 0x0000100801007387 */ /* 0x004fe80000100a00 */
[----:B------:R-:W-:Y:S04]  /*2cf0*/  STL.64 [R1+0x18], R10 ;  /* 0x0000180a01007387 */ /* 0x000fe80000100a00 */
[----:B----4-:R-:W-:Y:S04]  /*2d00*/  STL.64 [R1], R4 ;  /* 0x0000000401007387 */ /* 0x010fe80000100a00 */
[----:B------:R-:W-:Y:S04]  /*2d10*/  STL.64 [R1+0x8], R6 ;  /* 0x0000080601007387 */ /* 0x000fe80000100a00 */
[----:B------:R-:W2:Y:S04]  /*2d20*/  LDS.128 R88, [UR4+0xe0] ;  /* 0x0000e004ff587984 */ /* 0x000ea80008000c00 */
        /* <DEDUP_REMOVED lines=20> */
[----:B------:R-:W0:Y:S01]  /*2e70*/  LDS.128 R4, [UR4+0x230] ;  /* 0x00023004ff047984 */ /* 0x000e220008000c00 */
[----:B------:R-:W-:-:S03]  /*2e80*/  ULDC UR4, c[0x0][0x298] ;  /* 0x0000a60000047ab9 */ /* 0x000fc60000000800 */
[----:B------:R5:W-:Y:S02]  /*2e90*/  STL [R1+0x34], R2 ;  /* 0x0000340201007387 */ /* 0x000be40000100800 */
[----:B-----5:R-:W-:Y:S01]  /*2ea0*/  IMAD.MOV.U32 R2, RZ, RZ, R116 ;  /* 0x000000ffff027224 */ /* 0x020fe200078e0074 */
[----:B-1234-:R-:W-:-:S07]  /*2eb0*/  IADD3 R116, R117, UR4, RZ ;  /* 0x0000000475747c10 */ /* 0x01efce000fffe0ff */
.L_x_3355:
[----:B-1----:R-:W1:Y:S01]  /*2ec0*/  LDC R252, c[0x0][0x284] ;  /* 0x0000a100fffc7b82 */ /* 0x002e620000000800 */
[----:B------:R-:W-:-:S04]  /*2ed0*/  ISETP.NE.U32.AND P0, PT, RZ, UR10, PT ;  /* 0x0000000aff007c0c */ /* 0x000fc8000bf05070 */
[----:B------:R-:W-:-:S13]  /*2ee0*/  ISETP.NE.AND.EX P0, PT, RZ, UR11, PT, P0 ;  /* 0x0000000bff007c0c */ /* 0x000fda000bf05300 */
[----:B------:R-:W-:Y:S01]  /*2ef0*/  @P0 SHF.R.S32.HI R247, RZ, 0x1f, R2 ;  /* 0x0000001ffff70819 */ /* 0x000fe20000011402 */
[----:B-1----:R-:W-:-:S05]  /*2f00*/  @P0 IMAD R246, R252, UR45, RZ ;  /* 0x0000002dfcf60c24 */ /* 0x002fca000f8e02ff */
[--C-:B------:R-:W-:Y:S02]  /*2f10*/  @P0 SHF.R.S32.HI R245, RZ, 0x1f, R246.reuse ;  /* 0x0000001ffff50819 */ /* 0x100fe400000114f6 */
[----:B------:R-:W-:-:S04]  /*2f20*/  @P0 IADD3 R246, P1, P2, R2, UR10, R246 ;  /* 0x0000000a02f60c10 */ /* 0x000fc8000fa3e0f6 */
[----:B------:R-:W-:-:S05]  /*2f30*/  @P0 IADD3.X R247, R247, UR11, R245, P1, P2 ;  /* 0x0000000bf7f70c10 */ /* 0x000fca0008fe44f5 */
[----:B------:R-:W2:Y:S01]  /*2f40*/  @P0 LDG.E.U8 R246, desc[UR36][R246.64] ;  /* 0x00000024f6f60981 */ /* 0x000ea2000c1e1100 */
[----:B------:R-:W-:Y:S02]  /*2f50*/  IABS R245, R2 ;  /* 0x0000000200f57213 */ /* 0x000fe40000000000 */
[----:B--2---:R-:W-:Y:S02]  /*2f60*/  ISETP.NE.AND P0, PT, R246, RZ, P0 ;  /* 0x000000fff600720c */ /* 0x004fe40000705270 */
[----:B------:R-:W2:Y:S01]  /*2f70*/  LDL R246, [R1+0x34] ;  /* 0x0000340001f67983 */ /* 0x000ea20000100800 */
[----:B------:R-:W-:Y:S01]  /*2f80*/  IABS R247, R252 ;  /* 0x000000fc00f77213 */ /* 0x000fe20000000000 */
[----:B------:R-:W-:Y:S01]  /*2f90*/  BSSY B1, `(.L_x_3289) ;  /* 0x000001a000017945 */ /* 0x000fe20003800000 */
[----:B------:R-:W-:Y:S02]  /*2fa0*/  ISETP.GE.AND P2, PT, R2, RZ, PT ;  /* 0x000000ff0200720c */ /* 0x000fe40003f46270 */
[----:B------:R-:W-:Y:S01]  /*2fb0*/  ISETP.NE.AND P3, PT, R252, RZ, PT ;  /* 0x000000fffc00720c */ /* 0x000fe20003f65270 */
[----:B--2---:R-:W-:-:S04]  /*2fc0*/  IMAD.HI.U32 R246, R246, R245, RZ ;  /* 0x000000f5f6f67227 */ /* 0x004fc800078e00ff */
[----:B------:R-:W-:-:S04]  /*2fd0*/  IMAD.MOV R246, RZ, RZ, -R246 ;  /* 0x000000fffff67224 */ /* 0x000fc800078e0af6 */
[----:B------:R-:W-:Y:S01]  /*2fe0*/  IMAD R245, R247, R246, R245 ;  /* 0x000000f6f7f57224 */ /* 0x000fe200078e02f5 */
[----:B------:R-:W-:-:S04]  /*2ff0*/  MOV R246, UR5 ;  /* 0x0000000500f67c02 */ /* 0x000fc80008000f00 */
[----:B------:R-:W-:-:S04]  /*3000*/  IABS R246, R246 ;  /* 0x000000f600f67213 */ /* 0x000fc80000000000 */
[----:B------:R-:W-:-:S13]  /*3010*/  ISETP.GT.U32.AND P1, PT, R246, R245, PT ;  /* 0x000000f5f600720c */ /* 0x000fda0003f24070 */
[----:B------:R-:W-:-:S05]  /*3020*/  @!P1 IMAD.IADD R245, R245, 0x1, -R247 ;  /* 0x00000001f5f59824 */ /* 0x000fca00078e0af7 */
[----:B------:R-:W-:-:S13]  /*3030*/  ISETP.GT.U32.AND P1, PT, R246, R245, PT ;  /* 0x000000f5f600720c */ /* 0x000fda0003f24070 */
[----:B------:R-:W-:Y:S02]  /*3040*/  @!P1 IADD3 R245, R245, -R247, RZ ;  /* 0x800000f7f5f59210 */ /* 0x000fe40007ffe0ff */
[----:B------:R-:W-:-:S03]  /*3050*/  ISETP.GE.AND P1, PT, R2, UR40, PT ;  /* 0x0000002802007c0c */ /* 0x000fc6000bf26270 */
[----:B------:R-:W-:Y:S01]  /*3060*/  @!P2 IMAD.MOV R245, RZ, RZ, -R245 ;  /* 0x000000fffff5a224 */ /* 0x000fe200078e0af5 */
[----:B------:R-:W-:-:S09]  /*3070*/  @!P3 LOP3.LUT R245, RZ, R252, RZ, 0x33, !PT ;  /* 0x000000fcfff5b212 */ /* 0x000fd200078e33ff */
[----:B-----5:R-:W-:Y:S05]  /*3080*/  @P1 BRA `(.L_x_3290) ;  /* 0x0000000000281947 */ /* 0x020fea0003800000 */
[----:B------:R-:W-:Y:S02]  /*3090*/  SHF.L.U32 R246, R245, 0x3, RZ ;  /* 0x00000003f5f67819 */ /* 0x000fe400000006ff */
[----:B------:R-:W-:Y:S02]  /*30a0*/  CS2R R118, SRZ ;  /* 0x0000000000767805 */ /* 0x000fe4000001ff00 */
[----:B------:R-:W-:Y:S02]  /*30b0*/  CS2R R116, SRZ ;  /* 0x0000000000747805 */ /* 0x000fe4000001ff00 */
[----:B------:R-:W-:-:S13]  /*30c0*/  ISETP.GE.AND P2, PT, R246, R3, PT ;  /* 0x00000003f600720c */ /* 0x000fda0003f46270 */
[----:B------:R-:W-:Y:S05]  /*30d0*/  @P2 BRA `(.L_x_3290) ;  /* 0x0000000000142947 */ /* 0x000fea0003800000 */
[----:B------:R-:W-:-:S04]  /*30e0*/  IADD3 R117, P2, R0, R246, RZ ;  /* 0x000000f600757210 */ /* 0x000fc80007f5e0ff */
[----:B------:R-:W-:Y:S02]  /*30f0*/  LEA.HI.X.SX32 R118, R246, R244, 0x1, P2 ;  /* 0x000000f4f6767211 */ /* 0x000fe400010f0eff */
[----:B------:R-:W-:-:S04]  /*3100*/  LEA R116, P2, R117, UR12, 0x1 ;  /* 0x0000000c75747c11 */ /* 0x000fc8000f8408ff */
[----:B------:R-:W-:-:S06]  /*3110*/  LEA.HI.X R117, R117, UR13, R118, 0x1, P2 ;  /* 0x0000000d75757c11 */ /* 0x000fcc00090f0c76 */
[----:B------:R-:W5:Y:S03]  /*3120*/  LDG.E.128 R116, desc[UR36][R116.64] ;  /* 0x0000002474747981 */ /* 0x000f66000c1e1d00 */
.L_x_3290:
[----:B------:R-:W-:Y:S05]  /*3130*/  BSYNC B1 ;  /* 0x0000000000017941 */ /* 0x000fea0003800000 */
.L_x_3289:
[----:B------:R-:W-:Y:S01]  /*3140*/  BSSY B1, `(.L_x_3291) ;  /* 0x000000d000017945 */ /* 0x000fe20003800000 */
[----:B------:R-:W-:-:S03]  /*3150*/  IMAD.IADD R246, R245, 0x1, R252 ;  /* 0x00000001f5f67824 */ /* 0x000fc600078e02fc */
[----:B------:R-:W-:Y:S05]  /*3160*/  @P1 BRA `(.L_x_3292) ;  /* 0x0000000000281947 */ /* 0x000fea0003800000 */
        /* <DEDUP_REMOVED lines=10> */
.L_x_3292:
[----:B------:R-:W-:Y:S05]  /*3210*/  BSYNC B1 ;  /* 0x0000000000017941 */ /* 0x000fea0003800000 */
.L_x_3291:
        /* <DEDUP_REMOVED lines=13> */
.L_x_3294:
[----:B------:R-:W-:Y:S05]  /*32f0*/  BSYNC B1 ;  /* 0x0000000000017941 */ /* 0x000fea0003800000 */
.L_x_3293:
[----:B------:R-:W-:Y:S04]  /*3300*/  BSSY B1, `(.L_x_3295) ;  /* 0x000000d000017945 */ /* 0x000fe80003800000 */
[----:B------:R-:W-:Y:S05]  /*3310*/  @P1 BRA `(.L_x_3296) ;  /* 0x00000000002c1947 */ /* 0x000fea0003800000 */
[----:B------:R-:W-:Y:S01]  /*3320*/  IMAD.IADD R128, R246, 0x1, R252 ;  /* 0x00000001f6807824 */ /* 0x000fe200078e02fc */
[----:B------:R-:W-:-:S04]  /*3330*/  CS2R R130, SRZ ;  /* 0x0000000000827805 */ /* 0x000fc8000001ff00 */
[----:B------:R-:W-:Y:S02]  /*3340*/  SHF.L.U32 R246, R128, 0x3, RZ ;  /* 0x0000000380f67819 */ /* 0x000fe400000006ff */
        /* <DEDUP_REMOVED lines=8> */
.L_x_3296:
[----:B------:R-:W-:Y:S05]  /*33d0*/  BSYNC B1 ;  /* 0x0000000000017941 */ /* 0x000fea0003800000 */
.L_x_3295:
[----:B------:R-:W-:Y:S01]  /*33e0*/  BSSY B1, `(.L_x_3297) ;  /* 0x000000d000017945 */ /* 0x000fe20003800000 */
[----:B------:R-:W-:-:S03]  /*33f0*/  IMAD R246, R252, 0x4, R245 ;  /* 0x00000004fcf67824 */ /* 0x000fc600078e02f5 */
        /* <DEDUP_REMOVED lines=11> */
.L_x_3298:
[----:B------:R-:W-:Y:S05]  /*34b0*/  BSYNC B1 ;  /* 0x0000000000017941 */ /* 0x000fea0003800000 */
.L_x_3297:
        /* <DEDUP_REMOVED lines=13> */
.L_x_3300:
[----:B------:R-:W-:Y:S05]  /*3590*/  BSYNC B1 ;  /* 0x0000000000017941 */ /* 0x000fea0003800000 */
.L_x_3299:
        /* <DEDUP_REMOVED lines=13> */
.L_x_3302:
[----:B------:R-:W-:Y:S05]  /*3670*/  BSYNC B1 ;  /* 0x0000000000017941 */ /* 0x000fea0003800000 */
.L_x_3301:
[----:B------:R-:W-:Y:S01]  /*3680*/  BSSY B1, `(.L_x_3303) ;  /* 0x000000d000017945 */ /* 0x000fe20003800000 */
[----:B------:R-:W-:-:S03]  /*3690*/  IMAD R246, R252, 0x7, R245 ;  /* 0x00000007fcf67824 */ /* 0x000fc600078e02f5 */
[----:B------:R-:W-:Y:S05]  /*36a0*/  @P1 BRA `(.L_x_3304) ;  /* 0x0000000000281947 */ /* 0x000fea0003800000 */
[----:B------:R-:W-:Y:S01]  /*36b0*/  IMAD.SHL.U32 R247, R246, 0x8, RZ ;  /* 0x00000008f6f77824 */ /* 0x000fe200078e00ff */
        /* <DEDUP_REMOVED lines=9> */
.L_x_3304:
[----:B------:R-:W-:Y:S05]  /*3750*/  BSYNC B1 ;  /* 0x0000000000017941 */ /* 0x000fea0003800000 */
.L_x_3303:
[----:B------:R-:W-:Y:S01]  /*3760*/  BSSY B1, `(.L_x_3305) ;  /* 0x000000d000017945 */ /* 0x000fe20003800000 */
[----:B------:R-:W-:-:S03]  /*3770*/  IADD3 R246, R246, R252, RZ ;  /* 0x000000fcf6f67210 */ /* 0x000fc60007ffe0ff */
        /* <DEDUP_REMOVED lines=11> */
.L_x_3306:
[----:B------:R-:W-:Y:S05]  /*3830*/  BSYNC B1 ;  /* 0x0000000000017941 */ /* 0x000fea0003800000 */
.L_x_3305:
[----:B------:R-:W-:Y:S04]  /*3840*/  BSSY B1, `(.L_x_3307) ;  /* 0x000000d000017945 */ /* 0x000fe80003800000 */
[----:B------:R-:W-:Y:S05]  /*3850*/  @P1 BRA `(.L_x_3308) ;  /* 0x00000000002c1947 */ /* 0x000fea0003800000 */
[----:B------:R-:W-:Y:S02]  /*3860*/  IADD3 R152, R246, R252, RZ ;  /* 0x000000fcf6987210 */ /* 0x000fe40007ffe0ff */
[----:B------:R-:W-:-:S03]  /*3870*/  CS2R R154, SRZ ;  /* 0x00000000009a7805 */ /* 0x000fc6000001ff00 */
[----:B------:R-:W-:Y:S01]  /*3880*/  IMAD.SHL.U32 R246, R152, 0x8, RZ ;  /* 0x0000000898f67824 */ /* 0x000fe200078e00ff */
[----:B------:R-:W-:-:S04]  /*3890*/  CS2R R152, SRZ ;  /* 0x0000000000987805 */ /* 0x000fc8000001ff00 */
[----:B------:R-:W-:-:S13]  /*38a0*/  ISETP.GE.AND P2, PT, R246, R3, PT ;  /* 0x00000003f600720c */ /* 0x000fda0003f46270 */
[----:B------:R-:W-:Y:S05]  /*38b0*/  @P2 BRA `(.L_x_3308) ;  /* 0x0000000000142947 */ /* 0x000fea0003800000 */
[----:B------:R-:W-:-:S04]  /*38c0*/  IADD3 R153, P2, R0, R246, RZ ;  /* 0x000000f600997210 */ /* 0x000fc80007f5e0ff */
[----:B------:R-:W-:Y:S02]  /*38d0*/  LEA.HI.X.SX32 R154, R246, R244, 0x1, P2 ;  /* 0x000000f4f69a7211 */ /* 0x000fe400010f0eff */
[----:B------:R-:W-:-:S04]  /*38e0*/  LEA R152, P2, R153, UR12, 0x1 ;  /* 0x0000000c99987c11 */ /* 0x000fc8000f8408ff */
[----:B------:R-:W-:-:S06]  /*38f0*/  LEA.HI.X R153, R153, UR13, R154, 0x1, P2 ;  /* 0x0000000d99997c11 */ /* 0x000fcc00090f0c9a */
[----:B------:R-:W5:Y:S03]  /*3900*/  LDG.E.128 R152, desc[UR36][R152.64] ;  /* 0x0000002498987981 */ /* 0x000f66000c1e1d00 */
.L_x_3308:
[----:B------:R-:W-:Y:S05]  /*3910*/  BSYNC B1 ;  /* 0x0000000000017941 */ /* 0x000fea0003800000 */
.L_x_3307:
        /* <DEDUP_REMOVED lines=13> */
.L_x_3310:
[----:B------:R-:W-:Y:S05]  /*39f0*/  BSYNC B1 ;  /* 0x0000000000017941 */ /* 0x000fea0003800000 */
.L_x_3309:
        /* <DEDUP_REMOVED lines=13> */
.L_x_3312:
[----:B------:R-:W-:Y:S05]  /*3ad0*/  BSYNC B1 ;  /* 0x0000000000017941 */ /* 0x000fea0003800000 */
.L_x_3311:
        /* <DEDUP_REMOVED lines=13> */
.L_x_3314:
[----:B------:R-:W-:Y:S05]  /*3bb0*/  BSYNC B1 ;  /* 0x0000000000017941 */ /* 0x000fea0003800000 */
.L_x_3313:
        /* <DEDUP_REMOVED lines=13> */
.L_x_3316:
[----:B------:R-:W-:Y:S05]  /*3c90*/  BSYNC B1 ;  /* 0x0000000000017941 */ /* 0x000fea0003800000 */
.L_x_3315:
        /* <DEDUP_REMOVED lines=13> */
.L_x_3318:
[----:B------:R-:W-:Y:S05]  /*3d70*/  BSYNC B1 ;  /* 0x0000000000017941 */ /* 0x000fea0003800000 */
.L_x_3317:
        /* <DEDUP_REMOVED lines=13> */
.L_x_3320:
[----:B------:R-:W-:Y:S05]  /*3e50*/  BSYNC B1 ;  /* 0x0000000000017941 */ /* 0x000fea0003800000 */
.L_x_3319:
[----:B------:R-:W-:Y:S01]  /*3e60*/  BSSY B1, `(.L_x_3321) ;  /* 0x000000d000017945 */ /* 0x000fe20003800000 */
[----:B------:R-:W-:-:S03]  /*3e70*/  LEA R246, R252, R245, 0x4 ;  /* 0x000000f5fcf67211 */ /* 0x000fc600078e20ff */
        /* <DEDUP_REMOVED lines=11> */
.L_x_3322:
[----:B------:R-:W-:Y:S05]  /*3f30*/  BSYNC B1 ;  /* 0x0000000000017941 */ /* 0x000fea0003800000 */
.L_x_3321:
        /* <DEDUP_REMOVED lines=13> */
.L_x_3324:
[----:B------:R-:W-:Y:S05]  /*4010*/  BSYNC B1 ;  /* 0x0000000000017941 */ /* 0x000fea0003800000 */
.L_x_3323:
        /* <DEDUP_REMOVED lines=13> */
.L_x_3326:
[----:B------:R-:W-:Y:S05]  /*40f0*/  BSYNC B1 ;  /* 0x0000000000017941 */ /* 0x000fea0003800000 */
.L_x_3325:
        /* <DEDUP_REMOVED lines=13> */
.L_x_3328:
[----:B------:R-:W-:Y:S05]  /*41d0*/  BSYNC B1 ;  /* 0x0000000000017941 */ /* 0x000fea0003800000 */
.L_x_3327:
        /* <DEDUP_REMOVED lines=13> */
.L_x_3330:
[----:B------:R-:W-:Y:S05]  /*42b0*/  BSYNC B1 ;  /* 0x0000000000017941 */ /* 0x000fea0003800000 */
.L_x_3329:
        /* <DEDUP_REMOVED lines=13> */
.L_x_3332:
[----:B------:R-:W-:Y:S05]  /*4390*/  BSYNC B1 ;  /* 0x0000000000017941 */ /* 0x000fea0003800000 */
.L_x_3331:
        /* <DEDUP_REMOVED lines=13> */
.L_x_3334:
[----:B------:R-:W-:Y:S05]  /*4470*/  BSYNC B1 ;  /* 0x0000000000017941 */ /* 0x000fea0003800000 */
.L_x_3333:
        /* <DEDUP_REMOVED lines=13> */
.L_x_3336:
[----:B------:R-:W-:Y:S05]  /*4550*/  BSYNC B1 ;  /* 0x0000000000017941 */ /* 0x000fea0003800000 */
.L_x_3335:
        /* <DEDUP_REMOVED lines=13> */
.L_x_3338:
[----:B------:R-:W-:Y:S05]  /*4630*/  BSYNC B1 ;  /* 0x0000000000017941 */ /* 0x000fea0003800000 */
.L_x_3337:
        /* <DEDUP_REMOVED lines=13> */
.L_x_3340:
[----:B------:R-:W-:Y:S05]  /*4710*/  BSYNC B1 ;  /* 0x0000000000017941 */ /* 0x000fea0003800000 */
.L_x_3339:
        /* <DEDUP_REMOVED lines=13> */
.L_x_3342:
[----:B------:R-:W-:Y:S05]  /*47f0*/  BSYNC B1 ;  /* 0x0000000000017941 */ /* 0x000fea0003800000 */
.L_x_3341:
        /* <DEDUP_REMOVED lines=13> */
.L_x_3344:
[----:B------:R-:W-:Y:S05]  /*48d0*/  BSYNC B1 ;  /* 0x0000000000017941 */ /* 0x000fea0003800000 */
.L_x_3343:
        /* <DEDUP_REMOVED lines=13> */
.L_x_3346:
[----:B------:R-:W-:Y:S05]  /*49b0*/  BSYNC B1 ;  /* 0x0000000000017941 */ /* 0x000fea0003800000 */
.L_x_3345:
        /* <DEDUP_REMOVED lines=13> */
.L_x_3348:
[----:B------:R-:W-:Y:S05]  /*4a90*/  BSYNC B1 ;  /* 0x0000000000017941 */ /* 0x000fea0003800000 */
.L_x_3347:
        /* <DEDUP_REMOVED lines=13> */
.L_x_3350:
[----:B------:R-:W-:Y:S05]  /*4b70*/  BSYNC B1 ;  /* 0x0000000000017941 */ /* 0x000fea0003800000 */
.L_x_3349:
        /* <DEDUP_REMOVED lines=13> */
.L_x_3352:
[----:B------:R-:W-:Y:S05]  /*4c50*/  BSYNC B1 ;  /* 0x0000000000017941 */ /* 0x000fea0003800000 */
.L_x_3351:
[----:B------:R-:W-:Y:S04]  /*4c60*/  BSSY B1, `(.L_x_3353) ;  /* 0x00000c5000017945 */ /* 0x000fe80003800000 */
[----:B------:R-:W-:Y:S05]  /*4c70*/  @P1 BRA `(.L_x_3354) ;  /* 0x0000000c000c1947 */ /* 0x000fea0003800000 */
[----:B------:R1:W-:Y:S04]  /*4c80*/  STL [R1+0x44], R2 ;  /* 0x0000440201007387 */ /* 0x0003e80000100800 */
[----:B-1----:R-:W2:Y:S04]  /*4c90*/  LDL R2, [R1+0x20] ;  /* 0x0000200001027983 */ /* 0x002ea80000100800 */
[----:B------:R1:W-:Y:S04]  /*4ca0*/  STL [R1+0x40], R244 ;  /* 0x000040f401007387 */ /* 0x0003e80000100800 */
[----:B-1----:R-:W3:Y:S04]  /*4cb0*/  LDL R244, [R1+0x24] ;  /* 0x0000240001f47983 */ /* 0x002ee80000100800 */
[----:B------:R1:W-:Y:S04]  /*4cc0*/  STL [R1+0x3c], R3 ;  /* 0x00003c0301007387 */ /* 0x0003e80000100800 */
[----:B------:R-:W4:Y:S04]  /*4cd0*/  LDL R252, [R1] ;  /* 0x0000000001fc7983 */ /* 0x000f280000100800 */
[----:B------:R-:W4:Y:S04]  /*4ce0*/  LDL R247, [R1+0x4] ;  /* 0x0000040001f77983 */ /* 0x000f280000100800 */
[----:B-1----:R-:W4:Y:S04]  /*4cf0*/  LDL R3, [R1+0x10] ;  /* 0x0000100001037983 */ /* 0x002f280000100800 */
[----:B------:R1:W-:Y:S04]  /*4d00*/  STL [R1+0x38], R0 ;  /* 0x0000380001007387 */ /* 0x0003e80000100800 */
[----:B-1----:R-:W4:Y:S01]  /*4d10*/  LDL R0, [R1+0x14] ;  /* 0x0000140001007983 */ /* 0x002f220000100800 */
[----:B--2--5:R-:W-:-:S03]  /*4d20*/  HMUL2 R246, R2, R116 ;  /* 0x0000007402f67232 */ /* 0x024fc60000000000 */
[----:B------:R-:W2:Y:S01]  /*4d30*/  LDL.LU R2, [R1+0x44] ;  /* 0x0000440001027983 */ /* 0x000ea20000300800 */
[----:B---3--:R-:W-:-:S03]  /*4d40*/  HFMA2.MMA R245, R244, R117, -RZ ;  /* 0x00000075f4f57235 */ /* 0x008fc600001000ff */
[----:B------:R-:W5:Y:S01]  /*4d50*/  LDL.LU R244, [R1+0x40] ;  /* 0x0000400001f47983 */ /* 0x000f620000300800 */
[----:B----4-:R-:W-:-:S03]  /*4d60*/  HFMA2.MMA R246, R3, R120, R246 ;  /* 0x0000007803f67235 */ /* 0x010fc600000000f6 */
[----:B------:R-:W5:Y:S05]  /*4d70*/  LDL.LU R3, [R1+0x3c] ;  /* 0x00003c0001037983 */ /* 0x000f6a0000300800 */
[----:B------:R-:W-:Y:S02]  /*4d80*/  HFMA2.MMA R246, R252, R124, R246 ;  /* 0x0000007cfcf67235 */ /* 0x000fe400000000f6 */
[----:B------:R-:W3:Y:S01]  /*4d90*/  LDL R252, [R1+0x28] ;  /* 0x0000280001fc7983 */ /* 0x000ee20000100800 */
[----:B------:R-:W-:-:S03]  /*4da0*/  HFMA2 R245, R0, R121, R245 ;  /* 0x0000007900f57231 */ /* 0x000fc600000000f5 */
[----:B------:R-:W4:Y:S01]  /*4db0*/  LDL R0, [R1+0x8] ;  /* 0x0000080001007983 */ /* 0x000f220000100800 */
[----:B------:R-:W-:-:S03]  /*4dc0*/  HFMA2 R245, R247, R125, R245 ;  /* 0x0000007df7f57231 */ /* 0x000fc600000000f5 */
[----:B------:R-:W2:Y:S01]  /*4dd0*/  LDL R247, [R1+0x18] ;  /* 0x0000180001f77983 */ /* 0x000ea20000100800 */
[----:B------:R-:W-:-:S08]  /*4de0*/  HFMA2.MMA R246, R248, R128, R246 ;  /* 0x00000080f8f67235 */ /* 0x000fd000000000f6 */
[----:B0-----:R-:W-:-:S08]  /*4df0*/  HFMA2.MMA R246, R112, R132, R246 ;  /* 0x0000008470f67235 */ /* 0x001fd000000000f6 */
        /* <DEDUP_REMOVED lines=59> */
[----:B--2---:R-:W-:Y:S02]  /*51b0*/  HFMA2.MMA R246, R247, R122, R246 ;  /* 0x0000007af7f67235 */ /* 0x004fe400000000f6 */
[----:B------:R-:W2:Y:S08]  /*51c0*/  LDL R247, [R1+0xc] ;  /* 0x00000c0001f77983 */ /* 0x000eb00000100800 */
[----:B----4-:R-:W-:-:S02]  /*51d0*/  HFMA2 R246, R0, R126, R246 ;  /* 0x0000007e00f67231 */ /* 0x010fc400000000f6 */
[----:B------:R-:W4:Y:S04]  /*51e0*/  LDL R0, [R1+0x2c] ;  /* 0x00002c0001007983 */ /* 0x000f280000100800 */
        /* <DEDUP_REMOVED lines=30> */
[----:B----4-:R-:W-:Y:S01]  /*53d0*/  HMUL2 R246, R0, R119 ;  /* 0x0000007700f67232 */ /* 0x010fe20000000000 */
[----:B------:R-:W-:Y:S01]  /*53e0*/  UISETP.NE.U32.AND UP0, UPT, UR18, URZ, UPT ;  /* 0x0000003f1200728c */ /* 0x000fe2000bf05070 */
[----:B------:R-:W5:Y:S02]  /*53f0*/  LDL.LU R0, [R1+0x38] ;  /* 0x0000380001007983 */ /* 0x000f640000300800 */
[----:B---3--:R-:W-:-:S06]  /*5400*/  HFMA2 R246, R252, R123, R246 ;  /* 0x0000007bfcf67231 */ /* 0x008fcc00000000f6 */
        /* <DEDUP_REMOVED lines=28> */
[----:B------:R-:W-:Y:S01]  /*55d0*/  HFMA2.MMA R246, R11, R239, R246 ;  /* 0x000000ef0bf67235 */ /* 0x000fe200000000f6 */
[----:B------:R-:W-:-:S09]  /*55e0*/  UISETP.NE.AND.EX UP0, UPT, UR19, URZ, UPT, UP0 ;  /* 0x0000003f1300728c */ /* 0x000fd2000bf05300 */
[----:B------:R-:W-:Y:S01]  /*55f0*/  HFMA2 R246, R7, R243, R246 ;  /* 0x000000f307f67231 */ /* 0x000fe200000000f6 */
[----:B------:R-:W-:Y:S01]  /*5600*/  PLOP3.LUT P1, PT, PT, PT, UP0, 0x80, 0x0 ;  /* 0x000000000000781c */ /* 0x000fe20003f2f008 */
[----:B------:R-:W-:Y:S02]  /*5610*/  @UP0 ULDC UR8, c[0x0][0x2d0] ;  /* 0x0000b40000080ab9 */ /* 0x000fe40000000800 */
[----:B------:R-:W-:Y:S01]  /*5620*/  HADD2 R245, R245, R246 ;  /* 0x000000f6f5f57230 */ /* 0x000fe20000000000 */
[----:B------:R-:W-:-:S04]  /*5630*/  @UP0 UIMAD UR4, UR46, UR8, UR40 ;  /* 0x000000082e0402a4 */ /* 0x000fc8000f8e0228 */
[--C-:B------:R-:W-:Y:S02]  /*5640*/  HADD2.F32 R252, -RZ, R245.reuse.H0_H0 ;  /* 0x200000f5fffc7230 */ /* 0x100fe40000004100 */
[----:B------:R-:W-:Y:S01]  /*5650*/  HADD2.F32 R245, -RZ, R245.H1_H1 ;  /* 0x300000f5fff57230 */ /* 0x000fe20000004100 */
[----:B------:R-:W-:-:S04]  /*5660*/  MOV R246, 0x2 ;  /* 0x0000000200f67802 */ /* 0x000fc80000000f00 */
[----:B------:R-:W-:Y:S01]  /*5670*/  FADD.FTZ R252, R252, R245 ;  /* 0x000000f5fcfc7221 */ /* 0x000fe20000010000 */
[----:B------:R-:W-:Y:S01]  /*5680*/  IMAD.U32 R245, RZ, RZ, UR4 ;  /* 0x00000004fff57e24 */ /* 0x000fe2000f8e00ff */
[----:B------:R-:W-:-:S03]  /*5690*/  ULDC UR4, c[0x0][0x298] ;  /* 0x0000a60000047ab9 */ /* 0x000fc60000000800 */
[----:B------:R-:W-:Y:S01]  /*56a0*/  @P1 IMAD R245, R245, UR8, R2 ;  /* 0x00000008f5f51c24 */ /* 0x000fe2000f8e0202 */
[----:B------:R-:W-:-:S03]  /*56b0*/  @UP0 ULDC.64 UR8, c[0x0][0x2c8] ;  /* 0x0000b20000080ab9 */ /* 0x000fc60000000a00 */
[----:B------:R-:W-:-:S06]  /*56c0*/  @P1 IMAD.WIDE R246, R245, R246, UR8 ;  /* 0x00000008f5f61e25 */ /* 0x000fcc000f8e02f6 */
[----:B------:R0:W2:Y:S01]  /*56d0*/  @P1 LDG.E.U16 R246, desc[UR36][R246.64] ;  /* 0x00000024f6f61981 */ /* 0x0000a2000c1e1500 */
[----:B------:R-:W-:-:S04]  /*56e0*/  UISETP.NE.U32.AND UP0, UPT, UR14, URZ, UPT ;  /* 0x0000003f0e00728c */ /* 0x000fc8000bf05070 */
[----:B------:R-:W-:Y:S01]  /*56f0*/  UISETP.NE.AND.EX UP0, UPT, UR15, URZ, UPT, UP0 ;  /* 0x0000003f0f00728c */ /* 0x000fe2000bf05300 */
[----:B------:R-:W-:Y:S02]  /*5700*/  FMUL.FTZ R245, R252, UR16 ;  /* 0x00000010fcf57c20 */ /* 0x000fe40008410000 */
[----:B------:R-:W3:Y:S03]  /*5710*/  LDL R252, [R1+0x30] ;  /* 0x0000300001fc7983 */ /* 0x000ee60000100800 */
[----:B------:R-:W-:-:S05]  /*5720*/  PLOP3.LUT P2, PT, PT, PT, UP0, 0x80, 0x0 ;  /* 0x000000000000781c */ /* 0x000fca0003f4f008 */
[----:B------:R-:W-:Y:S02]  /*5730*/  @UP0 ULDC.64 UR8, c[0x0][0x2d8] ;  /* 0x0000b60000080ab9 */ /* 0x000fe40000000a00 */
[----:B------:R-:W-:-:S06]  /*5740*/  @UP0 UIMAD.WIDE UR8, UR46, 0x2, UR8 ;  /* 0x000000022e0808a5 */ /* 0x000fcc000f8e0208 */
[----:B0-----:R-:W-:Y:S01]  /*5750*/  MOV R247, UR9 ;  /* 0x0000000900f77c02 */ /* 0x001fe20008000f00 */
[----:B--2---:R-:W-:-:S05]  /*5760*/  @P1 HADD2.F32 R246, -RZ, R246.H0_H0 ;  /* 0x200000f6fff61230 */ /* 0x004fca0000004100 */
[----:B------:R-:W-:Y:S01]  /*5770*/  @P1 FADD.FTZ R245, R245, R246 ;  /* 0x000000f6f5f51221 */ /* 0x000fe20000010000 */
[----:B------:R-:W-:-:S06]  /*5780*/  IMAD.U32 R246, RZ, RZ, UR8 ;  /* 0x00000008fff67e24 */ /* 0x000fcc000f8e00ff */
[----:B------:R0:W2:Y:S02]  /*5790*/  @P2 LDG.E.U16 R246, desc[UR36][R246.64] ;  /* 0x00000024f6f62981 */ /* 0x0000a4000c1e1500 */
[----:B0-----:R-:W0:Y:S08]  /*57a0*/  LDC R247, c[0x0][0x2c0] ;  /* 0x0000b000fff77b82 */ /* 0x001e300000000800 */
[----:B------:R-:W1:Y:S01]  /*57b0*/  S2UR UR8, SR_CgaCtaId ;  /* 0x00000000000879c3 */ /* 0x000e620000008800 */
[----:B0-----:R-:W-:-:S05]  /*57c0*/  VIADD R247, R247, UR4 ;  /* 0x00000004f7f77c36 */ /* 0x001fca0008000000 */
[----:B------:R-:W-:-:S04]  /*57d0*/  @P2 ISETP.GE.AND P1, PT, R2, R247, PT ;  /* 0x000000f70200220c */ /* 0x000fc80003f26270 */
[----:B------:R-:W-:Y:S01]  /*57e0*/  @P2 SEL R247, RZ, UR39, P1 ;  /* 0x00000027fff72c07 */ /* 0x000fe20008800000 */
[----:B------:R-:W-:-:S03]  /*57f0*/  UMOV UR4, 0x400 ;  /* 0x0000040000047882 */ /* 0x000fc60000000000 */
[----:B------:R-:W-:Y:S01]  /*5800*/  @P2 IADD3 R247, R247, -UR40, R2 ;  /* 0x80000028f7f72c10 */ /* 0x000fe2000fffe002 */
[----:B------:R-:W-:-:S03]  /*5810*/  UIADD3 UR4, UR4, 0x240, URZ ;  /* 0x0000024004047890 */ /* 0x000fc6000fffe03f */
[----:B------:R-:W-:Y:S01]  /*5820*/  @P2 I2FP.F32.S32 R247, R247 ;  /* 0x000000f700f72245 */ /* 0x000fe20000201400 */
[----:B-1----:R-:W-:Y:S01]  /*5830*/  ULEA UR4, UR8, UR4, 0x18 ;  /* 0x0000000408047291 */ /* 0x002fe2000f8ec03f */
[----:B--2---:R-:W-:-:S05]  /*5840*/  @P2 HADD2.F32 R246, -RZ, R246.H0_H0 ;  /* 0x200000f6fff62230 */ /* 0x004fca0000004100 */
[----:B------:R-:W-:Y:S01]  /*5850*/  @P2 FFMA.FTZ R245, R247, R246, R245 ;  /* 0x000000f6f7f52223 */ /* 0x000fe200000100f5 */
[----:B------:R-:W-:-:S04]  /*5860*/  IADD3 R246, R2, -UR42, RZ ;  /* 0x8000002a02f67c10 */ /* 0x000fc8000fffe0ff */
[----:B------:R-:W-:Y:S02]  /*5870*/  LEA R246, R246, UR4, 0x2 ;  /* 0x00000004f6f67c11 */ /* 0x000fe4000f8e10ff */
[----:B---3--:R-:W-:-:S03]  /*5880*/  @!P0 FMNMX.FTZ R252, R252, R245, !PT ;  /* 0x000000f5fcfc8209 */ /* 0x008fc60007810000 */
[----:B------:R1:W-:Y:S04]  /*5890*/  STS [R246], R245 ;  /* 0x000000f5f6007388 */ /* 0x0003e80000000800 */
[----:B------:R1:W-:Y:S02]  /*58a0*/  @!P0 STL [R1+0x30], R252 ;  /* 0x000030fc01008387 */ /* 0x0003e40000100800 */
.L_x_3354:
[----:B------:R-:W-:Y:S05]  /*58b0*/  BSYNC B1 ;  /* 0x0000000000017941 */ /* 0x000fea0003800000 */
.L_x_3353:
[----:B------:R-:W-:-:S05]  /*58c0*/  VIADD R2, R2, 0x100 ;  /* 0x0000010002027836 */ /* 0x000fca0000000000 */
[----:B------:R-:W-:-:S13]  /*58d0*/  ISETP.GE.AND P0, PT, R2, UR7, PT ;  /* 0x0000000702007c0c */ /* 0x000fda000bf06270 */
[----:B------:R-:W-:Y:S05]  /*58e0*/  @!P0 BRA `(.L_x_3355) ;  /* 0xffffffd400748947 */ /* 0x000fea000383ffff */
.L_x_3288:
[----:B------:R-:W-:Y:S05]  /*58f0*/  BSYNC B0 ;  /* 0x0000000000007941 */ /* 0x000fea0003800000 */
.L_x_3287:
[----:B-1----:R-:W2:Y:S01]  /*5900*/  LDL.LU R245, [R1+0x30] ;  /* 0x0000300001f57983 */ /* 0x002ea20000300800 */
[----:B------:R-:W-:Y:S01]  /*5910*/  ULDC UR7, c[0x0][0x284] ;  /* 0x0000a10000077ab9 */ /* 0x000fe20000000800 */
[----:B------:R-:W-:Y:S01]  /*5920*/  ULDC.64 UR8, c[0x0][0x2b0] ;  /* 0x0000ac0000087ab9 */ /* 0x000fe20000000a00 */
[----:B------:R-:W-:Y:S01]  /*5930*/  BSSY B0, `(.L_x_3356) ;  /* 0x000004b000007945 */ /* 0x000fe20003800000 */
[----:B0-----:R-:W4:Y:S02]  /*5940*/  S2R R10, SR_TID.X ;  /* 0x00000000000a7919 */ /* 0x001f240000002100 */
[----:B----4-:R-:W-:-:S04]  /*5950*/  SHF.R.S32.HI R4, RZ, 0x1f, R10 ;  /* 0x0000001fff047819 */ /* 0x010fc8000001140a */
[----:B------:R-:W-:-:S04]  /*5960*/  LEA.HI R4, R4, R10, RZ, 0x5 ;  /* 0x0000000a04047211 */ /* 0x000fc800078f28ff */
[----:B------:R-:W-:-:S04]  /*5970*/  LOP3.LUT R5, R4, 0xffffffe0, RZ, 0xc0, !PT ;  /* 0xffffffe004057812 */ /* 0x000fc800078ec0ff */
[----:B------:R-:W-:-:S04]  /*5980*/  IADD3 R6, -R5, R10, RZ ;  /* 0x0000000a05067210 */ /* 0x000fc80007ffe1ff */
[C---:B------:R-:W-:Y:S02]  /*5990*/  ISETP.NE.AND P0, PT, R6.reuse, RZ, PT ;  /* 0x000000ff0600720c */ /* 0x040fe40003f05270 */
[----:B------:R-:W-:-:S11]  /*59a0*/  ISETP.GT.AND P1, PT, R6, 0x7, PT ;  /* 0x000000070600780c */ /* 0x000fd60003f24270 */
[----:B------:R-:W0:Y:S02]  /*59b0*/  @!P0 S2R R9, SR_CgaCtaId ;  /* 0x0000000000098919 */ /* 0x000e240000008800 */
[----:B------:R-:W1:Y:S01]  /*59c0*/  @!P1 S2R R12, SR_CgaCtaId ;  /* 0x00000000000c9919 */ /* 0x000e620000008800 */
[----:B--2--5:R-:W2:Y:S02]  /*59d0*/  SHFL.BFLY PT, R0, R245, 0x10, 0x1f ;  /* 0x0e001f00f5007f89 */ /* 0x024ea400000e0000 */
        /* <DEDUP_REMOVED lines=12> */
[----:B-1----:R-:W-:Y:S02]  /*5aa0*/  @!P1 LEA R5, R12, R3, 0x18 ;  /* 0x000000030c059211 */ /* 0x002fe400078ec0ff */
[----:B------:R-:W-:Y:S01]  /*5ab0*/  MOV R2, 0xff7fffff ;  /* 0xff7fffff00027802 */ /* 0x000fe20000000f00 */
[----:B------:R-:W0:Y:S02]  /*5ac0*/  SHFL.BFLY PT, R8, R7, 0x1, 0x1f ;  /* 0x0c201f0007087f89 */ /* 0x000e2400000e0000 */
[----:B------:R-:W-:Y:S01]  /*5ad0*/  @!P1 IMAD R5, R6, 0x4, R5 ;  /* 0x0000000406059824 */ /* 0x000fe200078e0205 */
[----:B0-----:R-:W-:-:S05]  /*5ae0*/  @!P0 FMNMX.FTZ R3, R7, R8, !PT ;  /* 0x0000000807038209 */ /* 0x001fca0007810000 */
[----:B------:R0:W-:Y:S01]  /*5af0*/  @!P0 STS [R0], R3 ;  /* 0x0000000300008388 */ /* 0x0001e20000000800 */
[----:B------:R-:W-:Y:S01]  /*5b00*/  BAR.SYNC.DEFER_BLOCKING 0x0 ;  /* 0x0000000000007b1d */ /* 0x000fe20000010000 */
[----:B0-----:R-:W-:-:S05]  /*5b10*/  IMAD.MOV.U32 R0, RZ, RZ, RZ ;  /* 0x000000ffff007224 */ /* 0x001fca00078e00ff */
[----:B------:R0:W1:Y:S02]  /*5b20*/  @!P1 LDS R2, [R5] ;  /* 0x0000000005029984 */ /* 0x0000640000000800 */
[----:B0-----:R-:W-:-:S04]  /*5b30*/  IADD3 R5, R10, UR42, RZ ;  /* 0x0000002a0a057c10 */ /* 0x001fc8000fffe0ff */
[----:B------:R-:W-:Y:S01]  /*5b40*/  ISETP.GT.AND P1, PT, R5, UR40, PT ;  /* 0x0000002805007c0c */ /* 0x000fe2000bf24270 */
[----:B-1----:R-:W0:Y:S02]  /*5b50*/  SHFL.BFLY PT, R7, R2, 0x4, 0x1f ;  /* 0x0c801f0002077f89 */ /* 0x002e2400000e0000 */
[----:B0-----:R-:W-:-:S05]  /*5b60*/  FMNMX.FTZ R7, R7, R2, !PT ;  /* 0x0000000207077209 */ /* 0x001fca0007810000 */
[----:B------:R-:W0:Y:S02]  /*5b70*/  SHFL.BFLY PT, R8, R7, 0x2, 0x1f ;  /* 0x0c401f0007087f89 */ /* 0x000e2400000e0000 */
[----:B0-----:R-:W-:-:S05]  /*5b80*/  FMNMX.FTZ R8, R7, R8, !PT ;  /* 0x0000000807087209 */ /* 0x001fca0007810000 */
[----:B------:R-:W0:Y:S02]  /*5b90*/  SHFL.BFLY PT, R9, R8, 0x1, 0x1f ;  /* 0x0c201f0008097f89 */ /* 0x000e2400000e0000 */
[----:B0-----:R-:W-:-:S06]  /*5ba0*/  FMNMX.FTZ R9, R8, R9, !PT ;  /* 0x0000000908097209 */ /* 0x001fcc0007810000 */
[----:B------:R-:W0:Y:S01]  /*5bb0*/  SHFL.IDX PT, R9, R9, RZ, 0x1f ;  /* 0x00001fff09097589 */ /* 0x000e2200000e0000 */
[----:B------:R-:W-:Y:S05]  /*5bc0*/  @P1 BRA `(.L_x_3357) ;  /* 0x0000000000841947 */ /* 0x000fea0003800000 */
[----:B------:R-:W1:Y:S01]  /*5bd0*/  S2R R3, SR_CgaCtaId ;  /* 0x0000000000037919 */ /* 0x000e620000008800 */
[----:B------:R-:W-:Y:S01]  /*5be0*/  MOV R0, 0x400 ;  /* 0x0000040000007802 */ /* 0x000fe20000000f00 */
[----:B------:R-:W-:Y:S02]  /*5bf0*/  ULDC.64 UR4, c[0x0][0x2b0] ;  /* 0x0000ac0000047ab9 */ /* 0x000fe40000000a00 */
[----:B------:R-:W-:Y:S02]  /*5c00*/  ISETP.NE.U32.AND P0, PT, RZ, UR4, PT ;  /* 0x00000004ff007c0c */ /* 0x000fe4000bf05070 */
[----:B------:R-:W-:Y:S02]  /*5c10*/  IADD3 R0, R0, 0x240, RZ ;  /* 0x0000024000007810 */ /* 0x000fe40007ffe0ff */
[----:B------:R-:W-:Y:S02]  /*5c20*/  ISETP.NE.AND.EX P0, PT, RZ, UR5, PT, P0 ;  /* 0x00000005ff007c0c */ /* 0x000fe4000bf05300 */
[----:B-1----:R-:W-:Y:S01]  /*5c30*/  LEA R11, R3, R0, 0x18 ;  /* 0x00000000030b7211 */ /* 0x002fe200078ec0ff */
[----:B------:R-:W-:-:S10]  /*5c40*/  IMAD.MOV.U32 R0, RZ, RZ, RZ ;  /* 0x000000ffff007224 */ /* 0x000fd400078e00ff */
.L_x_3361:
[----:B-1----:R-:W-:Y:S01]  /*5c50*/  IADD3 R2, R5, -UR42, RZ ;  /* 0x8000002a05027c10 */ /* 0x002fe2000fffe0ff */
[----:B------:R-:W-:Y:S04]  /*5c60*/  BSSY B1, `(.L_x_3358) ;  /* 0x0000012000017945 */ /* 0x000fe80003800000 */
[----:B------:R-:W-:Y:S01]  /*5c70*/  IMAD R8, R2, 0x4, R11 ;  /* 0x0000000402087824 */ /* 0x000fe200078e020b */
[----:B------:R-:W-:Y:S06]  /*5c80*/  @!P0 BRA `(.L_x_3359) ;  /* 0x00000000002c8947 */ /* 0x000fec0003800000 */
[----:B------:R-:W-:Y:S01]  /*5c90*/  UIMAD UR4, UR45, UR7, URZ ;  /* 0x000000072d0472a4 */ /* 0x000fe2000f8e023f */
[----:B------:R-:W-:-:S03]  /*5ca0*/  SHF.R.S32.HI R3, RZ, 0x1f, R5 ;  /* 0x0000001fff037819 */ /* 0x000fc60000011405 */
[----:B------:R-:W-:Y:S02]  /*5cb0*/  USHF.R.S32.HI UR5, URZ, 0x1f, UR4 ;  /* 0x0000001f3f057899 */ /* 0x000fe40008011404 */
[----:B------:R-:W-:-:S04]  /*5cc0*/  MOV R2, UR4 ;  /* 0x0000000400027c02 */ /* 0x000fc80008000f00 */
[----:B------:R-:W-:Y:S01]  /*5cd0*/  IMAD.U32 R10, RZ, RZ, UR5 ;  /* 0x00000005ff0a7e24 */ /* 0x000fe2000f8e00ff */
[----:B------:R-:W-:-:S04]  /*5ce0*/  IADD3 R2, P2, P3, R5, UR8, R2 ;  /* 0x0000000805027c10 */ /* 0x000fc8000fb5e002 */
[----:B------:R-:W-:-:S05]  /*5cf0*/  IADD3.X R3, R3, UR9, R10, P2, P3 ;  /* 0x0000000903037c10 */ /* 0x000fca00097e640a */
[----:B------:R-:W2:Y:S02]  /*5d00*/  LDG.E.U8 R2, desc[UR36][R2.64] ;  /* 0x0000002402027981 */ /* 0x000ea4000c1e1100 */
[----:B--2---:R-:W-:-:S13]  /*5d10*/  ISETP.NE.AND P2, PT, R2, RZ, PT ;  /* 0x000000ff0200720c */ /* 0x004fda0003f45270 */
[----:B------:R-:W-:Y:S01]  /*5d20*/  @P2 MOV R7, RZ ;  /* 0x000000ff00072202 */ /* 0x000fe20000000f00 */
[----:B------:R-:W-:Y:S06]  /*5d30*/  @P2 BRA `(.L_x_3360) ;  /* 0x0000000000102947 */ /* 0x000fec0003800000 */
.L_x_3359:
[----:B------:R-:W0:Y:S02]  /*5d40*/  LDS R2, [R8] ;  /* 0x0000000008027984 */ /* 0x000e240000000800 */
[----:B0-----:R-:W-:-:S04]  /*5d50*/  FADD.FTZ R2, -R9, R2 ;  /* 0x0000000209027221 */ /* 0x001fc80000010100 */
[----:B------:R-:W-:-:S04]  /*5d60*/  FMUL.FTZ R2, R2, 1.4426950216293334961 ;  /* 0x3fb8aa3b02027820 */ /* 0x000fc80000410000 */
[----:B------:R1:W2:Y:S03]  /*5d70*/  MUFU.EX2 R7, R2 ;  /* 0x0000000200077308 */ /* 0x0002a60000000800 */
.L_x_3360:
[----:B------:R-:W-:Y:S05]  /*5d80*/  BSYNC B1 ;  /* 0x0000000000017941 */ /* 0x000fea0003800000 */
.L_x_3358:
[----:B--2---:R2:W-:Y:S01]  /*5d90*/  STS [R8], R7 ;  /* 0x0000000708007388 */ /* 0x0045e20000000800 */
[----:B------:R-:W-:Y:S02]  /*5da0*/  VIADD R5, R5, 0x100 ;  /* 0x0000010005057836 */ /* 0x000fe40000000000 */
[----:B------:R-:W-:-:S03]  /*5db0*/  FADD.FTZ R0, R7, R0 ;  /* 0x0000000007007221 */ /* 0x000fc60000010000 */
[----:B------:R-:W-:-:S13]  /*5dc0*/  ISETP.GT.AND P2, PT, R5, UR40, PT ;  /* 0x0000002805007c0c */ /* 0x000fda000bf44270 */
[----:B--2---:R-:W-:Y:S05]  /*5dd0*/  @!P2 BRA `(.L_x_3361) ;  /* 0xfffffffc009ca947 */ /* 0x004fea000383ffff */
.L_x_3357:
[----:B------:R-:W-:Y:S05]  /*5de0*/  BSYNC B0 ;  /* 0x0000000000007941 */ /* 0x000fea0003800000 */
.L_x_3356:
[----:B------:R-:W2:Y:S01]  /*5df0*/  SHFL.BFLY PT, R3, R0, 0x10, 0x1f ;  /* 0x0e001f0000037f89 */ /* 0x000ea200000e0000 */
[----:B------:R-:W4:Y:S01]  /*5e00*/  S2UR UR9, SR_CgaCtaId ;  /* 0x00000000000979c3 */ /* 0x000f220000008800 */
        /* <DEDUP_REMOVED lines=9> */
[----:B--2---:R-:W-:-:S05]  /*5ea0*/  FADD.FTZ R3, R3, R0 ;  /* 0x0000000003037221 */ /* 0x004fca0000010000 */
[----:B-1----:R-:W1:Y:S01]  /*5eb0*/  SHFL.BFLY PT, R2, R3, 0x8, 0x1f ;  /* 0x0d001f0003027f89 */ /* 0x002e6200000e0000 */
[----:B0-----:R-:W-:-:S04]  /*5ec0*/  LOP3.LUT P0, R7, R9, 0x1f, RZ, 0xc0, !PT ;  /* 0x0000001f09077812 */ /* 0x001fc8000780c0ff */
[----:B------:R-:W-:-:S09]  /*5ed0*/  ISETP.GT.U32.AND P2, PT, R7, 0x7, PT ;  /* 0x000000070700780c */ /* 0x000fd20003f44070 */
[----:B------:R-:W-:Y:S01]  /*5ee0*/  VOTEU.ALL UP0, P0 ;  /* 0x00000000003f7886 */ /* 0x000fe20000000000 */
[----:B------:R-:W-:Y:S01]  /*5ef0*/  @!P0 SHF.R.U32.HI R0, RZ, 0x3, R9 ;  /* 0x00000003ff008819 */ /* 0x000fe20000011609 */
[----:B-1----:R-:W-:Y:S02]  /*5f00*/  FADD.FTZ R2, R3, R2 ;  /* 0x0000000203027221 */ /* 0x002fe40000010000 */
[----:B------:R-:W0:Y:S01]  /*5f10*/  @!P2 S2R R11, SR_CgaCtaId ;  /* 0x00000000000ba919 */ /* 0x000e220000008800 */
[----:B----4-:R-:W-:Y:S01]  /*5f20*/  @!UP0 ULEA UR4, UR9, UR8, 0x18 ;  /* 0x0000000809048291 */ /* 0x010fe2000f8ec03f */
[----:B------:R-:W-:Y:S01]  /*5f30*/  @!P0 LOP3.LUT R0, R0, 0x1ffffffc, RZ, 0xc0, !PT ;  /* 0x1ffffffc00008812 */ /* 0x000fe200078ec0ff */
[----:B------:R-:W-:Y:S01]  /*5f40*/  UISETP.LT.AND UP0, UPT, UR11, UR10, UPT ;  /* 0x0000000a0b00728c */ /* 0x000fe2000bf01270 */
[----:B------:R-:W1:Y:S01]  /*5f50*/  SHFL.BFLY PT, R5, R2, 0x4, 0x1f ;  /* 0x0c801f0002057f89 */ /* 0x000e6200000e0000 */
[----:B------:R-:W-:Y:S01]  /*5f60*/  UIADD3 UR8, UR8, 0x240, URZ ;  /* 0x0000024008087890 */ /* 0x000fe2000fffe03f */
        /* <DEDUP_REMOVED lines=18> */
[----:B------:R-:W-:Y:S02]  /*6090*/  ULEA UR10, UR9, UR8, 0x18 ;  /* 0x00000008090a7291 */ /* 0x000fe4000f8ec03f */
[----:B------:R-:W-:Y:S02]  /*60a0*/  @UP0 UIMAD UR8, UR4, UR11, URZ ;  /* 0x0000000b040802a4 */ /* 0x000fe4000f8e023f */
[----:B------:R-:W-:Y:S02]  /*60b0*/  ULOP3.LUT UR9, UR5, 0xfffffff0, URZ, 0xc0, !UPT ;  /* 0xfffffff005097892 */ /* 0x000fe4000f8ec03f */
[----:B------:R-:W-:Y:S01]  /*60c0*/  @UP0 USHF.R.S32.HI UR12, URZ, 0x1f, UR8 ;  /* 0x0000001f3f0c0899 */ /* 0x000fe20008011408 */
[----:B------:R-:W0:Y:S01]  /*60d0*/  @!P2 LDS R3, [R7+0x20] ;  /* 0x000020000703a984 */ /* 0x000e220000000800 */
[----:B------:R-:W-:Y:S01]  /*60e0*/  UMOV UR4, URZ ;  /* 0x0000003f00047c82 */ /* 0x000fe20008000000 */
[----:B------:R-:W-:Y:S01]  /*60f0*/  UMOV UR5, URZ ;  /* 0x0000003f00057c82 */ /* 0x000fe20008000000 */
[----:B------:R-:W-:Y:S01]  /*6100*/  UIADD3 UR11, UR10, UR9, URZ ;  /* 0x000000090a0b7290 */ /* 0x000fe2000fffe03f */
[----:B------:R-:W-:-:S02]  /*6110*/  @UP0 UMOV UR4, UR8 ;  /* 0x0000000800040c82 */ /* 0x000fc40008000000 */
        /* <DEDUP_REMOVED lines=10> */
[----:B------:R-:W-:-:S03]  /*61c0*/  VIADD R5, R9, UR42 ;  /* 0x0000002a09057c36 */ /* 0x000fc60008000000 */
[----:B------:R1:W2:Y:S04]  /*61d0*/  MUFU.RCP R7, R0 ;  /* 0x0000000000077308 */ /* 0x0002a80000001000 */
.L_x_3365:
[----:B-12---:R-:W-:Y:S02]  /*61e0*/  IADD3 R2, R5, -UR42, RZ ;  /* 0x8000002a05027c10 */ /* 0x006fe4000fffe0ff */
[----:B------:R-:W-:Y:S02]  /*61f0*/  PLOP3.LUT P0, PT, PT, PT, UP0, 0x80, 0x0 ;  /* 0x000000000000781c */ /* 0x000fe40003f0f008 */
        /* <DEDUP_REMOVED lines=12> */
.L_x_3364:
[----:B------:R-:W-:-:S05]  /*62c0*/  VIADD R5, R5, 0x100 ;  /* 0x0000010005057836 */ /* 0x000fca0000000000 */
[----:B------:R-:W-:-:S13]  /*62d0*/  ISETP.GT.AND P0, PT, R5, UR40, PT ;  /* 0x0000002805007c0c */ /* 0x000fda000bf04270 */
[----:B------:R-:W-:Y:S05]  /*62e0*/  @!P0 BRA `(.L_x_3365) ;  /* 0xfffffffc00bc8947 */ /* 0x000fea000383ffff */
.L_x_3363:
[----:B------:R-:W-:Y:S05]  /*62f0*/  BSYNC B0 ;  /* 0x0000000000007941 */ /* 0x000fea0003800000 */
.L_x_3362:
[----:B------:R-:W-:Y:S01]  /*6300*/  USHF.R.S32.HI UR4, URZ, 0x1f, UR40 ;  /* 0x0000001f3f047899 */ /* 0x000fe20008011428 */
[----:B-12---:R-:W-:Y:S01]  /*6310*/  SHF.R.S32.HI R3, RZ, 0x5, R4 ;  /* 0x00000005ff037819 */ /* 0x006fe20000011404 */
[----:B------:R-:W-:Y:S01]  /*6320*/  ULDC.64 UR12, c[0x0][0x240] ;  /* 0x00009000000c7ab9 */ /* 0x000fe20000000a00 */
[C---:B------:R-:W-:Y:S01]  /*6330*/  ISETP.GT.AND P0, PT, R6.reuse, 0x11, PT ;  /* 0x000000110600780c */ /* 0x040fe20003f04270 */
[----:B------:R-:W-:Y:S01]  /*6340*/  ULEA.HI UR4, UR4, UR40, URZ, 0x3 ;  /* 0x0000002804047291 */ /* 0x000fe2000f8f183f */
[----:B------:R-:W-:Y:S01]  /*6350*/  ISETP.EQ.U32.AND P1, PT, RZ, UR12, PT ;  /* 0x0000000cff007c0c */ /* 0x000fe2000bf22070 */
[----:B------:R-:W3:Y:S01]  /*6360*/  LDC R49, c[0x0][0x284] ;  /* 0x0000a100ff317b82 */ /* 0x000ee20000000800 */
[----:B------:R-:W-:Y:S01]  /*6370*/  SHF.L.U32 R0, R6, 0x3, RZ ;  /* 0x0000000306007819 */ /* 0x000fe200000006ff */
[----:B------:R-:W-:Y:S01]  /*6380*/  ULOP3.LUT UR4, UR4, 0xfffffff8, URZ, 0xc0, !UPT ;  /* 0xfffffff804047892 */ /* 0x000fe2000f8ec03f */
[----:B------:R-:W-:Y:S01]  /*6390*/  IMAD.U32 R5, RZ, RZ, UR46 ;  /* 0x0000002eff057e24 */ /* 0x000fe2000f8e00ff */
[----:B------:R-:W-:-:S02]  /*63a0*/  CS2R R6, SRZ ;  /* 0x0000000000067805 */ /* 0x000fc4000001ff00 */
[----:B------:R-:W-:-:S06]  /*63b0*/  UIADD3 UR4, -UR4, UR40, URZ ;  /* 0x0000002804047290 */ /* 0x000fcc000fffe13f */
[----:B------:R-:W-:-:S04]  /*63c0*/  ISETP.NE.OR P2, PT, R3, UR4, P0 ;  /* 0x0000000403007c0c */ /* 0x000fc80008745670 */
[----:B------:R-:W-:-:S13]  /*63d0*/  ISETP.EQ.OR.EX P1, PT, RZ, UR13, P2, P1 ;  /* 0x0000000dff007c0c */ /* 0x000fda0009722710 */
[----:B0-----:R-:W0:Y:S01]  /*63e0*/  @!P1 LDC.64 R8, c[0x0][0x240] ;  /* 0x00009000ff089b82 */ /* 0x001e220000000a00 */
[----:B------:R-:W-:Y:S01]  /*63f0*/  @!P1 IMAD R5, R5, 0x90, R0 ;  /* 0x0000009005059824 */ /* 0x000fe200078e0200 */
[----:B------:R-:W-:Y:S01]  /*6400*/  BSSY B0, `(.L_x_3366) ;  /* 0x000015d000007945 */ /* 0x000fe20003800000 */
[----:B------:R-:W-:Y:S01]  /*6410*/  HFMA2.MMA R23, -RZ, RZ, 0, 0 ;  /* 0x00000000ff177435 */ /* 0x000fe200000001ff */
[----:B------:R-:W-:Y:S02]  /*6420*/  CS2R R20, SRZ ;  /* 0x0000000000147805 */ /* 0x000fe4000001ff00 */
[----:B------:R-:W-:Y:S01]  /*6430*/  CS2R R18, SRZ ;  /* 0x0000000000127805 */ /* 0x000fe2000001ff00 */
[----:B------:R-:W-:Y:S01]  /*6440*/  IMAD.MOV.U32 R2, RZ, RZ, RZ ;  /* 0x000000ffff027224 */ /* 0x000fe200078e00ff */
[----:B------:R-:W-:Y:S01]  /*6450*/  CS2R R16, SRZ ;  /* 0x0000000000107805 */ /* 0x000fe2000001ff00 */
[----:B---3--:R-:W-:Y:S02]  /*6460*/  IMAD R25, R49, UR7, RZ ;  /* 0x0000000731197c24 */ /* 0x008fe4000f8e02ff */
[----:B0-----:R-:W-:Y:S01]  /*6470*/  @!P1 IMAD.WIDE R8, R5, 0x2, R8 ;  /* 0x0000000205089825 */ /* 0x001fe200078e0208 */
[----:B------:R-:W-:-:S06]  /*6480*/  CS2R R4, SRZ ;  /* 0x0000000000047805 */ /* 0x000fcc000001ff00 */
[----:B------:R0:W5:Y:S01]  /*6490*/  @!P1 LDG.E.128 R4, desc[UR36][R8.64] ;  /* 0x0000002408049981 */ /* 0x000162000c1e1d00 */
[----:B------:R-:W-:Y:S06]  /*64a0*/  BAR.SYNC.DEFER_BLOCKING 0x0 ;  /* 0x0000000000007b1d */ /* 0x000fec0000010000 */
[----:B------:R-:W-:Y:S05]  /*64b0*/  @P0 BRA `(.L_x_3367) ;  /* 0x0000001400440947 */ /* 0x000fea0003800000 */
[C---:B------:R-:W-:Y:S01]  /*64c0*/  VIMNMX R47, R49.reuse, UR40, PT ;  /* 0x00000028312f7c48 */ /* 0x040fe2000bfe0100 */
[----:B------:R-:W-:Y:S01]  /*64d0*/  IMAD R24, R49, UR6, R0 ;  /* 0x0000000631187c24 */ /* 0x000fe2000f8e0200 */
[----:B------:R-:W-:Y:S01]  /*64e0*/  IADD3 R22, R3, UR42, RZ ;  /* 0x0000002a03167c10 */ /* 0x000fe2000fffe0ff */
[----:B------:R-:W-:Y:S01]  /*64f0*/  BSSY B1, `(.L_x_3368) ;  /* 0x000009b000017945 */ /* 0x000fe20003800000 */
[----:B------:R-:W-:Y:S02]  /*6500*/  IMAD.MOV.U32 R23, RZ, RZ, RZ ;  /* 0x000000ffff177224 */ /* 0x000fe400078e00ff */
[----:B------:R-:W-:Y:S02]  /*6510*/  ISETP.GE.AND P1, PT, R22, R47, PT ;  /* 0x0000002f1600720c */ /* 0x000fe40003f26270 */
[----:B------:R-:W-:-:S11]  /*6520*/  SHF.R.S32.HI R26, RZ, 0x1f, R24 ;  /* 0x0000001fff1a7819 */ /* 0x000fd60000011418 */
[----:B------:R-:W-:Y:S05]  /*6530*/  @P1 BRA `(.L_x_3369) ;  /* 0x0000000800581947 */ /* 0x000fea0003800000 */
[----:B------:R-:W-:Y:S01]  /*6540*/  MOV R2, UR42 ;  /* 0x0000002a00027c02 */ /* 0x000fe20008000f00 */
[----:B------:R-:W-:Y:S01]  /*6550*/  BSSY B2, `(.L_x_3370) ;  /* 0x0000034000027945 */ /* 0x000fe20003800000 */
[----:B0-----:R-:W-:Y:S01]  /*6560*/  LOP3.LUT R9, RZ, R47, RZ, 0x33, !PT ;  /* 0x0000002fff097212 */ /* 0x001fe200078e33ff */
[----:B------:R-:W-:Y:S01]  /*6570*/  HFMA2.MMA R23, -RZ, RZ, 0, 0 ;  /* 0x00000000ff177435 */ /* 0x000fe200000001ff */
[----:B------:R-:W-:Y:S02]  /*6580*/  IADD3 R2, -R2, -0x2, -R3 ;  /* 0xfffffffe02027810 */ /* 0x000fe40007ffe903 */
[----:B------:R-:W-:Y:S02]  /*6590*/  CS2R R16, SRZ ;  /* 0x0000000000107805 */ /* 0x000fe4000001ff00 */
[----:B------:R-:W-:Y:S02]  /*65a0*/  MOV R27, R22 ;  /* 0x00000016001b7202 */ /* 0x000fe40000000f00 */
[----:B------:R-:W-:-:S02]  /*65b0*/  CS2R R18, SRZ ;  /* 0x0000000000127805 */ /* 0x000fc4000001ff00 */
[----:B------:R-:W-:Y:S01]  /*65c0*/  CS2R R20, SRZ ;  /* 0x0000000000147805 */ /* 0x000fe2000001ff00 */
[----:B------:R-:W-:-:S05]  /*65d0*/  IMAD.IADD R9, R2, 0x1, -R9 ;  /* 0x0000000102097824 */ /* 0x000fca00078e0a09 */
[C---:B------:R-:W-:Y:S02]  /*65e0*/  LEA.HI R2, R9.reuse, 0x1, RZ, 0x1d ;  /* 0x0000000109027811 */ /* 0x040fe400078fe8ff */
[----:B------:R-:W-:Y:S02]  /*65f0*/  ISETP.GE.U32.AND P1, PT, R9, 0x18, PT ;  /* 0x000000180900780c */ /* 0x000fe40003f26070 */
[----:B------:R-:W-:Y:S01]  /*6600*/  LOP3.LUT P3, R8, R2, 0x3, RZ, 0xc0, !PT ;  /* 0x0000000302087812 */ /* 0x000fe2000786c0ff */
[----:B------:R-:W-:-:S12]  /*6610*/  IMAD.MOV.U32 R2, RZ, RZ, RZ ;  /* 0x000000ffff027224 */ /* 0x000fd800078e00ff */
[----:B------:R-:W-:Y:S05]  /*6620*/  @!P3 BRA `(.L_x_3371) ;  /* 0x000000000098b947 */ /* 0x000fea0003800000 */
[----:B------:R-:W-:Y:S01]  /*6630*/  IMAD R9, R22, 0x90, RZ ;  /* 0x0000009016097824 */ /* 0x000fe200078e02ff */
[----:B------:R-:W-:Y:S01]  /*6640*/  ULDC.64 UR4, c[0x0][0x250] ;  /* 0x0000940000047ab9 */ /* 0x000fe20000000a00 */
[----:B------:R-:W-:Y:S01]  /*6650*/  IMAD.MOV.U32 R10, RZ, RZ, R8 ;  /* 0x000000ffff0a7224 */ /* 0x000fe200078e0008 */
[----:B------:R-:W-:Y:S01]  /*6660*/  LEA R8, R3, UR9, 0x1 ;  /* 0x0000000903087c11 */ /* 0x000fe2000f8e08ff */
[----:B------:R-:W-:Y:S01]  /*6670*/  IMAD.MOV.U32 R27, RZ, RZ, R22 ;  /* 0x000000ffff1b7224 */ /* 0x000fe200078e0016 */
[----:B------:R-:W-:Y:S02]  /*6680*/  IADD3 R11, P3, R24, R9, RZ ;  /* 0x00000009180b7210 */ /* 0x000fe40007f7e0ff */
[----:B------:R-:W-:Y:S02]  /*6690*/  MOV R16, RZ ;  /* 0x000000ff00107202 */ /* 0x000fe40000000f00 */
[----:B------:R-:W-:Y:S02]  /*66a0*/  LEA.HI.X.SX32 R12, R9, R26, 0x1, P3 ;  /* 0x0000001a090c7211 */ /* 0x000fe400018f0eff */
[----:B------:R-:W-:-:S04]  /*66b0*/  LEA R34, P3, R11, UR4, 0x1 ;  /* 0x000000040b227c11 */ /* 0x000fc8000f8608ff */
[----:B------:R-:W-:Y:S02]  /*66c0*/  LEA.HI.X R9, R11, UR5, R12, 0x1, P3 ;  /* 0x000000050b097c11 */ /* 0x000fe400098f0c0c */
[----:B------:R-:W-:-:S07]  /*66d0*/  IADD3 R11, R8, UR10, RZ ;  /* 0x0000000a080b7c10 */ /* 0x000fce000fffe0ff */
.L_x_3372:
[----:B------:R-:W-:Y:S01]  /*66e0*/  IMAD.MOV.U32 R8, RZ, RZ, R34 ;  /* 0x000000ffff087224 */ /* 0x000fe200078e0022 */
[----:B------:R0:W1:Y:S04]  /*66f0*/  LDS.U16 R28, [R11] ;  /* 0x000000000b1c7984 */ /* 0x0000680000000400 */
[----:B------:R2:W3:Y:S01]  /*6700*/  LDG.E.128 R12, desc[UR36][R8.64] ;  /* 0x00000024080c7981 */ /* 0x0004e2000c1e1d00 */
[----:B------:R-:W-:Y:S01]  /*6710*/  IADD3 R10, R10, -0x1, RZ ;  /* 0xffffffff0a0a7810 */ /* 0x000fe20007ffe0ff */
[----:B------:R-:W-:Y:S01]  /*6720*/  VIADD R27, R27, 0x8 ;  /* 0x000000081b1b7836 */ /* 0x000fe20000000000 */
[----:B------:R-:W-:Y:S02]  /*6730*/  IADD3 R34, P4, R34, 0x900, RZ ;  /* 0x0000090022227810 */ /* 0x000fe40007f9e0ff */
[----:B------:R-:W-:-:S02]  /*6740*/  ISETP.NE.AND P3, PT, R10, RZ, PT ;  /* 0x000000ff0a00720c */ /* 0x000fc40003f65270 */
[----:B0-----:R-:W-:Y:S01]  /*6750*/  IADD3 R11, R11, 0x10, RZ ;  /* 0x000000100b0b7810 */ /* 0x001fe20007ffe0ff */
[----:B--2---:R-:W-:Y:S02]  /*6760*/  IMAD.X R9, RZ, RZ, R9, P4 ;  /* 0x000000ffff097224 */ /* 0x004fe400020e0609 */
[----:B-1----:R-:W-:Y:S02]  /*6770*/  HADD2.F32 R29, -RZ, R28.H0_H0 ;  /* 0x2000001cff1d7230 */ /* 0x002fe40000004100 */
[----:B---3--:R-:W-:Y:S02]  /*6780*/  HADD2.F32 R28, -RZ, R12.H0_H0 ;  /* 0x2000000cff1c7230 */ /* 0x008fe40000004100 */
[----:B------:R-:W-:Y:S02]  /*6790*/  HADD2.F32 R30, -RZ, R13.H0_H0 ;  /* 0x2000000dff1e7230 */ /* 0x000fe40000004100 */
[----:B------:R-:W-:Y:S02]  /*67a0*/  HADD2.F32 R31, -RZ, R14.H0_H0 ;  /* 0x2000000eff1f7230 */ /* 0x000fe40000004100 */
[----:B------:R-:W-:Y:S01]  /*67b0*/  FFMA.FTZ R16, R29, R28, R16 ;  /* 0x0000001c1d107223 */ /* 0x000fe20000010010 */
[----:B------:R-:W-:-:S02]  /*67c0*/  HADD2.F32 R12, -RZ, R12.H1_H1 ;  /* 0x3000000cff0c7230 */ /* 0x000fc40000004100 */
[C---:B------:R-:W-:Y:S01]  /*67d0*/  FFMA.FTZ R17, R29.reuse, R30, R17 ;  /* 0x0000001e1d117223 */ /* 0x040fe20000010011 */
[----:B------:R-:W-:Y:S02]  /*67e0*/  HADD2.F32 R13, -RZ, R13.H1_H1 ;  /* 0x3000000dff0d7230 */ /* 0x000fe40000004100 */
[C---:B------:R-:W-:Y:S01]  /*67f0*/  FFMA.FTZ R18, R29.reuse, R31, R18 ;  /* 0x0000001f1d127223 */ /* 0x040fe20000010012 */
[----:B------:R-:W-:Y:S02]  /*6800*/  HADD2.F32 R14, -RZ, R14.H1_H1 ;  /* 0x3000000eff0e7230 */ /* 0x000fe40000004100 */
[C---:B------:R-:W-:Y:S01]  /*6810*/  FFMA.FTZ R19, R29.reuse, R12, R19 ;  /* 0x0000000c1d137223 */ /* 0x040fe20000010013 */
[--C-:B------:R-:W-:Y:S02]  /*6820*/  HADD2.F32 R33, -RZ, R15.reuse.H0_H0 ;  /* 0x2000000fff217230 */ /* 0x100fe40000004100 */
[----:B------:R-:W-:Y:S01]  /*6830*/  FFMA.FTZ R2, R29, R13, R2 ;  /* 0x0000000d1d027223 */ /* 0x000fe20000010002 */
[----:B------:R-:W-:-:S02]  /*6840*/  HADD2.F32 R32, -RZ, R15.H1_H1 ;  /* 0x3000000fff207230 */ /* 0x000fc40000004100 */
[C---:B------:R-:W-:Y:S01]  /*6850*/  FFMA.FTZ R21, R29.reuse, R14, R21 ;  /* 0x0000000e1d157223 */ /* 0x040fe20000010015 */
[C---:B------:R-:W-:Y:S02]  /*6860*/  FFMA.FTZ R20, R29.reuse, R33, R20 ;  /* 0x000000211d147223 */ /* 0x040fe40000010014 */
[----:B------:R-:W-:Y:S01]  /*6870*/  FFMA.FTZ R23, R29, R32, R23 ;  /* 0x000000201d177223 */ /* 0x000fe20000010017 */
[----:B------:R-:W-:Y:S06]  /*6880*/  @P3 BRA `(.L_x_3372) ;  /* 0xfffffffc00943947 */ /* 0x000fec000383ffff */
.L_x_3371:
[----:B------:R-:W-:Y:S05]  /*6890*/  BSYNC B2 ;  /* 0x0000000000027941 */ /* 0x000fea0003800000 */
.L_x_3370:
[----:B------:R-:W-:Y:S05]  /*68a0*/  @!P1 BRA `(.L_x_3369) ;  /* 0x00000004007c9947 */ /* 0x000fea0003800000 */
[C---:B------:R-:W-:Y:S01]  /*68b0*/  LEA R8, R27.reuse, UR9, 0x1 ;  /* 0x000000091b087c11 */ /* 0x040fe2000f8e08ff */
[----:B------:R-:W-:Y:S01]  /*68c0*/  IMAD R9, R27, 0x90, RZ ;  /* 0x000000901b097824 */ /* 0x000fe200078e02ff */
[----:B------:R-:W-:Y:S01]  /*68d0*/  MOV R11, UR42 ;  /* 0x0000002a000b7c02 */ /* 0x000fe20008000f00 */
[----:B------:R-:W-:Y:S02]  /*68e0*/  ULDC.64 UR4, c[0x0][0x250] ;  /* 0x0000940000047ab9 */ /* 0x000fe40000000a00 */
[----:B------:R-:W-:Y:S01]  /*68f0*/  VIADD R8, R8, 0x20 ;  /* 0x0000002008087836 */ /* 0x000fe20000000000 */
[----:B------:R-:W-:-:S03]  /*6900*/  IADD3 R46, P1, R24, R9, RZ ;  /* 0x00000009182e7210 */ /* 0x000fc60007f3e0ff */
[----:B------:R-:W-:Y:S01]  /*6910*/  IMAD R8, R11, -0x2, R8 ;  /* 0xfffffffe0b087824 */ /* 0x000fe200078e0208 */
[----:B------:R-:W-:Y:S02]  /*6920*/  LEA R45, P3, R46, UR4, 0x1 ;  /* 0x000000042e2d7c11 */ /* 0x000fe4000f8608ff */
[----:B------:R-:W-:Y:S02]  /*6930*/  LEA.HI.X.SX32 R9, R9, R26, 0x1, P1 ;  /* 0x0000001a09097211 */ /* 0x000fe400008f0eff */
[----:B------:R-:W-:Y:S02]  /*6940*/  IADD3 R30, R8, UR10, RZ ;  /* 0x0000000a081e7c10 */ /* 0x000fe4000fffe0ff */
[----:B------:R-:W-:-:S07]  /*6950*/  LEA.HI.X R46, R46, UR5, R9, 0x1, P3 ;  /* 0x000000052e2e7c11 */ /* 0x000fce00098f0c09 */
.L_x_3373:
[----:B------:R-:W-:Y:S01]  /*6960*/  IMAD.MOV.U32 R28, RZ, RZ, R45 ;  /* 0x000000ffff1c7224 */ /* 0x000fe200078e002d */
[----:B------:R-:W-:Y:S01]  /*6970*/  MOV R29, R46 ;  /* 0x0000002e001d7202 */ /* 0x000fe20000000f00 */
[----:B------:R-:W0:Y:S04]  /*6980*/  LDS.U16 R31, [R30+-0x20] ;  /* 0xffffe0001e1f7984 */ /* 0x000e280000000400 */
[----:B------:R-:W2:Y:S04]  /*6990*/  LDG.E.128 R32, desc[UR36][R28.64] ;  /* 0x000000241c207981 */ /* 0x000ea8000c1e1d00 */
[----:B------:R-:W3:Y:S04]  /*69a0*/  LDG.E.128 R40, desc[UR36][R28.64+0x900] ;  /* 0x000900241c287981 */ /* 0x000ee8000c1e1d00 */
[----:B------:R-:W4:Y:S04]  /*69b0*/  LDG.E.128 R12, desc[UR36][R28.64+0x1200] ;  /* 0x001200241c0c7981 */ /* 0x000f28000c1e1d00 */
[----:B------:R1:W4:Y:S01]  /*69c0*/  LDG.E.128 R8, desc[UR36][R28.64+0x1b00] ;  /* 0x001b00241c087981 */ /* 0x000322000c1e1d00 */
[----:B------:R-:W-:-:S02]  /*69d0*/  IADD3 R45, P1, R28, 0x2400, RZ ;  /* 0x000024001c2d7810 */ /* 0x000fc40007f3e0ff */
[----:B------:R-:W-:Y:S01]  /*69e0*/  IADD3 R27, R27, 0x20, RZ ;  /* 0x000000201b1b7810 */ /* 0x000fe20007ffe0ff */
[----:B------:R-:W1:Y:S02]  /*69f0*/  LDS.U16 R39, [R30+-0x10] ;  /* 0xfffff0001e277984 */ /* 0x000e640000000400 */
[----:B------:R-:W-:Y:S01]  /*6a00*/  IMAD.X R46, RZ, RZ, R29, P1 ;  /* 0x000000ffff2e7224 */ /* 0x000fe200008e061d */
[----:B------:R-:W-:Y:S01]  /*6a10*/  ISETP.GE.AND P1, PT, R27, R47, PT ;  /* 0x0000002f1b00720c */ /* 0x000fe20003f26270 */
[----:B------:R-:W4:Y:S01]  /*6a20*/  LDS.U16 R44, [R30] ;  /* 0x000000001e2c7984 */ /* 0x000f220000000400 */
[----:B0-----:R-:W-:Y:S02]  /*6a30*/  HADD2.F32 R31, -RZ, R31.H0_H0 ;  /* 0x2000001fff1f7230 */ /* 0x001fe40000004100 */
[----:B-1----:R-:W-:Y:S02]  /*6a40*/  HADD2.F32 R39, -RZ, R39.H0_H0 ;  /* 0x20000027ff277230 */ /* 0x002fe40000004100 */
[----:B--2---:R-:W-:-:S02]  /*6a50*/  HADD2.F32 R37, -RZ, R35.H0_H0 ;  /* 0x20000023ff257230 */ /* 0x004fc40000004100 */
[----:B------:R-:W-:Y:S02]  /*6a60*/  HADD2.F32 R28, -RZ, R35.H1_H1 ;  /* 0x30000023ff1c7230 */ /* 0x000fe40000004100 */
[----:B------:R-:W0:Y:S01]  /*6a70*/  LDS.U16 R35, [R30+0x10] ;  /* 0x000010001e237984 */ /* 0x000e220000000400 */
[----:B------:R-:W-:Y:S02]  /*6a80*/  HADD2.F32 R38, -RZ, R33.H0_H0 ;  /* 0x20000021ff267230 */ /* 0x000fe40000004100 */
[C---:B------:R-:W-:Y:S01]  /*6a90*/  FFMA.FTZ R37, R31.reuse, R37, R20 ;  /* 0x000000251f257223 */ /* 0x040fe20000010014 */
[----:B------:R-:W-:Y:S02]  /*6aa0*/  HADD2.F32 R36, -RZ, R32.H0_H0 ;  /* 0x20000020ff247230 */ /* 0x000fe40000004100 */
[C---:B------:R-:W-:Y:S01]  /*6ab0*/  FFMA.FTZ R28, R31.reuse, R28, R23 ;  /* 0x0000001c1f1c7223 */ /* 0x040fe20000010017 */
        /* <DEDUP_REMOVED lines=8> */
[----:B---3--:R-:W-:Y:S02]  /*6b40*/  HADD2.F32 R17, -RZ, R40.H1_H1 ;  /* 0x30000028ff117230 */ /* 0x008fe40000004100 */
[----:B------:R-:W-:Y:S01]  /*6b50*/  FFMA.FTZ R33, R31, R33, R2 ;  /* 0x000000211f217223 */ /* 0x000fe20000010002 */
[----:B------:R-:W-:-:S02]  /*6b60*/  HADD2.F32 R18, -RZ, R42.H0_H0 ;  /* 0x2000002aff127230 */ /* 0x000fc40000004100 */
[----:B------:R-:W-:Y:S01]  /*6b70*/  FFMA.FTZ R34, R31, R34, R21 ;  /* 0x000000221f227223 */ /* 0x000fe20000010015 */
[--C-:B------:R-:W-:Y:S02]  /*6b80*/  HADD2.F32 R16, -RZ, R41.reuse.H1_H1 ;  /* 0x30000029ff107230 */ /* 0x100fe40000004100 */
[C---:B------:R-:W-:Y:S01]  /*6b90*/  FFMA.FTZ R17, R39.reuse, R17, R32 ;  /* 0x0000001127117223 */ /* 0x040fe20000010020 */
        /* <DEDUP_REMOVED lines=10> */
[----:B----4-:R-:W-:Y:S02]  /*6c40*/  HADD2.F32 R32, -RZ, R13.H0_H0 ;  /* 0x2000000dff207230 */ /* 0x010fe40000004100 */
[----:B------:R-:W-:Y:S01]  /*6c50*/  FFMA.FTZ R21, R39, R21, R34 ;  /* 0x0000001527157223 */ /* 0x000fe20000010022 */
[----:B------:R-:W-:-:S02]  /*6c60*/  HADD2.F32 R23, -RZ, R44.H0_H0 ;  /* 0x2000002cff177230 */ /* 0x000fc40000004100 */
[----:B------:R-:W-:Y:S01]  /*6c70*/  FFMA.FTZ R28, R39, R43, R28 ;  /* 0x0000002b271c7223 */ /* 0x000fe2000001001c */
        /* <DEDUP_REMOVED lines=16> */
[----:B------:R-:W-:Y:S01]  /*6d80*/  FFMA.FTZ R15, R23, R15, R28 ;  /* 0x0000000f170f7223 */ /* 0x000fe2000001001c */
[--C-:B------:R-:W-:Y:S02]  /*6d90*/  HADD2.F32 R17, -RZ, R9.reuse.H0_H0 ;  /* 0x20000009ff117230 */ /* 0x100fe40000004100 */
[----:B------:R-:W-:Y:S02]  /*6da0*/  HADD2.F32 R8, -RZ, R9.H1_H1 ;  /* 0x30000009ff087230 */ /* 0x000fe40000004100 */
[----:B0-----:R-:W-:Y:S02]  /*6db0*/  HADD2.F32 R35, -RZ, R35.H0_H0 ;  /* 0x20000023ff237230 */ /* 0x001fe40000004100 */
[--C-:B------:R-:W-:Y:S02]  /*6dc0*/  HADD2.F32 R9, -RZ, R10.reuse.H0_H0 ;  /* 0x2000000aff097230 */ /* 0x100fe40000004100 */
[----:B------:R-:W-:Y:S02]  /*6dd0*/  HADD2.F32 R23, -RZ, R11.H0_H0 ;  /* 0x2000000bff177230 */ /* 0x000fe40000004100 */
[----:B------:R-:W-:Y:S01]  /*6de0*/  FFMA.FTZ R16, R35, R16, R2 ;  /* 0x0000001023107223 */ /* 0x000fe20000010002 */
[----:B------:R-:W-:-:S02]  /*6df0*/  HADD2.F32 R10, -RZ, R10.H1_H1 ;  /* 0x3000000aff0a7230 */ /* 0x000fc40000004100 */
[C---:B------:R-:W-:Y:S01]  /*6e00*/  FFMA.FTZ R19, R35.reuse, R19, R12 ;  /* 0x0000001323137223 */ /* 0x040fe2000001000c */
[----:B------:R-:W-:Y:S02]  /*6e10*/  HADD2.F32 R14, -RZ, R11.H1_H1 ;  /* 0x3000000bff0e7230 */ /* 0x000fe40000004100 */
[C---:B------:R-:W-:Y:S01]  /*6e20*/  FFMA.FTZ R20, R35.reuse, R23, R20 ;  /* 0x0000001723147223 */ /* 0x040fe20000010014 */
[C---:B------:R-:W-:Y:S01]  /*6e30*/  FFMA.FTZ R17, R35.reuse, R17, R32 ;  /* 0x0000001123117223 */ /* 0x040fe20000010020 */
[C---:B------:R-:W-:Y:S01]  /*6e40*/  FFMA.FTZ R2, R35.reuse, R8, R13 ;  /* 0x0000000823027223 */ /* 0x040fe2000001000d */
[C---:B------:R-:W-:Y:S01]  /*6e50*/  FFMA.FTZ R18, R35.reuse, R9, R18 ;  /* 0x0000000923127223 */ /* 0x040fe20000010012 */
[C---:B------:R-:W-:Y:S01]  /*6e60*/  FFMA.FTZ R21, R35.reuse, R10, R21 ;  /* 0x0000000a23157223 */ /* 0x040fe20000010015 */
[----:B------:R-:W-:Y:S01]  /*6e70*/  FFMA.FTZ R23, R35, R14, R15 ;  /* 0x0000000e23177223 */ /* 0x000fe2000001000f */
[----:B------:R-:W-:Y:S01]  /*6e80*/  VIADD R30, R30, 0x40 ;  /* 0x000000401e1e7836 */ /* 0x000fe20000000000 */
[----:B------:R-:W-:Y:S06]  /*6e90*/  @!P1 BRA `(.L_x_3373) ;  /* 0xfffffff800b09947 */ /* 0x000fec000383ffff */
.L_x_3369:
[----:B------:R-:W-:Y:S05]  /*6ea0*/  BSYNC B1 ;  /* 0x0000000000017941 */ /* 0x000fea0003800000 */
.L_x_3368:
[----:B------:R-:W-:-:S13]  /*6eb0*/  ISETP.GE.AND P1, PT, R22, UR40, PT ;  /* 0x0000002816007c0c */ /* 0x000fda000bf26270 */
[----:B------:R-:W-:Y:S05]  /*6ec0*/  @P1 BRA `(.L_x_3367) ;  /* 0x0000000800c01947 */ /* 0x000fea0003800000 */
[----:B0-----:R-:W-:Y:S01]  /*6ed0*/  LOP3.LUT R8, RZ, R3, RZ, 0x33, !PT ;  /* 0x00000003ff087212 */ /* 0x001fe200078e33ff */
        /* <DEDUP_REMOVED lines=34> */
[----:B------:R-:W-:-:S04]  /*7100*/  LEA R8, P1, R10, UR4, 0x1 ;  /* 0x000000040a087c11 */ /* 0x000fc8000f8208ff */
[----:B------:R-:W-:-:S06]  /*7110*/  LEA.HI.X R9, R10, UR5, R9, 0x1, P1 ;  /* 0x000000050a097c11 */ /* 0x000fcc00088f0c09 */
[----:B------:R-:W2:Y:S01]  /*7120*/  LDG.E.128 R8, desc[UR36][R8.64] ;  /* 0x0000002408087981 */ /* 0x000ea2000c1e1d00 */
[----:B------:R-:W-:-:S06]  /*7130*/  LEA R12, R3, UR11, 0x1 ;  /* 0x0000000b030c7c11 */ /* 0x000fcc000f8e08ff */
[----:B------:R-:W0:Y:S02]  /*7140*/  LDS.U16 R12, [R12] ;  /* 0x000000000c0c7984 */ /* 0x000e240000000400 */
[----:B0-----:R-:W-:Y:S02]  /*7150*/  HADD2.F32 R13, -RZ, R12.H0_H0 ;  /* 0x2000000cff0d7230 */ /* 0x001fe40000004100 */
[--C-:B--2---:R-:W-:Y:S02]  /*7160*/  HADD2.F32 R14, -RZ, R8.reuse.H0_H0 ;  /* 0x20000008ff0e7230 */ /* 0x104fe40000004100 */
[----:B------:R-:W-:Y:S02]  /*7170*/  HADD2.F32 R28, -RZ, R8.H1_H1 ;  /* 0x30000008ff1c7230 */ /* 0x000fe40000004100 */
        /* <DEDUP_REMOVED lines=13> */
[----:B------:R-:W-:-:S07]  /*7250*/  FFMA.FTZ R23, R13, R8, R23 ;  /* 0x000000080d177223 */ /* 0x000fce0000010017 */
.L_x_3377:
[----:B------:R-:W-:Y:S05]  /*7260*/  BSYNC B2 ;  /* 0x0000000000027941 */ /* 0x000fea0003800000 */
.L_x_3376:
[----:B------:R-:W-:-:S07]  /*7270*/  VIADD R22, R22, 0x8 ;  /* 0x0000000816167836 */ /* 0x000fce0000000000 */
.L_x_3375:
[----:B------:R-:W-:Y:S05]  /*7280*/  BSYNC B1 ;  /* 0x0000000000017941 */ /* 0x000fea0003800000 */
.L_x_3374:
[----:B------:R-:W-:-:S13]  /*7290*/  LOP3.LUT P1, RZ, R31, 0xfffffff8, RZ, 0xc0, !PT ;  /* 0xfffffff81fff7812 */ /* 0x000fda000782c0ff */
[----:B------:R-:W-:Y:S05]  /*72a0*/  @!P1 BRA `(.L_x_3367) ;  /* 0x0000000400c89947 */ /* 0x000fea0003800000 */
[----:B------:R-:W-:Y:S01]  /*72b0*/  LEA R8, R22, UR9, 0x1 ;  /* 0x0000000916087c11 */ /* 0x000fe2000f8e08ff */
[----:B------:R-:W-:Y:S01]  /*72c0*/  IMAD.MOV.U32 R10, RZ, RZ, RZ ;  /* 0x000000ffff0a7224 */ /* 0x000fe200078e00ff */
[----:B------:R-:W-:-:S05]  /*72d0*/  MOV R9, UR42 ;  /* 0x0000002a00097c02 */ /* 0x000fca0008000f00 */
[----:B------:R-:W-:-:S05]  /*72e0*/  IMAD R8, R9, -0x2, R8 ;  /* 0xfffffffe09087824 */ /* 0x000fca00078e0208 */
[----:B------:R-:W-:-:S07]  /*72f0*/  IADD3 R33, R8, UR10, RZ ;  /* 0x0000000a08217c10 */ /* 0x000fce000fffe0ff */
.L_x_3382:
[----:B------:R-:W0:Y:S01]  /*7300*/  LDC R35, c[0x0][0x284] ;  /* 0x0000a100ff237b82 */ /* 0x000e220000000800 */
[C---:B------:R-:W-:Y:S01]  /*7310*/  VIADD R34, R22.reuse, 0x8 ;  /* 0x0000000816227836 */ /* 0x040fe20000000000 */
        /* <DEDUP_REMOVED lines=32> */
[----:B------:R-:W-:Y:S02]  /*7520*/  LEA.HI.X R9, R11, UR5, R12, 0x1, P3 ;  /* 0x000000050b097c11 */ /* 0x000fe400098f0c0c */
[----:B------:R-:W0:Y:S04]  /*7530*/  LDS.U16 R11, [R32] ;  /* 0x00000000200b7984 */ /* 0x000e280000000400 */
[----:B------:R-:W2:Y:S01]  /*7540*/  LDG.E.128 R12, desc[UR36][R8.64] ;  /* 0x00000024080c7981 */ /* 0x000ea2000c1e1d00 */
[----:B0-----:R-:W-:Y:S02]  /*7550*/  HADD2.F32 R11, -RZ, R11.H0_H0 ;  /* 0x2000000bff0b7230 */ /* 0x001fe40000004100 */
[----:B--2---:R-:W-:Y:S02]  /*7560*/  HADD2.F32 R27, -RZ, R12.H0_H0 ;  /* 0x2000000cff1b7230 */ /* 0x004fe40000004100 */
[----:B------:R-:W-:-:S02]  /*7570*/  HADD2.F32 R28, -RZ, R13.H0_H0 ;  /* 0x2000000dff1c7230 */ /* 0x000fc40000004100 */
[----:B------:R-:W-:Y:S02]  /*7580*/  HADD2.F32 R29, -RZ, R14.H0_H0 ;  /* 0x2000000eff1d7230 */ /* 0x000fe40000004100 */
        /* <DEDUP_REMOVED lines=9> */
[----:B------:R-:W-:Y:S02]  /*7620*/  HADD2.F32 R30, -RZ, R15.H1_H1 ;  /* 0x3000000fff1e7230 */ /* 0x000fe40000004100 */
[C---:B------:R-:W-:Y:S01]  /*7630*/  FFMA.FTZ R21, R11.reuse, R14, R21 ;  /* 0x0000000e0b157223 */ /* 0x040fe20000010015 */
[C---:B------:R-:W-:Y:S02]  /*7640*/  FFMA.FTZ R20, R11.reuse, R31, R20 ;  /* 0x0000001f0b147223 */ /* 0x040fe40000010014 */
[----:B------:R-:W-:-:S07]  /*7650*/  FFMA.FTZ R23, R11, R30, R23 ;  /* 0x0000001e0b177223 */ /* 0x000fce0000010017 */
.L_x_3379:
[----:B------:R-:W-:Y:S05]  /*7660*/  BSYNC B1 ;  /* 0x0000000000017941 */ /* 0x000fea0003800000 */
.L_x_3378:
        /* <DEDUP_REMOVED lines=30> */
[----:B------:R-:W0:Y:S04]  /*7850*/  LDS.U16 R11, [R32+0x10] ;  /* 0x00001000200b7984 */ /* 0x000e280000000400 */
        /* <DEDUP_REMOVED lines=18> */
.L_x_3381:
[----:B------:R-:W-:Y:S05]  /*7980*/  BSYNC B1 ;  /* 0x0000000000017941 */ /* 0x000fea0003800000 */
.L_x_3380:
[----:B------:R-:W-:Y:S01]  /*7990*/  VIADD R22, R22, 0x10 ;  /* 0x0000001016167836 */ /* 0x000fe20000000000 */
[----:B------:R-:W-:-:S04]  /*79a0*/  IADD3 R10, R10, 0x20, RZ ;  /* 0x000000200a0a7810 */ /* 0x000fc80007ffe0ff */
[----:B------:R-:W-:-:S13]  /*79b0*/  ISETP.GE.AND P1, PT, R22, UR40, PT ;  /* 0x0000002816007c0c */ /* 0x000fda000bf26270 */
[----:B------:R-:W-:Y:S05]  /*79c0*/  @!P1 BRA `(.L_x_3382) ;  /* 0xfffffff8004c9947 */ /* 0x000fea000383ffff */
.L_x_3367:
[----:B------:R-:W-:Y:S05]  /*79d0*/  BSYNC B0 ;  /* 0x0000000000007941 */ /* 0x000fea0003800000 */
.L_x_3366:
        /* <DEDUP_REMOVED lines=11> */
[----:B------:R-:W-:Y:S01]  /*7a90*/  IMAD.U32 R9, RZ, RZ, UR4 ;  /* 0x00000004ff097e24 */ /* 0x000fe2000f8e00ff */
[----:B------:R-:W-:Y:S02]  /*7aa0*/  @UP0 ULDC.64 UR4, c[0x0][0x2e8] ;  /* 0x0000ba0000040ab9 */ /* 0x000fe40000000a00 */
[----:B------:R-:W-:Y:S01]  /*7ab0*/  MOV R10, UR4 ;  /* 0x00000004000a7c02 */ /* 0x000fe20008000f00 */
[----:B------:R-:W-:Y:S02]  /*7ac0*/  @P3 IMAD R9, R9, 0x90, R0 ;  /* 0x0000009009093824 */ /* 0x000fe400078e0200 */
[----:B------:R-:W-:Y:S02]  /*7ad0*/  IMAD.U32 R11, RZ, RZ, UR5 ;  /* 0x00000005ff0b7e24 */ /* 0x000fe4000f8e00ff */
[----:B------:R-:W-:Y:S02]  /*7ae0*/  @P3 IMAD.WIDE R10, R9, 0x2, R10 ;  /* 0x00000002090a3825 */ /* 0x000fe400078e020a */
[----:B------:R-:W0:Y:S01]  /*7af0*/  @P2 LDC.64 R8, c[0x0][0x238] ;  /* 0x00008e00ff082b82 */ /* 0x000e220000000a00 */
[----:B------:R-:W-:-:S02]  /*7b00*/  UIMAD UR5, UR46, 0x90, URZ ;  /* 0x000000902e0578a4 */ /* 0x000fc4000f8e023f */
[----:B------:R-:W-:Y:S01]  /*7b10*/  UIMAD UR4, UR7, 0x90, URZ ;  /* 0x00000090070478a4 */ /* 0x000fe2000f8e023f */
[----:B------:R-:W-:Y:S01]  /*7b20*/  IMAD R25, R25, 0x90, R0 ;  /* 0x0000009019197824 */ /* 0x000fe200078e0200 */
[----:B------:R-:W-:Y:S01]  /*7b30*/  UIMAD UR5, UR45, UR6, UR5 ;  /* 0x000000062d0572a4 */ /* 0x000fe2000f8e0205 */
[----:B------:R1:W5:Y:S01]  /*7b40*/  @P3 LDG.E.128 R32, desc[UR36][R10.64] ;  /* 0x000000240a203981 */ /* 0x000362000c1e1d00 */
[----:B------:R-:W-:-:S04]  /*7b50*/  UISETP.NE.AND UP0, UPT, UR6, URZ, UPT ;  /* 0x0000003f0600728c */ /* 0x000fc8000bf05270 */
[----:B------:R-:W-:-:S06]  /*7b60*/  USEL UR4, UR4, UR5, !UP0 ;  /* 0x0000000504047287 */ /* 0x000fcc000c000000 */
[----:B------:R-:W-:-:S05]  /*7b70*/  IADD3 R13, R0, UR4, RZ ;  /* 0x00000004000d7c10 */ /* 0x000fca000fffe0ff */
[----:B0-----:R-:W-:-:S05]  /*7b80*/  @P2 IMAD.WIDE R8, R13, 0x2, R8 ;  /* 0x000000020d082825 */ /* 0x001fca00078e0208 */
[----:B------:R0:W5:Y:S01]  /*7b90*/  @P2 LDG.E.128 R28, desc[UR36][R8.64] ;  /* 0x00000024081c2981 */ /* 0x000162000c1e1d00 */
[----:B------:R-:W-:Y:S01]  /*7ba0*/  UIADD3 UR4, -UR42, UR40, URZ ;  /* 0x000000282a047290 */ /* 0x000fe2000fffe13f */
[----:B-1----:R-:W-:-:S03]  /*7bb0*/  SHF.R.S32.HI R10, RZ, 0x1f, R25 ;  /* 0x0000001fff0a7819 */ /* 0x002fc60000011419 */
[----:B------:R-:W-:-:S09]  /*7bc0*/  ULEA UR4, UR4, UR11, 0x1 ;  /* 0x0000000b04047291 */ /* 0x000fd2000f8e083f */
[----:B------:R-:W1:Y:S01]  /*7bd0*/  LDS.U16 R36, [UR4] ;  /* 0x00000004ff247984 */ /* 0x000e620008000400 */
[----:B------:R-:W-:-:S06]  /*7be0*/  UIMAD UR4, UR41, 0x90, URZ ;  /* 0x00000090290478a4 */ /* 0x000fcc000f8e023f */
[----:B------:R-:W-:Y:S01]  /*7bf0*/  IMAD.U32 R11, RZ, RZ, UR4 ;  /* 0x00000004ff0b7e24 */ /* 0x000fe2000f8e00ff */
[----:B------:R-:W-:Y:S01]  /*7c00*/  IADD3 R25, P1, R25, UR4, RZ ;  /* 0x0000000419197c10 */ /* 0x000fe2000ff3e0ff */
[----:B------:R-:W-:-:S03]  /*7c10*/  ULDC.64 UR4, c[0x0][0x250] ;  /* 0x0000940000047ab9 */ /* 0x000fc60000000a00 */
        /* <DEDUP_REMOVED lines=8> */
[----:B-----5:R-:W2:Y:S04]  /*7ca0*/  LDG.E.64 R28, desc[UR36][R8.64] ;  /* 0x00000024081c7981 */ /* 0x020ea8000c1e1b00 */
[----:B0-----:R0:W3:Y:S01]  /*7cb0*/  LDG.E R13, desc[UR36][R12.64+0x8] ;  /* 0x000008240c0d7981 */ /* 0x0010e2000c1e1900 */
[C---:B--2---:R-:W-:Y:S01]  /*7cc0*/  SHF.R.U64 R26, R28.reuse, 0x10, R29 ;  /* 0x000000101c1a7819 */ /* 0x044fe2000000121d */
[----:B------:R-:W3:Y:S01]  /*7cd0*/  I2F.S8 R22, R29 ;  /* 0x0000001d00167306 */ /* 0x000ee20000001400 */
[----:B------:R-:W-:-:S02]  /*7ce0*/  PRMT R8, R28, 0x9910, RZ ;  /* 0x000099101c087816 */ /* 0x000fc400000000ff */
[----:B0-----:R-:W-:Y:S02]  /*7cf0*/  PRMT R12, R29, 0x9910, RZ ;  /* 0x000099101d0c7816 */ /* 0x001fe400000000ff */
[----:B------:R-:W-:Y:S02]  /*7d00*/  PRMT R9, R26, 0x9910, RZ ;  /* 0x000099101a097816 */ /* 0x000fe400000000ff */
[--C-:B------:R-:W-:Y:S01]  /*7d10*/  SHF.R.S32.HI R25, RZ, 0x18, R29.reuse ;  /* 0x00000018ff197819 */ /* 0x100fe2000001141d */
[----:B------:R3:W0:Y:S01]  /*7d20*/  I2F.S8 R15, R26 ;  /* 0x0000001a000f7306 */ /* 0x0006220000001400 */
[----:B------:R-:W-:Y:S02]  /*7d30*/  SHF.R.U32.HI R24, RZ, 0x10, R29 ;  /* 0x00000010ff187819 */ /* 0x000fe4000001161d */
        /* <DEDUP_REMOVED lines=11> */
[----:B--2---:R-:W-:-:S07]  /*7df0*/  FMUL.FTZ R24, R24, R13 ;  /* 0x0000000d18187220 */ /* 0x004fce0000410000 */
[----:B------:R-:W2:Y:S01]  /*7e00*/  I2F.S16 R12, R12 ;  /* 0x0000000c000c7306 */ /* 0x000ea20000101400 */
[----:B------:R-:W-:Y:S01]  /*7e10*/  F2FP.F16.F32.PACK_AB R31, R27, R24 ;  /* 0x000000181b1f723e */ /* 0x000fe200000000ff */
[----:B0-----:R-:W-:-:S06]  /*7e20*/  FMUL.FTZ R15, R8, R13 ;  /* 0x0000000d080f7220 */ /* 0x001fcc0000410000 */
[----:B------:R-:W0:Y:S01]  /*7e30*/  I2F.S16 R9, R9 ;  /* 0x0000000900097306 */ /* 0x000e220000101400 */
[----:B------:R-:W-:Y:S01]  /*7e40*/  F2FP.F16.F32.PACK_AB R28, R15, R14 ;  /* 0x0000000e0f1c723e */ /* 0x000fe200000000ff */
[----:B--2---:R-:W-:-:S05]  /*7e50*/  FMUL.FTZ R25, R12, R13 ;  /* 0x0000000d0c197220 */ /* 0x004fca0000410000 */
[----:B------:R-:W-:Y:S01]  /*7e60*/  F2FP.F16.F32.PACK_AB R30, R25, R26 ;  /* 0x0000001a191e723e */ /* 0x000fe200000000ff */
[----:B0-----:R-:W-:-:S05]  /*7e70*/  FMUL.FTZ R13, R9, R13 ;  /* 0x0000000d090d7220 */ /* 0x001fca0000410000 */
[----:B------:R-:W-:-:S07]  /*7e80*/  F2FP.F16.F32.PACK_AB R29, R13, R22 ;  /* 0x000000160d1d723e */ /* 0x000fce00000000ff */
.L_x_3385:
[----:B-----5:R-:W-:Y:S01]  /*7e90*/  HFMA2.MMA R4, R28, 1, 1, R4 ;  /* 0x3c003c001c047835 */ /* 0x020fe20000000004 */
[----:B------:R-:W-:Y:S01]  /*7ea0*/  HADD2 R5, R29, R5 ;  /* 0x000000051d057230 */ /* 0x000fe20000000000 */
[----:B------:R-:W-:Y:S01]  /*7eb0*/  HFMA2.MMA R6, R30, 1, 1, R6 ;  /* 0x3c003c001e067835 */ /* 0x000fe20000000006 */
[----:B------:R-:W-:Y:S02]  /*7ec0*/  HADD2 R7, R31, R7 ;  /* 0x000000071f077230 */ /* 0x000fe40000000000 */
[----:B-1----:R-:W-:Y:S02]  /*7ed0*/  HADD2.F32 R9, -RZ, R36.H0_H0 ;  /* 0x20000024ff097230 */ /* 0x002fe40000004100 */
        /* <DEDUP_REMOVED lines=21> */
.L_x_3384:
[----:B------:R-:W-:Y:S05]  /*8030*/  BSYNC B0 ;  /* 0x0000000000007941 */ /* 0x000fea0003800000 */
.L_x_3383:
[----:B------:R-:W-:Y:S06]  /*8040*/  BAR.SYNC.DEFER_BLOCKING 0x0 ;  /* 0x0000000000007b1d */ /* 0x000fec0000010000 */
[----:B------:R-:W-:Y:S05]  /*8050*/  @P0 BRA `(.L_x_3386) ;  /* 0x0000000400940947 */ /* 0x000fea0003800000 */
[----:B-----5:R-:W1:Y:S01]  /*8060*/  S2R R7, SR_TID.X ;  /* 0x0000000000077919 */ /* 0x020e620000002100 */
[----:B------:R-:W-:-:S05]  /*8070*/  IMAD R3, R3, 0x90, R0 ;  /* 0x0000009003037824 */ /* 0x000fca00078e0200 */
[----:B------:R-:W-:Y:S02]  /*8080*/  LEA R3, R3, UR10, 0x1 ;  /* 0x0000000a03037c11 */ /* 0x000fe4000f8e08ff */
[C---:B-1----:R-:W-:Y:S02]  /*8090*/  LOP3.LUT R4, R7.reuse, 0xffffff80, RZ, 0xc0, !PT ;  /* 0xffffff8007047812 */ /* 0x042fe400078ec0ff */
[C---:B------:R-:W-:Y:S02]  /*80a0*/  LOP3.LUT R5, R7.reuse, 0xffffffc0, RZ, 0xc0, !PT ;  /* 0xffffffc007057812 */ /* 0x040fe400078ec0ff */
        /* <DEDUP_REMOVED lines=8> */
[----:B------:R-:W-:Y:S02]  /*8130*/  F2FP.F16.F32.PACK_AB R4, R19, R16 ;  /* 0x000000101304723e */ /* 0x000fe400000000ff */
[----:B------:R-:W-:Y:S02]  /*8140*/  F2FP.F16.F32.PACK_AB R5, R2, R17 ;  /* 0x000000110205723e */ /* 0x000fe400000000ff */
[----:B------:R-:W-:Y:S02]  /*8150*/  F2FP.F16.F32.PACK_AB R6, R21, R18 ;  /* 0x000000121506723e */ /* 0x000fe400000000ff */
[----:B------:R-:W-:-:S05]  /*8160*/  F2FP.F16.F32.PACK_AB R7, R23, R20 ;  /* 0x000000141707723e */ /* 0x000fca00000000ff */
[----:B------:R1:W-:Y:S02]  /*8170*/  STS.128 [R3+-0x480], R4 ;  /* 0xfffb800403007388 */ /* 0x0003e40000000c00 */
.L_x_3387:
[----:B------:R-:W-:Y:S05]  /*8180*/  WARPSYNC.ALL ;  /* 0x0000000000007948 */ /* 0x000fea0003800000 */
[----:B------:R-:W-:Y:S06]  /*8190*/  BAR.SYNC.DEFER_BLOCKING 0x0 ;  /* 0x0000000000007b1d */ /* 0x000fec0000010000 */
[----:B------:R-:W-:Y:S04]  /*81a0*/  BSSY B0, `(.L_x_3388) ;  /* 0x0000013000007945 */ /* 0x000fe80003800000 */
[----:B------:R-:W-:Y:S05]  /*81b0*/  @P2 BRA `(.L_x_3389) ;  /* 0x0000000000442947 */ /* 0x000fea0003800000 */
[----:B-1----:R-:W0:Y:S02]  /*81c0*/  LDS.128 R4, [R3] ;  /* 0x0000000003047984 */ /* 0x002e240000000c00 */
[----:B0-----:R-:W-:Y:S02]  /*81d0*/  HADD2.F32 R9, -RZ, R4.H0_H0 ;  /* 0x20000004ff097230 */ /* 0x001fe40000004100 */
[--C-:B------:R-:W-:Y:S02]  /*81e0*/  HADD2.F32 R8, -RZ, R5.reuse.H0_H0 ;  /* 0x20000005ff087230 */ /* 0x100fe40000004100 */
[----:B------:R-:W-:Y:S02]  /*81f0*/  HADD2.F32 R11, -RZ, R6.H0_H0 ;  /* 0x20000006ff0b7230 */ /* 0x000fe40000004100 */
[----:B------:R-:W-:Y:S01]  /*8200*/  FADD.FTZ R16, R16, R9 ;  /* 0x0000000910107221 */ /* 0x000fe20000010000 */
[----:B------:R-:W-:Y:S02]  /*8210*/  HADD2.F32 R4, -RZ, R4.H1_H1 ;  /* 0x30000004ff047230 */ /* 0x000fe40000004100 */
[----:B------:R-:W-:Y:S01]  /*8220*/  FADD.FTZ R17, R17, R8 ;  /* 0x0000000811117221 */ /* 0x000fe20000010000 */
[----:B------:R-:W-:-:S02]  /*8230*/  HADD2.F32 R5, -RZ, R5.H1_H1 ;  /* 0x30000005ff057230 */ /* 0x000fc40000004100 */
[----:B------:R-:W-:Y:S01]  /*8240*/  FADD.FTZ R18, R18, R11 ;  /* 0x0000000b12127221 */ /* 0x000fe20000010000 */
[----:B------:R-:W-:Y:S02]  /*8250*/  HADD2.F32 R6, -RZ, R6.H1_H1 ;  /* 0x30000006ff067230 */ /* 0x000fe40000004100 */
[----:B------:R-:W-:Y:S01]  /*8260*/  FADD.FTZ R19, R19, R4 ;  /* 0x0000000413137221 */ /* 0x000fe20000010000 */
[--C-:B------:R-:W-:Y:S02]  /*8270*/  HADD2.F32 R13, -RZ, R7.reuse.H0_H0 ;  /* 0x20000007ff0d7230 */ /* 0x100fe40000004100 */
[----:B------:R-:W-:Y:S01]  /*8280*/  FADD.FTZ R2, R2, R5 ;  /* 0x0000000502027221 */ /* 0x000fe20000010000 */
[----:B------:R-:W-:Y:S02]  /*8290*/  HADD2.F32 R10, -RZ, R7.H1_H1 ;  /* 0x30000007ff0a7230 */ /* 0x000fe40000004100 */
[----:B------:R-:W-:Y:S01]  /*82a0*/  FADD.FTZ R21, R21, R6 ;  /* 0x0000000615157221 */ /* 0x000fe20000010000 */
[----:B------:R-:W-:-:S02]  /*82b0*/  FADD.FTZ R20, R20, R13 ;  /* 0x0000000d14147221 */ /* 0x000fc40000010000 */
[----:B------:R-:W-:-:S07]  /*82c0*/  FADD.FTZ R23, R23, R10 ;  /* 0x0000000a17177221 */ /* 0x000fce0000010000 */
.L_x_3389:
[----:B------:R-:W-:Y:S05]  /*82d0*/  BSYNC B0 ;  /* 0x0000000000007941 */ /* 0x000fea0003800000 */
.L_x_3388:
[----:B------:R-:W-:Y:S06]  /*82e0*/  BAR.SYNC.DEFER_BLOCKING 0x0 ;  /* 0x0000000000007b1d */ /* 0x000fec0000010000 */
[----:B------:R-:W-:Y:S04]  /*82f0*/  BSSY B0, `(.L_x_3390) ;  /* 0x0000007000007945 */ /* 0x000fe80003800000 */
[----:B------:R-:W-:Y:S05]  /*8300*/  @P3 BRA `(.L_x_3391) ;  /* 0x0000000000143947 */ /* 0x000fea0003800000 */
[----:B-1----:R-:W-:Y:S02]  /*8310*/  F2FP.F16.F32.PACK_AB R4, R19, R16 ;  /* 0x000000101304723e */ /* 0x002fe400000000ff */
[----:B------:R-:W-:Y:S02]  /*8320*/  F2FP.F16.F32.PACK_AB R5, R2, R17 ;  /* 0x000000110205723e */ /* 0x000fe400000000ff */
[----:B------:R-:W-:Y:S02]  /*8330*/  F2FP.F16.F32.PACK_AB R6, R21, R18 ;  /* 0x000000121506723e */ /* 0x000fe400000000ff */
[----:B------:R-:W-:-:S05]  /*8340*/  F2FP.F16.F32.PACK_AB R7, R23, R20 ;  /* 0x000000141707723e */ /* 0x000fca00000000ff */
[----:B------:R2:W-:Y:S02]  /*8350*/  STS.128 [R3+-0x240], R4 ;  /* 0xfffdc00403007388 */ /* 0x0005e40000000c00 */
.L_x_3391:
[----:B------:R-:W-:Y:S05]  /*8360*/  BSYNC B0 ;  /* 0x0000000000007941 */ /* 0x000fea0003800000 */
.L_x_3390:
[----:B------:R-:W-:Y:S06]  /*8370*/  BAR.SYNC.DEFER_BLOCKING 0x0 ;  /* 0x0000000000007b1d */ /* 0x000fec0000010000 */
[----:B------:R-:W-:Y:S04]  /*8380*/  BSSY B0, `(.L_x_3392) ;  /* 0x0000013000007945 */ /* 0x000fe80003800000 */
[----:B------:R-:W-:Y:S05]  /*8390*/  @P4 BRA `(.L_x_3393) ;  /* 0x0000000000444947 */ /* 0x000fea0003800000 */
[----:B-12---:R-:W0:Y:S02]  /*83a0*/  LDS.128 R4, [R3] ;  /* 0x0000000003047984 */ /* 0x006e240000000c00 */
        /* <DEDUP_REMOVED lines=16> */
.L_x_3393:
[----:B------:R-:W-:Y:S05]  /*84b0*/  BSYNC B0 ;  /* 0x0000000000007941 */ /* 0x000fea0003800000 */
.L_x_3392:
[----:B------:R-:W-:Y:S06]  /*84c0*/  BAR.SYNC.DEFER_BLOCKING 0x0 ;  /* 0x0000000000007b1d */ /* 0x000fec0000010000 */
[----:B------:R-:W-:Y:S04]  /*84d0*/  BSSY B0, `(.L_x_3394) ;  /* 0x0000007000007945 */ /* 0x000fe80003800000 */
[----:B------:R-:W-:Y:S05]  /*84e0*/  @P5 BRA `(.L_x_3395) ;  /* 0x0000000000145947 */ /* 0x000fea0003800000 */
[----:B-12---:R-:W-:Y:S02]  /*84f0*/  F2FP.F16.F32.PACK_AB R4, R19, R16 ;  /* 0x000000101304723e */ /* 0x006fe400000000ff */
[----:B------:R-:W-:Y:S02]  /*8500*/  F2FP.F16.F32.PACK_AB R5, R2, R17 ;  /* 0x000000110205723e */ /* 0x000fe400000000ff */
[----:B------:R-:W-:Y:S02]  /*8510*/  F2FP.F16.F32.PACK_AB R6, R21, R18 ;  /* 0x000000121506723e */ /* 0x000fe400000000ff */
[----:B------:R-:W-:-:S05]  /*8520*/  F2FP.F16.F32.PACK_AB R7, R23, R20 ;  /* 0x000000141707723e */ /* 0x000fca00000000ff */
[----:B------:R3:W-:Y:S02]  /*8530*/  STS.128 [R3+-0x120], R4 ;  /* 0xfffee00403007388 */ /* 0x0007e40000000c00 */
.L_x_3395:
[----:B------:R-:W-:Y:S05]  /*8540*/  BSYNC B0 ;  /* 0x0000000000007941 */ /* 0x000fea0003800000 */
.L_x_3394:
[----:B------:R-:W-:Y:S06]  /*8550*/  BAR.SYNC.DEFER_BLOCKING 0x0 ;  /* 0x0000000000007b1d */ /* 0x000fec0000010000 */
[----:B------:R-:W-:Y:S04]  /*8560*/  BSSY B0, `(.L_x_3396) ;  /* 0x0000013000007945 */ /* 0x000fe80003800000 */
[----:B------:R-:W-:Y:S05]  /*8570*/  @P6 BRA `(.L_x_3397) ;  /* 0x0000000000446947 */ /* 0x000fea0003800000 */
[----:B-123--:R-:W0:Y:S02]  /*8580*/  LDS.128 R4, [R3] ;  /* 0x0000000003047984 */ /* 0x00ee240000000c00 */
        /* <DEDUP_REMOVED lines=16> */
.L_x_3397:
[----:B------:R-:W-:Y:S05]  /*8690*/  BSYNC B0 ;  /* 0x0000000000007941 */ /* 0x000fea0003800000 */
.L_x_3396:
[----:B------:R-:W-:Y:S06]  /*86a0*/  BAR.SYNC.DEFER_BLOCKING 0x0 ;  /* 0x0000000000007b1d */ /* 0x000fec0000010000 */
.L_x_3386:
[----:B-123--:R-:W1:Y:S02]  /*86b0*/  S2R R3, SR_TID.X ;  /* 0x0000000000037919 */ /* 0x00ee640000002100 */
[----:B-1----:R-:W-:-:S04]  /*86c0*/  IADD3 R3, R3, 0x1f, RZ ;  /* 0x0000001f03037810 */ /* 0x002fc80007ffe0ff */
[----:B------:R-:W-:-:S13]  /*86d0*/  ISETP.GT.U32.OR P0, PT, R3, 0x3e, P0 ;  /* 0x0000003e0300780c */ /* 0x000fda0000704470 */
[----:B------:R-:W-:Y:S05]  /*86e0*/  @P0 EXIT ;  /* 0x000000000000094d */ /* 0x000fea0003800000 */
[----:B------:R-:W1:Y:S02]  /*86f0*/  LDC R3, c[0x0][0x308] ;  /* 0x0000c200ff037b82 */ /* 0x000e640000000800 */
[----:B-1----:R-:W-:-:S13]  /*8700*/  ISETP.NE.AND P0, PT, R3, 0x2, PT ;  /* 0x000000020300780c */ /* 0x002fda0003f05270 */
[----:B------:R-:W-:Y:S05]  /*8710*/  @!P0 BRA `(.L_x_3398) ;  /* 0x0000000000348947 */ /* 0x000fea0003800000 */
[----:B-----5:R-:W1:Y:S01]  /*8720*/  LDC.64 R4, c[0x0][0x210] ;  /* 0x00008400ff047b82 */ /* 0x020e620000000a00 */
[----:B------:R-:W-:Y:S01]  /*8730*/  IMAD.U32 R3, RZ, RZ, UR7 ;  /* 0x00000007ff037e24 */ /* 0x000fe2000f8e00ff */
[----:B------:R-:W-:Y:S02]  /*8740*/  F2FP.F16.F32.PACK_AB R19, R19, R16 ;  /* 0x000000101313723e */ /* 0x000fe400000000ff */
[----:B------:R-:W-:Y:S01]  /*8750*/  F2FP.F16.F32.PACK_AB R17, R2, R17 ;  /* 0x000000110211723e */ /* 0x000fe200000000ff */
[----:B------:R-:W-:Y:S01]  /*8760*/  IMAD R3, R3, 0x90, R0 ;  /* 0x0000009003037824 */ /* 0x000fe200078e0200 */
[----:B------:R-:W-:Y:S02]  /*8770*/  F2FP.F16.F32.PACK_AB R21, R21, R18 ;  /* 0x000000121515723e */ /* 0x000fe400000000ff */
[----:B------:R-:W-:Y:S01]  /*8780*/  F2FP.F16.F32.PACK_AB R23, R23, R20 ;  /* 0x000000141717723e */ /* 0x000fe200000000ff */
[----:B-1----:R-:W-:-:S05]  /*8790*/  IMAD.WIDE R4, R3, 0x2, R4 ;  /* 0x0000000203047825 */ /* 0x002fca00078e0204 */
[----:B------:R-:W-:Y:S04]  /*87a0*/  STG.E desc[UR36][R4.64], R19 ;  /* 0x0000001304007986 */ /* 0x000fe8000c101924 */
[----:B------:R-:W-:Y:S04]  /*87b0*/  STG.E desc[UR36][R4.64+0x4], R17 ;  /* 0x0000041104007986 */ /* 0x000fe8000c101924 */
[----:B------:R-:W-:Y:S04]  /*87c0*/  STG.E desc[UR36][R4.64+0x8], R21 ;  /* 0x0000081504007986 */ /* 0x000fe8000c101924 */
[----:B------:R-:W-:Y:S01]  /*87d0*/  STG.E desc[UR36][R4.64+0xc], R23 ;  /* 0x00000c1704007986 */ /* 0x000fe2000c101924 */
[----:B------:R-:W-:Y:S05]  /*87e0*/  EXIT ;  /* 0x000000000000794d */ /* 0x000fea0003800000 */
.L_x_3398:
[----:B-----5:R-:W1:Y:S01]  /*87f0*/  LDC.64 R4, c[0x0][0x300] ;  /* 0x0000c000ff047b82 */ /* 0x020e620000000a00 */
[----:B------:R-:W-:Y:S01]  /*8800*/  ULDC.64 UR4, c[0x0][0x210] ;  /* 0x0000840000047ab9 */ /* 0x000fe20000000a00 */
[----:B-1----:R-:W2:Y:S02]  /*8810*/  LDG.E R4, desc[UR36][R4.64] ;  /* 0x0000002404047981 */ /* 0x002ea4000c1e1900 */
[C---:B--2---:R-:W-:Y:S01]  /*8820*/  FMUL.FTZ R19, R4.reuse, R19 ;  /* 0x0000001304137220 */ /* 0x044fe20000410000 */
[C---:B------:R-:W-:Y:S01]  /*8830*/  FMUL.FTZ R17, R4.reuse, R17 ;  /* 0x0000001104117220 */ /* 0x040fe20000410000 */
[C---:B------:R-:W-:Y:S01]  /*8840*/  FMUL.FTZ R2, R4.reuse, R2 ;  /* 0x0000000204027220 */ /* 0x040fe20000410000 */
[C---:B------:R-:W-:Y:S01]  /*8850*/  FMUL.FTZ R16, R4.reuse, R16 ;  /* 0x0000001004107220 */ /* 0x040fe20000410000 */
[C---:B------:R-:W-:Y:S01]  /*8860*/  FMUL.FTZ R18, R4.reuse, R18 ;  /* 0x0000001204127220 */ /* 0x040fe20000410000 */
[C---:B------:R-:W-:Y:S01]  /*8870*/  FMUL.FTZ R21, R4.reuse, R21 ;  /* 0x0000001504157220 */ /* 0x040fe20000410000 */
[----:B------:R-:W1:Y:S01]  /*8880*/  F2I.S8.NTZ R19, R19 ;  /* 0x0000001300137305 */ /* 0x000e620000202100 */
[C---:B------:R-:W-:Y:S01]  /*8890*/  FMUL.FTZ R20, R4.reuse, R20 ;  /* 0x0000001404147220 */ /* 0x040fe20000410000 */
[----:B------:R-:W-:-:S06]  /*88a0*/  FMUL.FTZ R4, R4, R23 ;  /* 0x0000001704047220 */ /* 0x000fcc0000410000 */
[----:B------:R-:W2:Y:S01]  /*88b0*/  F2I.S8.NTZ R17, R17 ;  /* 0x0000001100117305 */ /* 0x000ea20000202100 */
[----:B-1----:R-:W-:-:S07]  /*88c0*/  PRMT R19, R19, 0x8880, RZ ;  /* 0x0000888013137816 */ /* 0x002fce00000000ff */
[----:B------:R-:W1:Y:S01]  /*88d0*/  F2I.S8.NTZ R2, R2 ;  /* 0x0000000200027305 */ /* 0x000e620000202100 */
[----:B--2---:R-:W-:-:S07]  /*88e0*/  PRMT R3, R17, 0x8880, RZ ;  /* 0x0000888011037816 */ /* 0x004fce00000000ff */
[----:B------:R-:W2:Y:S01]  /*88f0*/  F2I.S8.NTZ R16, R16 ;  /* 0x0000001000107305 */ /* 0x000ea20000202100 */
[----:B------:R-:W-:Y:S02]  /*8900*/  PRMT R3, R3, 0x7710, RZ ;  /* 0x0000771003037816 */ /* 0x000fe400000000ff */
[----:B-1----:R-:W-:-:S05]  /*8910*/  PRMT R5, R2, 0x8880, RZ ;  /* 0x0000888002057816 */ /* 0x002fca00000000ff */
[----:B------:R-:W1:Y:S01]  /*8920*/  F2I.S8.NTZ R18, R18 ;  /* 0x0000001200127305 */ /* 0x000e620000202100 */
[----:B------:R-:W-:Y:S02]  /*8930*/  PRMT R2, R19, 0x7710, RZ ;  /* 0x0000771013027816 */ /* 0x000fe400000000ff */
[----:B------:R-:W-:Y:S02]  /*8940*/  PRMT R5, R5, 0x7710, RZ ;  /* 0x0000771005057816 */ /* 0x000fe400000000ff */
[----:B------:R-:W-:Y:S02]  /*8950*/  LOP3.LUT R11, R2, 0xff, RZ, 0xc0, !PT ;  /* 0x000000ff020b7812 */ /* 0x000fe400078ec0ff */
[----:B--2---:R-:W-:Y:S01]  /*8960*/  PRMT R16, R16, 0x8880, RZ ;  /* 0x0000888010107816 */ /* 0x004fe200000000ff */
[----:B------:R-:W2:Y:S01]  /*8970*/  F2I.S8.NTZ R21, R21 ;  /* 0x0000001500157305 */ /* 0x000ea20000202100 */
[----:B0-----:R-:W-:Y:S02]  /*8980*/  LOP3.LUT R8, R3, 0xff, RZ, 0xc0, !PT ;  /* 0x000000ff03087812 */ /* 0x001fe400078ec0ff */
[----:B------:R-:W-:-:S02]  /*8990*/  LOP3.LUT R5, R5, 0xff, RZ, 0xc0, !PT ;  /* 0x000000ff05057812 */ /* 0x000fc400078ec0ff */
[----:B------:R-:W-:Y:S02]  /*89a0*/  PRMT R2, R16, 0x7710, RZ ;  /* 0x0000771010027816 */ /* 0x000fe400000000ff */
[----:B-1----:R-:W-:Y:S01]  /*89b0*/  PRMT R18, R18, 0x8880, RZ ;  /* 0x0000888012127816 */ /* 0x002fe200000000ff */
[----:B------:R-:W0:Y:S01]  /*89c0*/  F2I.S8.NTZ R20, R20 ;  /* 0x0000001400147305 */ /* 0x000e220000202100 */
[----:B------:R-:W-:Y:S02]  /*89d0*/  SHF.L.U64.HI R9, R11, 0x8, RZ ;  /* 0x000000080b097819 */ /* 0x000fe400000102ff */
[----:B------:R-:W-:Y:S02]  /*89e0*/  SHF.L.U64.HI R7, R8, 0x10, RZ ;  /* 0x0000001008077819 */ /* 0x000fe400000102ff */
[----:B------:R-:W-:Y:S02]  /*89f0*/  SHF.L.U64.HI R6, R5, 0x18, RZ ;  /* 0x0000001805067819 */ /* 0x000fe400000102ff */
[----:B------:R-:W-:Y:S01]  /*8a00*/  PRMT R3, R18, 0x7710, RZ ;  /* 0x0000771012037816 */ /* 0x000fe200000000ff */
[----:B------:R-:W1:Y:S01]  /*8a10*/  F2I.S8.NTZ R4, R4 ;  /* 0x0000000400047305 */ /* 0x000e620000202100 */
[----:B--2---:R-:W-:-:S02]  /*8a20*/  PRMT R21, R21, 0x8880, RZ ;  /* 0x0000888015157816 */ /* 0x004fc400000000ff */
[----:B------:R-:W-:Y:S02]  /*8a30*/  PRMT R10, R2, 0x6540, R11 ;  /* 0x00006540020a7816 */ /* 0x000fe4000000000b */
[----:B------:R-:W-:Y:S01]  /*8a40*/  LOP3.LUT R6, R6, R7, R9, 0xfe, !PT ;  /* 0x0000000706067212 */ /* 0x000fe200078efe09 */
[----:B------:R-:W-:Y:S01]  /*8a50*/  IMAD.U32 R7, R8, 0x10000, RZ ;  /* 0x0001000008077824 */ /* 0x000fe200078e00ff */
[----:B------:R-:W-:Y:S02]  /*8a60*/  LOP3.LUT R3, R3, 0xff, RZ, 0xc0, !PT ;  /* 0x000000ff03037812 */ /* 0x000fe400078ec0ff */
[----:B------:R-:W-:Y:S02]  /*8a70*/  PRMT R2, R21, 0x7710, RZ ;  /* 0x0000771015027816 */ /* 0x000fe400000000ff */
[----:B0-----:R-:W-:Y:S02]  /*8a80*/  PRMT R20, R20, 0x8880, RZ ;  /* 0x0000888014147816 */ /* 0x001fe400000000ff */
[----:B------:R-:W-:-:S02]  /*8a90*/  MOV R9, UR7 ;  /* 0x0000000700097c02 */ /* 0x000fc40008000f00 */
[----:B------:R-:W-:Y:S02]  /*8aa0*/  LOP3.LUT R6, R3, 0xffffff00, R6, 0xf8, !PT ;  /* 0xffffff0003067812 */ /* 0x000fe400078ef806 */
[----:B------:R-:W-:Y:S01]  /*8ab0*/  PRMT R3, R2, 0x7604, RZ ;  /* 0x0000760402037816 */ /* 0x000fe200000000ff */
[----:B------:R-:W-:Y:S01]  /*8ac0*/  IMAD R8, R9, 0x90, R0 ;  /* 0x0000009009087824 */ /* 0x000fe200078e0200 */
[----:B------:R-:W-:Y:S02]  /*8ad0*/  PRMT R2, R20, 0x7710, RZ ;  /* 0x0000771014027816 */ /* 0x000fe400000000ff */
[----:B------:R-:W-:Y:S02]  /*8ae0*/  LOP3.LUT R3, R3, 0xffff00ff, R6, 0xf8, !PT ;  /* 0xffff00ff03037812 */ /* 0x000fe400078ef806 */
[----:B------:R-:W-:Y:S02]  /*8af0*/  PRMT R2, R2, 0x7054, RZ ;  /* 0x0000705402027816 */ /* 0x000fe400000000ff */
[----:B-1----:R-:W-:-:S02]  /*8b00*/  PRMT R0, R4, 0x8880, RZ ;  /* 0x0000888004007816 */ /* 0x002fc400000000ff */
[----:B------:R-:W-:Y:S02]  /*8b10*/  LOP3.LUT R6, R7, 0xff00ffff, R10, 0xf8, !PT ;  /* 0xff00ffff07067812 */ /* 0x000fe400078ef80a */
[----:B------:R-:W-:Y:S02]  /*8b20*/  LOP3.LUT R3, R2, 0xff00ffff, R3, 0xf8, !PT ;  /* 0xff00ffff02037812 */ /* 0x000fe400078ef803 */
[----:B------:R-:W-:Y:S02]  /*8b30*/  IADD3 R4, P0, R8, UR4, RZ ;  /* 0x0000000408047c10 */ /* 0x000fe4000ff1e0ff */
[----:B------:R-:W-:Y:S02]  /*8b40*/  PRMT R0, R0, 0x7710, RZ ;  /* 0x0000771000007816 */ /* 0x000fe400000000ff */
[----:B------:R-:W-:Y:S02]  /*8b50*/  PRMT R2, R6, 0x4210, R5 ;  /* 0x0000421006027816 */ /* 0x000fe40000000005 */
[----:B------:R-:W-:-:S02]  /*8b60*/  LEA.HI.X.SX32 R5, R8, UR5, 0x1, P0 ;  /* 0x0000000508057c11 */ /* 0x000fc400080f0eff */
[----:B------:R-:W-:-:S05]  /*8b70*/  PRMT R3, R3, 0x4210, R0 ;  /* 0x0000421003037816 */ /* 0x000fca0000000000 */
[----:B------:R-:W-:Y:S01]  /*8b80*/  STG.E.64 desc[UR36][R4.64], R2 ;  /* 0x0000000204007986 */ /* 0x000fe2000c101b24 */
[----:B------:R-:W-:Y:S05]  /*8b90*/  EXIT ;  /* 0x000000000000794d */ /* 0x000fea0003800000 */
.L_x_3285:
[----:B------:R-:W-:Y:S01]  /*8ba0*/  MOV R12, 0x10 ;  /* 0x00000010000c7802 */ /* 0x000fe20000000f00 */
[----:B------:R-:W-:Y:S01]  /*8bb0*/  IMAD.MOV.U32 R11, RZ, RZ, 0x1f ;  /* 0x0000001fff0b7424 */ /* 0x000fe200078e00ff */
[----:B------:R-:W-:-:S07]  /*8bc0*/  MOV R15, 0xffffffff ;  /* 0xffffffff000f7802 */ /* 0x000fce0000000f00 */
[----:B01----:R-:W-:Y:S05]  /*8bd0*/  WARPSYNC.COLLECTIVE R15, `(.L_x_3399) ;  /* 0x000000000f087348 */ /* 0x003fea0003c00000 */
[----:B------:R2:W3:Y:S02]  /*8be0*/  SHFL.BFLY P6, R14, R13, R12, R11 ;  /* 0x0c00000c0d0e7389 */ /* 0x0004e400000c000b */
[----:B0123--:R-:W-:Y:S01]  /*8bf0*/  ENDCOLLECTIVE ;  /* 0x000000000000791b */ /* 0x00ffe20003800000 */
.L_x_3399:
[----:B------:R-:W-:Y:S01]  /*8c00*/  MOV R12, 0x8 ;  /* 0x00000008000c7802 */ /* 0x000fe20000000f00 */
[----:B------:R-:W-:-:S04]  /*8c10*/  FADD.FTZ R0, R13, R14 ;  /* 0x0000000e0d007221 */ /* 0x000fc80000010000 */
[----:B------:R-:W-:-:S07]  /*8c20*/  IMAD.MOV.U32 R13, RZ, RZ, R0 ;  /* 0x000000ffff0d7224 */ /* 0x000fce00078e0000 */
[----:B------:R-:W-:Y:S05]  /*8c30*/  WARPSYNC.COLLECTIVE R15, `(.L_x_3400) ;  /* 0x000000000f087348 */ /* 0x000fea0003c00000 */
[----:B------:R0:W1:Y:S02]  /*8c40*/  SHFL.BFLY P6, R14, R13, R12, R11 ;  /* 0x0c00000c0d0e7389 */ /* 0x00006400000c000b */
[----:B01----:R-:W-:Y:S01]  /*8c50*/  ENDCOLLECTIVE ;  /* 0x000000000000791b */ /* 0x003fe20003800000 */
.L_x_3400:
[----:B------:R-:W-:Y:S01]  /*8c60*/  MOV R12, 0x4 ;  /* 0x00000004000c7802 */ /* 0x000fe20000000f00 */
[----:B------:R-:W-:-:S04]  /*8c70*/  FADD.FTZ R2, R0, R14 ;  /* 0x0000000e00027221 */ /* 0x000fc80000010000 */
[----:B------:R-:W-:-:S07]  /*8c80*/  IMAD.MOV.U32 R13, RZ, RZ, R2 ;  /* 0x000000ffff0d7224 */ /* 0x000fce00078e0002 */
[----:B------:R-:W-:Y:S05]  /*8c90*/  WARPSYNC.COLLECTIVE R15, `(.L_x_3401) ;  /* 0x000000000f087348 */ /* 0x000fea0003c00000 */
[----:B------:R0:W1:Y:S02]  /*8ca0*/  SHFL.BFLY P6, R14, R13, R12, R11 ;  /* 0x0c00000c0d0e7389 */ /* 0x00006400000c000b */
[----:B01----:R-:W-:Y:S01]  /*8cb0*/  ENDCOLLECTIVE ;  /* 0x000000000000791b */ /* 0x003fe20003800000 */
.L_x_3401:
[----:B------:R-:W-:Y:S01]  /*8cc0*/  MOV R12, 0x2 ;  /* 0x00000002000c7802 */ /* 0x000fe20000000f00 */
[----:B------:R-:W-:-:S04]  /*8cd0*/  FADD.FTZ R3, R2, R14 ;  /* 0x0000000e02037221 */ /* 0x000fc80000010000 */
[----:B------:R-:W-:-:S07]  /*8ce0*/  IMAD.MOV.U32 R13, RZ, RZ, R3 ;  /* 0x000000ffff0d7224 */ /* 0x000fce00078e0003 */
[----:B------:R-:W-:Y:S05]  /*8cf0*/  WARPSYNC.COLLECTIVE R15, `(.L_x_3402) ;  /* 0x000000000f087348 */ /* 0x000fea0003c00000 */
[----:B------:R0:W1:Y:S02]  /*8d00*/  SHFL.BFLY P6, R14, R13, R12, R11 ;  /* 0x0c00000c0d0e7389 */ /* 0x00006400000c000b */
[----:B01----:R-:W-:Y:S01]  /*8d10*/  ENDCOLLECTIVE ;  /* 0x000000000000791b */ /* 0x003fe20003800000 */
.L_x_3402:
[----:B------:R-:W-:Y:S01]  /*8d20*/  MOV R12, 0x1 ;  /* 0x00000001000c7802 */ /* 0x000fe20000000f00 */
[----:B------:R-:W-:-:S04]  /*8d30*/  FADD.FTZ R4, R3, R14 ;  /* 0x0000000e03047221 */ /* 0x000fc80000010000 */
[----:B------:R-:W-:-:S07]  /*8d40*/  IMAD.MOV.U32 R13, RZ, RZ, R4 ;  /* 0x000000ffff0d7224 */ /* 0x000fce00078e0004 */
[----:B------:R-:W-:Y:S05]  /*8d50*/  WARPSYNC.COLLECTIVE R15, `(.L_x_3403) ;  /* 0x000000000f087348 */ /* 0x000fea0003c00000 */
[----:B------:R0:W1:Y:S02]  /*8d60*/  SHFL.BFLY P6, R14, R13, R12, R11 ;  /* 0x0c00000c0d0e7389 */ /* 0x00006400000c000b */
[----:B01----:R-:W-:Y:S01]  /*8d70*/  ENDCOLLECTIVE ;  /* 0x000000000000791b */ /* 0x003fe20003800000 */
.L_x_3403:
[----:B------:R-:W-:Y:S05]  /*8d80*/  BRA `(.L_x_3404) ;  /* 0xffffff9800947947 */ /* 0x000fea000383ffff */
.L_x_3405:
        /* <DEDUP_REMOVED lines=15> */
.L_x_4253:


//--------------------- .text._ZN4mmha33masked_multihead_attention_kernelItLi144ELi256ELi2ELi32ELi128ELb0ELb0EEEv26Multihead_attention_paramsIT_XT5_EE --------------------------
	.section	.text._ZN4mmha33masked_multihead_attention_kernelItLi144ELi256ELi2ELi32ELi128ELb0ELb0EEEv26Multihead_attention_paramsIT_XT5_EE,"ax",@progbits
	.align	128
        .global         _ZN4mmha33masked_multihead_attention_kernelItLi144ELi256ELi2ELi32ELi128ELb0ELb0EEEv26Multihead_attention_paramsIT_XT5_EE
        .type           _ZN4mmha33masked_multihead_attention_kernelItLi144ELi256ELi2ELi32ELi128ELb0ELb0EEEv26Multihead_attention_paramsIT_XT5_EE,@function
        .size           _ZN4mmha33masked_multihead_attention_kernelItLi144ELi256ELi2ELi32ELi128ELb0ELb0EEEv26Multihead_attention_paramsIT_XT5_EE,(.L_x_4254 - _ZN4mmha33masked_multihead_attention_kernelItLi144ELi256ELi2ELi32ELi128ELb0ELb0EEEv26Multihead_attention_paramsIT_XT5_EE)
        .other          _ZN4mmha33masked_multihead_attention_kernelItLi144ELi256ELi2ELi32ELi128ELb0ELb0EEEv26Multihead_attention_paramsIT_XT5_EE,@"STO_CUDA_ENTRY STV_DEFAULT"
_ZN4mmha33masked_multihead_attention_kernelItLi144ELi256ELi2ELi32ELi128ELb0ELb0EEEv26Multihead_attention_paramsIT_XT5_EE:
.text._ZN4mmha33masked_multihead_attention_kernelItLi144ELi256ELi2ELi32ELi128ELb0ELb0EEEv26Multihead_attention_paramsIT_XT5_EE:
        /* <DEDUP_REMOVED lines=12> */
.L_x_3406:
        /* <DEDUP_REMOVED lines=19> */
[----:B0-----:R-:W-:Y:S02]  /*01f0*/  IMAD.MOV.U32 R6, RZ, RZ, RZ ;  /* 0x000000ffff067224 */ /* 0x001fe400078e00ff */
[----:B----4-:R-:W-:-:S04]  /*0200*/  IMAD.MOV R8, RZ, RZ, -R7 ;  /* 0x000000ffff087224 */ /* 0x010fc800078e0a07 */
[----:B------:R-:W-:-:S04]  /*0210*/  IMAD R9, R8, R3, RZ ;  /* 0x0000000308097224 */ /* 0x000fc800078e02ff */
[----:B------:R-:W-:Y:S02]  /*0220*/  IMAD.HI.U32 R7, R7, R9, R6 ;  /* 0x0000000907077227 */ /* 0x000fe400078e0006 */
[----:B------:R-:W0:Y:S04]  /*0230*/  LDC.64 R8, c[0x0][0x2f0] ;  /* 0x0000bc00ff087b82 */ /* 0x000e280000000a00 */
[----:B------:R-:W-:-:S05]  /*0240*/  IMAD.HI.U32 R7, R7, R0, RZ ;  /* 0x0000000007077227 */ /* 0x000fca00078e00ff */
[----:B-1----:R-:W-:-:S05]  /*0250*/  IADD3 R4, -R7, RZ, RZ ;  /* 0x000000ff07047210 */ /* 0x002fca0007ffe1ff */
[----:B------:R-:W-:-:S05]  /*0260*/  IMAD R0, R3, R4, R0 ;  /* 0x0000000403007224 */ /* 0x000fca00078e0200 */
[----:B------:R-:W-:Y:S02]  /*0270*/  ISETP.GT.U32.AND P3, PT, R3, R0, PT ;  /* 0x000000000300720c */ /* 0x000fe40003f64070 */
[----:B0-----:R-:W-:-:S04]  /*0280*/  ISETP.NE.U32.AND P1, PT, R8, RZ, PT ;  /* 0x000000ff0800720c */ /* 0x001fc80003f25070 */
[----:B------:R-:W-:-:S07]  /*0290*/  ISETP.NE.AND.EX P1, PT, R9, RZ, PT, P1 ;  /* 0x000000ff0900720c */ /* 0x000fce0003f25310 */
[----:B------:R-:W-:Y:S02]  /*02a0*/  @!P3 IMAD.IADD R0, R0, 0x1, -R3 ;  /* 0x000000010000b824 */ /* 0x000fe400078e0a03 */
[----:B------:R-:W-:Y:S01]  /*02b0*/  @!P3 VIADD R7, R7, 0x1 ;  /* 0x000000010707b836 */ /* 0x000fe20000000000 */
[----:B------:R-:W0:Y:S01]  /*02c0*/  S2R R19, SR_CTAID.X ;  /* 0x0000000000137919 */ /* 0x000e220000002500 */
[----:B------:R-:W-:Y:S02]  /*02d0*/  ISETP.NE.AND P3, PT, R11, RZ, PT ;  /* 0x000000ff0b00720c */ /* 0x000fe40003f65270 */
[----:B------:R-:W-:Y:S02]  /*02e0*/  ISETP.GE.U32.AND P2, PT, R0, R3, PT ;  /* 0x000000030000720c */ /* 0x000fe40003f46070 */
[----:B------:R-:W-:Y:S01]  /*02f0*/  LOP3.LUT R0, R2, R11, RZ, 0x3c, !PT ;  /* 0x0000000b02007212 */ /* 0x000fe200078e3cff */
[----:B------:R-:W1:Y:S03]  /*0300*/  @P1 LDC.64 R4, c[0x0][0x2f0] ;  /* 0x0000bc00ff041b82 */ /* 0x000e660000000a00 */
[----:B------:R-:W-:-:S02]  /*0310*/  ISETP.GE.AND P4, PT, R0, RZ, PT ;  /* 0x000000ff0000720c */ /* 0x000fc40003f86270 */
[----:B------:R-:W4:Y:S05]  /*0320*/  I2F.RP R0, R12 ;  /* 0x0000000c00007306 */ /* 0x000f2a0000209400 */
[----:B------:R-:W-:-:S05]  /*0330*/  @P2 VIADD R7, R7, 0x1 ;  /* 0x0000000107072836 */ /* 0x000fca0000000000 */
[----:B------:R-:W-:Y:S01]  /*0340*/  MOV R29, R7 ;  /* 0x00000007001d7202 */ /* 0x000fe20000000f00 */
[----:B----4-:R-:W4:Y:S04]  /*0350*/  MUFU.RCP R0, R0 ;  /* 0x0000000000007308 */ /* 0x010f280000001000 */
[----:B------:R-:W-:Y:S01]  /*0360*/  @!P4 IMAD.MOV R29, RZ, RZ, -R29 ;  /* 0x000000ffff1dc224 */ /* 0x000fe200078e0a1d */
[----:B------:R-:W-:-:S05]  /*0370*/  @!P3 LOP3.LUT R29, RZ, R11, RZ, 0x33, !PT ;  /* 0x0000000bff1db212 */ /* 0x000fca00078e33ff */
[----:B-1----:R-:W-:-:S04]  /*0380*/  @P1 IMAD.WIDE R4, R29, 0x4, R4 ;  /* 0x000000041d041825 */ /* 0x002fc800078e0204 */
[----:B----4-:R-:W-:Y:S01]  /*0390*/  VIADD R6, R0, 0xffffffe ;  /* 0x0ffffffe00067836 */ /* 0x010fe20000000000 */
[----:B------:R1:W5:Y:S01]  /*03a0*/  @P1 LDG.E R16, desc[UR36][R4.64] ;  /* 0x0000002404101981 */ /* 0x000362000c1e1900 */
[----:B------:R-:W4:Y:S01]  /*03b0*/  LDC R0, c[0x0][0x308] ;  /* 0x0000c200ff007b82 */ /* 0x000f220000000800 */
[----:B---3--:R-:W-:Y:S01]  /*03c0*/  ISETP.GE.AND P3, PT, R18, 0x12, PT ;  /* 0x000000121200780c */ /* 0x008fe20003f66270 */
[----:B------:R3:W1:Y:S01]  /*03d0*/  F2I.FTZ.U32.TRUNC.NTZ R7, R6 ;  /* 0x0000000600077305 */ /* 0x000662000021f000 */
[----:B0-----:R-:W-:Y:S01]  /*03e0*/  IMAD R22, R2, UR4, R19 ;  /* 0x0000000402167c24 */ /* 0x001fe2000f8e0213 */
[----:B------:R-:W-:Y:S01]  /*03f0*/  BSSY B0, `(.L_x_3407) ;  /* 0x000004b000007945 */ /* 0x000fe20003800000 */
[----:B------:R-:W-:Y:S02]  /*0400*/  IMAD.SHL.U32 R25, R18, 0x8, RZ ;  /* 0x0000000812197824 */ /* 0x000fe400078e00ff */
[----:B------:R-:W-:Y:S02]  /*0410*/  IMAD R30, R22, 0x90, RZ ;  /* 0x00000090161e7824 */ /* 0x000fe400078e02ff */
[----:B---3--:R-:W-:-:S05]  /*0420*/  IMAD.MOV.U32 R6, RZ, RZ, RZ ;  /* 0x000000ffff067224 */ /* 0x008fca00078e00ff */
[----:B-1----:R-:W-:Y:S01]  /*0430*/  @P3 CS2R R4, SRZ ;  /* 0x0000000000043805 */ /* 0x002fe2000001ff00 */
[----:B------:R-:W-:-:S04]  /*0440*/  IMAD.MOV R3, RZ, RZ, -R7 ;  /* 0x000000ffff037224 */ /* 0x000fc800078e0a07 */
[----:B------:R-:W-:Y:S01]  /*0450*/  IMAD R3, R3, R12, RZ ;  /* 0x0000000c03037224 */ /* 0x000fe200078e02ff */
[----:B----4-:R-:W-:-:S03]  /*0460*/  ISETP.NE.AND P4, PT, R0, 0x2, PT ;  /* 0x000000020000780c */ /* 0x010fc60003f85270 */
[----:B------:R-:W-:Y:S02]  /*0470*/  IMAD.HI.U32 R7, R7, R3, R6 ;  /* 0x0000000307077227 */ /* 0x000fe400078e0006 */
[----:B------:R-:W0:Y:S02]  /*0480*/  LDC R3, c[0x0][0x278] ;  /* 0x00009e00ff037b82 */ /* 0x000e240000000800 */
[----:B------:R-:W-:Y:S02]  /*0490*/  IMAD R0, R19, 0x90, RZ ;  /* 0x0000009013007824 */ /* 0x000fe400078e02ff */
[----:B------:R-:W-:Y:S02]  /*04a0*/  @P3 IMAD.MOV.U32 R6, RZ, RZ, RZ ;  /* 0x000000ffff063224 */ /* 0x000fe400078e00ff */
[----:B------:R-:W-:Y:S01]  /*04b0*/  IMAD.IADD R21, R0, 0x1, R25 ;  /* 0x0000000100157824 */ /* 0x000fe200078e0219 */
[----:B0-----:R-:W-:Y:S01]  /*04c0*/  ISETP.NE.AND P2, PT, R3, RZ, PT ;  /* 0x000000ff0300720c */ /* 0x001fe20003f45270 */
[----:B------:R-:W-:-:S05]  /*04d0*/  IMAD R3, R2, R3, R0 ;  /* 0x0000000302037224 */ /* 0x000fca00078e0200 */
[----:B------:R-:W-:-:S05]  /*04e0*/  SEL R24, R30, R3, !P2 ;  /* 0x000000031e187207 */ /* 0x000fca0005000000 */
[----:B------:R-:W-:Y:S01]  /*04f0*/  IMAD.IADD R3, R25, 0x1, R24 ;  /* 0x0000000119037824 */ /* 0x000fe200078e0218 */
[----:B--2---:R-:W-:-:S06]  /*0500*/  @P0 IADD3 R17, R17, R10, RZ ;  /* 0x0000000a11110210 */ /* 0x004fcc0007ffe0ff */
[----:B------:R-:W0:Y:S02]  /*0510*/  @!P0 LDC R17, c[0x0][0x29c] ;  /* 0x0000a700ff118b82 */ /* 0x000e240000000800 */
[----:B0-----:R-:W-:Y:S02]  /*0520*/  IABS R23, R17 ;  /* 0x0000001100177213 */ /* 0x001fe40000000000 */
[----:B------:R-:W-:-:S03]  /*0530*/  ISETP.GE.AND P1, PT, R17, RZ, PT ;  /* 0x000000ff1100720c */ /* 0x000fc60003f26270 */
[----:B------:R-:W-:-:S04]  /*0540*/  IMAD.HI.U32 R7, R7, R23, RZ ;  /* 0x0000001707077227 */ /* 0x000fc800078e00ff */
[----:B------:R-:W-:-:S04]  /*0550*/  IMAD.MOV R7, RZ, RZ, -R7 ;  /* 0x000000ffff077224 */ /* 0x000fc800078e0a07 */
[----:B------:R-:W-:Y:S01]  /*0560*/  IMAD R23, R12, R7, R23 ;  /* 0x000000070c177224 */ /* 0x000fe200078e0217 */
[----:B------:R-:W-:-:S04]  /*0570*/  @P3 MOV R7, RZ ;  /* 0x000000ff00073202 */ /* 0x000fc80000000f00 */
[----:B------:R-:W-:-:S13]  /*0580*/  ISETP.GT.U32.AND P0, PT, R12, R23, PT ;  /* 0x000000170c00720c */ /* 0x000fda0003f04070 */
[----:B------:R-:W-:-:S04]  /*0590*/  @!P0 IADD3 R23, R23, -R12, RZ ;  /* 0x8000000c17178210 */ /* 0x000fc80007ffe0ff */
[----:B------:R-:W-:-:S13]  /*05a0*/  ISETP.GT.U32.AND P0, PT, R12, R23, PT ;  /* 0x000000170c00720c */ /* 0x000fda0003f04070 */
[----:B------:R-:W-:Y:S01]  /*05b0*/  @!P0 IMAD.IADD R23, R23, 0x1, -R12 ;  /* 0x0000000117178824 */ /* 0x000fe200078e0a0c */
[----:B------:R-:W-:-:S03]  /*05c0*/  ISETP.NE.AND P0, PT, R26, RZ, PT ;  /* 0x000000ff1a00720c */ /* 0x000fc60003f05270 */
[----:B------:R-:W-:-:S10]  /*05d0*/  @!P1 IMAD.MOV R23, RZ, RZ, -R23 ;  /* 0x000000ffff179224 */ /* 0x000fd400078e0a17 */
[----:B------:R-:W-:Y:S02]  /*05e0*/  @!P0 LOP3.LUT R23, RZ, R26, RZ, 0x33, !PT ;  /* 0x0000001aff178212 */ /* 0x000fe400078e33ff */
[----:B------:R-:W-:Y:S01]  /*05f0*/  IADD3 R26, R17, 0x1, -R26 ;  /* 0x00000001111a7810 */ /* 0x000fe20007ffe81a */
        /* <DEDUP_REMOVED lines=42> */
.L_x_3408:
[----:B------:R-:W-:Y:S05]  /*08a0*/  BSYNC B0 ;  /* 0x0000000000007941 */ /* 0x000fea0003800000 */
.L_x_3407:
        /* <DEDUP_REMOVED lines=12> */
.L_x_3410:
        /* <DEDUP_REMOVED lines=35> */
.L_x_3411:
[----:B------:R-:W-:Y:S05]  /*0ba0*/  BSYNC B0 ;  /* 0x0000000000007941 */ /* 0x000fea0003800000 */
.L_x_3409:
        /* <DEDUP_REMOVED lines=81> */
[----:B------:R-:W-:-:S03]  /*10c0*/  LOP3.LUT P0, RZ, R40, 0x7, RZ, 0xc0, !PT ;  /* 0x0000000728ff7812 */ /* 0x000fc6000780c0ff */
[----:B------:R-:W-:-:S04]  /*10d0*/  IMAD.MOV.U32 R27, RZ, RZ, R5 ;  /* 0x000000ffff1b7224 */ /* 0x000fc800078e0005 */
        /* <DEDUP_REMOVED lines=20> */
[----:B-1---5:R-:W-:Y:S05]  /*1220*/  CALL.ABS.NOINC R14 ;  /* 0x000000000e007343 */ /* 0x022fea0003c00000 */
.L_x_3414:
[----:B------:R-:W0:Y:S01]  /*1230*/  S2R R5, SR_CgaCtaId ;  /* 0x0000000000057919 */ /* 0x000e220000008800 */
[----:B------:R-:W1:Y:S01]  /*1240*/  LDC R14, c[0x0][0x290] ;  /* 0x0000a400ff0e7b82 */ /* 0x000e620000000800 */
[----:B------:R-:W-:Y:S01]  /*1250*/  MOV R0, 0x400 ;  /* 0x0000040000007802 */ /* 0x000fe20000000f00 */
[----:B------:R-:W-:Y:S01]  /*1260*/  IMAD R3, R40, R27, R31 ;  /* 0x0000001b28037224 */ /* 0x000fe200078e021f */
[----:B------:R-:W-:Y:S01]  /*1270*/  ISETP.NE.AND P6, PT, R41, RZ, PT ;  /* 0x000000ff2900720c */ /* 0x000fe20003fc5270 */
[----:B------:R-:W-:Y:S05]  /*1280*/  WARPSYNC.ALL ;  /* 0x0000000000007948 */ /* 0x000fea0003800000 */
[----:B------:R-:W-:-:S05]  /*1290*/  VIADD R0, R0, 0x220 ;  /* 0x0000022000007836 */ /* 0x000fca0000000000 */
        /* <DEDUP_REMOVED lines=21> */
[----:B------:R-:W-:Y:S01]  /*13f0*/  LEA.HI R8, R8, R27, RZ, 0x2 ;  /* 0x0000001b08087211 */ /* 0x000fe200078f10ff */
[----:B------:R-:W-:Y:S01]  /*1400*/  IMAD R7, R14, 0x2, R5 ;  /* 0x000000020e077824 */ /* 0x000fe200078e0205 */
[----:B0-----:R-:W0:Y:S02]  /*1410*/  LDS.64 R34, [R5] ;  /* 0x0000000005227984 */ /* 0x001e240000000a00 */
[----:B------:R-:W-:Y:S02]  /*1420*/  SHF.L.U32 R8, R8, 0x1, RZ ;  /* 0x0000000108087819 */ /* 0x000fe400000006ff */
[----:B------:R-:W2:Y:S02]  /*1430*/  LDS.64 R40, [R6] ;  /* 0x0000000006287984 */ /* 0x000ea40000000a00 */
[----:B------:R-:W-:-:S02]  /*1440*/  LOP3.LUT R13, R8, 0xfffffff8, RZ, 0xc0, !PT ;  /* 0xfffffff8080d7812 */ /* 0x000fc400078ec0ff */
[----:B------:R-:W3:Y:S02]  /*1450*/  LDS.64 R42, [R7] ;  /* 0x00000000072a7984 */ /* 0x000ee40000000a00 */
[----:B------:R-:W-:Y:S02]  /*1460*/  ISETP.GE.AND P0, PT, R13, R14, PT ;  /* 0x0000000e0d00720c */ /* 0x000fe40003f06270 */
[--C-:B-1----:R-:W-:Y:S02]  /*1470*/  SHF.R.U64 R10, R20, 0x10, R21.reuse ;  /* 0x00000010140a7819 */ /* 0x102fe40000001215 */
[----:B------:R-:W-:Y:S02]  /*1480*/  SHF.R.U32.HI R12, RZ, 0x10, R21 ;  /* 0x00000010ff0c7819 */ /* 0x000fe40000011615 */
[----:B0-----:R-:W-:Y:S02]  /*1490*/  SHF.R.U64 R33, R34, 0x10, R35 ;  /* 0x0000001022217819 */ /* 0x001fe40000001223 */
[----:B------:R-:W-:-:S02]  /*14a0*/  PRMT R32, R20, 0x5410, R34 ;  /* 0x0000541014207816 */ /* 0x000fc40000000022 */
[----:B------:R-:W-:Y:S02]  /*14b0*/  PRMT R34, R21, 0x5410, R35 ;  /* 0x0000541015227816 */ /* 0x000fe40000000023 */
[----:B------:R-:W-:Y:S02]  /*14c0*/  PRMT R33, R10, 0x5410, R33 ;  /* 0x000054100a217816 */ /* 0x000fe40000000021 */
[----:B------:R-:W-:Y:S02]  /*14d0*/  SHF.R.U32.HI R35, RZ, 0x10, R35 ;  /* 0x00000010ff237819 */ /* 0x000fe40000011623 */
[--C-:B--2---:R-:W-:Y:S02]  /*14e0*/  SHF.R.U64 R10, R40, 0x10, R41.reuse ;  /* 0x00000010280a7819 */ /* 0x104fe40000001229 */
[----:B------:R-:W-:Y:S02]  /*14f0*/  SHF.R.U32.HI R8, RZ, 0x10, R41 ;  /* 0x00000010ff087819 */ /* 0x000fe40000011629 */
[----:B---3--:R-:W-:-:S02]  /*1500*/  SHF.R.U64 R37, R42, 0x10, R43 ;  /* 0x000000102a257819 */ /* 0x008fc4000000122b */
[----:B------:R-:W-:Y:S02]  /*1510*/  SHF.R.U32.HI R39, RZ, 0x10, R43 ;  /* 0x00000010ff277819 */ /* 0x000fe4000001162b */
        /* <DEDUP_REMOVED lines=15> */
[----:B------:R-:W-:Y:S02]  /*1610*/  HADD2.F32 R40, -RZ, R34.H0_H0 ;  /* 0x20000022ff287230 */ /* 0x000fe40000004100 */
[--C-:B------:R-:W-:Y:S01]  /*1620*/  HADD2.F32 R45, -RZ, R39.reuse.H1_H1 ;  /* 0x30000027ff2d7230 */ /* 0x100fe20000004100 */
[----:B0-----:R-:W-:Y:S01]  /*1630*/  IADD3 R8, R13, 0x6, RZ ;  /* 0x000000060d087810 */ /* 0x001fe20007ffe0ff */
[----:B------:R-:W-:-:S02]  /*1640*/  HADD2.F32 R44, -RZ, R39.H0_H0 ;  /* 0x20000027ff2c7230 */ /* 0x000fc40000004100 */
[--C-:B------:R-:W-:Y:S01]  /*1650*/  HADD2.F32 R43, -RZ, R35.reuse.H1_H1 ;  /* 0x30000023ff2b7230 */ /* 0x100fe20000004100 */
[----:B------:R-:W-:Y:S01]  /*1660*/  I2FP.F32.S32 R13, R8 ;  /* 0x00000008000d7245 */ /* 0x000fe20000201400 */
[----:B------:R-:W-:Y:S01]  /*1670*/  HADD2.F32 R42, -RZ, R35.H0_H0 ;  /* 0x20000023ff2a7230 */ /* 0x000fe20000004100 */
[----:B-----5:R-:W-:Y:S01]  /*1680*/  IADD3 R8, -R28, UR4, RZ ;  /* 0x000000041c087c10 */ /* 0x020fe2000fffe1ff */
[--C-:B------:R-:W-:Y:S02]  /*1690*/  HADD2.F32 R35, -RZ, R38.reuse.H1_H1 ;  /* 0x30000026ff237230 */ /* 0x100fe40000004100 */
[-C--:B-1----:R-:W-:Y:S01]  /*16a0*/  FMUL.FTZ R9, R9, R14.reuse ;  /* 0x0000000e09097220 */ /* 0x082fe20000410000 */
[-C--:B------:R-:W-:Y:S01]  /*16b0*/  FMUL.FTZ R10, R10, R14.reuse ;  /* 0x0000000e0a0a7220 */ /* 0x080fe20000410000 */
[-C--:B------:R-:W-:Y:S01]  /*16c0*/  FMUL.FTZ R13, R13, R14.reuse ;  /* 0x0000000e0d0d7220 */ /* 0x080fe20000410000 */
[----:B------:R-:W-:Y:S01]  /*16d0*/  FMUL.FTZ R11, R11, R14 ;  /* 0x0000000e0b0b7220 */ /* 0x000fe20000410000 */
[----:B------:R-:W-:Y:S01]  /*16e0*/  FMUL.FTZ R9, R9, 13.28771209716796875 ;  /* 0x41549a7809097820 */ /* 0x000fe20000410000 */
[----:B------:R-:W-:Y:S01]  /*16f0*/  FMUL.FTZ R10, R10, 13.28771209716796875 ;  /* 0x41549a780a0a7820 */ /* 0x000fe20000410000 */
[----:B------:R-:W-:Y:S01]  /*1700*/  I2FP.F32.S32 R8, R8 ;  /* 0x0000000800087245 */ /* 0x000fe20000201400 */
[----:B------:R-:W-:Y:S01]  /*1710*/  FMUL.FTZ R13, R13, 13.28771209716796875 ;  /* 0x41549a780d0d7820 */ /* 0x000fe20000410000 */
[----:B------:R-:W-:Y:S01]  /*1720*/  FMUL.FTZ R12, R11, 13.28771209716796875 ;  /* 0x41549a780b0c7820 */ /* 0x000fe20000410000 */
[----:B------:R-:W0:Y:S01]  /*1730*/  MUFU.EX2 R15, -R10 ;  /* 0x8000000a000f7308 */ /* 0x000e220000000800 */
[----:B------:R-:W-:-:S07]  /*1740*/  HADD2.F32 R38, -RZ, R38.H0_H0 ;  /* 0x20000026ff267230 */ /* 0x000fce0000004100 */
        /* <DEDUP_REMOVED lines=67> */
.L_x_3418:
[----:B------:R-:W-:Y:S05]  /*1b80*/  BSYNC B1 ;  /* 0x0000000000017941 */ /* 0x000fea0003800000 */
.L_x_3417:
        /* <DEDUP_REMOVED lines=31> */
.L_x_3416:
[----:B------:R-:W-:Y:S05]  /*1d80*/  BSYNC B0 ;  /* 0x0000000000007941 */ /* 0x000fea0003800000 */
.L_x_3415:
[----:B------:R-:W-:Y:S06]  /*1d90*/  BAR.SYNC.DEFER_BLOCKING 0x0 ;  /* 0x0000000000007b1d */ /* 0x000fec0000010000 */
[----:B0-----:R0:W2:Y:S04]  /*1da0*/  @P6 LDS.128 R32, [R3] ;  /* 0x0000000003206984 */ /* 0x0010a80000000c00 */
[----:B------:R0:W3:Y:S01]  /*1db0*/  @P6 LDS.128 R36, [R0] ;  /* 0x0000000000246984 */ /* 0x0000e20000000c00 */
[----:B------:R-:W-:Y:S06]  /*1dc0*/  BAR.SYNC.DEFER_BLOCKING 0x0 ;  /* 0x0000000000007b1d */ /* 0x000fec0000010000 */
[----:B------:R-:W-:Y:S05]  /*1dd0*/  BRA `(.L_x_3413) ;  /* 0x0000000400907947 */ /* 0x000fea0003800000 */
.L_x_3412:
        /* <DEDUP_REMOVED lines=99> */
.L_x_3419:
[----:B------:R-:W-:Y:S05]  /*2410*/  BSYNC B0 ;  /* 0x0000000000007941 */ /* 0x000fea0003800000 */
.L_x_3413:
[----:B------:R-:W-:Y:S01]  /*2420*/  ISETP.GT.AND P0, PT, R18, 0x1f, PT ;  /* 0x0000001f1200780c */ /* 0x000fe20003f04270 */
[----:B------:R-:W-:Y:S01]  /*2430*/  BSSY B0, `(.L_x_3420) ;  /* 0x0000024000007945 */ /* 0x000fe20003800000 */
[----:B-1----:R-:W-:-:S11]  /*2440*/  IMAD.MOV.U32 R14, RZ, RZ, RZ ;  /* 0x000000ffff0e7224 */ /* 0x002fd600078e00ff */
[----:B------:R-:W-:Y:S05]  /*2450*/  @P0 BRA `(.L_x_3421) ;  /* 0x0000000000840947 */ /* 0x000fea0003800000 */
[----:B------:R-:W-:Y:S01]  /*2460*/  ISETP.GT.AND P0, PT, R18, 0x11, PT ;  /* 0x000000111200780c */ /* 0x000fe20003f04270 */
[----:B------:R-:W1:Y:S01]  /*2470*/  S2UR UR5, SR_CgaCtaId ;  /* 0x00000000000579c3 */ /* 0x000e620000008800 */
[----:B------:R-:W-:Y:S01]  /*2480*/  IADD3 R25, R30, R25, RZ ;  /* 0x000000191e197210 */ /* 0x000fe20007ffe0ff */
        /* <DEDUP_REMOVED lines=29> */
.L_x_3475:
[----:B-1----:R-:W-:-:S07]  /*2660*/  FADD.FTZ R14, R5, R14 ;  /* 0x0000000e050e7221 */ /* 0x002fce0000010000 */
.L_x_3421:
[----:B------:R-:W-:Y:S05]  /*2670*/  BSYNC B0 ;  /* 0x0000000000007941 */ /* 0x000fea0003800000 */
.L_x_3420:
[----:B------:R-:W-:-:S13]  /*2680*/  ISETP.NE.AND P0, PT, R18, RZ, PT ;  /* 0x000000ff1200720c */ /* 0x000fda0003f05270 */
[----:B------:R-:W-:Y:S01]  /*2690*/  @P0 IMAD.MOV.U32 R27, RZ, RZ, -0x800001 ;  /* 0xff7fffffff1b0424 */ /* 0x000fe200078e00ff */
[----:B------:R-:W-:Y:S06]  /*26a0*/  @P0 BRA `(.L_x_3423) ;  /* 0x0000000000540947 */ /* 0x000fec0003800000 */
[----:B------:R-:W-:Y:S02]  /*26b0*/  ULDC.64 UR4, c[0x0][0x2c8] ;  /* 0x0000b20000047ab9 */ /* 0x000fe40000000a00 */
[----:B------:R-:W-:Y:S01]  /*26c0*/  ISETP.NE.U32.AND P0, PT, RZ, UR4, PT ;  /* 0x00000004ff007c0c */ /* 0x000fe2000bf05070 */
[----:B------:R-:W-:-:S03]  /*26d0*/  ULDC UR4, c[0x0][0x2a0] ;  /* 0x0000a80000047ab9 */ /* 0x000fc60000000800 */
[----:B------:R-:W-:-:S13]  /*26e0*/  ISETP.NE.AND.EX P0, PT, RZ, UR5, PT, P0 ;  /* 0x00000005ff007c0c */ /* 0x000fda000bf05300 */
[----:B------:R-:W1:Y:S01]  /*26f0*/  @P0 LDC R6, c[0x0][0x2d0] ;  /* 0x0000b400ff060b82 */ /* 0x000e620000000800 */
[----:B0----5:R-:W-:-:S07]  /*2700*/  @P0 IADD3 R0, -R28, R17, RZ ;  /* 0x000000111c000210 */ /* 0x021fce0007ffe1ff */
        /* <DEDUP_REMOVED lines=9> */
[----:B0-----:R-:W-:Y:S01]  /*27a0*/  LEA R6, R3, R0, 0x18 ;  /* 0x0000000003067211 */ /* 0x001fe200078ec0ff */
[----:B------:R-:W-:-:S05]  /*27b0*/  IMAD.IADD R3, R17, 0x1, -R26 ;  /* 0x0000000111037824 */ /* 0x000fca00078e0a1a */
[----:B------:R-:W-:Y:S01]  /*27c0*/  LEA R6, R3, R6, 0x2 ;  /* 0x0000000603067211 */ /* 0x000fe200078e10ff */
[----:B----4-:R-:W-:-:S05]  /*27d0*/  @P0 HADD2.F32 R0, -RZ, R4.H0_H0 ;  /* 0x20000004ff000230 */ /* 0x010fca0000004100 */
[----:B------:R-:W-:-:S05]  /*27e0*/  @P0 FADD.FTZ R27, R27, R0 ;  /* 0x000000001b1b0221 */ /* 0x000fca0000010000 */
[----:B------:R1:W-:Y:S02]  /*27f0*/  STS [R6], R27 ;  /* 0x0000001b06007388 */ /* 0x0003e40000000800 */
.L_x_3423:
        /* <DEDUP_REMOVED lines=10> */
[----:B------:R-:W-:Y:S03]  /*28a0*/  BSSY B0, `(.L_x_3424) ;  /* 0x0000226000007945 */ /* 0x000fe60003800000 */
        /* <DEDUP_REMOVED lines=13> */
[----:B------:R-:W-:Y:S02]  /*2980*/  IMAD R25, R13, 0x90, RZ ;  /* 0x000000900d197824 */ /* 0x000fe400078e02ff */
[----:B------:R-:W-:Y:S01]  /*2990*/  IMAD.IADD R5, R18, 0x1, -R5 ;  /* 0x0000000112057824 */ /* 0x000fe200078e0a05 */
[----:B------:R-:W4:Y:S03]  /*29a0*/  LDC R12, c[0x0][0x2c0] ;  /* 0x0000b000ff0c7b82 */ /* 0x000f260000000800 */
[----:B------:R-:W-:Y:S01]  /*29b0*/  IMAD.SHL.U32 R10, R5, 0x4, RZ ;  /* 0x00000004050a7824 */ /* 0x000fe200078e00ff */
[----:B-1----:R-:W1:Y:S01]  /*29c0*/  MUFU.RCP R6, R6 ;  /* 0x0000000600067308 */ /* 0x002e620000001000 */
[----:B0-----:R-:W-:-:S06]  /*29d0*/  ULEA UR4, UR5, UR4, 0x18 ;  /* 0x0000000405047291 */ /* 0x001fcc000f8ec03f */
[----:B------:R-:W-:Y:S01]  /*29e0*/  LEA R11, R5, UR4, 0x3 ;  /* 0x00000004050b7c11 */ /* 0x000fe2000f8e18ff */
[----:B------:R-:W-:Y:S01]  /*29f0*/  ULDC UR4, c[0x0][0x298] ;  /* 0x0000a60000047ab9 */ /* 0x000fe20000000800 */
[----:B-1----:R-:W-:-:S03]  /*2a00*/  IADD3 R7, R6, 0xffffffe, RZ ;  /* 0x0ffffffe06077810 */ /* 0x002fc60007ffe0ff */
        /* <DEDUP_REMOVED lines=9> */
[----:B------:R-:W-:Y:S01]  /*2aa0*/  IMAD R5, R6, R3, RZ ;  /* 0x0000000306057224 */ /* 0x000fe200078e02ff */
[----:B------:R-:W-:Y:S02]  /*2ab0*/  HFMA2.MMA R6, -RZ, RZ, 0, 0 ;  /* 0x00000000ff067435 */ /* 0x000fe400000001ff */
[----:B------:R2:W0:Y:S04]  /*2ac0*/  LDS.64 R74, [R11+0x70] ;  /* 0x000070000b4a7984 */ /* 0x0004280000000a00 */
[----:B------:R2:W0:Y:S04]  /*2ad0*/  LDS.64 R72, [R11+0x80] ;  /* 0x000080000b487984 */ /* 0x0004280000000a00 */
[----:B------:R2:W0:Y:S01]  /*2ae0*/  LDS.64 R70, [R11+0x90] ;  /* 0x000090000b467984 */ /* 0x0004220000000a00 */
[----:B------:R-:W-:-:S03]  /*2af0*/  IMAD.HI.U32 R5, R7, R5, R6 ;  /* 0x0000000507057227 */ /* 0x000fc600078e0006 */
[----:B------:R2:W0:Y:S01]  /*2b00*/  LDS.64 R68, [R11+0xa0] ;  /* 0x0000a0000b447984 */ /* 0x0004220000000a00 */
[----:B------:R-:W-:Y:S02]  /*2b10*/  IMAD R6, R4, R13, R10 ;  /* 0x0000000d04067224 */ /* 0x000fe400078e020a */
[----:B----4-:R-:W-:Y:S01]  /*2b20*/  VIADD R7, R12, UR4 ;  /* 0x000000040c077c36 */ /* 0x010fe20008000000 */
[----:B------:R2:W4:Y:S02]  /*2b30*/  LDS.64 R66, [R11+0xb0] ;  /* 0x0000b0000b427984 */ /* 0x0005240000000a00 */
[----:B------:R-:W-:Y:S02]  /*2b40*/  SHF.R.S32.HI R10, RZ, 0x1f, R6 ;  /* 0x0000001fff0a7819 */ /* 0x000fe40000011406 */
        /* <DEDUP_REMOVED lines=20> */
.L_x_3429:
[----:B012---:R-:W0:Y:S01]  /*2c90*/  LDC R11, c[0x0][0x284] ;  /* 0x0000a100ff0b7b82 */ /* 0x007e220000000800 */
[----:B------:R-:W-:Y:S02]  /*2ca0*/  IABS R14, R154 ;  /* 0x0000009a000e7213 */ /* 0x000fe40000000000 */
[----:B------:R-:W-:-:S03]  /*2cb0*/  ISETP.GE.AND P1, PT, R154, RZ, PT ;  /* 0x000000ff9a00720c */ /* 0x000fc60003f26270 */
[----:B------:R-:W-:-:S04]  /*2cc0*/  IMAD.HI.U32 R12, R5, R14, RZ ;  /* 0x0000000e050c7227 */ /* 0x000fc800078e00ff */
[----:B------:R-:W-:Y:S01]  /*2cd0*/  IMAD.MOV R13, RZ, RZ, -R12 ;  /* 0x000000ffff0d7224 */ /* 0x000fe200078e0a0c */
[----:B0-----:R-:W-:-:S05]  /*2ce0*/  IABS R15, R11 ;  /* 0x0000000b000f7213 */ /* 0x001fca0000000000 */
[----:B------:R-:W-:-:S05]  /*2cf0*/  IMAD R12, R15, R13, R14 ;  /* 0x0000000d0f0c7224 */ /* 0x000fca00078e020e */
[----:B------:R-:W-:-:S13]  /*2d00*/  ISETP.GT.U32.AND P0, PT, R3, R12, PT ;  /* 0x0000000c0300720c */ /* 0x000fda0003f04070 */
[----:B------:R-:W-:-:S04]  /*2d10*/  @!P0 IADD3 R12, R12, -R15, RZ ;  /* 0x8000000f0c0c8210 */ /* 0x000fc80007ffe0ff */
[----:B------:R-:W-:-:S13]  /*2d20*/  ISETP.GT.U32.AND P0, PT, R3, R12, PT ;  /* 0x0000000c0300720c */ /* 0x000fda0003f04070 */
[----:B------:R-:W-:Y:S01]  /*2d30*/  @!P0 IMAD.IADD R12, R12, 0x1, -R15 ;  /* 0x000000010c0c8824 */ /* 0x000fe200078e0a0f */
[----:B------:R-:W-:-:S03]  /*2d40*/  ISETP.NE.AND P0, PT, R11, RZ, PT ;  /* 0x000000ff0b00720c */ /* 0x000fc60003f05270 */
[----:B------:R-:W-:Y:S01]  /*2d50*/  @!P1 IMAD.MOV R12, RZ, RZ, -R12 ;  /* 0x000000ffff0c9224 */ /* 0x000fe200078e0a0c */
[----:B------:R-:W-:-:S09]  /*2d60*/  ISETP.GE.AND P1, PT, R154, R17, PT ;  /* 0x000000119a00720c */ /* 0x000fd20003f26270 */
[----:B------:R-:W-:-:S04]  /*2d70*/  @!P0 LOP3.LUT R12, RZ, R11, RZ, 0x33, !PT ;  /* 0x0000000bff0c8212 */ /* 0x000fc800078e33ff */
[----:B------:R-:W-:Y:S02]  /*2d80*/  IADD3 R156, R12, R11, RZ ;  /* 0x0000000b0c9c7210 */ /* 0x000fe40007ffe0ff */
[----:B------:R-:W-:-:S03]  /*2d90*/  LEA R164, R11, R12, 0x2 ;  /* 0x0000000c0ba47211 */ /* 0x000fc600078e10ff */
[C---:B------:R-:W-:Y:S02]  /*2da0*/  IMAD.SHL.U32 R29, R156.reuse, 0x8, RZ ;  /* 0x000000089c1d7824 */ /* 0x040fe400078e00ff */
[----:B------:R-:W-:-:S03]  /*2db0*/  IMAD.IADD R160, R156, 0x1, R11 ;  /* 0x000000019ca07824 */ /* 0x000fc600078e020b */
[----:B------:R-:W-:Y:S02]  /*2dc0*/  ISETP.GE.OR P5, PT, R29, R25, P1 ;  /* 0x000000191d00720c */ /* 0x000fe40000fa6670 */
[----:B------:R-:W-:-:S04]  /*2dd0*/  SHF.L.U32 R155, R160, 0x3, RZ ;  /* 0x00000003a09b7819 */ /* 0x000fc800000006ff */
[----:B------:R-:W-:-:S07]  /*2de0*/  ISETP.GE.OR P3, PT, R155, R25, P1 ;  /* 0x000000199b00720c */ /* 0x000fce0000f66670 */
[----:B------:R-:W0:Y:S01]  /*2df0*/  @!P5 LDC.64 R14, c[0x0][0x248] ;  /* 0x00009200ff0edb82 */ /* 0x000e220000000a00 */
[----:B------:R-:W-:-:S04]  /*2e00*/  @!P5 IADD3 R13, P0, R6, R29, RZ ;  /* 0x0000001d060dd210 */ /* 0x000fc80007f1e0ff */
[----:B------:R-:W-:Y:S01]  /*2e10*/  @!P5 LEA.HI.X.SX32 R156, R29, R10, 0x1, P0 ;  /* 0x0000000a1d9cd211 */ /* 0x000fe200000f0eff */
[----:B------:R-:W-:Y:S01]  /*2e20*/  IMAD.SHL.U32 R29, R164, 0x8, RZ ;  /* 0x00000008a41d7824 */ /* 0x000fe200078e00ff */
[----:B0-----:R-:W-:-:S04]  /*2e30*/  @!P5 LEA R158, P0, R13, R14, 0x1 ;  /* 0x0000000e0d9ed211 */ /* 0x001fc800078008ff */
[----:B------:R-:W-:Y:S01]  /*2e40*/  @!P5 LEA.HI.X R159, R13, R15, R156, 0x1, P0 ;  /* 0x0000000f0d9fd211 */ /* 0x000fe200000f0c9c */
[----:B------:R-:W-:Y:S01]  /*2e50*/  IMAD.IADD R13, R160, 0x1, R11 ;  /* 0x00000001a00d7824 */ /* 0x000fe200078e020b */
[----:B------:R-:W0:Y:S03]  /*2e60*/  @!P3 LDC.64 R14, c[0x0][0x248] ;  /* 0x00009200ff0ebb82 */ /* 0x000e260000000a00 */
[----:B------:R-:W-:Y:S01]  /*2e70*/  IMAD.SHL.U32 R157, R13, 0x8, RZ ;  /* 0x000000080d9d7824 */ /* 0x000fe200078e00ff */
[----:B------:R-:W-:-:S04]  /*2e80*/  @!P3 IADD3 R13, P0, R6, R155, RZ ;  /* 0x0000009b060db210 */ /* 0x000fc80007f1e0ff */
[----:B------:R-:W-:Y:S02]  /*2e90*/  ISETP.GE.OR P4, PT, R157, R25, P1 ;  /* 0x000000199d00720c */ /* 0x000fe40000f86670 */
[----:B------:R-:W-:Y:S02]  /*2ea0*/  @!P3 LEA.HI.X.SX32 R156, R155, R10, 0x1, P0 ;  /* 0x0000000a9b9cb211 */ /* 0x000fe400000f0eff */
[----:B0-----:R-:W-:-:S04]  /*2eb0*/  @!P3 LEA R162, P0, R13, R14, 0x1 ;  /* 0x0000000e0da2b211 */ /* 0x001fc800078008ff */
[----:B------:R-:W-:-:S05]  /*2ec0*/  @!P3 LEA.HI.X R163, R13, R15, R156, 0x1, P0 ;  /* 0x0000000f0da3b211 */ /* 0x000fca00000f0c9c */
[----:B------:R-:W0:Y:S01]  /*2ed0*/  @!P4 LDC.64 R14, c[0x0][0x248] ;  /* 0x00009200ff0ecb82 */ /* 0x000e220000000a00 */
[----:B------:R-:W-:Y:S02]  /*2ee0*/  ISETP.GE.OR P0, PT, R29, R25, P1 ;  /* 0x000000191d00720c */ /* 0x000fe40000f06670 */
[----:B------:R-:W-:-:S04]  /*2ef0*/  @!P4 IADD3 R13, P2, R6, R157, RZ ;  /* 0x0000009d060dc210 */ /* 0x000fc80007f5e0ff */
[----:B------:R-:W-:Y:S01]  /*2f00*/  @!P4 LEA.HI.X.SX32 R156, R157, R10, 0x1, P2 ;  /* 0x0000000a9d9cc211 */ /* 0x000fe200010f0eff */
[----:B------:R-:W-:Y:S01]  /*2f10*/  IMAD.IADD R165, R164, 0x1, R11 ;  /* 0x00000001a4a57824 */ /* 0x000fe200078e020b */
[----:B0-----:R-:W-:-:S04]  /*2f20*/  @!P4 LEA R160, P2, R13, R14, 0x1 ;  /* 0x0000000e0da0c211 */ /* 0x001fc800078408ff */
[----:B------:R-:W-:Y:S02]  /*2f30*/  @!P4 LEA.HI.X R161, R13, R15, R156, 0x1, P2 ;  /* 0x0000000f0da1c211 */ /* 0x000fe400010f0c9c */
[----:B------:R-:W0:Y:S01]  /*2f40*/  @!P0 LDC.64 R14, c[0x0][0x248] ;  /* 0x00009200ff0e8b82 */ /* 0x000e220000000a00 */
[----:B------:R-:W-:-:S04]  /*2f50*/  ISETP.GE.AND P2, PT, R154, R17, PT ;  /* 0x000000119a00720c */ /* 0x000fc80003f46270 */
[----:B------:R-:W-:Y:S02]  /*2f60*/  SEL R91, R91, RZ, P2 ;  /* 0x000000ff5b5b7207 */ /* 0x000fe40001000000 */
[----:B------:R-:W-:Y:S02]  /*2f70*/  SEL R90, R90, RZ, P2 ;  /* 0x000000ff5a5a7207 */ /* 0x000fe40001000000 */
[----:B------:R-:W-:-:S04]  /*2f80*/  SHF.L.U32 R13, R165, 0x3, RZ ;  /* 0x00000003a50d7819 */ /* 0x000fc800000006ff */
[----:B------:R1:W2:Y:S01]  /*2f90*/  @!P5 LDG.E.64 R90, desc[UR36][R158.64] ;  /* 0x000000249e5ad981 */ /* 0x0002a2000c1e1b00 */
[----:B------:R-:W-:Y:S02]  /*2fa0*/  ISETP.GE.OR P5, PT, R13, R25, P1 ;  /* 0x000000190d00720c */ /* 0x000fe40000fa6670 */
[----:B------:R-:W-:Y:S02]  /*2fb0*/  @!P0 IADD3 R155, P6, R6, R29, RZ ;  /* 0x0000001d069b8210 */ /* 0x000fe40007fde0ff */
[----:B------:R-:W-:Y:S02]  /*2fc0*/  SEL R93, R93, RZ, P2 ;  /* 0x000000ff5d5d7207 */ /* 0x000fe40001000000 */
[----:B------:R-:W-:Y:S02]  /*2fd0*/  @!P0 LEA.HI.X.SX32 R164, R29, R10, 0x1, P6 ;  /* 0x0000000a1da48211 */ /* 0x000fe400030f0eff */
[----:B------:R-:W-:Y:S02]  /*2fe0*/  SEL R92, R92, RZ, P2 ;  /* 0x000000ff5c5c7207 */ /* 0x000fe40001000000 */
[----:B0-----:R-:W-:-:S04]  /*2ff0*/  @!P0 LEA R156, P6, R155, R14, 0x1 ;  /* 0x0000000e9b9c8211 */ /* 0x001fc800078c08ff */
[----:B------:R-:W-:Y:S01]  /*3000*/  @!P0 LEA.HI.X R157, R155, R15, R164, 0x1, P6 ;  /* 0x0000000f9b9d8211 */ /* 0x000fe200030f0ca4 */
[----:B------:R-:W-:Y:S01]  /*3010*/  IMAD.IADD R29, R165, 0x1, R11 ;  /* 0x00000001a51d7824 */ /* 0x000fe200078e020b */
[----:B------:R-:W1:Y:S01]  /*3020*/  @!P5 LDC.64 R14, c[0x0][0x248] ;  /* 0x00009200ff0edb82 */ /* 0x000e620000000a00 */
[----:B------:R0:W4:Y:S01]  /*3030*/  @!P3 LDG.E.64 R92, desc[UR36][R162.64] ;  /* 0x00000024a25cb981 */ /* 0x000122000c1e1b00 */
[----:B------:R-:W-:Y:S01]  /*3040*/  @!P5 IADD3 R155, P6, R6, R13, RZ ;  /* 0x0000000d069bd210 */ /* 0x000fe20007fde0ff */
[----:B------:R-:W-:Y:S01]  /*3050*/  IMAD.SHL.U32 R29, R29, 0x8, RZ ;  /* 0x000000081d1d7824 */ /* 0x000fe200078e00ff */
[----:B------:R-:W-:Y:S02]  /*3060*/  SEL R95, R95, RZ, P2 ;  /* 0x000000ff5f5f7207 */ /* 0x000fe40001000000 */
[----:B------:R-:W-:Y:S02]  /*3070*/  @!P5 LEA.HI.X.SX32 R164, R13, R10, 0x1, P6 ;  /* 0x0000000a0da4d211 */ /* 0x000fe400030f0eff */
[----:B------:R-:W-:Y:S01]  /*3080*/  ISETP.GE.OR P3, PT, R29, R25, P1 ;  /* 0x000000191d00720c */ /* 0x000fe20000f66670 */
[----:B------:R-:W-:Y:S01]  /*3090*/  IMAD R165, R11, 0x7, R12 ;  /* 0x000000070ba57824 */ /* 0x000fe200078e020c */
[----:B------:R-:W-:-:S02]  /*30a0*/  SEL R94, R94, RZ, P2 ;  /* 0x000000ff5e5e7207 */ /* 0x000fc40001000000 */
[----:B-1----:R-:W-:-:S04]  /*30b0*/  @!P5 LEA R158, P6, R155, R14, 0x1 ;  /* 0x0000000e9b9ed211 */ /* 0x002fc800078c08ff */
[----:B------:R1:W3:Y:S01]  /*30c0*/  @!P4 LDG.E.64 R94, desc[UR36][R160.64] ;  /* 0x00000024a05ec981 */ /* 0x0002e2000c1e1b00 */
[----:B------:R-:W-:-:S04]  /*30d0*/  @!P5 LEA.HI.X R159, R155, R15, R164, 0x1, P6 ;  /* 0x0000000f9b9fd211 */ /* 0x000fc800030f0ca4 */
[----:B------:R-:W0:Y:S01]  /*30e0*/  @!P3 LDC.64 R14, c[0x0][0x248] ;  /* 0x00009200ff0ebb82 */ /* 0x000e220000000a00 */
[----:B------:R-:W-:-:S04]  /*30f0*/  SHF.L.U32 R13, R165, 0x3, RZ ;  /* 0x00000003a50d7819 */ /* 0x000fc800000006ff */
[----:B------:R-:W-:Y:S02]  /*3100*/  ISETP.GE.OR P4, PT, R13, R25, P1 ;  /* 0x000000190d00720c */ /* 0x000fe40000f86670 */
[----:B------:R-:W-:-:S04]  /*3110*/  @!P3 IADD3 R155, P6, R6, R29, RZ ;  /* 0x0000001d069bb210 */ /* 0x000fc80007fde0ff */
[----:B------:R-:W-:Y:S01]  /*3120*/  @!P3 LEA.HI.X.SX32 R164, R29, R10, 0x1, P6 ;  /* 0x0000000a1da4b211 */ /* 0x000fe200030f0eff */
[----:B------:R-:W-:Y:S01]  /*3130*/  IMAD.IADD R165, R165, 0x1, R11 ;  /* 0x00000001a5a57824 */ /* 0x000fe200078e020b */
[----:B0-----:R-:W-:-:S04]  /*3140*/  @!P3 LEA R162, P6, R155, R14, 0x1 ;  /* 0x0000000e9ba2b211 */ /* 0x001fc800078c08ff */
[----:B------:R-:W-:Y:S02]  /*3150*/  @!P3 LEA.HI.X R163, R155, R15, R164, 0x1, P6 ;  /* 0x0000000f9ba3b211 */ /* 0x000fe400030f0ca4 */
[----:B------:R-:W1:Y:S01]  /*3160*/  @!P4 LDC.64 R14, c[0x0][0x248] ;  /* 0x00009200ff0ecb82 */ /* 0x000e620000000a00 */
[----:B------:R-:W-:Y:S02]  /*3170*/  SEL R97, R97, RZ, P2 ;  /* 0x000000ff61617207 */ /* 0x000fe40001000000 */
[----:B------:R-:W-:Y:S01]  /*3180*/  SEL R96, R96, RZ, P2 ;  /* 0x000000ff60607207 */ /* 0x000fe20001000000 */
[----:B------:R-:W-:Y:S01]  /*3190*/  IMAD.SHL.U32 R29, R165, 0x8, RZ ;  /* 0x00000008a51d7824 */ /* 0x000fe200078e00ff */
[----:B------:R-:W-:-:S04]  /*31a0*/  @!P4 IADD3 R155, P6, R6, R13, RZ ;  /* 0x0000000d069bc210 */ /* 0x000fc80007fde0ff */
[----:B------:R0:W3:Y:S01]  /*31b0*/  @!P0 LDG.E.64 R96, desc[UR36][R156.64] ;  /* 0x000000249c608981 */ /* 0x0000e2000c1e1b00 */
[----:B------:R-:W-:Y:S02]  /*31c0*/  ISETP.GE.OR P0, PT, R29, R25, P1 ;  /* 0x000000191d00720c */ /* 0x000fe40000f06670 */
[----:B------:R-:W-:Y:S02]  /*31d0*/  @!P4 LEA.HI.X.SX32 R164, R13, R10, 0x1, P6 ;  /* 0x0000000a0da4c211 */ /* 0x000fe400030f0eff */
[----:B-1----:R-:W-:-:S04]  /*31e0*/  @!P4 LEA R160, P6, R155, R14, 0x1 ;  /* 0x0000000e9ba0c211 */ /* 0x002fc800078c08ff */
[----:B------:R-:W-:-:S05]  /*31f0*/  @!P4 LEA.HI.X R161, R155, R15, R164, 0x1, P6 ;  /* 0x0000000f9ba1c211 */ /* 0x000fca00030f0ca4 */
[----:B------:R-:W0:Y:S01]  /*3200*/  @!P0 LDC.64 R14, c[0x0][0x248] ;  /* 0x00009200ff0e8b82 */ /* 0x000e220000000a00 */
[----:B------:R-:W-:Y:S02]  /*3210*/  IADD3 R13, R165, R11, RZ ;  /* 0x0000000ba50d7210 */ /* 0x000fe40007ffe0ff */
[----:B------:R-:W-:Y:S02]  /*3220*/  SEL R99, R99, RZ, P2 ;  /* 0x000000ff63637207 */ /* 0x000fe40001000000 */
[----:B------:R-:W-:Y:S01]  /*3230*/  SEL R98, R98, RZ, P2 ;  /* 0x000000ff62627207 */ /* 0x000fe20001000000 */
[----:B------:R-:W-:Y:S01]  /*3240*/  IMAD.SHL.U32 R13, R13, 0x8, RZ ;  /* 0x000000080d0d7824 */ /* 0x000fe200078e00ff */
[----:B------:R-:W-:-:S04]  /*3250*/  @!P0 IADD3 R155, P6, R6, R29, RZ ;  /* 0x0000001d069b8210 */ /* 0x000fc80007fde0ff */
[----:B------:R1:W3:Y:S01]  /*3260*/  @!P5 LDG.E.64 R98, desc[UR36][R158.64] ;  /* 0x000000249e62d981 */ /* 0x0002e2000c1e1b00 */
[----:B------:R-:W-:Y:S02]  /*3270*/  ISETP.GE.OR P5, PT, R13, R25, P1 ;  /* 0x000000190d00720c */ /* 0x000fe40000fa6670 */
[----:B------:R-:W-:Y:S02]  /*3280*/  @!P0 LEA.HI.X.SX32 R164, R29, R10, 0x1, P6 ;  /* 0x0000000a1da48211 */ /* 0x000fe400030f0eff */
[----:B0-----:R-:W-:-:S04]  /*3290*/  @!P0 LEA R156, P6, R155, R14, 0x1 ;  /* 0x0000000e9b9c8211 */ /* 0x001fc800078c08ff */
[----:B------:R-:W-:-:S05]  /*32a0*/  @!P0 LEA.HI.X R157, R155, R15, R164, 0x1, P6 ;  /* 0x0000000f9b9d8211 */ /* 0x000fca00030f0ca4 */
[----:B------:R-:W1:Y:S01]  /*32b0*/  @!P5 LDC.64 R14, c[0x0][0x248] ;  /* 0x00009200ff0edb82 */ /* 0x000e620000000a00 */
[----:B------:R-:W-:Y:S01]  /*32c0*/  IMAD R165, R11, 0xa, R12 ;  /* 0x0000000a0ba57824 */ /* 0x000fe200078e020c */
        /* <DEDUP_REMOVED lines=21> */
[----:B------:R-:W-:Y:S01]  /*3420*/  IMAD.IADD R29, R165, 0x1, R11 ;  /* 0x00000001a51d7824 */ /* 0x000fe200078e020b */
[----:B------:R-:W-:Y:S02]  /*3430*/  SEL R105, R105, RZ, P2 ;  /* 0x000000ff69697207 */ /* 0x000fe40001000000 */
[----:B------:R-:W-:Y:S02]  /*3440*/  SEL R104, R104, RZ, P2 ;  /* 0x000000ff68687207 */ /* 0x000fe40001000000 */
[----:B------:R-:W-:-:S04]  /*3450*/  SHF.L.U32 R29, R29, 0x3, RZ ;  /* 0x000000031d1d7819 */ /* 0x000fc800000006ff */
[----:B------:R0:W3:Y:S01]  /*3460*/  @!P0 LDG.E.64 R104, desc[UR36][R156.64] ;  /* 0x000000249c688981 */ /* 0x0000e2000c1e1b00 */
[----:B------:R-:W-:Y:S02]  /*3470*/  ISETP.GE.OR P0, PT, R29, R25, P1 ;  /* 0x000000191d00720c */ /* 0x000fe40000f06670 */
[----:B------:R-:W-:-:S04]  /*3480*/  @!P4 IADD3 R155, P6, R6, R13, RZ ;  /* 0x0000000d069bc210 */ /* 0x000fc80007fde0ff */
[----:B------:R-:W-:Y:S02]  /*3490*/  @!P4 LEA.HI.X.SX32 R164, R13, R10, 0x1, P6 ;  /* 0x0000000a0da4c211 */ /* 0x000fe400030f0eff */
[----:B-1----:R-:W-:-:S04]  /*34a0*/  @!P4 LEA R160, P6, R155, R14, 0x1 ;  /* 0x0000000e9ba0c211 */ /* 0x002fc800078c08ff */
[----:B------:R-:W-:Y:S02]  /*34b0*/  @!P4 LEA.HI.X R161, R155, R15, R164, 0x1, P6 ;  /* 0x0000000f9ba1c211 */ /* 0x000fe400030f0ca4 */
[----:B------:R-:W0:Y:S01]  /*34c0*/  @!P0 LDC.64 R14, c[0x0][0x248] ;  /* 0x00009200ff0e8b82 */ /* 0x000e220000000a00 */
        /* <DEDUP_REMOVED lines=22> */
[----:B------:R-:W-:Y:S01]  /*3630*/  IMAD.IADD R13, R165, 0x1, R11 ;  /* 0x00000001a50d7824 */ /* 0x000fe200078e020b */
        /* <DEDUP_REMOVED lines=10> */
[----:B------:R-:W-:Y:S02]  /*36e0*/  LEA R165, R11, R12, 0x4 ;  /* 0x0000000c0ba57211 */ /* 0x000fe400078e20ff */
        /* <DEDUP_REMOVED lines=18> */
[----:B0-----:R-:W-:-:S04]  /*3810*/  @!P0 LEA R156, P6, R155, R14, 0x1 ;  /* 0x0000000e9b9c8211 */ /* 0x001fc800078c08ff */
[----:B------:R-:W-:Y:S02]  /*3820*/  @!P0 LEA.HI.X R157, R155, R15, R164, 0x1, P6 ;  /* 0x0000000f9b9d8211 */ /* 0x000fe400030f0ca4 */
[----:B------:R-:W1:Y:S01]  /*3830*/  @!P5 LDC.64 R14, c[0x0][0x248] ;  /* 0x00009200ff0edb82 */ /* 0x000e620000000a00 */
        /* <DEDUP_REMOVED lines=11> */
[----:B------:R-:W-:Y:S01]  /*38f0*/  IMAD R165, R11, 0x13, R12 ;  /* 0x000000130ba57824 */ /* 0x000fe200078e020c */
        /* <DEDUP_REMOVED lines=131> */
[----:B------:R-:W-:Y:S02]  /*4130*/  SEL R143, R143, RZ, P2 ;  /* 0x000000ff8f8f7207 */ /* 0x000fe40001000000 */
[----:B------:R-:W-:Y:S01]  /*4140*/  SEL R142, R142, RZ, P2 ;  /* 0x000000ff8e8e7207 */ /* 0x000fe20001000000 */
[----:B------:R-:W-:Y:S01]  /*4150*/  IMAD.SHL.U32 R155, R12, 0x8, RZ ;  /* 0x000000080c9b7824 */ /* 0x000fe200078e00ff */
[----:B------:R-:W-:-:S04]  /*4160*/  @!P3 IADD3 R13, P6, R6, R29, RZ ;  /* 0x0000001d060db210 */ /* 0x000fc80007fde0ff */
[----:B------:R-:W3:Y:S01]  /*4170*/  @!P4 LDG.E.64 R142, desc[UR36][R160.64] ;  /* 0x00000024a08ec981 */ /* 0x000ee2000c1e1b00 */
[----:B------:R-:W-:Y:S02]  /*4180*/  ISETP.GE.OR P4, PT, R155, R25, P1 ;  /* 0x000000199b00720c */ /* 0x000fe40000f86670 */
[----:B------:R-:W-:Y:S02]  /*4190*/  @!P3 LEA.HI.X.SX32 R164, R29, R10, 0x1, P6 ;  /* 0x0000000a1da4b211 */ /* 0x000fe400030f0eff */
[----:B0-----:R-:W-:-:S04]  /*41a0*/  @!P3 LEA R162, P6, R13, R14, 0x1 ;  /* 0x0000000e0da2b211 */ /* 0x001fc800078c08ff */
[----:B------:R-:W-:-:S05]  /*41b0*/  @!P3 LEA.HI.X R163, R13, R15, R164, 0x1, P6 ;  /* 0x0000000f0da3b211 */ /* 0x000fca00030f0ca4 */
[----:B------:R-:W0:Y:S01]  /*41c0*/  @!P4 LDC.64 R14, c[0x0][0x248] ;  /* 0x00009200ff0ecb82 */ /* 0x000e220000000a00 */
[----:B------:R-:W-:-:S04]  /*41d0*/  @!P4 IADD3 R13, P6, R6, R155, RZ ;  /* 0x0000009b060dc210 */ /* 0x000fc80007fde0ff */
[----:B------:R-:W-:Y:S02]  /*41e0*/  @!P4 LEA.HI.X.SX32 R29, R155, R10, 0x1, P6 ;  /* 0x0000000a9b1dc211 */ /* 0x000fe400030f0eff */
[----:B------:R-:W-:Y:S02]  /*41f0*/  SEL R145, R145, RZ, P2 ;  /* 0x000000ff91917207 */ /* 0x000fe40001000000 */
[----:B------:R-:W-:Y:S02]  /*4200*/  SEL R144, R144, RZ, P2 ;  /* 0x000000ff90907207 */ /* 0x000fe40001000000 */
[----:B0-----:R-:W-:-:S04]  /*4210*/  @!P4 LEA R164, P6, R13, R14, 0x1 ;  /* 0x0000000e0da4c211 */ /* 0x001fc800078c08ff */
[----:B------:R-:W-:-:S05]  /*4220*/  @!P4 LEA.HI.X R165, R13, R15, R29, 0x1, P6 ;  /* 0x0000000f0da5c211 */ /* 0x000fca00030f0c1d */
[----:B------:R-:W2:Y:S01]  /*4230*/  @!P4 LDG.E.64 R144, desc[UR36][R164.64] ;  /* 0x00000024a490c981 */ /* 0x000ea2000c1e1b00 */
[----:B------:R-:W-:-:S05]  /*4240*/  IMAD R12, R11, 0x1f, R12 ;  /* 0x0000001f0b0c7824 */ /* 0x000fca00078e020c */
[----:B------:R-:W-:-:S04]  /*4250*/  SHF.L.U32 R13, R12, 0x3, RZ ;  /* 0x000000030c0d7819 */ /* 0x000fc800000006ff */
[----:B------:R-:W-:Y:S02]  /*4260*/  ISETP.GE.OR P4, PT, R13, R25, P1 ;  /* 0x000000190d00720c */ /* 0x000fe40000f86670 */
[----:B------:R-:W-:Y:S02]  /*4270*/  SEL R147, R147, RZ, P2 ;  /* 0x000000ff93937207 */ /* 0x000fe40001000000 */
[----:B------:R-:W-:Y:S02]  /*4280*/  SEL R146, R146, RZ, P2 ;  /* 0x000000ff92927207 */ /* 0x000fe40001000000 */
[----:B------:R-:W-:Y:S02]  /*4290*/  SEL R149, R149, RZ, P2 ;  /* 0x000000ff95957207 */ /* 0x000fe40001000000 */
[----:B------:R-:W-:Y:S02]  /*42a0*/  SEL R148, R148, RZ, P2 ;  /* 0x000000ff94947207 */ /* 0x000fe40001000000 */
[----:B------:R0:W3:Y:S03]  /*42b0*/  @!P0 LDG.E.64 R146, desc[UR36][R156.64] ;  /* 0x000000249c928981 */ /* 0x0000e6000c1e1b00 */
[----:B------:R-:W1:Y:S01]  /*42c0*/  @!P4 LDC.64 R14, c[0x0][0x248] ;  /* 0x00009200ff0ecb82 */ /* 0x000e620000000a00 */
[----:B------:R-:W-:Y:S01]  /*42d0*/  ISETP.NE.U32.AND P0, PT, RZ, UR6, PT ;  /* 0x00000006ff007c0c */ /* 0x000fe2000bf05070 */
[----:B------:R-:W3:Y:S01]  /*42e0*/  @!P5 LDG.E.64 R148, desc[UR36][R158.64] ;  /* 0x000000249e94d981 */ /* 0x000ee2000c1e1b00 */
[----:B------:R-:W-:-:S02]  /*42f0*/  @!P4 IADD3 R12, P6, R6, R13, RZ ;  /* 0x0000000d060cc210 */ /* 0x000fc40007fde0ff */
[----:B------:R-:W-:Y:S02]  /*4300*/  ISETP.NE.AND.EX P0, PT, RZ, UR7, PT, P0 ;  /* 0x00000007ff007c0c */ /* 0x000fe4000bf05300 */
[----:B------:R-:W-:Y:S02]  /*4310*/  SEL R151, R151, RZ, P2 ;  /* 0x000000ff97977207 */ /* 0x000fe40001000000 */
[----:B------:R-:W-:Y:S02]  /*4320*/  SEL R150, R150, RZ, P2 ;  /* 0x000000ff96967207 */ /* 0x000fe40001000000 */
[----:B------:R-:W-:Y:S02]  /*4330*/  @!P4 LEA.HI.X.SX32 R13, R13, R10, 0x1, P6 ;  /* 0x0000000a0d0dc211 */ /* 0x000fe400030f0eff */
[----:B------:R-:W-:Y:S02]  /*4340*/  SEL R153, R153, RZ, P2 ;  /* 0x000000ff99997207 */ /* 0x000fe40001000000 */
[----:B------:R-:W3:Y:S01]  /*4350*/  @!P3 LDG.E.64 R150, desc[UR36][R162.64] ;  /* 0x00000024a296b981 */ /* 0x000ee2000c1e1b00 */
[----:B------:R-:W-:-:S02]  /*4360*/  SEL R152, R152, RZ, P2 ;  /* 0x000000ff98987207 */ /* 0x000fc40001000000 */
[----:B-1----:R-:W-:-:S04]  /*4370*/  @!P4 LEA R14, P6, R12, R14, 0x1 ;  /* 0x0000000e0c0ec211 */ /* 0x002fc800078c08ff */
[----:B------:R-:W-:Y:S01]  /*4380*/  @!P4 LEA.HI.X R15, R12, R15, R13, 0x1, P6 ;  /* 0x0000000f0c0fc211 */ /* 0x000fe200030f0c0d */
[----:B------:R-:W-:-:S04]  /*4390*/  @P0 IMAD R11, R2, R11, RZ ;  /* 0x0000000b020b0224 */ /* 0x000fc800078e02ff */
[----:B------:R-:W3:Y:S01]  /*43a0*/  @!P4 LDG.E.64 R152, desc[UR36][R14.64] ;  /* 0x000000240e98c981 */ /* 0x000ee2000c1e1b00 */
[--C-:B0-----:R-:W-:Y:S02]  /*43b0*/  @P0 SHF.R.S32.HI R156, RZ, 0x1f, R11.reuse ;  /* 0x0000001fff9c0819 */ /* 0x101fe4000001140b */
[----:B------:R-:W-:Y:S02]  /*43c0*/  @P0 IADD3 R12, P2, P3, R154, UR6, R11 ;  /* 0x000000069a0c0c10 */ /* 0x000fe4000fb5e00b */
[----:B------:R-:W-:-:S04]  /*43d0*/  @P0 SHF.R.S32.HI R11, RZ, 0x1f, R154 ;  /* 0x0000001fff0b0819 */ /* 0x000fc8000001149a */
[----:B------:R-:W-:-:S05]  /*43e0*/  @P0 IADD3.X R13, R11, UR7, R156, P2, P3 ;  /* 0x000000070b0d0c10 */ /* 0x000fca00097e649c */
[----:B------:R0:W3:Y:S01]  /*43f0*/  @P0 LDG.E.U8 R12, desc[UR36][R12.64] ;  /* 0x000000240c0c0981 */ /* 0x0000e2000c1e1100 */
[----:B--2---:R-:W-:-:S06]  /*4400*/  HMUL2 R11, R88, R144 ;  /* 0x00000090580b7232 */ /* 0x004fcc0000000000 */
[----:B------:R-:W-:-:S08]  /*4410*/  HFMA2.MMA R11, R86, R90, R11 ;  /* 0x0000005a560b7235 */ /* 0x000fd0000000000b */
[----:B----4-:R-:W-:-:S08]  /*4420*/  HFMA2.MMA R11, R84, R92, R11 ;  /* 0x0000005c540b7235 */ /* 0x010fd0000000000b */
[----:B---3--:R-:W-:-:S08]  /*4430*/  HFMA2.MMA R11, R82, R94, R11 ;  /* 0x0000005e520b7235 */ /* 0x008fd0000000000b */
        /* <DEDUP_REMOVED lines=69> */
.L_x_3478:
        /* <DEDUP_REMOVED lines=31> */
[----:B------:R-:W-:-:S04]  /*4a80*/  IMAD.IADD R12, R154, 0x1, -R26 ;  /* 0x000000019a0c7824 */ /* 0x000fc800078e0a1a */
[----:B------:R-:W-:Y:S02]  /*4a90*/  @!P0 FMNMX.FTZ R27, R27, R11, !PT ;  /* 0x0000000b1b1b8209 */ /* 0x000fe40007810000 */
[----:B------:R-:W-:-:S05]  /*4aa0*/  LEA R12, R12, UR4, 0x2 ;  /* 0x000000040c0c7c11 */ /* 0x000fca000f8e10ff */
[----:B------:R1:W-:Y:S02]  /*4ab0*/  STS [R12], R11 ;  /* 0x0000000b0c007388 */ /* 0x0003e40000000800 */
.L_x_3428:
[----:B------:R-:W-:Y:S05]  /*4ac0*/  BSYNC B1 ;  /* 0x0000000000017941 */ /* 0x000fea0003800000 */
.L_x_3427:
[----:B------:R-:W-:-:S05]  /*4ad0*/  VIADD R154, R154, 0x40 ;  /* 0x000000409a9a7836 */ /* 0x000fca0000000000 */
[----:B------:R-:W-:-:S13]  /*4ae0*/  ISETP.GE.AND P0, PT, R154, R0, PT ;  /* 0x000000009a00720c */ /* 0x000fda0003f06270 */
[----:B------:R-:W-:Y:S05]  /*4af0*/  @!P0 BRA `(.L_x_3429) ;  /* 0xffffffe000648947 */ /* 0x000fea000383ffff */
.L_x_3425:
[----:B------:R-:W-:Y:S05]  /*4b00*/  BSYNC B0 ;  /* 0x0000000000007941 */ /* 0x000fea0003800000 */
.L_x_3424:
        /* <DEDUP_REMOVED lines=9> */
.L_x_3484:
        /* <DEDUP_REMOVED lines=15> */
[----:B------:R-:W-:Y:S02]  /*4c90*/  IMAD.IADD R11, R26, 0x1, R18 ;  /* 0x000000011a0b7824 */ /* 0x000fe400078e0212 */
[----:B------:R-:W-:Y:S02]  /*4ca0*/  IMAD.MOV.U32 R8, RZ, RZ, RZ ;  /* 0x000000ffff087224 */ /* 0x000fe400078e00ff */
[----:B------:R-:W-:Y:S01]  /*4cb0*/  ULDC UR6, c[0x0][0x284] ;  /* 0x0000a10000067ab9 */ /* 0x000fe20000000800 */
[----:B------:R-:W-:Y:S01]  /*4cc0*/  ISETP.GT.AND P1, PT, R11, R17, PT ;  /* 0x000000110b00720c */ /* 0x000fe20003f24270 */
[----:B------:R-:W-:Y:S01]  /*4cd0*/  ULDC.64 UR8, c[0x0][0x2b0] ;  /* 0x0000ac0000087ab9 */ /* 0x000fe20000000a00 */
[----:B------:R-:W-:Y:S05]  /*4ce0*/  BSSY B0, `(.L_x_3431) ;  /* 0x000002d000007945 */ /* 0x000fea0003800000 */
[----:B0-----:R-:W0:Y:S01]  /*4cf0*/  @!P0 S2R R3, SR_CgaCtaId ;  /* 0x0000000000038919 */ /* 0x001e220000008800 */
[----:B------:R-:W-:-:S04]  /*4d00*/  @!P0 MOV R0, 0x400 ;  /* 0x0000040000008802 */ /* 0x000fc80000000f00 */
[----:B0-----:R-:W-:Y:S01]  /*4d10*/  @!P0 LEA R3, R3, R0, 0x18 ;  /* 0x0000000003038211 */ /* 0x001fe200078ec0ff */
[----:B------:R-:W-:-:S03]  /*4d20*/  IMAD.MOV.U32 R0, RZ, RZ, -0x800001 ;  /* 0xff7fffffff007424 */ /* 0x000fc600078e00ff */
[----:B------:R-:W-:-:S05]  /*4d30*/  @!P0 LEA R3, R10, R3, 0x2 ;  /* 0x000000030a038211 */ /* 0x000fca00078e10ff */
        /* <DEDUP_REMOVED lines=14> */
[----:B----4-:R-:W-:Y:S01]  /*4e20*/  LEA R20, R3, R0, 0x18 ;  /* 0x0000000003147211 */ /* 0x010fe200078ec0ff */
[----:B------:R-:W-:-:S10]  /*4e30*/  IMAD.MOV.U32 R0, RZ, RZ, R11 ;  /* 0x000000ffff007224 */ /* 0x000fd400078e000b */
.L_x_3436:
[----:B------:R-:W-:Y:S01]  /*4e40*/  IADD3 R3, -R26, R0, RZ ;  /* 0x000000001a037210 */ /* 0x000fe20007ffe1ff */
[----:B------:R-:W-:Y:S04]  /*4e50*/  BSSY B1, `(.L_x_3433) ;  /* 0x0000010000017945 */ /* 0x000fe80003800000 */
[----:B------:R-:W-:Y:S01]  /*4e60*/  IMAD R14, R3, 0x4, R20 ;  /* 0x00000004030e7824 */ /* 0x000fe200078e0214 */
[----:B------:R-:W-:Y:S06]  /*4e70*/  @!P0 BRA `(.L_x_3434) ;  /* 0x0000000000248947 */ /* 0x000fec0003800000 */
[----:B------:R-:W-:Y:S01]  /*4e80*/  IMAD R7, R2, UR6, RZ ;  /* 0x0000000602077c24 */ /* 0x000fe2000f8e02ff */
[----:B------:R-:W-:-:S04]  /*4e90*/  SHF.R.S32.HI R3, RZ, 0x1f, R0 ;  /* 0x0000001fff037819 */ /* 0x000fc80000011400 */
[--C-:B-----5:R-:W-:Y:S02]  /*4ea0*/  SHF.R.S32.HI R28, RZ, 0x1f, R7.reuse ;  /* 0x0000001fff1c7819 */ /* 0x120fe40000011407 */
[----:B0-----:R-:W-:-:S04]  /*4eb0*/  IADD3 R6, P2, P3, R0, UR8, R7 ;  /* 0x0000000800067c10 */ /* 0x001fc8000fb5e007 */
[----:B------:R-:W-:-:S05]  /*4ec0*/  IADD3.X R7, R3, UR9, R28, P2, P3 ;  /* 0x0000000903077c10 */ /* 0x000fca00097e641c */
[----:B------:R-:W4:Y:S02]  /*4ed0*/  LDG.E.U8 R6, desc[UR36][R6.64] ;  /* 0x0000002406067981 */ /* 0x000f24000c1e1100 */
[----:B----4-:R-:W-:-:S13]  /*4ee0*/  ISETP.NE.AND P2, PT, R6, RZ, PT ;  /* 0x000000ff0600720c */ /* 0x010fda0003f45270 */
[----:B------:R-:W-:Y:S01]  /*4ef0*/  @P2 IMAD.MOV.U32 R3, RZ, RZ, RZ ;  /* 0x000000ffff032224 */ /* 0x000fe200078e00ff */
[----:B------:R-:W-:Y:S06]  /*4f00*/  @P2 BRA `(.L_x_3435) ;  /* 0x0000000000102947 */ /* 0x000fec0003800000 */
.L_x_3434:
[----:B------:R-:W1:Y:S02]  /*4f10*/  LDS R3, [R14] ;  /* 0x000000000e037984 */ /* 0x000e640000000800 */
[----:B-1----:R-:W-:-:S04]  /*4f20*/  FADD.FTZ R3, -R12, R3 ;  /* 0x000000030c037221 */ /* 0x002fc80000010100 */
[----:B------:R-:W-:-:S06]  /*4f30*/  FMUL.FTZ R3, R3, 1.4426950216293334961 ;  /* 0x3fb8aa3b03037820 */ /* 0x000fcc0000410000 */
[----:B------:R-:W4:Y:S02]  /*4f40*/  MUFU.EX2 R3, R3 ;  /* 0x0000000300037308 */ /* 0x000f240000000800 */
.L_x_3435:
[----:B------:R-:W-:Y:S05]  /*4f50*/  BSYNC B1 ;  /* 0x0000000000017941 */ /* 0x000fea0003800000 */
.L_x_3433:
[----:B----4-:R4:W-:Y:S01]  /*4f60*/  STS [R14], R3 ;  /* 0x000000030e007388 */ /* 0x0109e20000000800 */
[----:B------:R-:W-:Y:S01]  /*4f70*/  IADD3 R0, R0, 0x80, RZ ;  /* 0x0000008000007810 */ /* 0x000fe20007ffe0ff */
[----:B------:R-:W-:-:S03]  /*4f80*/  FADD.FTZ R8, R3, R8 ;  /* 0x0000000803087221 */ /* 0x000fc60000010000 */
[----:B------:R-:W-:-:S13]  /*4f90*/  ISETP.GT.AND P2, PT, R0, R17, PT ;  /* 0x000000110000720c */ /* 0x000fda0003f44270 */
[----:B----4-:R-:W-:Y:S05]  /*4fa0*/  @!P2 BRA `(.L_x_3436) ;  /* 0xfffffffc00a4a947 */ /* 0x010fea000383ffff */
.L_x_3432:
[----:B------:R-:W-:Y:S05]  /*4fb0*/  BSYNC B0 ;  /* 0x0000000000007941 */ /* 0x000fea0003800000 */
.L_x_3431:
[----:B------:R-:W4:Y:S01]  /*4fc0*/  SHFL.BFLY PT, R3, R8, 0x10, 0x1f ;  /* 0x0e001f0008037f89 */ /* 0x000f2200000e0000 */
[----:B0-----:R-:W-:Y:S01]  /*4fd0*/  LOP3.LUT P0, R6, R18, 0x1f, RZ, 0xc0, !PT ;  /* 0x0000001f12067812 */ /* 0x001fe2000780c0ff */
[----:B------:R-:W0:Y:S01]  /*4fe0*/  S2UR UR5, SR_CgaCtaId ;  /* 0x00000000000579c3 */ /* 0x000e220000008800 */
[----:B------:R-:W-:Y:S01]  /*4ff0*/  UMOV UR4, 0x400 ;  /* 0x0000040000047882 */ /* 0x000fe20000000000 */
[----:B------:R-:W-:Y:S01]  /*5000*/  BSSY B0, `(.L_x_3437) ;  /* 0x0000042000007945 */ /* 0x000fe20003800000 */
[----:B------:R-:W-:-:S05]  /*5010*/  ISETP.GT.U32.AND P2, PT, R6, 0x3, PT ;  /* 0x000000030600780c */ /* 0x000fca0003f44070 */
[----:B------:R-:W2:Y:S04]  /*5020*/  LDC R15, c[0x0][0x284] ;  /* 0x0000a100ff0f7b82 */ /* 0x000ea80000000800 */
[----:B------:R-:W-:-:S04]  /*5030*/  VOTEU.ALL UP0, P0 ;  /* 0x00000000003f7886 */ /* 0x000fc80000000000 */
[----:B-1----:R-:W1:Y:S01]  /*5040*/  @!P2 S2R R12, SR_CgaCtaId ;  /* 0x00000000000ca919 */ /* 0x002e620000008800 */
[----:B----4-:R-:W-:Y:S01]  /*5050*/  FADD.FTZ R3, R3, R8 ;  /* 0x0000000803037221 */ /* 0x010fe20000010000 */
[----:B0-----:R-:W-:Y:S01]  /*5060*/  @!UP0 ULEA UR6, UR5, UR4, 0x18 ;  /* 0x0000000405068291 */ /* 0x001fe2000f8ec03f */
[----:B------:R-:W2:Y:S01]  /*5070*/  LDC R8, c[0x0][0x29c] ;  /* 0x0000a700ff087b82 */ /* 0x000ea20000000800 */
[----:B------:R-:W-:Y:S02]  /*5080*/  UIADD3 UR4, UR4, 0x220, URZ ;  /* 0x0000022004047890 */ /* 0x000fe4000fffe03f */
[----:B------:R-:W0:Y:S02]  /*5090*/  SHFL.BFLY PT, R0, R3, 0x8, 0x1f ;  /* 0x0d001f0003007f89 */ /* 0x000e2400000e0000 */
[----:B------:R-:W-:Y:S01]  /*50a0*/  ULEA UR4, UR5, UR4, 0x18 ;  /* 0x0000000405047291 */ /* 0x000fe2000f8ec03f */
[----:B0-----:R-:W-:Y:S01]  /*50b0*/  FADD.FTZ R0, R3, R0 ;  /* 0x0000000003007221 */ /* 0x001fe20000010000 */
[----:B------:R-:W-:-:S04]  /*50c0*/  @!P2 MOV R3, 0x400 ;  /* 0x000004000003a802 */ /* 0x000fc80000000f00 */
[----:B------:R-:W0:Y:S01]  /*50d0*/  SHFL.BFLY PT, R7, R0, 0x4, 0x1f ;  /* 0x0c801f0000077f89 */ /* 0x000e2200000e0000 */
[----:B-1----:R-:W-:-:S05]  /*50e0*/  @!P2 LEA R3, R12, R3, 0x18 ;  /* 0x000000030c03a211 */ /* 0x002fca00078ec0ff */
[----:B------:R-:W-:Y:S02]  /*50f0*/  @!P2 IMAD R6, R6, 0x4, R3 ;  /* 0x000000040606a824 */ /* 0x000fe400078e0203 */
[----:B0-----:R-:W-:Y:S01]  /*5100*/  FADD.FTZ R7, R0, R7 ;  /* 0x0000000700077221 */ /* 0x001fe20000010000 */
        /* <DEDUP_REMOVED lines=11> */
[----:B------:R-:W-:-:S08]  /*51c0*/  ULDC.64 UR6, c[0x0][0x310] ;  /* 0x0000c40000067ab9 */ /* 0x000fd00000000a00 */
[----:B------:R-:W0:Y:S01]  /*51d0*/  @P0 LDC R13, c[0x0][0x318] ;  /* 0x0000c600ff0d0b82 */ /* 0x000e220000000800 */
[----:B------:R1:W2:Y:S02]  /*51e0*/  @!P2 LDS R9, [R6+0x10] ;  /* 0x000010000609a984 */ /* 0x0002a40000000800 */
[----:B-1----:R-:W-:-:S05]  /*51f0*/  VIADD R6, R0, 0x4 ;  /* 0x0000000400067836 */ /* 0x002fca0000000000 */
[----:B------:R-:W-:Y:S01]  /*5200*/  SHF.R.S32.HI R7, RZ, 0x1f, R6 ;  /* 0x0000001fff077819 */ /* 0x000fe20000011406 */
[----:B0-----:R-:W-:-:S03]  /*5210*/  @P0 IMAD R0, R22, R13, R8 ;  /* 0x0000000d16000224 */ /* 0x001fc600078e0208 */
[----:B------:R-:W-:Y:S01]  /*5220*/  LEA.HI R7, R7, R6, RZ, 0x2 ;  /* 0x0000000607077211 */ /* 0x000fe200078f10ff */
[----:B--2---:R-:W0:Y:S02]  /*5230*/  SHFL.BFLY PT, R2, R9, 0x2, 0x1f ;  /* 0x0c401f0009027f89 */ /* 0x004e2400000e0000 */
[----:B0-----:R-:W-:Y:S01]  /*5240*/  FADD.FTZ R2, R2, R9 ;  /* 0x0000000902027221 */ /* 0x001fe20000010000 */
[----:B------:R-:W-:-:S04]  /*5250*/  @P0 IMAD R9, R0, R15, RZ ;  /* 0x0000000f00090224 */ /* 0x000fc800078e02ff */
[----:B------:R-:W0:Y:S02]  /*5260*/  SHFL.BFLY PT, R3, R2, 0x1, 0x1f ;  /* 0x0c201f0002037f89 */ /* 0x000e2400000e0000 */
[----:B0-----:R-:W-:Y:S01]  /*5270*/  FADD.FTZ R3, R2, R3 ;  /* 0x0000000302037221 */ /* 0x001fe20000010000 */
[----:B------:R-:W-:Y:S02]  /*5280*/  SHF.L.U32 R2, R7, 0x2, RZ ;  /* 0x0000000207027819 */ /* 0x000fe400000006ff */
[----:B------:R-:W-:Y:S02]  /*5290*/  CS2R R6, SRZ ;  /* 0x0000000000067805 */ /* 0x000fe4000001ff00 */
[--C-:B------:R-:W-:Y:S01]  /*52a0*/  @P0 SHF.R.S32.HI R7, RZ, 0x1f, R9.reuse ;  /* 0x0000001fff070819 */ /* 0x100fe20000011409 */
[----:B------:R-:W-:Y:S01]  /*52b0*/  @P0 IMAD.MOV.U32 R6, RZ, RZ, R9 ;  /* 0x000000ffff060224 */ /* 0x000fe200078e0009 */
[----:B------:R-:W-:Y:S01]  /*52c0*/  LOP3.LUT R2, R2, 0xfffffff0, RZ, 0xc0, !PT ;  /* 0xfffffff002027812 */ /* 0x000fe200078ec0ff */
[----:B------:R-:W0:Y:S04]  /*52d0*/  SHFL.IDX PT, R3, R3, RZ, 0x1f ;  /* 0x00001fff03037589 */ /* 0x000e2800000e0000 */
[----:B------:R-:W-:Y:S01]  /*52e0*/  VIADD R0, R2, UR4 ;  /* 0x0000000402007c36 */ /* 0x000fe20008000000 */
[----:B------:R-:W-:Y:S06]  /*52f0*/  @P1 BRA `(.L_x_3438) ;  /* 0x0000000000481947 */ /* 0x000fec0003800000 */
[----:B0-----:R-:W-:-:S04]  /*5300*/  FADD.FTZ R3, R3, 9.9999999747524270788e-07 ;  /* 0x358637bd03037421 */ /* 0x001fc80000010000 */
[----:B------:R0:W1:Y:S03]  /*5310*/  MUFU.RCP R14, R3 ;  /* 0x00000003000e7308 */ /* 0x0000660000001000 */
.L_x_3440:
[----:B------:R-:W-:-:S04]  /*5320*/  IADD3 R13, -R26, R11, RZ ;  /* 0x0000000b1a0d7210 */ /* 0x000fc80007ffe1ff */
[C---:B0-----:R-:W-:Y:S01]  /*5330*/  LEA R3, R13.reuse, UR4, 0x2 ;  /* 0x000000040d037c11 */ /* 0x041fe2000f8e10ff */
[----:B-1----:R-:W-:-:S05]  /*5340*/  IMAD R8, R13, 0x2, R0 ;  /* 0x000000020d087824 */ /* 0x002fca00078e0200 */
[----:B------:R-:W1:Y:S02]  /*5350*/  LDS R3, [R3] ;  /* 0x0000000003037984 */ /* 0x000e640000000800 */
[----:B-1----:R-:W-:-:S05]  /*5360*/  FMUL.FTZ R15, R3, R14 ;  /* 0x0000000e030f7220 */ /* 0x002fca0000410000 */
        /* <DEDUP_REMOVED lines=8> */
.L_x_3439:
[----:B------:R-:W-:-:S05]  /*53f0*/  VIADD R11, R11, 0x80 ;  /* 0x000000800b0b7836 */ /* 0x000fca0000000000 */
[----:B------:R-:W-:-:S13]  /*5400*/  ISETP.GT.AND P1, PT, R11, R17, PT ;  /* 0x000000110b00720c */ /* 0x000fda0003f24270 */
[----:B------:R-:W-:Y:S05]  /*5410*/  @!P1 BRA `(.L_x_3440) ;  /* 0xfffffffc00c09947 */ /* 0x000fea000383ffff */
.L_x_3438:
[----:B------:R-:W-:Y:S05]  /*5420*/  BSYNC B0 ;  /* 0x0000000000007941 */ /* 0x000fea0003800000 */
.L_x_3437:
[----:B------:R-:W-:Y:S01]  /*5430*/  SHF.R.S32.HI R6, RZ, 0x1f, R17 ;  /* 0x0000001fff067819 */ /* 0x000fe20000011411 */
[----:B------:R-:W-:Y:S01]  /*5440*/  ULDC.64 UR6, c[0x0][0x240] ;  /* 0x0000900000067ab9 */ /* 0x000fe20000000a00 */
[----:B------:R-:W-:Y:S01]  /*5450*/  SHF.R.S32.HI R21, RZ, 0x5, R5 ;  /* 0x00000005ff157819 */ /* 0x000fe20000011405 */
[----:B------:R-:W2:Y:S01]  /*5460*/  LDC R45, c[0x0][0x284] ;  /* 0x0000a100ff2d7b82 */ /* 0x000ea20000000800 */
[----:B------:R-:W-:Y:S01]  /*5470*/  LEA.HI R6, R6, R17, RZ, 0x2 ;  /* 0x0000001106067211 */ /* 0x000fe200078f10ff */
[C---:B0-----:R-:W-:Y:S01]  /*5480*/  IMAD.SHL.U32 R3, R10.reuse, 0x8, RZ ;  /* 0x000000080a037824 */ /* 0x041fe200078e00ff */
[----:B------:R-:W-:Y:S02]  /*5490*/  ISETP.GT.AND P0, PT, R10, 0x11, PT ;  /* 0x000000110a00780c */ /* 0x000fe40003f04270 */
[----:B------:R-:W-:Y:S02]  /*54a0*/  CS2R R10, SRZ ;  /* 0x00000000000a7805 */ /* 0x000fe4000001ff00 */
[----:B------:R-:W-:-:S02]  /*54b0*/  LOP3.LUT R6, R6, 0xfffffffc, RZ, 0xc0, !PT ;  /* 0xfffffffc06067812 */ /* 0x000fc400078ec0ff */
[----:B-1----:R-:W-:Y:S02]  /*54c0*/  CS2R R8, SRZ ;  /* 0x0000000000087805 */ /* 0x002fe4000001ff00 */
[----:B------:R-:W-:Y:S02]  /*54d0*/  ISETP.EQ.U32.AND P1, PT, RZ, UR6, PT ;  /* 0x00000006ff007c0c */ /* 0x000fe4000bf22070 */
[----:B------:R-:W-:-:S04]  /*54e0*/  IADD3 R6, -R6, R17, RZ ;  /* 0x0000001106067210 */ /* 0x000fc80007ffe1ff */
[----:B------:R-:W-:-:S04]  /*54f0*/  ISETP.NE.OR P2, PT, R21, R6, P0 ;  /* 0x000000061500720c */ /* 0x000fc80000745670 */
[----:B------:R-:W-:-:S13]  /*5500*/  ISETP.EQ.OR.EX P1, PT, RZ, UR7, P2, P1 ;  /* 0x00000007ff007c0c */ /* 0x000fda0009722710 */
[----:B------:R-:W0:Y:S01]  /*5510*/  @!P1 LDC.64 R6, c[0x0][0x240] ;  /* 0x00009000ff069b82 */ /* 0x000e220000000a00 */
[----:B------:R-:W-:Y:S01]  /*5520*/  @!P1 IMAD R5, R19, 0x90, R3 ;  /* 0x0000009013059824 */ /* 0x000fe200078e0203 */
[----:B------:R-:W-:Y:S01]  /*5530*/  BSSY B0, `(.L_x_3441) ;  /* 0x0000159000007945 */ /* 0x000fe20003800000 */
[----:B---3--:R-:W-:Y:S01]  /*5540*/  HFMA2.MMA R37, -RZ, RZ, 0, 0 ;  /* 0x00000000ff257435 */ /* 0x008fe200000001ff */
[----:B------:R-:W-:Y:S01]  /*5550*/  IMAD.MOV.U32 R44, RZ, RZ, RZ ;  /* 0x000000ffff2c7224 */ /* 0x000fe200078e00ff */
[----:B------:R-:W-:Y:S02]  /*5560*/  CS2R R42, SRZ ;  /* 0x00000000002a7805 */ /* 0x000fe4000001ff00 */
[----:B------:R-:W-:Y:S02]  /*5570*/  CS2R R40, SRZ ;  /* 0x0000000000287805 */ /* 0x000fe4000001ff00 */
[----:B------:R-:W-:Y:S01]  /*5580*/  CS2R R38, SRZ ;  /* 0x0000000000267805 */ /* 0x000fe2000001ff00 */
[----:B--2---:R-:W-:-:S02]  /*5590*/  IMAD R20, R22, R45, RZ ;  /* 0x0000002d16147224 */ /* 0x004fc400078e02ff */
[----:B0-----:R-:W-:-:S05]  /*55a0*/  @!P1 IMAD.WIDE R6, R5, 0x2, R6 ;  /* 0x0000000205069825 */ /* 0x001fca00078e0206 */
[----:B------:R0:W5:Y:S01]  /*55b0*/  @!P1 LDG.E.128 R8, desc[UR36][R6.64] ;  /* 0x0000002406089981 */ /* 0x000162000c1e1d00 */
[----:B------:R-:W-:Y:S06]  /*55c0*/  BAR.SYNC.DEFER_BLOCKING 0x0 ;  /* 0x0000000000007b1d */ /* 0x000fec0000010000 */
[----:B------:R-:W-:Y:S05]  /*55d0*/  @P0 BRA `(.L_x_3442) ;  /* 0x0000001400380947 */ /* 0x000fea0003800000 */
[----:B------:R-:W-:Y:S01]  /*55e0*/  IMAD.IADD R36, R26, 0x1, R21 ;  /* 0x000000011a247824 */ /* 0x000fe200078e0215 */
[-C--:B------:R-:W-:Y:S01]  /*55f0*/  VIMNMX R58, R17, R45.reuse, PT ;  /* 0x0000002d113a7248 */ /* 0x080fe20003fe0100 */
[----:B------:R-:W-:Y:S01]  /*5600*/  IMAD R25, R4, R45, R3 ;  /* 0x0000002d04197224 */ /* 0x000fe200078e0203 */
[----:B------:R-:W-:Y:S01]  /*5610*/  BSSY B1, `(.L_x_3443) ;  /* 0x000009a000017945 */ /* 0x000fe20003800000 */
[----:B------:R-:W-:Y:S01]  /*5620*/  IMAD.MOV.U32 R44, RZ, RZ, RZ ;  /* 0x000000ffff2c7224 */ /* 0x000fe200078e00ff */
[----:B------:R-:W-:Y:S02]  /*5630*/  ISETP.GE.AND P1, PT, R36, R58, PT ;  /* 0x0000003a2400720c */ /* 0x000fe40003f26270 */
[----:B------:R-:W-:-:S11]  /*5640*/  SHF.R.S32.HI R27, RZ, 0x1f, R25 ;  /* 0x0000001fff1b7819 */ /* 0x000fd60000011419 */
[----:B------:R-:W-:Y:S05]  /*5650*/  @P1 BRA `(.L_x_3444) ;  /* 0x0000000800541947 */ /* 0x000fea0003800000 */
[----:B------:R-:W-:Y:S01]  /*5660*/  IADD3 R4, -R26, -0x2, -R21 ;  /* 0xfffffffe1a047810 */ /* 0x000fe20007ffe915 */
[----:B------:R-:W-:Y:S01]  /*5670*/  BSSY B2, `(.L_x_3445) ;  /* 0x0000034000027945 */ /* 0x000fe20003800000 */
[----:B------:R-:W-:Y:S02]  /*5680*/  LOP3.LUT R5, RZ, R58, RZ, 0x33, !PT ;  /* 0x0000003aff057212 */ /* 0x000fe400078e33ff */
[----:B------:R-:W-:Y:S01]  /*5690*/  CS2R R38, SRZ ;  /* 0x0000000000267805 */ /* 0x000fe2000001ff00 */
[----:B------:R-:W-:Y:S01]  /*56a0*/  IMAD.MOV.U32 R49, RZ, RZ, R36 ;  /* 0x000000ffff317224 */ /* 0x000fe200078e0024 */
[----:B------:R-:W-:Y:S02]  /*56b0*/  CS2R R42, SRZ ;  /* 0x00000000002a7805 */ /* 0x000fe4000001ff00 */
[----:B------:R-:W-:Y:S01]  /*56c0*/  IADD3 R5, R4, -R5, RZ ;  /* 0x8000000504057210 */ /* 0x000fe20007ffe0ff */
[----:B------:R-:W-:Y:S01]  /*56d0*/  IMAD.MOV.U32 R37, RZ, RZ, RZ ;  /* 0x000000ffff257224 */ /* 0x000fe200078e00ff */
[----:B------:R-:W-:-:S02]  /*56e0*/  CS2R R40, SRZ ;  /* 0x0000000000287805 */ /* 0x000fc4000001ff00 */
[----:B------:R-:W-:Y:S02]  /*56f0*/  MOV R44, RZ ;  /* 0x000000ff002c7202 */ /* 0x000fe40000000f00 */
[C---:B------:R-:W-:Y:S02]  /*5700*/  LEA.HI R4, R5.reuse, 0x1, RZ, 0x1e ;  /* 0x0000000105047811 */ /* 0x040fe400078ff0ff */
[----:B------:R-:W-:Y:S02]  /*5710*/  ISETP.GE.U32.AND P1, PT, R5, 0xc, PT ;  /* 0x0000000c0500780c */ /* 0x000fe40003f26070 */
[----:B------:R-:W-:-:S13]  /*5720*/  LOP3.LUT P3, R4, R4, 0x3, RZ, 0xc0, !PT ;  /* 0x0000000304047812 */ /* 0x000fda000786c0ff */
[----:B------:R-:W-:Y:S05]  /*5730*/  @!P3 BRA `(.L_x_3446) ;  /* 0x00000000009cb947 */ /* 0x000fea0003800000 */
[----:B0-----:R-:W-:Y:S01]  /*5740*/  IMAD R6, R36, 0x90, RZ ;  /* 0x0000009024067824 */ /* 0x001fe200078e02ff */
[----:B------:R-:W-:Y:S01]  /*5750*/  ULDC.64 UR6, c[0x0][0x250] ;  /* 0x0000940000067ab9 */ /* 0x000fe20000000a00 */
[----:B------:R-:W-:Y:S01]  /*5760*/  IMAD.MOV.U32 R12, RZ, RZ, R4 ;  /* 0x000000ffff0c7224 */ /* 0x000fe200078e0004 */
[----:B------:R-:W-:Y:S01]  /*5770*/  HFMA2.MMA R39, -RZ, RZ, 0, 0 ;  /* 0x00000000ff277435 */ /* 0x000fe200000001ff */
[----:B------:R-:W-:Y:S01]  /*5780*/  IMAD R4, R21, 0x2, R2 ;  /* 0x0000000215047824 */ /* 0x000fe200078e0202 */
[----:B------:R-:W-:Y:S01]  /*5790*/  IADD3 R35, P3, R25, R6, RZ ;  /* 0x0000000619237210 */ /* 0x000fe20007f7e0ff */
[----:B------:R-:W-:Y:S02]  /*57a0*/  IMAD.MOV.U32 R49, RZ, RZ, R36 ;  /* 0x000000ffff317224 */ /* 0x000fe400078e0024 */
[----:B------:R-:W-:Y:S01]  /*57b0*/  VIADD R13, R4, UR4 ;  /* 0x00000004040d7c36 */ /* 0x000fe20008000000 */
[----:B------:R-:W-:Y:S02]  /*57c0*/  LEA.HI.X.SX32 R6, R6, R27, 0x1, P3 ;  /* 0x0000001b06067211 */ /* 0x000fe400018f0eff */
[----:B------:R-:W-:-:S04]  /*57d0*/  LEA R32, P3, R35, UR6, 0x1 ;  /* 0x0000000623207c11 */ /* 0x000fc8000f8608ff */
[----:B------:R-:W-:-:S09]  /*57e0*/  LEA.HI.X R35, R35, UR7, R6, 0x1, P3 ;  /* 0x0000000723237c11 */ /* 0x000fd200098f0c06 */
.L_x_3447:
[----:B------:R-:W-:Y:S01]  /*57f0*/  MOV R4, R32 ;  /* 0x0000002000047202 */ /* 0x000fe20000000f00 */
[----:B------:R-:W-:Y:S01]  /*5800*/  IMAD.MOV.U32 R5, RZ, RZ, R35 ;  /* 0x000000ffff057224 */ /* 0x000fe200078e0023 */
[----:B------:R0:W1:Y:S05]  /*5810*/  LDS.U16 R14, [R13] ;  /* 0x000000000d0e7984 */ /* 0x00006a0000000400 */
[----:B------:R-:W2:Y:S01]  /*5820*/  LDG.E.128 R4, desc[UR36][R4.64] ;  /* 0x0000002404047981 */ /* 0x000ea2000c1e1d00 */
[----:B------:R-:W-:Y:S01]  /*5830*/  VIADD R12, R12, 0xffffffff ;  /* 0xffffffff0c0c7836 */ /* 0x000fe20000000000 */
[----:B------:R-:W-:Y:S01]  /*5840*/  IADD3 R32, P4, R32, 0x480, RZ ;  /* 0x0000048020207810 */ /* 0x000fe20007f9e0ff */
[----:B0-----:R-:W-:Y:S01]  /*5850*/  VIADD R13, R13, 0x8 ;  /* 0x000000080d0d7836 */ /* 0x001fe20000000000 */
[----:B------:R-:W-:-:S02]  /*5860*/  IADD3 R49, R49, 0x4, RZ ;  /* 0x0000000431317810 */ /* 0x000fc40007ffe0ff */
[----:B------:R-:W-:Y:S01]  /*5870*/  ISETP.NE.AND P3, PT, R12, RZ, PT ;  /* 0x000000ff0c00720c */ /* 0x000fe20003f65270 */
[----:B------:R-:W-:Y:S02]  /*5880*/  IMAD.X R35, RZ, RZ, R35, P4 ;  /* 0x000000ffff237224 */ /* 0x000fe400020e0623 */
[----:B-1----:R-:W-:Y:S02]  /*5890*/  HADD2.F32 R14, -RZ, R14.H0_H0 ;  /* 0x2000000eff0e7230 */ /* 0x002fe40000004100 */
        /* <DEDUP_REMOVED lines=8> */
[----:B-----5:R-:W-:Y:S02]  /*5920*/  HADD2.F32 R28, -RZ, R5.H1_H1 ;  /* 0x30000005ff1c7230 */ /* 0x020fe40000004100 */
[C---:B------:R-:W-:Y:S01]  /*5930*/  FFMA.FTZ R42, R14.reuse, R29, R42 ;  /* 0x0000001d0e2a7223 */ /* 0x040fe2000001002a */
[----:B------:R-:W-:Y:S02]  /*5940*/  HADD2.F32 R6, -RZ, R6.H1_H1 ;  /* 0x30000006ff067230 */ /* 0x000fe40000004100 */
[----:B------:R-:W-:Y:S01]  /*5950*/  FFMA.FTZ R38, R14, R31, R38 ;  /* 0x0000001f0e267223 */ /* 0x000fe20000010026 */
[----:B------:R-:W-:-:S02]  /*5960*/  HADD2.F32 R7, -RZ, R7.H1_H1 ;  /* 0x30000007ff077230 */ /* 0x000fc40000004100 */
[C---:B------:R-:W-:Y:S01]  /*5970*/  FFMA.FTZ R37, R14.reuse, R28, R37 ;  /* 0x0000001c0e257223 */ /* 0x040fe20000010025 */
[C---:B------:R-:W-:Y:S02]  /*5980*/  FFMA.FTZ R41, R14.reuse, R6, R41 ;  /* 0x000000060e297223 */ /* 0x040fe40000010029 */
[----:B------:R-:W-:Y:S01]  /*5990*/  FFMA.FTZ R44, R14, R7, R44 ;  /* 0x000000070e2c7223 */ /* 0x000fe2000001002c */
[----:B------:R-:W-:Y:S06]  /*59a0*/  @P3 BRA `(.L_x_3447) ;  /* 0xfffffffc00903947 */ /* 0x000fec000383ffff */
.L_x_3446:
[----:B------:R-:W-:Y:S05]  /*59b0*/  BSYNC B2 ;  /* 0x0000000000027941 */ /* 0x000fea0003800000 */
.L_x_3445:
[----:B------:R-:W-:Y:S05]  /*59c0*/  @!P1 BRA `(.L_x_3444) ;  /* 0x0000000400789947 */ /* 0x000fea0003800000 */
[C---:B------:R-:W-:Y:S01]  /*59d0*/  IMAD R4, R49.reuse, 0x90, RZ ;  /* 0x0000009031047824 */ /* 0x040fe200078e02ff */
[----:B------:R-:W-:Y:S01]  /*59e0*/  LEA R5, R49, R2, 0x1 ;  /* 0x0000000231057211 */ /* 0x000fe200078e08ff */
[----:B------:R-:W-:-:S03]  /*59f0*/  ULDC.64 UR6, c[0x0][0x250] ;  /* 0x0000940000067ab9 */ /* 0x000fc60000000a00 */
[----:B------:R-:W-:Y:S01]  /*5a00*/  IADD3 R57, P1, R25, R4, RZ ;  /* 0x0000000419397210 */ /* 0x000fe20007f3e0ff */
[----:B------:R-:W-:-:S03]  /*5a10*/  VIADD R5, R5, 0x10 ;  /* 0x0000001005057836 */ /* 0x000fc60000000000 */
[----:B------:R-:W-:Y:S01]  /*5a20*/  LEA.HI.X.SX32 R4, R4, R27, 0x1, P1 ;  /* 0x0000001b04047211 */ /* 0x000fe200008f0eff */
[----:B------:R-:W-:Y:S01]  /*5a30*/  IMAD R5, R26, -0x2, R5 ;  /* 0xfffffffe1a057824 */ /* 0x000fe200078e0205 */
[----:B------:R-:W-:-:S03]  /*5a40*/  LEA R56, P1, R57, UR6, 0x1 ;  /* 0x0000000639387c11 */ /* 0x000fc6000f8208ff */
[----:B------:R-:W-:Y:S01]  /*5a50*/  VIADD R48, R5, UR4 ;  /* 0x0000000405307c36 */ /* 0x000fe20008000000 */
[----:B------:R-:W-:-:S09]  /*5a60*/  LEA.HI.X R57, R57, UR7, R4, 0x1, P1 ;  /* 0x0000000739397c11 */ /* 0x000fd200088f0c04 */
.L_x_3448:
[----:B------:R-:W-:Y:S01]  /*5a70*/  MOV R46, R56 ;  /* 0x00000038002e7202 */ /* 0x000fe20000000f00 */
[----:B------:R-:W-:Y:S01]  /*5a80*/  IMAD.MOV.U32 R47, RZ, RZ, R57 ;  /* 0x000000ffff2f7224 */ /* 0x000fe200078e0039 */
[----:B------:R-:W1:Y:S04]  /*5a90*/  LDS.U16 R50, [R48+-0x10] ;  /* 0xfffff00030327984 */ /* 0x000e680000000400 */
[----:B------:R-:W2:Y:S04]  /*5aa0*/  LDG.E.128 R32, desc[UR36][R46.64] ;  /* 0x000000242e207981 */ /* 0x000ea8000c1e1d00 */
[----:B-----5:R-:W3:Y:S04]  /*5ab0*/  LDG.E.128 R28, desc[UR36][R46.64+0x480] ;  /* 0x000480242e1c7981 */ /* 0x020ee8000c1e1d00 */
[----:B------:R-:W4:Y:S04]  /*5ac0*/  LDG.E.128 R12, desc[UR36][R46.64+0x900] ;  /* 0x000900242e0c7981 */ /* 0x000f28000c1e1d00 */
[----:B0-----:R0:W4:Y:S01]  /*5ad0*/  LDG.E.128 R4, desc[UR36][R46.64+0xd80] ;  /* 0x000d80242e047981 */ /* 0x001122000c1e1d00 */
[----:B------:R-:W-:-:S02]  /*5ae0*/  IADD3 R56, P1, R46, 0x1200, RZ ;  /* 0x000012002e387810 */ /* 0x000fc40007f3e0ff */
[----:B------:R-:W-:Y:S01]  /*5af0*/  IADD3 R49, R49, 0x10, RZ ;  /* 0x0000001031317810 */ /* 0x000fe20007ffe0ff */
[----:B------:R-:W0:Y:S02]  /*5b00*/  LDS.U16 R52, [R48+-0x8] ;  /* 0xfffff80030347984 */ /* 0x000e240000000400 */
[----:B------:R-:W-:Y:S01]  /*5b10*/  IMAD.X R57, RZ, RZ, R47, P1 ;  /* 0x000000ffff397224 */ /* 0x000fe200008e062f */
[----:B------:R-:W-:Y:S01]  /*5b20*/  ISETP.GE.AND P1, PT, R49, R58, PT ;  /* 0x0000003a3100720c */ /* 0x000fe20003f26270 */
[----:B------:R-:W0:Y:S01]  /*5b30*/  LDS.U16 R54, [R48] ;  /* 0x0000000030367984 */ /* 0x000e220000000400 */
[----:B-1----:R-:W-:Y:S02]  /*5b40*/  HADD2.F32 R50, -RZ, R50.H0_H0 ;  /* 0x20000032ff327230 */ /* 0x002fe40000004100 */
[----:B0-----:R-:W-:Y:S02]  /*5b50*/  HADD2.F32 R52, -RZ, R52.H0_H0 ;  /* 0x20000034ff347230 */ /* 0x001fe40000004100 */
[----:B------:R-:W-:-:S02]  /*5b60*/  HADD2.F32 R54, -RZ, R54.H0_H0 ;  /* 0x20000036ff367230 */ /* 0x000fc40000004100 */
[--C-:B--2---:R-:W-:Y:S02]  /*5b70*/  HADD2.F32 R53, -RZ, R32.reuse.H1_H1 ;  /* 0x30000020ff357230 */ /* 0x104fe40000004100 */
[----:B------:R-:W-:Y:S02]  /*5b80*/  HADD2.F32 R51, -RZ, R32.H0_H0 ;  /* 0x20000020ff337230 */ /* 0x000fe40000004100 */
[--C-:B------:R-:W-:Y:S02]  /*5b90*/  HADD2.F32 R55, -RZ, R33.reuse.H0_H0 ;  /* 0x20000021ff377230 */ /* 0x100fe40000004100 */
[C---:B------:R-:W-:Y:S01]  /*5ba0*/  FFMA.FTZ R53, R50.reuse, R53, R42 ;  /* 0x0000003532357223 */ /* 0x040fe2000001002a */
[----:B------:R-:W-:Y:S01]  /*5bb0*/  HADD2.F32 R32, -RZ, R33.H1_H1 ;  /* 0x30000021ff207230 */ /* 0x000fe20000004100 */
[----:B------:R-:W0:Y:S01]  /*5bc0*/  LDS.U16 R42, [R48+0x8] ;  /* 0x00000800302a7984 */ /* 0x000e220000000400 */
        /* <DEDUP_REMOVED lines=11> */
[C---:B------:R-:W-:Y:S01]  /*5c80*/  FFMA.FTZ R34, R50.reuse, R34, R41 ;  /* 0x0000002232227223 */ /* 0x040fe20000010029 */
[----:B------:R-:W-:Y:S02]  /*5c90*/  HADD2.F32 R39, -RZ, R30.H1_H1 ;  /* 0x3000001eff277230 */ /* 0x000fe40000004100 */
[----:B------:R-:W-:Y:S01]  /*5ca0*/  FFMA.FTZ R46, R50, R46, R43 ;  /* 0x0000002e322e7223 */ /* 0x000fe2000001002b */
        /* <DEDUP_REMOVED lines=8> */
[----:B------:R-:W-:Y:S02]  /*5d30*/  HADD2.F32 R41, -RZ, R31.H0_H0 ;  /* 0x2000001fff297230 */ /* 0x000fe40000004100 */
[C---:B------:R-:W-:Y:S01]  /*5d40*/  FFMA.FTZ R38, R52.reuse, R38, R55 ;  /* 0x0000002634267223 */ /* 0x040fe20000010037 */
[--C-:B----4-:R-:W-:Y:S02]  /*5d50*/  HADD2.F32 R31, -RZ, R12.reuse.H0_H0 ;  /* 0x2000000cff1f7230 */ /* 0x110fe40000004100 */
[----:B------:R-:W-:Y:S01]  /*5d60*/  FFMA.FTZ R28, R52, R28, R53 ;  /* 0x0000001c341c7223 */ /* 0x000fe20000010035 */
[----:B------:R-:W-:-:S02]  /*5d70*/  HADD2.F32 R35, -RZ, R12.H1_H1 ;  /* 0x3000000cff237230 */ /* 0x000fc40000004100 */
[C---:B------:R-:W-:Y:S01]  /*5d80*/  FFMA.FTZ R37, R52.reuse, R37, R51 ;  /* 0x0000002534257223 */ /* 0x040fe20000010033 */
[--C-:B------:R-:W-:Y:S02]  /*5d90*/  HADD2.F32 R32, -RZ, R14.reuse.H0_H0 ;  /* 0x2000000eff207230 */ /* 0x100fe40000004100 */
[----:B------:R-:W-:Y:S01]  /*5da0*/  FFMA.FTZ R41, R52, R41, R46 ;  /* 0x0000002934297223 */ /* 0x000fe2000001002e */
[--C-:B------:R-:W-:Y:S02]  /*5db0*/  HADD2.F32 R39, -RZ, R13.reuse.H0_H0 ;  /* 0x2000000dff277230 */ /* 0x100fe40000004100 */
        /* <DEDUP_REMOVED lines=9> */
[----:B------:R-:W-:Y:S02]  /*5e50*/  HADD2.F32 R33, -RZ, R5.H0_H0 ;  /* 0x20000005ff217230 */ /* 0x000fe40000004100 */
[----:B------:R-:W-:Y:S01]  /*5e60*/  FFMA.FTZ R13, R54, R13, R34 ;  /* 0x0000000d360d7223 */ /* 0x000fe20000010022 */
[----:B------:R-:W-:-:S02]  /*5e70*/  HADD2.F32 R35, -RZ, R6.H0_H0 ;  /* 0x20000006ff237230 */ /* 0x000fc40000004100 */
[C---:B------:R-:W-:Y:S01]  /*5e80*/  FFMA.FTZ R14, R54.reuse, R14, R41 ;  /* 0x0000000e360e7223 */ /* 0x040fe20000010029 */
[----:B0-----:R-:W-:Y:S02]  /*5e90*/  HADD2.F32 R44, -RZ, R42.H0_H0 ;  /* 0x2000002aff2c7230 */ /* 0x001fe40000004100 */
[----:B------:R-:W-:Y:S01]  /*5ea0*/  FFMA.FTZ R15, R54, R15, R30 ;  /* 0x0000000f360f7223 */ /* 0x000fe2000001001e */
[--C-:B------:R-:W-:Y:S02]  /*5eb0*/  HADD2.F32 R39, -RZ, R4.reuse.H0_H0 ;  /* 0x20000004ff277230 */ /* 0x100fe40000004100 */
[----:B------:R-:W-:Y:S02]  /*5ec0*/  HADD2.F32 R29, -RZ, R4.H1_H1 ;  /* 0x30000004ff1d7230 */ /* 0x000fe40000004100 */
        /* <DEDUP_REMOVED lines=9> */
[C---:B------:R-:W-:Y:S01]  /*5f60*/  FFMA.FTZ R41, R44.reuse, R6, R13 ;  /* 0x000000062c297223 */ /* 0x040fe2000001000d */
[----:B------:R-:W-:Y:S01]  /*5f70*/  FFMA.FTZ R43, R44, R43, R14 ;  /* 0x0000002b2c2b7223 */ /* 0x000fe2000001000e */
[----:B------:R-:W-:Y:S02]  /*5f80*/  VIADD R48, R48, 0x20 ;  /* 0x0000002030307836 */ /* 0x000fe40000000000 */
[----:B------:R-:W-:Y:S01]  /*5f90*/  FFMA.FTZ R44, R44, R4, R15 ;  /* 0x000000042c2c7223 */ /* 0x000fe2000001000f */
[----:B------:R-:W-:Y:S06]  /*5fa0*/  @!P1 BRA `(.L_x_3448) ;  /* 0xfffffff800b09947 */ /* 0x000fec000383ffff */
.L_x_3444:
[----:B------:R-:W-:Y:S05]  /*5fb0*/  BSYNC B1 ;  /* 0x0000000000017941 */ /* 0x000fea0003800000 */
.L_x_3443:
        /* <DEDUP_REMOVED lines=39> */
[----:B------:R-:W-:-:S06]  /*6230*/  IMAD R12, R21, 0x2, R0 ;  /* 0x00000002150c7824 */ /* 0x000fcc00078e0200 */
[----:B------:R-:W0:Y:S02]  /*6240*/  LDS.U16 R12, [R12] ;  /* 0x000000000c0c7984 */ /* 0x000e240000000400 */
        /* <DEDUP_REMOVED lines=16> */
[----:B------:R-:W-:-:S07]  /*6350*/  FFMA.FTZ R44, R14, R7, R44 ;  /* 0x000000070e2c7223 */ /* 0x000fce000001002c */
.L_x_3452:
[----:B------:R-:W-:Y:S05]  /*6360*/  BSYNC B2 ;  /* 0x0000000000027941 */ /* 0x000fea0003800000 */
.L_x_3451:
[----:B------:R-:W-:-:S07]  /*6370*/  VIADD R36, R36, 0x4 ;  /* 0x0000000424247836 */ /* 0x000fce0000000000 */
.L_x_3450:
[----:B------:R-:W-:Y:S05]  /*6380*/  BSYNC B1 ;  /* 0x0000000000017941 */ /* 0x000fea0003800000 */
.L_x_3449:
[----:B------:R-:W-:-:S13]  /*6390*/  LOP3.LUT P1, RZ, R32, 0xfffffffc, RZ, 0xc0, !PT ;  /* 0xfffffffc20ff7812 */ /* 0x000fda000782c0ff */
[----:B------:R-:W-:Y:S05]  /*63a0*/  @!P1 BRA `(.L_x_3442) ;  /* 0x0000000400c49947 */ /* 0x000fea0003800000 */
[----:B------:R-:W-:Y:S01]  /*63b0*/  LEA R5, R36, R2, 0x1 ;  /* 0x0000000224057211 */ /* 0x000fe200078e08ff */
[----:B------:R-:W-:-:S04]  /*63c0*/  IMAD.MOV.U32 R2, RZ, RZ, RZ ;  /* 0x000000ffff027224 */ /* 0x000fc800078e00ff */
[----:B------:R-:W-:-:S04]  /*63d0*/  IMAD R5, R26, -0x2, R5 ;  /* 0xfffffffe1a057824 */ /* 0x000fc800078e0205 */
[----:B------:R-:W-:-:S07]  /*63e0*/  VIADD R33, R5, UR4 ;  /* 0x0000000405217c36 */ /* 0x000fce0008000000 */
.L_x_3457:
[----:B------:R-:W1:Y:S01]  /*63f0*/  LDC R35, c[0x0][0x284] ;  /* 0x0000a100ff237b82 */ /* 0x000e620000000800 */
[C---:B------:R-:W-:Y:S01]  /*6400*/  IADD3 R32, R36.reuse, 0x4, RZ ;  /* 0x0000000424207810 */ /* 0x040fe20007ffe0ff */
[----:B------:R-:W-:Y:S01]  /*6410*/  BSSY B1, `(.L_x_3453) ;  /* 0x0000034000017945 */ /* 0x000fe20003800000 */
[----:B------:R-:W-:Y:S01]  /*6420*/  IMAD.IADD R30, R33, 0x1, R2 ;  /* 0x00000001211e7824 */ /* 0x000fe200078e0202 */
[-C--:B-1----:R-:W-:Y:S02]  /*6430*/  ISETP.GE.AND P3, PT, R36, R35.reuse, PT ;  /* 0x000000232400720c */ /* 0x082fe40003f66270 */
[----:B------:R-:W-:-:S11]  /*6440*/  ISETP.GE.AND P1, PT, R32, R35, PT ;  /* 0x000000232000720c */ /* 0x000fd60003f26270 */
        /* <DEDUP_REMOVED lines=9> */
[----:B------:R0:W1:Y:S02]  /*64e0*/  F2I.FTZ.U32.TRUNC.NTZ R5, R12 ;  /* 0x0000000c00057305 */ /* 0x000064000021f000 */
[----:B0-----:R-:W0:Y:S01]  /*64f0*/  LDS.U16 R12, [R30] ;  /* 0x000000001e0c7984 */ /* 0x001e220000000400 */
        /* <DEDUP_REMOVED lines=22> */
[----:B-----5:R-:W-:Y:S02]  /*6660*/  HADD2.F32 R28, -RZ, R7.H0_H0 ;  /* 0x20000007ff1c7230 */ /* 0x020fe40000004100 */
        /* <DEDUP_REMOVED lines=14> */
.L_x_3454:
[----:B------:R-:W-:Y:S05]  /*6750*/  BSYNC B1 ;  /* 0x0000000000017941 */ /* 0x000fea0003800000 */
.L_x_3453:
[----:B------:R-:W-:Y:S04]  /*6760*/  BSSY B1, `(.L_x_3455) ;  /* 0x0000031000017945 */ /* 0x000fe80003800000 */
        /* <DEDUP_REMOVED lines=10> */
[----:B0-----:R-:W0:Y:S01]  /*6810*/  LDS.U16 R12, [R30+0x8] ;  /* 0x000008001e0c7984 */ /* 0x001e220000000400 */
[----:B-1----:R-:W-:-:S04]  /*6820*/  IMAD.MOV R4, RZ, RZ, -R5 ;  /* 0x000000ffff047224 */ /* 0x002fc800078e0a05 */
        /* <DEDUP_REMOVED lines=36> */
.L_x_3456:
[----:B------:R-:W-:Y:S05]  /*6a70*/  BSYNC B1 ;  /* 0x0000000000017941 */ /* 0x000fea0003800000 */
.L_x_3455:
[----:B------:R-:W-:Y:S01]  /*6a80*/  IADD3 R36, R36, 0x8, RZ ;  /* 0x0000000824247810 */ /* 0x000fe20007ffe0ff */
[----:B------:R-:W-:-:S03]  /*6a90*/  VIADD R2, R2, 0x10 ;  /* 0x0000001002027836 */ /* 0x000fc60000000000 */
[----:B------:R-:W-:-:S13]  /*6aa0*/  ISETP.GE.AND P1, PT, R36, R17, PT ;  /* 0x000000112400720c */ /* 0x000fda0003f26270 */
[----:B------:R-:W-:Y:S05]  /*6ab0*/  @!P1 BRA `(.L_x_3457) ;  /* 0xfffffff8004c9947 */ /* 0x000fea000383ffff */
.L_x_3442:
[----:B------:R-:W-:Y:S05]  /*6ac0*/  BSYNC B0 ;  /* 0x0000000000007941 */ /* 0x000fea0003800000 */
.L_x_3441:
[----:B------:R-:W-:Y:S04]  /*6ad0*/  BSSY B0, `(.L_x_3458) ;  /* 0x000005a000007945 */ /* 0x000fe80003800000 */
[----:B------:R-:W-:Y:S05]  /*6ae0*/  @P2 BRA `(.L_x_3459) ;  /* 0x0000000400602947 */ /* 0x000fea0003800000 */
[----:B0-----:R-:W0:Y:S01]  /*6af0*/  LDC R6, c[0x0][0x308] ;  /* 0x0000c200ff067b82 */ /* 0x001e220000000800 */
[----:B------:R-:W-:Y:S02]  /*6b00*/  ULDC.64 UR6, c[0x0][0x2f0] ;  /* 0x0000bc0000067ab9 */ /* 0x000fe40000000a00 */
[----:B------:R-:W-:-:S04]  /*6b10*/  ISETP.NE.U32.AND P1, PT, RZ, UR6, PT ;  /* 0x00000006ff007c0c */ /* 0x000fc8000bf25070 */
[----:B------:R-:W-:Y:S02]  /*6b20*/  ISETP.NE.AND.EX P1, PT, RZ, UR7, PT, P1 ;  /* 0x00000007ff007c0c */ /* 0x000fe4000bf25310 */
[----:B------:R-:W-:Y:S01]  /*6b30*/  IADD3 R17, -R26, R17, RZ ;  /* 0x000000111a117210 */ /* 0x000fe20007ffe1ff */
[----:B------:R-:W-:Y:S01]  /*6b40*/  IMAD R20, R20, 0x90, R3 ;  /* 0x0000009014147824 */ /* 0x000fe200078e0203 */
[----:B------:R-:W-:-:S09]  /*6b50*/  ULDC.64 UR6, c[0x0][0x250] ;  /* 0x0000940000067ab9 */ /* 0x000fd20000000a00 */
[----:B------:R-:W1:Y:S01]  /*6b60*/  @P1 LDC R2, c[0x0][0x288] ;  /* 0x0000a200ff021b82 */ /* 0x000e620000000800 */
[----:B0-----:R-:W-:-:S07]  /*6b70*/  ISETP.NE.AND P3, PT, R6, 0x2, PT ;  /* 0x000000020600780c */ /* 0x001fce0003f65270 */
[----:B------:R-:W0:Y:S08]  /*6b80*/  @P1 LDC.64 R4, c[0x0][0x2e8] ;  /* 0x0000ba00ff041b82 */ /* 0x000e300000000a00 */
[----:B------:R-:W2:Y:S01]  /*6b90*/  @P3 LDC.64 R12, c[0x0][0x238] ;  /* 0x00008e00ff0c3b82 */ /* 0x000ea20000000a00 */
[----:B-1----:R-:W-:Y:S02]  /*6ba0*/  @P1 IMAD R2, R16, R2, R19 ;  /* 0x0000000210021224 */ /* 0x002fe400078e0213 */
[----:B------:R-:W-:-:S02]  /*6bb0*/  IMAD.IADD R19, R24, 0x1, R3 ;  /* 0x0000000118137824 */ /* 0x000fc400078e0203 */
[----:B------:R-:W-:-:S04]  /*6bc0*/  @P1 IMAD R7, R2, 0x90, R3 ;  /* 0x0000009002071824 */ /* 0x000fc800078e0203 */
[----:B0-----:R-:W-:-:S06]  /*6bd0*/  @P1 IMAD.WIDE R4, R7, 0x2, R4 ;  /* 0x0000000207041825 */ /* 0x001fcc00078e0204 */
[----:B------:R-:W5:Y:S01]  /*6be0*/  @P1 LDG.E.128 R4, desc[UR36][R4.64] ;  /* 0x0000002404041981 */ /* 0x000f62000c1e1d00 */
[----:B--2---:R-:W-:-:S05]  /*6bf0*/  @P3 IMAD.WIDE R12, R19, 0x2, R12 ;  /* 0x00000002130c3825 */ /* 0x004fca00078e020c */
[----:B-----5:R0:W5:Y:S01]  /*6c00*/  @P3 LDG.E.128 R28, desc[UR36][R12.64] ;  /* 0x000000240c1c3981 */ /* 0x020162000c1e1d00 */
        /* <DEDUP_REMOVED lines=22> */
[----:B------:R-:W-:Y:S02]  /*6d70*/  SHF.R.S32.HI R0, RZ, 0x8, R0 ;  /* 0x00000008ff007819 */ /* 0x000fe40000011400 */
[----:B------:R-:W-:Y:S02]  /*6d80*/  SHF.R.U32.HI R20, RZ, 0x10, R29 ;  /* 0x00000010ff147819 */ /* 0x000fe4000001161d */
[----:B------:R-:W-:-:S02]  /*6d90*/  SHF.R.S32.HI R16, RZ, 0x8, R16 ;  /* 0x00000008ff107819 */ /* 0x000fc40000011410 */
[----:B------:R-:W-:Y:S01]  /*6da0*/  SHF.R.S32.HI R12, RZ, 0x8, R12 ;  /* 0x00000008ff0c7819 */ /* 0x000fe2000001140c */
[----:B------:R-:W2:Y:S01]  /*6db0*/  I2F.S16 R23, R23 ;  /* 0x0000001700177306 */ /* 0x000ea20000101400 */
[-C--:B---3--:R-:W-:Y:S01]  /*6dc0*/  FMUL.FTZ R24, R19, R17.reuse ;  /* 0x0000001113187220 */ /* 0x088fe20000410000 */
[----:B0-----:R-:W-:-:S06]  /*6dd0*/  FMUL.FTZ R19, R13, R17 ;  /* 0x000000110d137220 */ /* 0x001fcc0000410000 */
[----:B------:R-:W0:Y:S01]  /*6de0*/  I2F.S16 R0, R0 ;  /* 0x0000000000007306 */ /* 0x000e220000101400 */
[----:B--2---:R-:W-:-:S07]  /*6df0*/  FMUL.FTZ R25, R23, R17 ;  /* 0x0000001117197220 */ /* 0x004fce0000410000 */
[----:B------:R-:W2:Y:S01]  /*6e00*/  I2F.S8 R2, R28 ;  /* 0x0000001c00027306 */ /* 0x000ea20000001400 */
[----:B0-----:R-:W-:-:S07]  /*6e10*/  FMUL.FTZ R13, R0, R17 ;  /* 0x00000011000d7220 */ /* 0x001fce0000410000 */
[----:B------:R-:W0:Y:S01]  /*6e20*/  I2F.S8 R20, R20 ;  /* 0x0000001400147306 */ /* 0x000e220000001400 */
        /* <DEDUP_REMOVED lines=10> */
.L_x_3460:
        /* <DEDUP_REMOVED lines=26> */
.L_x_3459:
[----:B------:R-:W-:Y:S05]  /*7070*/  BSYNC B0 ;  /* 0x0000000000007941 */ /* 0x000fea0003800000 */
.L_x_3458:
        /* <DEDUP_REMOVED lines=16> */
.L_x_3462:
[----:B------:R-:W-:Y:S05]  /*7180*/  WARPSYNC.ALL ;  /* 0x0000000000007948 */ /* 0x000fea0003800000 */
[----:B------:R-:W-:Y:S06]  /*7190*/  BAR.SYNC.DEFER_BLOCKING 0x0 ;  /* 0x0000000000007b1d */ /* 0x000fec0000010000 */
[----:B------:R-:W-:Y:S04]  /*71a0*/  BSSY B0, `(.L_x_3463) ;  /* 0x0000013000007945 */ /* 0x000fe80003800000 */
[----:B------:R-:W-:Y:S05]  /*71b0*/  @P2 BRA `(.L_x_3464) ;  /* 0x0000000000442947 */ /* 0x000fea0003800000 */
[----:B01----:R-:W0:Y:S02]  /*71c0*/  LDS.128 R4, [R21] ;  /* 0x0000000015047984 */ /* 0x003e240000000c00 */
[--C-:B0-----:R-:W-:Y:S02]  /*71d0*/  HADD2.F32 R0, -RZ, R4.reuse.H0_H0 ;  /* 0x20000004ff007230 */ /* 0x101fe40000004100 */
[----:B-----5:R-:W-:Y:S02]  /*71e0*/  HADD2.F32 R9, -RZ, R4.H1_H1 ;  /* 0x30000004ff097230 */ /* 0x020fe40000004100 */
[--C-:B------:R-:W-:Y:S02]  /*71f0*/  HADD2.F32 R11, -RZ, R5.reuse.H0_H0 ;  /* 0x20000005ff0b7230 */ /* 0x100fe40000004100 */
[----:B------:R-:W-:Y:S01]  /*7200*/  FADD.FTZ R39, R39, R0 ;  /* 0x0000000027277221 */ /* 0x000fe20000010000 */
[----:B------:R-:W-:Y:S02]  /*7210*/  HADD2.F32 R2, -RZ, R5.H1_H1 ;  /* 0x30000005ff027230 */ /* 0x000fe40000004100 */
[----:B------:R-:W-:Y:S01]  /*7220*/  FADD.FTZ R42, R42, R9 ;  /* 0x000000092a2a7221 */ /* 0x000fe20000010000 */
[----:B------:R-:W-:-:S02]  /*7230*/  HADD2.F32 R5, -RZ, R6.H0_H0 ;  /* 0x20000006ff057230 */ /* 0x000fc40000004100 */
        /* <DEDUP_REMOVED lines=9> */
.L_x_3464:
[----:B------:R-:W-:Y:S05]  /*72d0*/  BSYNC B0 ;  /* 0x0000000000007941 */ /* 0x000fea0003800000 */
.L_x_3463:
[----:B------:R-:W-:Y:S06]  /*72e0*/  BAR.SYNC.DEFER_BLOCKING 0x0 ;  /* 0x0000000000007b1d */ /* 0x000fec0000010000 */
[----:B------:R-:W-:Y:S04]  /*72f0*/  BSSY B0, `(.L_x_3465) ;  /* 0x0000007000007945 */ /* 0x000fe80003800000 */
[----:B------:R-:W-:Y:S05]  /*7300*/  @P3 BRA `(.L_x_3466) ;  /* 0x0000000000143947 */ /* 0x000fea0003800000 */
[----:B-1----:R-:W-:Y:S02]  /*7310*/  F2FP.F16.F32.PACK_AB R4, R42, R39 ;  /* 0x000000272a04723e */ /* 0x002fe400000000ff */
[----:B------:R-:W-:Y:S02]  /*7320*/  F2FP.F16.F32.PACK_AB R5, R37, R38 ;  /* 0x000000262505723e */ /* 0x000fe400000000ff */
[----:B0-----:R-:W-:Y:S02]  /*7330*/  F2FP.F16.F32.PACK_AB R6, R41, R40 ;  /* 0x000000282906723e */ /* 0x001fe400000000ff */
[----:B------:R-:W-:-:S05]  /*7340*/  F2FP.F16.F32.PACK_AB R7, R44, R43 ;  /* 0x0000002b2c07723e */ /* 0x000fca00000000ff */
[----:B------:R2:W-:Y:S02]  /*7350*/  STS.128 [R21+-0x120], R4 ;  /* 0xfffee00415007388 */ /* 0x0005e40000000c00 */
.L_x_3466:
[----:B------:R-:W-:Y:S05]  /*7360*/  BSYNC B0 ;  /* 0x0000000000007941 */ /* 0x000fea0003800000 */
.L_x_3465:
[----:B------:R-:W-:Y:S06]  /*7370*/  BAR.SYNC.DEFER_BLOCKING 0x0 ;  /* 0x0000000000007b1d */ /* 0x000fec0000010000 */
[----:B------:R-:W-:Y:S04]  /*7380*/  BSSY B0, `(.L_x_3467) ;  /* 0x0000013000007945 */ /* 0x000fe80003800000 */
[----:B------:R-:W-:Y:S05]  /*7390*/  @P4 BRA `(.L_x_3468) ;  /* 0x0000000000444947 */ /* 0x000fea0003800000 */
[----:B012---:R-:W0:Y:S02]  /*73a0*/  LDS.128 R4, [R21] ;  /* 0x0000000015047984 */ /* 0x007e240000000c00 */
        /* <DEDUP_REMOVED lines=16> */
.L_x_3468:
[----:B------:R-:W-:Y:S05]  /*74b0*/  BSYNC B0 ;  /* 0x0000000000007941 */ /* 0x000fea0003800000 */
.L_x_3467:
[----:B------:R-:W-:Y:S06]  /*74c0*/  BAR.SYNC.DEFER_BLOCKING 0x0 ;  /* 0x0000000000007b1d */ /* 0x000fec0000010000 */
.L_x_3461:
[----:B------:R-:W-:-:S05]  /*74d0*/  VIADD R18, R18, 0x1f ;  /* 0x0000001f12127836 */ /* 0x000fca0000000000 */
[----:B------:R-:W-:-:S13]  /*74e0*/  ISETP.GT.U32.OR P0, PT, R18, 0x3e, P0 ;  /* 0x0000003e1200780c */ /* 0x000fda0000704470 */
[----:B------:R-:W-:Y:S05]  /*74f0*/  @P0 EXIT ;  /* 0x000000000000094d */ /* 0x000fea0003800000 */
[----:B------:R-:W3:Y:S02]  /*7500*/  LDC R0, c[0x0][0x308] ;  /* 0x0000c200ff007b82 */ /* 0x000ee40000000800 */
[----:B---3--:R-:W-:-:S13]  /*7510*/  ISETP.NE.AND P0, PT, R0, 0x2, PT ;  /* 0x000000020000780c */ /* 0x008fda0003f05270 */
[----:B------:R-:W-:Y:S05]  /*7520*/  @!P0 BRA `(.L_x_3469) ;  /* 0x0000000000308947 */ /* 0x000fea0003800000 */
[----:B-12---:R-:W1:Y:S01]  /*7530*/  LDC.64 R4, c[0x0][0x210] ;  /* 0x00008400ff047b82 */ /* 0x006e620000000a00 */
[----:B------:R-:W-:Y:S01]  /*7540*/  IMAD R3, R22, 0x90, R3 ;  /* 0x0000009016037824 */ /* 0x000fe200078e0203 */
[----:B------:R-:W-:Y:S02]  /*7550*/  F2FP.F16.F32.PACK_AB R39, R42, R39 ;  /* 0x000000272a27723e */ /* 0x000fe400000000ff */
[----:B------:R-:W-:Y:S02]  /*7560*/  F2FP.F16.F32.PACK_AB R37, R37, R38 ;  /* 0x000000262525723e */ /* 0x000fe400000000ff */
        /* <DEDUP_REMOVED lines=8> */
.L_x_3469:
[----:B-12---:R-:W1:Y:S01]  /*75f0*/  LDC.64 R4, c[0x0][0x300] ;  /* 0x0000c000ff047b82 */ /* 0x006e620000000a00 */
[----:B------:R-:W-:Y:S01]  /*7600*/  IMAD R22, R22, 0x90, R3 ;  /* 0x0000009016167824 */ /* 0x000fe200078e0203 */
        /* <DEDUP_REMOVED lines=14> */
[----:B------:R-:W-:Y:S02]  /*76f0*/  PRMT R0, R0, 0x7710, RZ ;  /* 0x0000771000007816 */ /* 0x000fe400000000ff */
[----:B--2---:R-:W-:-:S05]  /*7700*/  PRMT R2, R38, 0x8880, RZ ;  /* 0x0000888026027816 */ /* 0x004fca00000000ff */
[----:B------:R-:W2:Y:S01]  /*7710*/  F2I.S8.NTZ R40, R40 ;  /* 0x0000002800287305 */ /* 0x000ea20000202100 */
[----:B-----5:R-:W-:Y:S02]  /*7720*/  LOP3.LUT R9, R0, 0xff, RZ, 0xc0, !PT ;  /* 0x000000ff00097812 */ /* 0x020fe400078ec0ff */
[----:B------:R-:W-:Y:S02]  /*7730*/  PRMT R2, R2, 0x7710, RZ ;  /* 0x0000771002027816 */ /* 0x000fe400000000ff */
[----:B------:R-:W-:Y:S02]  /*7740*/  SHF.L.U64.HI R0, R9, 0x8, RZ ;  /* 0x0000000809007819 */ /* 0x000fe400000102ff */
[----:B-1----:R-:W-:Y:S01]  /*7750*/  PRMT R5, R37, 0x8880, RZ ;  /* 0x0000888025057816 */ /* 0x002fe200000000ff */
[----:B------:R-:W1:Y:S01]  /*7760*/  F2I.S8.NTZ R39, R39 ;  /* 0x0000002700277305 */ /* 0x000e620000202100 */
[----:B------:R-:W-:Y:S02]  /*7770*/  LOP3.LUT R8, R2, 0xff, RZ, 0xc0, !PT ;  /* 0x000000ff02087812 */ /* 0x000fe400078ec0ff */
[----:B------:R-:W-:-:S04]  /*7780*/  PRMT R5, R5, 0x7710, RZ ;  /* 0x0000771005057816 */ /* 0x000fc800000000ff */
[----:B0-----:R-:W-:Y:S01]  /*7790*/  LOP3.LUT R7, R5, 0xff, RZ, 0xc0, !PT ;  /* 0x000000ff05077812 */ /* 0x001fe200078ec0ff */
[----:B------:R-:W0:Y:S01]  /*77a0*/  F2I.S8.NTZ R41, R41 ;  /* 0x0000002900297305 */ /* 0x000e220000202100 */
[----:B--2---:R-:W-:Y:S02]  /*77b0*/  PRMT R2, R40, 0x8880, RZ ;  /* 0x0000888028027816 */ /* 0x004fe400000000ff */
[----:B------:R-:W-:Y:S02]  /*77c0*/  SHF.L.U64.HI R5, R8, 0x10, RZ ;  /* 0x0000001008057819 */ /* 0x000fe400000102ff */
[----:B------:R-:W-:Y:S02]  /*77d0*/  SHF.L.U64.HI R6, R7, 0x18, RZ ;  /* 0x0000001807067819 */ /* 0x000fe400000102ff */
[----:B-1----:R-:W-:Y:S01]  /*77e0*/  PRMT R39, R39, 0x8880, RZ ;  /* 0x0000888027277816 */ /* 0x002fe200000000ff */
[----:B------:R-:W1:Y:S01]  /*77f0*/  F2I.S8.NTZ R43, R43 ;  /* 0x0000002b002b7305 */ /* 0x000e620000202100 */
[----:B------:R-:W-:-:S02]  /*7800*/  PRMT R2, R2, 0x7710, RZ ;  /* 0x0000771002027816 */ /* 0x000fc400000000ff */
[----:B------:R-:W-:Y:S02]  /*7810*/  LOP3.LUT R6, R6, R5, R0, 0xfe, !PT ;  /* 0x0000000506067212 */ /* 0x000fe400078efe00 */
[----:B------:R-:W-:Y:S02]  /*7820*/  PRMT R0, R39, 0x7710, RZ ;  /* 0x0000771027007816 */ /* 0x000fe400000000ff */
[----:B0-----:R-:W-:Y:S01]  /*7830*/  PRMT R41, R41, 0x8880, RZ ;  /* 0x0000888029297816 */ /* 0x001fe200000000ff */
[----:B------:R-:W0:Y:S01]  /*7840*/  F2I.S8.NTZ R4, R4 ;  /* 0x0000000400047305 */ /* 0x000e220000202100 */
[----:B------:R-:W-:Y:S02]  /*7850*/  LOP3.LUT R5, R2, 0xff, RZ, 0xc0, !PT ;  /* 0x000000ff02057812 */ /* 0x000fe400078ec0ff */
[----:B------:R-:W-:Y:S02]  /*7860*/  PRMT R2, R41, 0x7710, RZ ;  /* 0x0000771029027816 */ /* 0x000fe400000000ff */
[----:B------:R-:W-:-:S02]  /*7870*/  PRMT R9, R0, 0x6540, R9 ;  /* 0x0000654000097816 */ /* 0x000fc40000000009 */
[----:B-1----:R-:W-:Y:S02]  /*7880*/  PRMT R43, R43, 0x8880, RZ ;  /* 0x000088802b2b7816 */ /* 0x002fe400000000ff */
[----:B------:R-:W-:Y:S02]  /*7890*/  LOP3.LUT R5, R5, 0xffffff00, R6, 0xf8, !PT ;  /* 0xffffff0005057812 */ /* 0x000fe400078ef806 */
[----:B------:R-:W-:Y:S02]  /*78a0*/  PRMT R2, R2, 0x7604, RZ ;  /* 0x0000760402027816 */ /* 0x000fe400000000ff */
[----:B------:R-:W-:Y:S02]  /*78b0*/  PRMT R0, R43, 0x7710, RZ ;  /* 0x000077102b007816 */ /* 0x000fe400000000ff */
[----:B------:R-:W-:Y:S02]  /*78c0*/  LOP3.LUT R3, R2, 0xffff00ff, R5, 0xf8, !PT ;  /* 0xffff00ff02037812 */ /* 0x000fe400078ef805 */
[----:B------:R-:W-:-:S02]  /*78d0*/  PRMT R0, R0, 0x7054, RZ ;  /* 0x0000705400007816 */ /* 0x000fc400000000ff */
[----:B------:R-:W-:Y:S02]  /*78e0*/  SHF.L.U32 R6, R8, 0x10, RZ ;  /* 0x0000001008067819 */ /* 0x000fe400000006ff */
[----:B0-----:R-:W-:Y:S02]  /*78f0*/  PRMT R5, R4, 0x8880, RZ ;  /* 0x0000888004057816 */ /* 0x001fe400000000ff */
        /* <DEDUP_REMOVED lines=9> */
.L_x_3422:
[----:B------:R-:W-:Y:S01]  /*7990*/  IMAD.MOV.U32 R12, RZ, RZ, 0x10 ;  /* 0x00000010ff0c7424 */ /* 0x000fe200078e00ff */
[----:B------:R-:W-:Y:S01]  /*79a0*/  MOV R15, 0xffffffff ;  /* 0xffffffff000f7802 */ /* 0x000fe20000000f00 */
[----:B------:R-:W-:-:S07]  /*79b0*/  IMAD.MOV.U32 R11, RZ, RZ, 0x1f ;  /* 0x0000001fff0b7424 */ /* 0x000fce00078e00ff */
[----:B-----5:R-:W-:Y:S05]  /*79c0*/  WARPSYNC.COLLECTIVE R15, `(.L_x_3470) ;  /* 0x000000000f087348 */ /* 0x020fea0003c00000 */
[----:B------:R0:W1:Y:S02]  /*79d0*/  SHFL.BFLY P6, R14, R13, R12, R11 ;  /* 0x0c00000c0d0e7389 */ /* 0x00006400000c000b */
[----:B01---5:R-:W-:Y:S01]  /*79e0*/  ENDCOLLECTIVE ;  /* 0x000000000000791b */ /* 0x023fe20003800000 */
.L_x_3470:
[----:B------:R-:W-:Y:S02]  /*79f0*/  IMAD.MOV.U32 R12, RZ, RZ, 0x8 ;  /* 0x00000008ff0c7424 */ /* 0x000fe400078e00ff */
[----:B------:R-:W-:-:S04]  /*7a00*/  FADD.FTZ R0, R13, R14 ;  /* 0x0000000e0d007221 */ /* 0x000fc80000010000 */
[----:B------:R-:W-:-:S07]  /*7a10*/  IMAD.MOV.U32 R13, RZ, RZ, R0 ;  /* 0x000000ffff0d7224 */ /* 0x000fce00078e0000 */
[----:B------:R-:W-:Y:S05]  /*7a20*/  WARPSYNC.COLLECTIVE R15, `(.L_x_3471) ;  /* 0x000000000f087348 */ /* 0x000fea0003c00000 */
[----:B------:R0:W1:Y:S02]  /*7a30*/  SHFL.BFLY P6, R14, R13, R12, R11 ;  /* 0x0c00000c0d0e7389 */ /* 0x00006400000c000b */
[----:B01----:R-:W-:Y:S01]  /*7a40*/  ENDCOLLECTIVE ;  /* 0x000000000000791b */ /* 0x003fe20003800000 */
.L_x_3471:
[----:B------:R-:W-:Y:S02]  /*7a50*/  IMAD.MOV.U32 R12, RZ, RZ, 0x4 ;  /* 0x00000004ff0c7424 */ /* 0x000fe400078e00ff */
[----:B------:R-:W-:-:S05]  /*7a60*/  FADD.FTZ R3, R0, R14 ;  /* 0x0000000e00037221 */ /* 0x000fca0000010000 */
[----:B------:R-:W-:-:S07]  /*7a70*/  MOV R13, R3 ;  /* 0x00000003000d7202 */ /* 0x000fce0000000f00 */
[----:B------:R-:W-:Y:S05]  /*7a80*/  WARPSYNC.COLLECTIVE R15, `(.L_x_3472) ;  /* 0x000000000f087348 */ /* 0x000fea0003c00000 */
[----:B------:R0:W1:Y:S02]  /*7a90*/  SHFL.BFLY P6, R14, R13, R12, R11 ;  /* 0x0c00000c0d0e7389 */ /* 0x00006400000c000b */
[----:B01----:R-:W-:Y:S01]  /*7aa0*/  ENDCOLLECTIVE ;  /* 0x000000000000791b */ /* 0x003fe20003800000 */
.L_x_3472:
[----:B------:R-:W-:Y:S01]  /*7ab0*/  MOV R12, 0x2 ;  /* 0x00000002000c7802 */ /* 0x000fe20000000f00 */
[----:B------:R-:W-:-:S04]  /*7ac0*/  FADD.FTZ R4, R3, R14 ;  /* 0x0000000e03047221 */ /* 0x000fc80000010000 */
[----:B------:R-:W-:-:S07]  /*7ad0*/  IMAD.MOV.U32 R13, RZ, RZ, R4 ;  /* 0x000000ffff0d7224 */ /* 0x000fce00078e0004 */
[----:B------:R-:W-:Y:S05]  /*7ae0*/  WARPSYNC.COLLECTIVE R15, `(.L_x_3473) ;  /* 0x000000000f087348 */ /* 0x000fea0003c00000 */
[----:B------:R0:W1:Y:S02]  /*7af0*/  SHFL.BFLY P6, R14, R13, R12, R11 ;  /* 0x0c00000c0d0e7389 */ /* 0x00006400000c000b */
[----:B01----:R-:W-:Y:S01]  /*7b00*/  ENDCOLLECTIVE ;  /* 0x000000000000791b */ /* 0x003fe20003800000 */
.L_x_3473:
[----:B------:R-:W-:Y:S02]  /*7b10*/  IMAD.MOV.U32 R12, RZ, RZ, 0x1 ;  /* 0x00000001ff0c7424 */ /* 0x000fe400078e00ff */
[----:B------:R-:W-:-:S04]  /*7b20*/  FADD.FTZ R5, R4, R14 ;  /* 0x0000000e04057221 */ /* 0x000fc80000010000 */
[----:B------:R-:W-:-:S07]  /*7b30*/  IMAD.MOV.U32 R13, RZ, RZ, R5 ;  /* 0x000000ffff0d7224 */ /* 0x000fce00078e0005 */
[----:B------:R-:W-:Y:S05]  /*7b40*/  WARPSYNC.COLLECTIVE R15, `(.L_x_3474) ;  /* 0x000000000f087348 */ /* 0x000fea0003c00000 */
[----:B------:R0:W1:Y:S02]  /*7b50*/  SHFL.BFLY P6, R14, R13, R12, R11 ;  /* 0x0c00000c0d0e7389 */ /* 0x00006400000c000b */
[----:B01----:R-:W-:Y:S01]  /*7b60*/  ENDCOLLECTIVE ;  /* 0x000000000000791b */ /* 0x003fe20003800000 */
.L_x_3474:
[----:B------:R-:W-:Y:S05]  /*7b70*/  BRA `(.L_x_3475) ;  /* 0xffffffa800b87947 */ /* 0x000fea000383ffff */
.L_x_3426:
[----:B------:R-:W-:Y:S01]  /*7b80*/  BSSY B1, `(.L_x_3476) ;  /* 0x0000007000017945 */ /* 0x000fe20003800000 */
[----:B------:R-:W-:Y:S01]  /*7b90*/  MOV R12, 0x1 ;  /* 0x00000001000c7802 */ /* 0x000fe20000000f00 */
[----:B------:R-:W-:Y:S02]  /*7ba0*/  IMAD.MOV.U32 R11, RZ, RZ, 0x1f ;  /* 0x0000001fff0b7424 */ /* 0x000fe400078e00ff */
[----:B------:R-:W-:-:S07]  /*7bb0*/  IMAD.MOV.U32 R15, RZ, RZ, -0x1 ;  /* 0xffffffffff0f7424 */ /* 0x000fce00078e00ff */
[----:B-----5:R-:W-:Y:S05]  /*7bc0*/  WARPSYNC.COLLECTIVE R15, `(.L_x_3477) ;  /* 0x000000000f087348 */ /* 0x020fea0003c00000 */
[----:B------:R0:W1:Y:S02]  /*7bd0*/  SHFL.BFLY P6, R14, R13, R12, R11 ;  /* 0x0c00000c0d0e7389 */ /* 0x00006400000c000b */
[----:B01---5:R-:W-:Y:S01]  /*7be0*/  ENDCOLLECTIVE ;  /* 0x000000000000791b */ /* 0x023fe20003800000 */
.L_x_3477:
[----:B------:R-:W-:Y:S05]  /*7bf0*/  BSYNC B1 ;  /* 0x0000000000017941 */ /* 0x000fea0003800000 */
.L_x_3476:
[----:B------:R-:W-:Y:S05]  /*7c00*/  BRA `(.L_x_3478) ;  /* 0xffffffcc00207947 */ /* 0x000fea000383ffff */
.L_x_3430:
[----:B------:R-:W-:Y:S01]  /*7c10*/  BSSY B0, `(.L_x_3479) ;  /* 0x0000008000007945 */ /* 0x000fe20003800000 */
[----:B0-----:R-:W-:Y:S01]  /*7c20*/  MOV R13, R27 ;  /* 0x0000001b000d7202 */ /* 0x001fe20000000f00 */
[----:B-1----:R-:W-:Y:S01]  /*7c30*/  IMAD.MOV.U32 R12, RZ, RZ, 0x10 ;  /* 0x00000010ff0c7424 */ /* 0x002fe200078e00ff */
[----:B------:R-:W-:Y:S01]  /*7c40*/  MOV R15, 0xffffffff ;  /* 0xffffffff000f7802 */ /* 0x000fe20000000f00 */
[----:B------:R-:W-:-:S07]  /*7c50*/  IMAD.MOV.U32 R11, RZ, RZ, 0x1f ;  /* 0x0000001fff0b7424 */ /* 0x000fce00078e00ff */
[----:B--23-5:R-:W-:Y:S05]  /*7c60*/  WARPSYNC.COLLECTIVE R15, `(.L_x_3480) ;  /* 0x000000000f087348 */ /* 0x02cfea0003c00000 */
[----:B------:R0:W1:Y:S02]  /*7c70*/  SHFL.BFLY P6, R14, R13, R12, R11 ;  /* 0x0c00000c0d0e7389 */ /* 0x00006400000c000b */
[----:B0123-5:R-:W-:Y:S01]  /*7c80*/  ENDCOLLECTIVE ;  /* 0x000000000000791b */ /* 0x02ffe20003800000 */
.L_x_3480:
[----:B------:R-:W-:Y:S05]  /*7c90*/  BSYNC B0 ;  /* 0x0000000000007941 */ /* 0x000fea0003800000 */
.L_x_3479:
[----:B------:R-:W-:Y:S01]  /*7ca0*/  FMNMX.FTZ R13, R14, R27, !PT ;  /* 0x0000001b0e0d7209 */ /* 0x000fe20007810000 */
[----:B------:R-:W-:Y:S01]  /*7cb0*/  IMAD.MOV.U32 R12, RZ, RZ, 0x8 ;  /* 0x00000008ff0c7424 */ /* 0x000fe200078e00ff */
[----:B------:R-:W-:Y:S01]  /*7cc0*/  MOV R15, 0xffffffff ;  /* 0xffffffff000f7802 */ /* 0x000fe20000000f00 */
[----:B------:R-:W-:-:S07]  /*7cd0*/  IMAD.MOV.U32 R11, RZ, RZ, 0x1f ;  /* 0x0000001fff0b7424 */ /* 0x000fce00078e00ff */
[----:B------:R-:W-:Y:S05]  /*7ce0*/  WARPSYNC.COLLECTIVE R15, `(.L_x_3481) ;  /* 0x000000000f087348 */ /* 0x000fea0003c00000 */
[----:B------:R0:W1:Y:S02]  /*7cf0*/  SHFL.BFLY P6, R14, R13, R12, R11 ;  /* 0x0c00000c0d0e7389 */ /* 0x00006400000c000b */
[----:B01----:R-:W-:Y:S01]  /*7d00*/  ENDCOLLECTIVE ;  /* 0x000000000000791b */ /* 0x003fe20003800000 */
.L_x_3481:
[----:B------:R-:W-:Y:S01]  /*7d10*/  IMAD.MOV.U32 R12, RZ, RZ, 0x4 ;  /* 0x00000004ff0c7424 */ /* 0x000fe200078e00ff */
[----:B------:R-:W-:-:S05]  /*7d20*/  FMNMX.FTZ R0, R13, R14, !PT ;  /* 0x0000000e0d007209 */ /* 0x000fca0007810000 */
[----:B------:R-:W-:-:S07]  /*7d30*/  IMAD.MOV.U32 R13, RZ, RZ, R0 ;  /* 0x000000ffff0d7224 */ /* 0x000fce00078e0000 */
[----:B------:R-:W-:Y:S05]  /*7d40*/  WARPSYNC.COLLECTIVE R15, `(.L_x_3482) ;  /* 0x000000000f087348 */ /* 0x000fea0003c00000 */
[----:B------:R0:W1:Y:S02]  /*7d50*/  SHFL.BFLY P6, R14, R13, R12, R11 ;  /* 0x0c00000c0d0e7389 */ /* 0x00006400000c000b */
[----:B01----:R-:W-:Y:S01]  /*7d60*/  ENDCOLLECTIVE ;  /* 0x000000000000791b */ /* 0x003fe20003800000 */
.L_x_3482:
[----:B------:R-:W-:Y:S01]  /*7d70*/  IMAD.MOV.U32 R12, RZ, RZ, 0x2 ;  /* 0x00000002ff0c7424 */ /* 0x000fe200078e00ff */
[----:B------:R-:W-:-:S04]  /*7d80*/  FMNMX.FTZ R3, R0, R14, !PT ;  /* 0x0000000e00037209 */ /* 0x000fc80007810000 */
[----:B------:R-:W-:-:S07]  /*7d90*/  MOV R13, R3 ;  /* 0x00000003000d7202 */ /* 0x000fce0000000f00 */
[----:B------:R-:W-:Y:S05]  /*7da0*/  WARPSYNC.COLLECTIVE R15, `(.L_x_3483) ;  /* 0x000000000f087348 */ /* 0x000fea0003c00000 */
[----:B------:R0:W1:Y:S02]  /*7db0*/  SHFL.BFLY P6, R14, R13, R12, R11 ;  /* 0x0c00000c0d0e7389 */ /* 0x00006400000c000b */
[----:B01----:R-:W-:Y:S01]  /*7dc0*/  ENDCOLLECTIVE ;  /* 0x000000000000791b */ /* 0x003fe20003800000 */
.L_x_3483:
[----:B------:R-:W-:Y:S05]  /*7dd0*/  BRA `(.L_x_3484) ;  /* 0xffffffcc00707947 */ /* 0x000fea000383ffff */
.L_x_3485:
        /* <DEDUP_REMOVED lines=10> */
.L_x_4254:


//--------------------- .text._ZN4mmha33masked_multihead_attention_kernelItLi144ELi256ELi4ELi32ELi64ELb0ELb0EEEv26Multihead_attention_paramsIT_XT5_EE --------------------------
	.section	.text._ZN4mmha33masked_multihead_attention_kernelItLi144ELi256ELi4ELi32ELi64ELb0ELb0EEEv26Multihead_attention_paramsIT_XT5_EE,"ax",@progbits
	.align	128
        .global         _ZN4mmha33masked_multihead_attention_kernelItLi144ELi256ELi4ELi32ELi64ELb0ELb0EEEv26Multihead_attention_paramsIT_XT5_EE
        .type           _ZN4mmha33masked_multihead_attention_kernelItLi144ELi256ELi4ELi32ELi64ELb0ELb0EEEv26Multihead_attention_paramsIT_XT5_EE,@function
        .size           _ZN4mmha33masked_multihead_attention_kernelItLi144ELi256ELi4ELi32ELi64ELb0ELb0EEEv26Multihead_attention_paramsIT_XT5_EE,(.L_x_4255 - _ZN4mmha33masked_multihead_attention_kernelItLi144ELi256ELi4ELi32ELi64ELb0ELb0EEEv26Multihead_attention_paramsIT_XT5_EE)
        .other          _ZN4mmha33masked_multihead_attention_kernelItLi144ELi256ELi4ELi32ELi64ELb0ELb0EEEv26Multihead_attention_paramsIT_XT5_EE,@"STO_CUDA_ENTRY STV_DEFAULT"
_ZN4mmha33masked_multihead_attention_kernelItLi144ELi256ELi4ELi32ELi64ELb0ELb0EEEv26Multihead_attention_paramsIT_XT5_EE:
.text._ZN4mmha33masked_multihead_attention_kernelItLi144ELi256ELi4ELi32ELi64ELb0ELb0EEEv26Multihead_attention_paramsIT_XT5_EE:
        /* <DEDUP_REMOVED lines=14> */
.L_x_3486:
        /* <DEDUP_REMOVED lines=10> */
[----:B------:R-:W-:Y:S01]  /*0180*/  MOV R2, UR4 ;  /* 0x0000000400027c02 */ /* 0x000fe20008000f00 */
[----:B------:R-:W-:Y:S01]  /*0190*/  IMAD.U32 R3, RZ, RZ, UR5 ;  /* 0x00000005ff037e24 */ /* 0x000fe2000f8e00ff */
[----:B------:R-:W1:Y:S01]  /*01a0*/  I2F.RP R0, R7 ;  /* 0x0000000700007306 */ /* 0x000e620000209400 */
[----:B------:R-:W-:-:S03]  /*01b0*/  @UP0 ULDC UR4, c[0x0][0x2c0] ;  /* 0x0000b00000040ab9 */ /* 0x000fc60000000800 */
[----:B------:R2:W3:Y:S04]  /*01c0*/  @P1 LDG.E R10, desc[UR36][R2.64] ;  /* 0x00000024020a1981 */ /* 0x0004e8000c1e1900 */
[----:B-1----:R-:W1:Y:S02]  /*01d0*/  MUFU.RCP R0, R0 ;  /* 0x0000000000007308 */ /* 0x002e640000001000 */
[----:B-1----:R-:W-:-:S06]  /*01e0*/  VIADD R4, R0, 0xffffffe ;  /* 0x0ffffffe00047836 */ /* 0x002fcc0000000000 */
[----:B------:R1:W4:Y:S02]  /*01f0*/  F2I.FTZ.U32.TRUNC.NTZ R5, R4 ;  /* 0x0000000400057305 */ /* 0x000324000021f000 */
[----:B-1----:R-:W-:Y:S02]  /*0200*/  IMAD.MOV.U32 R4, RZ, RZ, RZ ;  /* 0x000000ffff047224 */ /* 0x002fe400078e00ff */
[----:B----4-:R-:W-:-:S04]  /*0210*/  IMAD.MOV R0, RZ, RZ, -R5 ;  /* 0x000000ffff007224 */ /* 0x010fc800078e0a05 */
[----:B------:R-:W-:-:S04]  /*0220*/  IMAD R9, R0, R7, RZ ;  /* 0x0000000700097224 */ /* 0x000fc800078e02ff */
[----:B------:R-:W-:Y:S02]  /*0230*/  IMAD.HI.U32 R0, R5, R9, R4 ;  /* 0x0000000905007227 */ /* 0x000fe400078e0004 */
[----:B------:R-:W1:Y:S04]  /*0240*/  LDC.64 R4, c[0x0][0x2f0] ;  /* 0x0000bc00ff047b82 */ /* 0x000e680000000a00 */
[----:B------:R-:W-:-:S05]  /*0250*/  IMAD.HI.U32 R0, R0, R6, RZ ;  /* 0x0000000600007227 */ /* 0x000fca00078e00ff */
[----:B------:R-:W-:-:S05]  /*0260*/  IADD3 R8, -R0, RZ, RZ ;  /* 0x000000ff00087210 */ /* 0x000fca0007ffe1ff */
[----:B------:R-:W-:-:S05]  /*0270*/  IMAD R6, R7, R8, R6 ;  /* 0x0000000807067224 */ /* 0x000fca00078e0206 */
[----:B------:R-:W-:Y:S02]  /*0280*/  ISETP.GT.U32.AND P3, PT, R7, R6, PT ;  /* 0x000000060700720c */ /* 0x000fe40003f64070 */
[----:B-1----:R-:W-:-:S04]  /*0290*/  ISETP.NE.U32.AND P0, PT, R4, RZ, PT ;  /* 0x000000ff0400720c */ /* 0x002fc80003f05070 */
[----:B------:R-:W-:-:S07]  /*02a0*/  ISETP.NE.AND.EX P0, PT, R5, RZ, PT, P0 ;  /* 0x000000ff0500720c */ /* 0x000fce0003f05300 */
[----:B------:R-:W-:-:S05]  /*02b0*/  @!P3 IMAD.IADD R6, R6, 0x1, -R7 ;  /* 0x000000010606b824 */ /* 0x000fca00078e0a07 */
[----:B------:R-:W-:Y:S02]  /*02c0*/  ISETP.GE.U32.AND P2, PT, R6, R7, PT ;  /* 0x000000070600720c */ /* 0x000fe40003f46070 */
[C---:B------:R-:W-:Y:S01]  /*02d0*/  LOP3.LUT R6, R11.reuse, UR44, RZ, 0x3c, !PT ;  /* 0x0000002c0b067c12 */ /* 0x040fe2000f8e3cff */
[----:B--2---:R-:W1:Y:S01]  /*02e0*/  @P0 LDC.64 R2, c[0x0][0x2f0] ;  /* 0x0000bc00ff020b82 */ /* 0x004e620000000a00 */
[----:B------:R-:W-:Y:S02]  /*02f0*/  @!P3 VIADD R0, R0, 0x1 ;  /* 0x000000010000b836 */ /* 0x000fe40000000000 */
        /* <DEDUP_REMOVED lines=13> */
[----:B----4-:R-:W-:Y:S01]  /*03d0*/  VIADD R6, R0, 0xffffffe ;  /* 0x0ffffffe00067836 */ /* 0x010fe20000000000 */
[----:B------:R-:W4:Y:S05]  /*03e0*/  S2UR UR45, SR_CTAID.X ;  /* 0x00000000002d79c3 */ /* 0x000f2a0000002500 */
[----:B------:R-:W5:Y:S03]  /*03f0*/  F2I.FTZ.U32.TRUNC.NTZ R6, R6 ;  /* 0x0000000600067305 */ /* 0x000f66000021f000 */
[----:B------:R-:W0:Y:S01]  /*0400*/  LDC R0, c[0x0][0x308] ;  /* 0x0000c200ff007b82 */ /* 0x000e220000000800 */
[----:B-----5:R-:W-:-:S13]  /*0410*/  R2UR UR5, R6 ;  /* 0x00000000060572ca */ /* 0x020fda00000e0000 */
[----:B------:R-:W-:-:S04]  /*0420*/  UIADD3 UR6, URZ, -UR5, URZ ;  /* 0x800000053f067290 */ /* 0x000fc8000fffe03f */
[----:B------:R-:W-:Y:S01]  /*0430*/  UIMAD UR6, UR6, UR8, URZ ;  /* 0x00000008060672a4 */ /* 0x000fe2000f8e023f */
[----:B---3--:R-:W-:-:S13]  /*0440*/  @P1 R2UR UR40, R10 ;  /* 0x000000000a2812ca */ /* 0x008fda00000e0000 */
[----:B------:R-:W-:-:S07]  /*0450*/  @UP0 UIADD3 UR40, UR40, UR4, URZ ;  /* 0x0000000428280290 */ /* 0x000fce000fffe03f */
[----:B------:R-:W-:Y:S02]  /*0460*/  @!UP0 ULDC UR40, c[0x0][0x29c] ;  /* 0x0000a70000288ab9 */ /* 0x000fe40000000800 */
[----:B-1----:R-:W-:-:S04]  /*0470*/  IABS R2, UR40 ;  /* 0x0000002800027c13 */ /* 0x002fc80008000000 */
[----:B------:R-:W-:Y:S01]  /*0480*/  R2UR UR41, R2 ;  /* 0x00000000022972ca */ /* 0x000fe200000e0000 */
[----:B------:R-:W-:Y:S02]  /*0490*/  UMOV UR4, URZ ;  /* 0x0000003f00047c82 */ /* 0x000fe40008000000 */
[----:B------:R-:W-:Y:S01]  /*04a0*/  UIMAD.WIDE.U32 UR4, UR5, UR6, UR4 ;  /* 0x00000006050472a5 */ /* 0x000fe2000f8e0004 */
[----:B------:R-:W1:Y:S02]  /*04b0*/  S2R R2, SR_TID.X ;  /* 0x0000000000027919 */ /* 0x000e640000002100 */
[----:B------:R-:W-:-:S07]  /*04c0*/  ULDC UR6, c[0x0][0x288] ;  /* 0x0000a20000067ab9 */ /* 0x000fce0000000800 */
[----:B------:R-:W-:-:S04]  /*04d0*/  UIMAD.WIDE.U32 UR4, UR5, UR41, URZ ;  /* 0x00000029050472a5 */ /* 0x000fc8000f8e003f */
[----:B------:R-:W-:Y:S02]  /*04e0*/  UIADD3 UR5, -UR5, URZ, URZ ;  /* 0x0000003f05057290 */ /* 0x000fe4000fffe13f */
[----:B----4-:R-:W-:Y:S02]  /*04f0*/  UIMAD UR43, UR44, UR6, UR45 ;  /* 0x000000062c2b72a4 */ /* 0x010fe4000f8e022d */
[----:B------:R-:W-:Y:S01]  /*0500*/  UIMAD UR41, UR8, UR5, UR41 ;  /* 0x00000005082972a4 */ /* 0x000fe2000f8e0229 */
[----:B------:R-:W-:-:S03]  /*0510*/  ULDC UR4, c[0x0][0x278] ;  /* 0x00009e0000047ab9 */ /* 0x000fc60000000800 */
[----:B------:R-:W-:Y:S02]  /*0520*/  UISETP.GT.U32.AND UP0, UPT, UR8, UR41, UPT ;  /* 0x000000290800728c */ /* 0x000fe4000bf04070 */
[----:B------:R-:W-:-:S09]  /*0530*/  UIMAD UR5, UR45, 0x90, URZ ;  /* 0x000000902d0578a4 */ /* 0x000fd2000f8e023f */
[----:B------:R-:W-:-:S04]  /*0540*/  @!UP0 UIADD3 UR41, UR41, -UR8, URZ ;  /* 0x8000000829298290 */ /* 0x000fc8000fffe03f */
[----:B------:R-:W-:Y:S01]  /*0550*/  UISETP.GT.U32.AND UP2, UPT, UR8, UR41, UPT ;  /* 0x000000290800728c */ /* 0x000fe2000bf44070 */
[----:B-1----:R-:W-:Y:S01]  /*0560*/  ISETP.GE.AND P1, PT, R2, 0x12, PT ;  /* 0x000000120200780c */ /* 0x002fe20003f26270 */
        /* <DEDUP_REMOVED lines=10> */
[----:B0-----:R-:W-:Y:S01]  /*0610*/  ISETP.NE.AND P2, PT, R0, 0x2, PT ;  /* 0x000000020000780c */ /* 0x001fe20003f45270 */
[----:B------:R-:W-:Y:S01]  /*0620*/  UMOV UR38, URZ ;  /* 0x0000003f00267c82 */ /* 0x000fe20008000000 */
[----:B------:R-:W-:Y:S01]  /*0630*/  @!UP1 UIADD3 UR41, -UR41, URZ, URZ ;  /* 0x0000003f29299290 */ /* 0x000fe2000fffe13f */
[----:B------:R-:W-:Y:S01]  /*0640*/  VIADD R0, R22, UR5 ;  /* 0x0000000516007c36 */ /* 0x000fe20008000000 */
[----:B------:R-:W-:Y:S01]  /*0650*/  USEL UR42, URZ, UR42, !UP2 ;  /* 0x0000002a3f2a7287 */ /* 0x000fe2000d000000 */
[----:B------:R-:W-:Y:S01]  /*0660*/  BSSY B0, `(.L_x_3487) ;  /* 0x0000031000007945 */ /* 0x000fe20003800000 */
[----:B------:R-:W-:Y:S01]  /*0670*/  @!UP0 ULOP3.LUT UR41, URZ, UR7, URZ, 0x33, !UPT ;  /* 0x000000073f298292 */ /* 0x000fe2000f8e333f */
[----:B------:R-:W-:-:S02]  /*0680*/  @P1 CS2R R18, SRZ ;  /* 0x0000000000121805 */ /* 0x000fc4000001ff00 */
[----:B------:R-:W-:Y:S02]  /*0690*/  @P1 CS2R R16, SRZ ;  /* 0x0000000000101805 */ /* 0x000fe4000001ff00 */
[----:B--2---:R-:W-:Y:S01]  /*06a0*/  @P0 R2UR UR38, R3 ;  /* 0x00000000032602ca */ /* 0x004fe200000e0000 */
[----:B------:R-:W-:Y:S01]  /*06b0*/  VIADD R3, R22, UR4 ;  /* 0x0000000416037c36 */ /* 0x000fe20008000000 */
[----:B------:R-:W-:-:S13]  /*06c0*/  @P1 BRA `(.L_x_3488) ;  /* 0x0000000000a81947 */ /* 0x000fda0003800000 */
        /* <DEDUP_REMOVED lines=20> */
[----:B------:R-:W-:-:S02]  /*0810*/  SHF.R.S32.HI R13, RZ, 0x18, R17 ;  /* 0x00000018ff0d7819 */ /* 0x000fc40000011411 */
[----:B------:R-:W-:Y:S02]  /*0820*/  SHF.R.U32.HI R12, RZ, 0x10, R17 ;  /* 0x00000010ff0c7819 */ /* 0x000fe40000011611 */
[----:B------:R-:W-:Y:S02]  /*0830*/  SHF.R.S32.HI R9, RZ, 0x8, R9 ;  /* 0x00000008ff097819 */ /* 0x000fe40000011409 */
[----:B------:R-:W-:Y:S01]  /*0840*/  SHF.R.S32.HI R7, RZ, 0x8, R7 ;  /* 0x00000008ff077819 */ /* 0x000fe20000011407 */
[----:B------:R-:W1:Y:S08]  /*0850*/  I2F.S16 R13, R13 ;  /* 0x0000000d000d7306 */ /* 0x000e700000101400 */
[----:B------:R-:W2:Y:S01]  /*0860*/  I2F.S8 R12, R12 ;  /* 0x0000000c000c7306 */ /* 0x000ea20000001400 */
        /* <DEDUP_REMOVED lines=16> */
.L_x_3488:
[----:B------:R-:W-:Y:S05]  /*0970*/  BSYNC B0 ;  /* 0x0000000000007941 */ /* 0x000fea0003800000 */
.L_x_3487:
        /* <DEDUP_REMOVED lines=11> */
.L_x_3490:
        /* <DEDUP_REMOVED lines=22> */
[----:B------:R0:W1:Y:S08]  /*0b90*/  I2F.S8 R7, R14 ;  /* 0x0000000e00077306 */ /* 0x0000700000001400 */
[----:B------:R-:W2:Y:S01]  /*0ba0*/  I2F.S16 R3, R3 ;  /* 0x0000000300037306 */ /* 0x000ea20000101400 */
[----:B0-----:R-:W-:-:S05]  /*0bb0*/  FMUL.FTZ R14, R13, R9 ;  /* 0x000000090d0e7220 */ /* 0x001fca0000410000 */
[----:B------:R-:W-:Y:S01]  /*0bc0*/  F2FP.F16.F32.PACK_AB R27, R14, R27 ;  /* 0x0000001b0e1b723e */ /* 0x000fe200000000ff */
[-C--:B-1----:R-:W-:Y:S01]  /*0bd0*/  FMUL.FTZ R7, R7, R9.reuse ;  /* 0x0000000907077220 */ /* 0x082fe20000410000 */
[----:B------:R-:W0:Y:S01]  /*0be0*/  I2F.S16 R8, R8 ;  /* 0x0000000800087306 */ /* 0x000e220000101400 */
[----:B--2---:R-:W-:-:S07]  /*0bf0*/  FMUL.FTZ R3, R3, R9 ;  /* 0x0000000903037220 */ /* 0x004fce0000410000 */
[----:B------:R-:W1:Y:S01]  /*0c00*/  I2F.S16 R6, R6 ;  /* 0x0000000600067306 */ /* 0x000e620000101400 */
[----:B------:R-:W-:Y:S01]  /*0c10*/  F2FP.F16.F32.PACK_AB R24, R3, R10 ;  /* 0x0000000a0318723e */ /* 0x000fe200000000ff */
[----:B0-----:R-:W-:-:S05]  /*0c20*/  FMUL.FTZ R26, R8, R9 ;  /* 0x00000009081a7220 */ /* 0x001fca0000410000 */
[----:B------:R-:W-:Y:S01]  /*0c30*/  F2FP.F16.F32.PACK_AB R26, R26, R11 ;  /* 0x0000000b1a1a723e */ /* 0x000fe200000000ff */
[----:B-1----:R-:W-:-:S05]  /*0c40*/  FMUL.FTZ R12, R6, R9 ;  /* 0x00000009060c7220 */ /* 0x002fca0000410000 */
[----:B------:R-:W-:-:S07]  /*0c50*/  F2FP.F16.F32.PACK_AB R25, R12, R7 ;  /* 0x000000070c19723e */ /* 0x000fce00000000ff */
.L_x_3491:
[----:B------:R-:W-:Y:S05]  /*0c60*/  BSYNC B0 ;  /* 0x0000000000007941 */ /* 0x000fea0003800000 */
.L_x_3489:
        /* <DEDUP_REMOVED lines=24> */
[----:B------:R-:W-:Y:S01]  /*0df0*/  @!UP1 UIMAD UR6, UR38, UR6, UR45 ;  /* 0x00000006260692a4 */ /* 0x000fe2000f8e022d */
[----:B------:R-:W-:Y:S01]  /*0e00*/  MOV R12, UR4 ;  /* 0x00000004000c7c02 */ /* 0x000fe20008000f00 */
[----:B------:R-:W-:Y:S01]  /*0e10*/  IMAD.U32 R13, RZ, RZ, UR5 ;  /* 0x00000005ff0d7e24 */ /* 0x000fe2000f8e00ff */
[----:B------:R-:W-:Y:S02]  /*0e20*/  CS2R R28, SRZ ;  /* 0x00000000001c7805 */ /* 0x000fe4000001ff00 */
[----:B------:R-:W-:Y:S01]  /*0e30*/  CS2R R30, SRZ ;  /* 0x00000000001e7805 */ /* 0x000fe2000001ff00 */
[----:B------:R-:W-:Y:S01]  /*0e40*/  UMOV UR39, URZ ;  /* 0x0000003f00277c82 */ /* 0x000fe20008000000 */
[----:B------:R-:W-:Y:S01]  /*0e50*/  ULDC.U8 UR4, c[0x0][0x294] ;  /* 0x0000a50000047ab9 */ /* 0x000fe20000000000 */
[C---:B0-----:R-:W-:Y:S01]  /*0e60*/  @!P1 IMAD.WIDE R4, R0.reuse, 0x2, R6 ;  /* 0x0000000200049825 */ /* 0x041fe200078e0206 */
[----:B------:R-:W3:Y:S01]  /*0e70*/  @P3 LDG.E R12, desc[UR36][R12.64] ;  /* 0x000000240c0c3981 */ /* 0x000ee2000c1e1900 */
[----:B------:R-:W0:Y:S03]  /*0e80*/  LDC R3, c[0x0][0x290] ;  /* 0x0000a400ff037b82 */ /* 0x000e260000000800 */
[----:B------:R-:W4:Y:S01]  /*0e90*/  @!P1 LDG.E.128 R32, desc[UR36][R4.64] ;  /* 0x0000002404209981 */ /* 0x000f22000c1e1d00 */
[----:B-1----:R-:W-:-:S04]  /*0ea0*/  @!P2 IMAD.WIDE R6, R0, 0x2, R8 ;  /* 0x000000020006a825 */ /* 0x002fc800078e0208 */
[----:B------:R-:W-:Y:S01]  /*0eb0*/  IMAD.U32 R9, RZ, RZ, UR6 ;  /* 0x00000006ff097e24 */ /* 0x000fe2000f8e00ff */
[----:B------:R-:W4:Y:S03]  /*0ec0*/  @!P2 LDG.E.128 R28, desc[UR36][R6.64] ;  /* 0x00000024061ca981 */ /* 0x000f26000c1e1d00 */
[----:B------:R-:W-:-:S04]  /*0ed0*/  @!P0 IMAD R9, R9, 0x90, R22 ;  /* 0x0000009009098824 */ /* 0x000fc800078e0216 */
[----:B--2---:R-:W-:-:S06]  /*0ee0*/  @!P0 IMAD.WIDE R8, R9, 0x2, R10 ;  /* 0x0000000209088825 */ /* 0x004fcc00078e020a */
[----:B------:R-:W2:Y:S01]  /*0ef0*/  @!P0 LDG.E.128 R8, desc[UR36][R8.64] ;  /* 0x0000002408088981 */ /* 0x000ea2000c1e1d00 */
[----:B------:R-:W-:Y:S02]  /*0f00*/  ISETP.NE.AND P2, PT, RZ, UR4, PT ;  /* 0x00000004ff007c0c */ /* 0x000fe4000bf45270 */
[----:B------:R-:W-:Y:S02]  /*0f10*/  ISETP.GE.AND P1, PT, R2, 0x20, PT ;  /* 0x000000200200780c */ /* 0x000fe40003f26270 */
[----:B---3--:R-:W-:Y:S02]  /*0f20*/  @P3 R2UR UR39, R12 ;  /* 0x000000000c2732ca */ /* 0x008fe400000e0000 */
[----:B0-----:R-:W-:Y:S01]  /*0f30*/  ISETP.GT.AND P3, PT, R3, RZ, PT ;  /* 0x000000ff0300720c */ /* 0x001fe20003f64270 */
[----:B----45:R-:W-:Y:S02]  /*0f40*/  HFMA2.MMA R16, R16, 1, 1, R32 ;  /* 0x3c003c0010107835 */ /* 0x030fe40000000020 */
[----:B------:R-:W-:-:S02]  /*0f50*/  HFMA2.MMA R24, R24, 1, 1, R28 ;  /* 0x3c003c0018187835 */ /* 0x000fc4000000001c */
[----:B------:R-:W-:Y:S01]  /*0f60*/  HFMA2.MMA R26, R26, 1, 1, R30 ;  /* 0x3c003c001a1a7835 */ /* 0x000fe2000000001e */
[----:B------:R-:W-:Y:S02]  /*0f70*/  HADD2 R25, R25, R29 ;  /* 0x0000001d19197230 */ /* 0x000fe40000000000 */
[----:B------:R-:W-:Y:S01]  /*0f80*/  HADD2 R27, R27, R31 ;  /* 0x0000001f1b1b7230 */ /* 0x000fe20000000000 */
[----:B------:R-:W-:Y:S01]  /*0f90*/  HFMA2.MMA R18, R18, 1, 1, R34 ;  /* 0x3c003c0012127835 */ /* 0x000fe20000000022 */
[----:B------:R-:W-:Y:S02]  /*0fa0*/  HADD2 R17, R17, R33 ;  /* 0x0000002111117230 */ /* 0x000fe40000000000 */
[----:B------:R-:W-:Y:S01]  /*0fb0*/  HADD2 R19, R19, R35 ;  /* 0x0000002313137230 */ /* 0x000fe20000000000 */
[----:B--2---:R-:W-:Y:S02]  /*0fc0*/  @!P0 HFMA2.MMA R25, R25, R9, -RZ ;  /* 0x0000000919198235 */ /* 0x004fe400001000ff */
[----:B------:R-:W-:Y:S01]  /*0fd0*/  @!P0 HFMA2.MMA R27, R27, R11, -RZ ;  /* 0x0000000b1b1b8235 */ /* 0x000fe200001000ff */
[----:B------:R-:W-:-:S02]  /*0fe0*/  @!P0 HMUL2 R24, R24, R8 ;  /* 0x0000000818188232 */ /* 0x000fc40000000000 */
[----:B------:R-:W-:Y:S01]  /*0ff0*/  @!P0 HMUL2 R26, R26, R10 ;  /* 0x0000000a1a1a8232 */ /* 0x000fe20000000000 */
[----:B------:R-:W-:Y:S07]  /*1000*/  @!P2 BRA P3, `(.L_x_3492) ;  /* 0x0000000c00bca947 */ /* 0x000fee0001800000 */
        /* <DEDUP_REMOVED lines=29> */
[----:B------:R-:W-:-:S03]  /*11e0*/  LOP3.LUT P0, RZ, R29, 0x7, RZ, 0xc0, !PT ;  /* 0x000000071dff7812 */ /* 0x000fc6000780c0ff */
[----:B------:R-:W-:-:S05]  /*11f0*/  IMAD.MOV.U32 R28, RZ, RZ, R5 ;  /* 0x000000ffff1c7224 */ /* 0x000fca00078e0005 */
        /* <DEDUP_REMOVED lines=21> */
.L_x_3494:
        /* <DEDUP_REMOVED lines=64> */
[----:B------:R-:W-:Y:S02]  /*1750*/  HADD2.F32 R36, -RZ, R27.H0_H0 ;  /* 0x2000001bff247230 */ /* 0x000fe40000004100 */
        /* <DEDUP_REMOVED lines=11> */
[----:B------:R-:W-:Y:S01]  /*1810*/  FMUL.FTZ R11, R8, R13 ;  /* 0x0000000d080b7220 */ /* 0x000fe20000410000 */
[----:B------:R-:W-:Y:S01]  /*1820*/  FMUL.FTZ R10, R10, 13.28771209716796875 ;  /* 0x41549a780a0a7820 */ /* 0x000fe20000410000 */
[----:B------:R-:W-:Y:S01]  /*1830*/  I2FP.F32.S32 R8, UR4 ;  /* 0x0000000400087c45 */ /* 0x000fe20008201400 */
[----:B------:R-:W0:Y:S01]  /*1840*/  MUFU.EX2 R21, -R12 ;  /* 0x8000000c00157308 */ /* 0x000e220000000800 */
[----:B------:R-:W-:Y:S01]  /*1850*/  FMUL.FTZ R13, R11, 13.28771209716796875 ;  /* 0x41549a780b0d7820 */ /* 0x000fe20000410000 */
[----:B------:R-:W-:Y:S02]  /*1860*/  HADD2.F32 R33, -RZ, R26.H0_H0 ;  /* 0x2000001aff217230 */ /* 0x000fe40000004100 */
[----:B------:R-:W-:-:S04]  /*1870*/  HADD2.F32 R25, -RZ, R25.H0_H0 ;  /* 0x20000019ff197230 */ /* 0x000fc80000004100 */
[----:B------:R-:W1:Y:S08]  /*1880*/  MUFU.EX2 R9, -R9 ;  /* 0x8000000900097308 */ /* 0x000e700000000800 */
[----:B------:R-:W2:Y:S01]  /*1890*/  MUFU.EX2 R15, -R10 ;  /* 0x8000000a000f7308 */ /* 0x000ea20000000800 */
[----:B0-----:R-:W-:Y:S01]  /*18a0*/  FMUL.FTZ R12, R8, R21 ;  /* 0x00000015080c7220 */ /* 0x001fe20000410000 */
[----:B------:R-:W-:-:S02]  /*18b0*/  HADD2.F32 R21, -RZ, R17.H1_H1 ;  /* 0x30000011ff157230 */ /* 0x000fc40000004100 */
[----:B------:R-:W-:Y:S02]  /*18c0*/  HADD2.F32 R17, -RZ, R17.H0_H0 ;  /* 0x20000011ff117230 */ /* 0x000fe40000004100 */
[----:B------:R-:W-:Y:S01]  /*18d0*/  FMUL.RZ R30, R12, 0.15915493667125701904 ;  /* 0x3e22f9830c1e7820 */ /* 0x000fe2000040c000 */
[--C-:B------:R-:W-:Y:S01]  /*18e0*/  HADD2.F32 R12, -RZ, R24.reuse.H1_H1 ;  /* 0x30000018ff0c7230 */ /* 0x100fe20000004100 */
[----:B------:R-:W0:Y:S01]  /*18f0*/  MUFU.EX2 R13, -R13 ;  /* 0x8000000d000d7308 */ /* 0x000e220000000800 */
[----:B-1----:R-:W-:Y:S01]  /*1900*/  FMUL.FTZ R9, R8, R9 ;  /* 0x0000000908097220 */ /* 0x002fe20000410000 */
[----:B------:R-:W-:-:S03]  /*1910*/  HADD2.F32 R24, -RZ, R24.H0_H0 ;  /* 0x20000018ff187230 */ /* 0x000fc60000004100 */
[----:B------:R-:W-:-:S03]  /*1920*/  FMUL.RZ R29, R9, 0.15915493667125701904 ;  /* 0x3e22f983091d7820 */ /* 0x000fc6000040c000 */
[----:B------:R-:W-:Y:S01]  /*1930*/  MUFU.COS R28, R30 ;  /* 0x0000001e001c7308 */ /* 0x000fe20000000000 */
[----:B--2---:R-:W-:-:S04]  /*1940*/  FMUL.FTZ R11, R8, R15 ;  /* 0x0000000f080b7220 */ /* 0x004fc80000410000 */
[----:B------:R-:W-:Y:S01]  /*1950*/  FMUL.RZ R15, R11, 0.15915493667125701904 ;  /* 0x3e22f9830b0f7820 */ /* 0x000fe2000040c000 */
[--C-:B------:R-:W-:Y:S02]  /*1960*/  HADD2.F32 R11, -RZ, R16.reuse.H1_H1 ;  /* 0x30000010ff0b7230 */ /* 0x100fe40000004100 */
[----:B------:R-:W1:Y:S01]  /*1970*/  MUFU.SIN R10, R29 ;  /* 0x0000001d000a7308 */ /* 0x000e620000000400 */
[----:B0-----:R-:W-:Y:S01]  /*1980*/  FMUL.FTZ R8, R8, R13 ;  /* 0x0000000d08087220 */ /* 0x001fe20000410000 */
[----:B------:R-:W-:-:S03]  /*1990*/  HADD2.F32 R16, -RZ, R16.H0_H0 ;  /* 0x20000010ff107230 */ /* 0x000fc60000004100 */
[----:B------:R-:W-:-:S03]  /*19a0*/  FMUL.RZ R38, R8, 0.15915493667125701904 ;  /* 0x3e22f98308267820 */ /* 0x000fc6000040c000 */
[----:B------:R0:W2:Y:S08]  /*19b0*/  MUFU.COS R9, R29 ;  /* 0x0000001d00097308 */ /* 0x0000b00000000000 */
[----:B------:R-:W3:Y:S01]  /*19c0*/  MUFU.SIN R20, R15 ;  /* 0x0000000f00147308 */ /* 0x000ee20000000400 */
[----:B0-----:R-:W-:Y:S02]  /*19d0*/  HADD2.F32 R29, -RZ, R18.H0_H0 ;  /* 0x20000012ff1d7230 */ /* 0x001fe40000004100 */
[C---:B-1----:R-:W-:Y:S01]  /*19e0*/  FMUL.FTZ R8, R10.reuse, R11 ;  /* 0x0000000b0a087220 */ /* 0x042fe20000410000 */
[----:B------:R-:W-:-:S04]  /*19f0*/  FMUL.FTZ R13, R10, R12 ;  /* 0x0000000c0a0d7220 */ /* 0x000fc80000410000 */
[----:B------:R-:W0:Y:S01]  /*1a00*/  MUFU.SIN R18, R30 ;  /* 0x0000001e00127308 */ /* 0x000e220000000400 */
[C---:B--2---:R-:W-:Y:S01]  /*1a10*/  FMUL.FTZ R11, R9.reuse, R11 ;  /* 0x0000000b090b7220 */ /* 0x044fe20000410000 */
[C---:B------:R-:W-:Y:S01]  /*1a20*/  FFMA.FTZ R8, R9.reuse, R16, -R8 ;  /* 0x0000001009087223 */ /* 0x040fe20000010808 */
[----:B------:R-:W-:Y:S02]  /*1a30*/  FFMA.FTZ R13, R9, R24, -R13 ;  /* 0x00000018090d7223 */ /* 0x000fe4000001080d */
[----:B------:R-:W-:-:S03]  /*1a40*/  FFMA.FTZ R11, R10, R16, R11 ;  /* 0x000000100a0b7223 */ /* 0x000fc6000001000b */
[----:B------:R1:W2:Y:S08]  /*1a50*/  MUFU.COS R14, R15 ;  /* 0x0000000f000e7308 */ /* 0x0002b00000000000 */
[----:B------:R-:W4:Y:S01]  /*1a60*/  MUFU.SIN R30, R38 ;  /* 0x00000026001e7308 */ /* 0x000f220000000400 */
[----:B-1----:R-:W-:Y:S01]  /*1a70*/  FMUL.FTZ R15, R9, R12 ;  /* 0x0000000c090f7220 */ /* 0x002fe20000410000 */
[----:B---3--:R-:W-:Y:S01]  /*1a80*/  FMUL.FTZ R9, R20, R21 ;  /* 0x0000001514097220 */ /* 0x008fe20000410000 */
[----:B0-----:R-:W-:Y:S01]  /*1a90*/  FMUL.FTZ R16, R18, R35 ;  /* 0x0000002312107220 */ /* 0x001fe20000410000 */
[----:B------:R-:W-:Y:S01]  /*1aa0*/  FMUL.FTZ R12, R20, R19 ;  /* 0x00000013140c7220 */ /* 0x000fe20000410000 */
[----:B------:R-:W-:Y:S01]  /*1ab0*/  FFMA.FTZ R24, R10, R24, R15 ;  /* 0x000000180a187223 */ /* 0x000fe2000001000f */
[----:B------:R-:W-:Y:S01]  /*1ac0*/  FMUL.FTZ R15, R18, R31 ;  /* 0x0000001f120f7220 */ /* 0x000fe20000410000 */
[----:B------:R-:W-:Y:S01]  /*1ad0*/  FFMA.FTZ R26, R28, R33, -R16 ;  /* 0x000000211c1a7223 */ /* 0x000fe20000010810 */
[----:B------:R-:W0:Y:S01]  /*1ae0*/  MUFU.COS R27, R38 ;  /* 0x00000026001b7308 */ /* 0x000e220000000000 */
[C---:B--2---:R-:W-:Y:S01]  /*1af0*/  FMUL.FTZ R21, R14.reuse, R21 ;  /* 0x000000150e157220 */ /* 0x044fe20000410000 */
[C---:B------:R-:W-:Y:S01]  /*1b00*/  FMUL.FTZ R19, R14.reuse, R19 ;  /* 0x000000130e137220 */ /* 0x040fe20000410000 */
[C---:B------:R-:W-:Y:S01]  /*1b10*/  FFMA.FTZ R9, R14.reuse, R17, -R9 ;  /* 0x000000110e097223 */ /* 0x040fe20000010809 */
[----:B------:R-:W-:Y:S01]  /*1b20*/  FFMA.FTZ R12, R14, R25, -R12 ;  /* 0x000000190e0c7223 */ /* 0x000fe2000001080c */
[----:B------:R-:W-:Y:S01]  /*1b30*/  FFMA.FTZ R10, R20, R17, R21 ;  /* 0x00000011140a7223 */ /* 0x000fe20000010015 */
[C---:B------:R-:W-:Y:S01]  /*1b40*/  FMUL.FTZ R31, R28.reuse, R31 ;  /* 0x0000001f1c1f7220 */ /* 0x040fe20000410000 */
[----:B------:R-:W-:Y:S01]  /*1b50*/  FMUL.FTZ R35, R28, R35 ;  /* 0x000000231c237220 */ /* 0x000fe20000410000 */
[----:B------:R-:W-:Y:S01]  /*1b60*/  FFMA.FTZ R25, R20, R25, R19 ;  /* 0x0000001914197223 */ /* 0x000fe20000010013 */
[C---:B----4-:R-:W-:Y:S01]  /*1b70*/  FMUL.FTZ R16, R30.reuse, R34 ;  /* 0x000000221e107220 */ /* 0x050fe20000410000 */
[----:B------:R-:W-:Y:S01]  /*1b80*/  FMUL.FTZ R21, R30, R37 ;  /* 0x000000251e157220 */ /* 0x000fe20000410000 */
[-C--:B------:R-:W-:Y:S01]  /*1b90*/  FFMA.FTZ R15, R28, R29.reuse, -R15 ;  /* 0x0000001d1c0f7223 */ /* 0x080fe2000001080f */
[C---:B------:R-:W-:Y:S01]  /*1ba0*/  FFMA.FTZ R14, R18.reuse, R29, R31 ;  /* 0x0000001d120e7223 */ /* 0x040fe2000001001f */
[----:B------:R-:W-:Y:S01]  /*1bb0*/  FFMA.FTZ R35, R18, R33, R35 ;  /* 0x0000002112237223 */ /* 0x000fe20000010023 */
[----:B------:R-:W-:-:S02]  /*1bc0*/  F2FP.F16.F32.PACK_AB R24, R24, R13 ;  /* 0x0000000d1818723e */ /* 0x000fc400000000ff */
[----:B------:R-:W-:Y:S01]  /*1bd0*/  F2FP.F16.F32.PACK_AB R25, R25, R12 ;  /* 0x0000000c1919723e */ /* 0x000fe200000000ff */
[C---:B0-----:R-:W-:Y:S01]  /*1be0*/  FMUL.FTZ R17, R27.reuse, R34 ;  /* 0x000000221b117220 */ /* 0x041fe20000410000 */
[C---:B------:R-:W-:Y:S01]  /*1bf0*/  FMUL.FTZ R37, R27.reuse, R37 ;  /* 0x000000251b257220 */ /* 0x040fe20000410000 */
[C---:B------:R-:W-:Y:S01]  /*1c00*/  FFMA.FTZ R19, R27.reuse, R32, -R16 ;  /* 0x000000201b137223 */ /* 0x040fe20000010810 */
[----:B------:R-:W-:Y:S01]  /*1c10*/  FFMA.FTZ R27, R27, R36, -R21 ;  /* 0x000000241b1b7223 */ /* 0x000fe20000010815 */
[C---:B------:R-:W-:Y:S01]  /*1c20*/  FFMA.FTZ R32, R30.reuse, R32, R17 ;  /* 0x000000201e207223 */ /* 0x040fe20000010011 */
[----:B------:R-:W-:Y:S01]  /*1c30*/  FFMA.FTZ R30, R30, R36, R37 ;  /* 0x000000241e1e7223 */ /* 0x000fe20000010025 */
[----:B------:R-:W-:Y:S02]  /*1c40*/  F2FP.F16.F32.PACK_AB R16, R11, R8 ;  /* 0x000000080b10723e */ /* 0x000fe400000000ff */
[----:B------:R-:W-:Y:S02]  /*1c50*/  F2FP.F16.F32.PACK_AB R17, R10, R9 ;  /* 0x000000090a11723e */ /* 0x000fe400000000ff */
[----:B------:R-:W-:-:S02]  /*1c60*/  F2FP.F16.F32.PACK_AB R18, R14, R15 ;  /* 0x0000000f0e12723e */ /* 0x000fc400000000ff */
[----:B------:R-:W-:Y:S02]  /*1c70*/  F2FP.F16.F32.PACK_AB R26, R35, R26 ;  /* 0x0000001a231a723e */ /* 0x000fe400000000ff */
[----:B------:R-:W-:Y:S02]  /*1c80*/  F2FP.F16.F32.PACK_AB R19, R32, R19 ;  /* 0x000000132013723e */ /* 0x000fe400000000ff */
[----:B------:R-:W-:-:S07]  /*1c90*/  F2FP.F16.F32.PACK_AB R27, R30, R27 ;  /* 0x0000001b1e1b723e */ /* 0x000fce00000000ff */
.L_x_3498:
[----:B------:R-:W-:Y:S05]  /*1ca0*/  BSYNC B1 ;  /* 0x0000000000017941 */ /* 0x000fea0003800000 */
.L_x_3497:
        /* <DEDUP_REMOVED lines=31> */
.L_x_3496:
[----:B------:R-:W-:Y:S05]  /*1ea0*/  BSYNC B0 ;  /* 0x0000000000007941 */ /* 0x000fea0003800000 */
.L_x_3495:
[----:B------:R-:W-:Y:S06]  /*1eb0*/  BAR.SYNC.DEFER_BLOCKING 0x0 ;  /* 0x0000000000007b1d */ /* 0x000fec0000010000 */
[----:B0-----:R0:W2:Y:S04]  /*1ec0*/  @P6 LDS.128 R16, [R0] ;  /* 0x0000000000106984 */ /* 0x0010a80000000c00 */
[----:B------:R0:W3:Y:S01]  /*1ed0*/  @P6 LDS.128 R24, [R3] ;  /* 0x0000000003186984 */ /* 0x0000e20000000c00 */
[----:B------:R-:W-:Y:S06]  /*1ee0*/  BAR.SYNC.DEFER_BLOCKING 0x0 ;  /* 0x0000000000007b1d */ /* 0x000fec0000010000 */
[----:B------:R-:W-:Y:S05]  /*1ef0*/  BRA `(.L_x_3493) ;  /* 0x0000000400907947 */ /* 0x000fea0003800000 */
.L_x_3492:
[----:B------:R-:W-:Y:S01]  /*1f00*/  ISETP.GE.AND P0, PT, R22, R3, PT ;  /* 0x000000031600720c */ /* 0x000fe20003f06270 */
[----:B------:R-:W-:-:S12]  /*1f10*/  BSSY B0, `(.L_x_3493) ;  /* 0x0000062000007945 */ /* 0x000fd80003800000 */
[----:B------:R-:W-:Y:S05]  /*1f20*/  @P0 BRA `(.L_x_3499) ;  /* 0x0000000400800947 */ /* 0x000fea0003800000 */
        /* <DEDUP_REMOVED lines=11> */
[----:B------:R-:W-:Y:S01]  /*1fe0*/  I2FP.F32.S32 R13, UR4 ;  /* 0x00000004000d7c45 */ /* 0x000fe20008201400 */
[----:B0-----:R-:W-:Y:S02]  /*1ff0*/  VIADD R5, R22, 0x6 ;  /* 0x0000000616057836 */ /* 0x001fe40000000000 */
[--C-:B------:R-:W-:Y:S02]  /*2000*/  HADD2.F32 R28, -RZ, R17.reuse.H1_H1 ;  /* 0x30000011ff1c7230 */ /* 0x100fe40000004100 */
[----:B------:R-:W-:Y:S01]  /*2010*/  HADD2.F32 R21, -RZ, R17.H0_H0 ;  /* 0x20000011ff157230 */ /* 0x000fe20000004100 */
[----:B------:R-:W-:Y:S01]  /*2020*/  I2FP.F32.S32 R6, R5 ;  /* 0x0000000500067245 */ /* 0x000fe20000201400 */
[--C-:B------:R-:W-:Y:S02]  /*2030*/  HADD2.F32 R30, -RZ, R18.reuse.H1_H1 ;  /* 0x30000012ff1e7230 */ /* 0x100fe40000004100 */
[-C--:B-1----:R-:W-:Y:S01]  /*2040*/  FMUL.FTZ R0, R0, R7.reuse ;  /* 0x0000000700007220 */ /* 0x082fe20000410000 */
        /* <DEDUP_REMOVED lines=14> */
[----:B------:R-:W-:Y:S02]  /*2130*/  HADD2.F32 R26, -RZ, R26.H0_H0 ;  /* 0x2000001aff1a7230 */ /* 0x000fe40000004100 */
        /* <DEDUP_REMOVED lines=21> */
[CC--:B------:R-:W-:Y:S01]  /*2290*/  FFMA.FTZ R5, R0.reuse, R15.reuse, -R5 ;  /* 0x0000000f00057223 */ /* 0x0c0fe20000010805 */
[-C--:B------:R-:W-:Y:S01]  /*22a0*/  FFMA.FTZ R7, R0, R24.reuse, -R7 ;  /* 0x0000001800077223 */ /* 0x080fe20000010807 */
        /* <DEDUP_REMOVED lines=11> */
[----:B------:R-:W3:Y:S01]  /*2360*/  MUFU.COS R16, R14 ;  /* 0x0000000e00107308 */ /* 0x000ee20000000000 */
[-C--:B0-----:R-:W-:Y:S01]  /*2370*/  FMUL.FTZ R11, R9, R10.reuse ;  /* 0x0000000a090b7220 */ /* 0x081fe20000410000 */
[----:B------:R-:W-:-:S03]  /*2380*/  FMUL.FTZ R10, R8, R10 ;  /* 0x0000000a080a7220 */ /* 0x000fc60000410000 */
[-C--:B------:R-:W-:Y:S01]  /*2390*/  FFMA.FTZ R11, R8, R18.reuse, -R11 ;  /* 0x00000012080b7223 */ /* 0x080fe2000001080b */
[----:B------:R-:W-:Y:S01]  /*23a0*/  FFMA.FTZ R10, R9, R18, R10 ;  /* 0x00000012090a7223 */ /* 0x000fe2000001000a */
[CC--:B--2---:R-:W-:Y:S01]  /*23b0*/  FMUL.FTZ R8, R12.reuse, R30.reuse ;  /* 0x0000001e0c087220 */ /* 0x0c4fe20000410000 */
[----:B------:R0:W2:Y:S01]  /*23c0*/  MUFU.SIN R17, R14 ;  /* 0x0000000e00117308 */ /* 0x0000a20000000400 */
[C---:B-1----:R-:W-:Y:S01]  /*23d0*/  FMUL.FTZ R9, R13.reuse, R30 ;  /* 0x0000001e0d097220 */ /* 0x042fe20000410000 */
[C---:B------:R-:W-:Y:S01]  /*23e0*/  FMUL.FTZ R15, R13.reuse, R19 ;  /* 0x000000130d0f7220 */ /* 0x040fe20000410000 */
[-C--:B------:R-:W-:Y:S02]  /*23f0*/  FFMA.FTZ R8, R13, R29.reuse, R8 ;  /* 0x0000001d0d087223 */ /* 0x080fe40000010008 */
[C---:B------:R-:W-:Y:S01]  /*2400*/  FFMA.FTZ R9, R12.reuse, R29, -R9 ;  /* 0x0000001d0c097223 */ /* 0x040fe20000010809 */
[C---:B------:R-:W-:Y:S01]  /*2410*/  FFMA.FTZ R15, R12.reuse, R26, -R15 ;  /* 0x0000001a0c0f7223 */ /* 0x040fe2000001080f */
[----:B0-----:R-:W-:Y:S01]  /*2420*/  FMUL.FTZ R14, R12, R19 ;  /* 0x000000130c0e7220 */ /* 0x001fe20000410000 */
[C---:B---3--:R-:W-:Y:S01]  /*2430*/  FMUL.FTZ R12, R16.reuse, R32 ;  /* 0x00000020100c7220 */ /* 0x048fe20000410000 */
[----:B------:R-:W-:-:S02]  /*2440*/  FMUL.FTZ R18, R16, R25 ;  /* 0x0000001910127220 */ /* 0x000fc40000410000 */
[----:B------:R-:W-:Y:S01]  /*2450*/  FFMA.FTZ R14, R13, R26, R14 ;  /* 0x0000001a0d0e7223 */ /* 0x000fe2000001000e */
[C---:B--2---:R-:W-:Y:S01]  /*2460*/  FMUL.FTZ R13, R17.reuse, R32 ;  /* 0x00000020110d7220 */ /* 0x044fe20000410000 */
[C---:B------:R-:W-:Y:S01]  /*2470*/  FMUL.FTZ R19, R17.reuse, R25 ;  /* 0x0000001911137220 */ /* 0x040fe20000410000 */
[CC--:B------:R-:W-:Y:S01]  /*2480*/  FFMA.FTZ R12, R17.reuse, R31.reuse, R12 ;  /* 0x0000001f110c7223 */ /* 0x0c0fe2000001000c */
[-C--:B------:R-:W-:Y:S01]  /*2490*/  FFMA.FTZ R20, R17, R34.reuse, R18 ;  /* 0x0000002211147223 */ /* 0x080fe20000010012 */
[C---:B------:R-:W-:Y:S01]  /*24a0*/  FFMA.FTZ R13, R16.reuse, R31, -R13 ;  /* 0x0000001f100d7223 */ /* 0x040fe2000001080d */
[----:B------:R-:W-:Y:S01]  /*24b0*/  FFMA.FTZ R27, R16, R34, -R19 ;  /* 0x00000022101b7223 */ /* 0x000fe20000010813 */
[----:B------:R-:W-:Y:S02]  /*24c0*/  F2FP.F16.F32.PACK_AB R16, R4, R5 ;  /* 0x000000050410723e */ /* 0x000fe400000000ff */
[----:B------:R-:W-:Y:S02]  /*24d0*/  F2FP.F16.F32.PACK_AB R17, R0, R3 ;  /* 0x000000030011723e */ /* 0x000fe400000000ff */
[----:B------:R-:W-:-:S02]  /*24e0*/  F2FP.F16.F32.PACK_AB R25, R10, R11 ;  /* 0x0000000b0a19723e */ /* 0x000fc400000000ff */
[----:B------:R-:W-:Y:S02]  /*24f0*/  F2FP.F16.F32.PACK_AB R18, R8, R9 ;  /* 0x000000090812723e */ /* 0x000fe400000000ff */
[----:B------:R-:W-:Y:S02]  /*2500*/  F2FP.F16.F32.PACK_AB R26, R14, R15 ;  /* 0x0000000f0e1a723e */ /* 0x000fe400000000ff */
[----:B------:R-:W-:Y:S02]  /*2510*/  F2FP.F16.F32.PACK_AB R19, R12, R13 ;  /* 0x0000000d0c13723e */ /* 0x000fe400000000ff */
[----:B------:R-:W-:-:S07]  /*2520*/  F2FP.F16.F32.PACK_AB R27, R20, R27 ;  /* 0x0000001b141b723e */ /* 0x000fce00000000ff */
.L_x_3499:
[----:B------:R-:W-:Y:S05]  /*2530*/  BSYNC B0 ;  /* 0x0000000000007941 */ /* 0x000fea0003800000 */
.L_x_3493:
        /* <DEDUP_REMOVED lines=11> */
[----:B0-----:R-:W0:Y:S01]  /*25f0*/  @!P0 LDC R3, c[0x0][0x284] ;  /* 0x0000a100ff038b82 */ /* 0x001e220000000800 */
[----:B------:R-:W-:-:S05]  /*2600*/  VOTEU.ALL UP0, P0 ;  /* 0x00000000003f7886 */ /* 0x000fca0000000000 */
[----:B------:R-:W-:Y:S01]  /*2610*/  @!UP0 USHF.L.U32 UR6, UR41, 0x3, URZ ;  /* 0x0000000329068899 */ /* 0x000fe2000800063f */
[----:B------:R-:W-:Y:S01]  /*2620*/  HFMA2 R9, R18, R26, R9 ;  /* 0x0000001a12097231 */ /* 0x000fe20000000009 */
[----:B------:R-:W2:Y:S01]  /*2630*/  @!P0 LDC.64 R4, c[0x0][0x248] ;  /* 0x00009200ff048b82 */ /* 0x000ea20000000a00 */
[----:B-1----:R-:W-:-:S04]  /*2640*/  ULEA UR4, UR5, UR4, 0x18 ;  /* 0x0000000405047291 */ /* 0x002fc8000f8ec03f */
[----:B------:R-:W-:Y:S02]  /*2650*/  HFMA2.MMA R9, R19, R27, R9 ;  /* 0x0000001b13097235 */ /* 0x000fe40000000009 */
[----:B------:R-:W-:Y:S01]  /*2660*/  LEA R0, R2, UR4, 0x4 ;  /* 0x0000000402007c11 */ /* 0x000fe2000f8e20ff */
[----:B------:R-:W-:-:S04]  /*2670*/  UMOV UR4, 0xffffffff ;  /* 0xffffffff00047882 */ /* 0x000fc80000000000 */
[----:B------:R1:W-:Y:S01]  /*2680*/  STS.128 [R0], R16 ;  /* 0x0000001000007388 */ /* 0x0003e20000000c00 */
[----:B0-----:R-:W-:Y:S02]  /*2690*/  @!P0 IMAD R3, R22, R3, UR6 ;  /* 0x0000000616038e24 */ /* 0x001fe4000f8e0203 */
[--C-:B------:R-:W-:Y:S02]  /*26a0*/  HADD2.F32 R13, -RZ, R9.reuse.H0_H0 ;  /* 0x20000009ff0d7230 */ /* 0x100fe40000004100 */
[----:B------:R-:W-:Y:S02]  /*26b0*/  HADD2.F32 R6, -RZ, R9.H1_H1 ;  /* 0x30000009ff067230 */ /* 0x000fe40000004100 */
[----:B--2---:R-:W-:-:S04]  /*26c0*/  @!P0 IMAD.WIDE R4, R3, 0x2, R4 ;  /* 0x0000000203048825 */ /* 0x004fc800078e0204 */
        /* <DEDUP_REMOVED lines=12> */
.L_x_3551:
[----:B-1----:R-:W-:-:S07]  /*2790*/  FADD.FTZ R14, R5, R14 ;  /* 0x0000000e050e7221 */ /* 0x002fce0000010000 */
.L_x_3501:
[----:B------:R-:W-:Y:S05]  /*27a0*/  BSYNC B0 ;  /* 0x0000000000007941 */ /* 0x000fea0003800000 */
.L_x_3500:
        /* <DEDUP_REMOVED lines=14> */
[----:B------:R-:W-:Y:S02]  /*2890*/  IMAD.U32 R4, RZ, RZ, UR4 ;  /* 0x00000004ff047e24 */ /* 0x000fe4000f8e00ff */
[----:B0-----:R-:W-:-:S05]  /*28a0*/  IMAD.U32 R5, RZ, RZ, UR5 ;  /* 0x00000005ff057e24 */ /* 0x001fca000f8e00ff */
        /* <DEDUP_REMOVED lines=11> */
.L_x_3503:
[----:B------:R-:W-:Y:S05]  /*2960*/  WARPSYNC.ALL ;  /* 0x0000000000007948 */ /* 0x000fea0003800000 */
[----:B------:R-:W-:Y:S01]  /*2970*/  UIADD3 UR4, UR40, 0x7, -UR42 ;  /* 0x0000000728047890 */ /* 0x000fe2000fffe82a */
[----:B--2---:R-:W2:Y:S01]  /*2980*/  LDC.64 R16, c[0x0][0x280] ;  /* 0x0000a000ff107b82 */ /* 0x004ea20000000a00 */
[----:B0-----:R-:W-:Y:S01]  /*2990*/  SHF.R.S32.HI R3, RZ, 0x1f, R2 ;  /* 0x0000001fff037819 */ /* 0x001fe20000011402 */
[----:B------:R-:W-:Y:S01]  /*29a0*/  ULDC UR7, c[0x0][0x2a0] ;  /* 0x0000a80000077ab9 */ /* 0x000fe20000000800 */
[----:B------:R-:W-:Y:S01]  /*29b0*/  USHF.R.S32.HI UR5, URZ, 0x1f, UR4 ;  /* 0x0000001f3f057899 */ /* 0x000fe20008011404 */
[----:B------:R-:W-:Y:S01]  /*29c0*/  BSSY B0, `(.L_x_3504) ;  /* 0x00001f2000007945 */ /* 0x000fe20003800000 */
[----:B------:R-:W-:Y:S01]  /*29d0*/  LEA.HI R0, R3, R2, RZ, 0x2 ;  /* 0x0000000203007211 */ /* 0x000fe200078f10ff */
[----:B------:R-:W-:Y:S01]  /*29e0*/  ULDC.64 UR8, c[0x0][0x2b0] ;  /* 0x0000ac0000087ab9 */ /* 0x000fe20000000a00 */
[----:B------:R-:W-:-:S02]  /*29f0*/  ULEA.HI UR5, UR5, UR4, URZ, 0x3 ;  /* 0x0000000405057291 */ /* 0x000fc4000f8f183f */
[----:B------:R-:W-:Y:S01]  /*2a00*/  LEA.HI.SX32 R81, R0, UR42, 0x1e ;  /* 0x0000002a00517c11 */ /* 0x000fe2000f8ff2ff */
[----:B------:R-:W-:Y:S01]  /*2a10*/  ULDC.64 UR12, c[0x0][0x2c8] ;  /* 0x0000b200000c7ab9 */ /* 0x000fe20000000a00 */
[----:B------:R-:W-:Y:S01]  /*2a20*/  ULOP3.LUT UR5, UR5, 0xfffffff8, URZ, 0xc0, !UPT ;  /* 0xfffffff805057892 */ /* 0x000fe2000f8ec03f */
[----:B------:R-:W-:-:S03]  /*2a30*/  ULDC.64 UR10, c[0x0][0x2d8] ;  /* 0x0000b600000a7ab9 */ /* 0x000fc60000000a00 */
[----:B------:R-:W-:Y:S01]  /*2a40*/  UIADD3 UR6, UR42, UR5, URZ ;  /* 0x000000052a067290 */ /* 0x000fe2000fffe03f */
[----:B------:R-:W-:Y:S05]  /*2a50*/  BAR.SYNC.DEFER_BLOCKING 0x0 ;  /* 0x0000000000007b1d */ /* 0x000fea0000010000 */
[----:B------:R-:W-:Y:S01]  /*2a60*/  ISETP.GE.AND P0, PT, R81, UR6, PT ;  /* 0x0000000651007c0c */ /* 0x000fe2000bf06270 */
[----:B--2---:R-:W-:-:S04]  /*2a70*/  IMAD R4, R23, R16, UR45 ;  /* 0x0000002d17047e24 */ /* 0x004fc8000f8e0210 */
[----:B------:R-:W-:-:S08]  /*2a80*/  IMAD R4, R4, 0x90, RZ ;  /* 0x0000009004047824 */ /* 0x000fd000078e02ff */
[----:B------:R-:W-:Y:S05]  /*2a90*/  @P0 BRA `(.L_x_3505) ;  /* 0x0000001c00900947 */ /* 0x000fea0003800000 */
[----:B------:R-:W-:Y:S01]  /*2aa0*/  IABS R3, R17 ;  /* 0x0000001100037213 */ /* 0x000fe20000000000 */
[----:B------:R-:W0:Y:S01]  /*2ab0*/  S2UR UR5, SR_CgaCtaId ;  /* 0x00000000000579c3 */ /* 0x000e220000008800 */
[----:B------:R-:W-:Y:S01]  /*2ac0*/  UMOV UR4, 0x400 ;  /* 0x0000040000047882 */ /* 0x000fe20000000000 */
[----:B------:R-:W-:Y:S01]  /*2ad0*/  LOP3.LUT R5, R0, 0x7ffffffc, RZ, 0xc0, !PT ;  /* 0x7ffffffc00057812 */ /* 0x000fe200078ec0ff */
[----:B------:R-:W2:Y:S01]  /*2ae0*/  I2F.RP R6, R3 ;  /* 0x0000000300067306 */ /* 0x000ea20000209400 */
[----:B------:R-:W-:-:S03]  /*2af0*/  UIADD3 UR4, UR4, 0x10, URZ ;  /* 0x0000001004047890 */ /* 0x000fc6000fffe03f */
[----:B------:R-:W-:Y:S01]  /*2b00*/  IMAD.IADD R0, R2, 0x1, -R5 ;  /* 0x0000000102007824 */ /* 0x000fe200078e0a05 */
[----:B------:R-:W4:Y:S03]  /*2b10*/  LDC R18, c[0x0][0x2c0] ;  /* 0x0000b000ff127b82 */ /* 0x000f260000000800 */
[----:B------:R-:W-:-:S04]  /*2b20*/  IMAD.SHL.U32 R16, R0, 0x2, RZ ;  /* 0x0000000200107824 */ /* 0x000fc800078e00ff */
[----:B------:R-:W-:Y:S02]  /*2b30*/  IMAD R16, R4, R17, R16 ;  /* 0x0000001104107224 */ /* 0x000fe400078e0210 */
[----:B------:R-:W-:Y:S01]  /*2b40*/  IMAD R17, R17, 0x90, RZ ;  /* 0x0000009011117824 */ /* 0x000fe200078e02ff */
[----:B--2---:R-:W2:Y:S01]  /*2b50*/  MUFU.RCP R6, R6 ;  /* 0x0000000600067308 */ /* 0x004ea20000001000 */
[----:B0-----:R-:W-:-:S06]  /*2b60*/  ULEA UR4, UR5, UR4, 0x18 ;  /* 0x0000000405047291 */ /* 0x001fcc000f8ec03f */
[----:B------:R-:W-:Y:S01]  /*2b70*/  LEA R12, R0, UR4, 0x2 ;  /* 0x00000004000c7c11 */ /* 0x000fe2000f8e10ff */
[----:B------:R-:W-:Y:S02]  /*2b80*/  ULDC UR4, c[0x0][0x298] ;  /* 0x0000a60000047ab9 */ /* 0x000fe40000000800 */
[----:B----4-:R-:W-:Y:S02]  /*2b90*/  IADD3 R18, R18, UR4, RZ ;  /* 0x0000000412127c10 */ /* 0x010fe4000fffe0ff */
[----:B--2---:R-:W-:Y:S01]  /*2ba0*/  IADD3 R11, R6, 0xffffffe, RZ ;  /* 0x0ffffffe060b7810 */ /* 0x004fe20007ffe0ff */
[----:B------:R0:W2:Y:S04]  /*2bb0*/  LDS R80, [R12] ;  /* 0x000000000c507984 */ /* 0x0000a80000000800 */
[----:B------:R0:W4:Y:S01]  /*2bc0*/  LDS R79, [R12+0x10] ;  /* 0x000010000c4f7984 */ /* 0x0001220000000800 */
[----:B------:R-:W5:Y:S03]  /*2bd0*/  F2I.FTZ.U32.TRUNC.NTZ R11, R11 ;  /* 0x0000000b000b7305 */ /* 0x000f66000021f000 */
[----:B------:R0:W0:Y:S04]  /*2be0*/  LDS R78, [R12+0x20] ;  /* 0x000020000c4e7984 */ /* 0x0000280000000800 */
[----:B------:R0:W0:Y:S04]  /*2bf0*/  LDS R77, [R12+0x30] ;  /* 0x000030000c4d7984 */ /* 0x0000280000000800 */
[----:B------:R0:W0:Y:S04]  /*2c00*/  LDS R76, [R12+0x40] ;  /* 0x000040000c4c7984 */ /* 0x0000280000000800 */
[----:B------:R0:W0:Y:S01]  /*2c10*/  LDS R75, [R12+0x50] ;  /* 0x000050000c4b7984 */ /* 0x0000220000000800 */
[----:B-----5:R-:W-:-:S03]  /*2c20*/  IMAD.MOV R10, RZ, RZ, -R11 ;  /* 0x000000ffff0a7224 */ /* 0x020fc600078e0a0b */
[----:B------:R0:W0:Y:S01]  /*2c30*/  LDS R73, [R12+0x60] ;  /* 0x000060000c497984 */ /* 0x0000220000000800 */
[----:B------:R-:W-:Y:S02]  /*2c40*/  IMAD R13, R10, R3, RZ ;  /* 0x000000030a0d7224 */ /* 0x000fe400078e02ff */
[----:B------:R-:W-:Y:S01]  /*2c50*/  IMAD.MOV.U32 R10, RZ, RZ, RZ ;  /* 0x000000ffff0a7224 */ /* 0x000fe200078e00ff */
[----:B------:R0:W0:Y:S03]  /*2c60*/  LDS R71, [R12+0x70] ;  /* 0x000070000c477984 */ /* 0x0000260000000800 */
[----:B------:R-:W-:Y:S01]  /*2c70*/  IMAD.HI.U32 R10, R11, R13, R10 ;  /* 0x0000000d0b0a7227 */ /* 0x000fe200078e000a */
        /* <DEDUP_REMOVED lines=23> */
[----:B--2-4-:R0:W0:Y:S02]  /*2df0*/  LDS R9, [R12+0x1f0] ;  /* 0x0001f0000c097984 */ /* 0x0140240000000800 */
.L_x_3509:
[----:B0-----:R-:W0:Y:S01]  /*2e00*/  LDC R12, c[0x0][0x284] ;  /* 0x0000a100ff0c7b82 */ /* 0x001e220000000800 */
[----:B------:R-:W-:Y:S02]  /*2e10*/  IABS R13, R81 ;  /* 0x00000051000d7213 */ /* 0x000fe40000000000 */
[----:B------:R-:W-:-:S03]  /*2e20*/  ISETP.GE.AND P1, PT, R81, RZ, PT ;  /* 0x000000ff5100720c */ /* 0x000fc60003f26270 */
[----:B-1----:R-:W-:-:S04]  /*2e30*/  IMAD.HI.U32 R11, R10, R13, RZ ;  /* 0x0000000d0a0b7227 */ /* 0x002fc800078e00ff */
[----:B------:R-:W-:Y:S01]  /*2e40*/  IMAD.MOV R14, RZ, RZ, -R11 ;  /* 0x000000ffff0e7224 */ /* 0x000fe200078e0a0b */
[----:B0-----:R-:W-:Y:S02]  /*2e50*/  IABS R50, R12 ;  /* 0x0000000c00327213 */ /* 0x001fe40000000000 */
[----:B------:R-:W-:-:S03]  /*2e60*/  ISETP.NE.AND P2, PT, R12, RZ, PT ;  /* 0x000000ff0c00720c */ /* 0x000fc60003f45270 */
[----:B------:R-:W-:-:S05]  /*2e70*/  IMAD R13, R50, R14, R13 ;  /* 0x0000000e320d7224 */ /* 0x000fca00078e020d */
[----:B------:R-:W-:-:S13]  /*2e80*/  ISETP.GT.U32.AND P0, PT, R3, R13, PT ;  /* 0x0000000d0300720c */ /* 0x000fda0003f04070 */
[----:B------:R-:W-:-:S05]  /*2e90*/  @!P0 IMAD.IADD R13, R13, 0x1, -R50 ;  /* 0x000000010d0d8824 */ /* 0x000fca00078e0a32 */
[----:B------:R-:W-:-:S13]  /*2ea0*/  ISETP.GT.U32.AND P0, PT, R3, R13, PT ;  /* 0x0000000d0300720c */ /* 0x000fda0003f04070 */
[----:B------:R-:W-:Y:S01]  /*2eb0*/  @!P0 IMAD.IADD R13, R13, 0x1, -R50 ;  /* 0x000000010d0d8824 */ /* 0x000fe200078e0a32 */
[----:B------:R-:W-:-:S04]  /*2ec0*/  ISETP.GE.AND P0, PT, R81, UR40, PT ;  /* 0x0000002851007c0c */ /* 0x000fc8000bf06270 */
[----:B------:R-:W-:Y:S02]  /*2ed0*/  @!P1 IADD3 R13, -R13, RZ, RZ ;  /* 0x000000ff0d0d9210 */ /* 0x000fe40007ffe1ff */
[----:B------:R-:W-:-:S05]  /*2ee0*/  @!P2 LOP3.LUT R13, RZ, R12, RZ, 0x33, !PT ;  /* 0x0000000cff0da212 */ /* 0x000fca00078e33ff */
[--C-:B------:R-:W-:Y:S02]  /*2ef0*/  IMAD.IADD R11, R13, 0x1, R12.reuse ;  /* 0x000000010d0b7824 */ /* 0x100fe400078e020c */
[----:B------:R-:W-:Y:S02]  /*2f00*/  IMAD R83, R12, 0x4, R13 ;  /* 0x000000040c537824 */ /* 0x000fe400078e020d */
[C---:B------:R-:W-:Y:S02]  /*2f10*/  IMAD.SHL.U32 R86, R11.reuse, 0x8, RZ ;  /* 0x000000080b567824 */ /* 0x040fe400078e00ff */
[----:B------:R-:W-:-:S03]  /*2f20*/  IMAD.IADD R11, R11, 0x1, R12 ;  /* 0x000000010b0b7824 */ /* 0x000fc600078e020c */
[-C--:B------:R-:W-:Y:S01]  /*2f30*/  ISETP.GE.OR P4, PT, R86, R17.reuse, P0 ;  /* 0x000000115600720c */ /* 0x080fe20000786670 */
[C---:B------:R-:W-:Y:S01]  /*2f40*/  IMAD.IADD R90, R11.reuse, 0x1, R12 ;  /* 0x000000010b5a7824 */ /* 0x040fe200078e020c */
[----:B------:R-:W-:Y:S02]  /*2f50*/  SHF.L.U32 R52, R11, 0x3, RZ ;  /* 0x000000030b347819 */ /* 0x000fe400000006ff */
[----:B------:R-:W-:Y:S01]  /*2f60*/  SHF.R.S32.HI R11, RZ, 0x1f, R16 ;  /* 0x0000001fff0b7819 */ /* 0x000fe20000011410 */
[----:B------:R-:W-:Y:S01]  /*2f70*/  IMAD.SHL.U32 R90, R90, 0x8, RZ ;  /* 0x000000085a5a7824 */ /* 0x000fe200078e00ff */
[----:B------:R-:W-:-:S04]  /*2f80*/  ISETP.GE.OR P2, PT, R52, R17, P0 ;  /* 0x000000113400720c */ /* 0x000fc80000746670 */
[----:B------:R-:W-:-:S03]  /*2f90*/  ISETP.GE.OR P3, PT, R90, R17, P0 ;  /* 0x000000115a00720c */ /* 0x000fc60000766670 */
[----:B------:R-:W0:Y:S01]  /*2fa0*/  @!P4 LDC.64 R50, c[0x0][0x248] ;  /* 0x00009200ff32cb82 */ /* 0x000e220000000a00 */
[----:B------:R-:W-:-:S04]  /*2fb0*/  @!P4 IADD3 R53, P1, R16, R86, RZ ;  /* 0x000000561035c210 */ /* 0x000fc80007f3e0ff */
[----:B------:R-:W-:Y:S02]  /*2fc0*/  @!P4 LEA.HI.X.SX32 R86, R86, R11, 0x1, P1 ;  /* 0x0000000b5656c211 */ /* 0x000fe400008f0eff */
[----:B------:R-:W-:Y:S01]  /*2fd0*/  ISETP.GE.AND P1, PT, R81, UR40, PT ;  /* 0x0000002851007c0c */ /* 0x000fe2000bf26270 */
[----:B------:R-:W2:Y:S03]  /*2fe0*/  @!P2 LDC.64 R14, c[0x0][0x248] ;  /* 0x00009200ff0eab82 */ /* 0x000ea60000000a00 */
[----:B------:R-:W-:Y:S02]  /*2ff0*/  SEL R0, R0, RZ, P1 ;  /* 0x000000ff00007207 */ /* 0x000fe40000800000 */
[----:B------:R-:W-:Y:S02]  /*3000*/  SHF.L.U32 R88, R83, 0x3, RZ ;  /* 0x0000000353587819 */ /* 0x000fe400000006ff */
[----:B0-----:R-:W-:-:S04]  /*3010*/  @!P4 LEA R84, P5, R53, R50, 0x1 ;  /* 0x000000323554c211 */ /* 0x001fc800078a08ff */
[----:B------:R-:W-:Y:S02]  /*3020*/  @!P4 LEA.HI.X R85, R53, R51, R86, 0x1, P5 ;  /* 0x000000333555c211 */ /* 0x000fe400028f0c56 */
[----:B------:R-:W0:Y:S01]  /*3030*/  @!P3 LDC.64 R50, c[0x0][0x248] ;  /* 0x00009200ff32bb82 */ /* 0x000e220000000a00 */
[----:B------:R-:W-:Y:S02]  /*3040*/  @!P2 IADD3 R53, P5, R16, R52, RZ ;  /* 0x000000341035a210 */ /* 0x000fe40007fbe0ff */
[----:B------:R0:W4:Y:S01]  /*3050*/  @!P4 LDG.E R0, desc[UR36][R84.64] ;  /* 0x000000245400c981 */ /* 0x000122000c1e1900 */
[----:B------:R-:W-:Y:S01]  /*3060*/  ISETP.GE.OR P4, PT, R88, R17, P0 ;  /* 0x000000115800720c */ /* 0x000fe20000786670 */
[----:B------:R-:W-:Y:S01]  /*3070*/  IMAD.IADD R87, R83, 0x1, R12 ;  /* 0x0000000153577824 */ /* 0x000fe200078e020c */
[----:B------:R-:W-:Y:S02]  /*3080*/  @!P2 LEA.HI.X.SX32 R86, R52, R11, 0x1, P5 ;  /* 0x0000000b3456a211 */ /* 0x000fe400028f0eff */
[----:B--2---:R-:W-:-:S02]  /*3090*/  @!P2 LEA R52, P5, R53, R14, 0x1 ;  /* 0x0000000e3534a211 */ /* 0x004fc400078a08ff */
[----:B---3--:R-:W-:Y:S02]  /*30a0*/  SEL R25, R25, RZ, P1 ;  /* 0x000000ff19197207 */ /* 0x008fe40000800000 */
[----:B------:R-:W-:Y:S02]  /*30b0*/  @!P2 LEA.HI.X R53, R53, R15, R86, 0x1, P5 ;  /* 0x0000000f3535a211 */ /* 0x000fe400028f0c56 */
[----:B------:R-:W-:Y:S01]  /*30c0*/  @!P3 IADD3 R83, P5, R16, R90, RZ ;  /* 0x0000005a1053b210 */ /* 0x000fe20007fbe0ff */
[----:B------:R-:W-:Y:S02]  /*30d0*/  IMAD.SHL.U32 R86, R87, 0x8, RZ ;  /* 0x0000000857567824 */ /* 0x000fe400078e00ff */
[----:B------:R-:W2:Y:S01]  /*30e0*/  @!P4 LDC.64 R14, c[0x0][0x248] ;  /* 0x00009200ff0ecb82 */ /* 0x000ea20000000a00 */
[----:B------:R-:W-:Y:S01]  /*30f0*/  @!P3 LEA.HI.X.SX32 R90, R90, R11, 0x1, P5 ;  /* 0x0000000b5a5ab211 */ /* 0x000fe200028f0eff */
[----:B------:R3:W5:Y:S01]  /*3100*/  @!P2 LDG.E R25, desc[UR36][R52.64] ;  /* 0x000000243419a981 */ /* 0x000762000c1e1900 */
[----:B------:R-:W-:-:S02]  /*3110*/  SEL R22, R22, RZ, P1 ;  /* 0x000000ff16167207 */ /* 0x000fc40000800000 */
[----:B------:R-:W-:Y:S02]  /*3120*/  ISETP.GE.OR P2, PT, R86, R17, P0 ;  /* 0x000000115600720c */ /* 0x000fe40000746670 */
[----:B0-----:R-:W-:-:S04]  /*3130*/  @!P3 LEA R84, P5, R83, R50, 0x1 ;  /* 0x000000325354b211 */ /* 0x001fc800078a08ff */
[----:B------:R-:W-:Y:S01]  /*3140*/  @!P3 LEA.HI.X R85, R83, R51, R90, 0x1, P5 ;  /* 0x000000335355b211 */ /* 0x000fe200028f0c5a */
[----:B------:R-:W-:-:S04]  /*3150*/  IMAD.IADD R90, R87, 0x1, R12 ;  /* 0x00000001575a7824 */ /* 0x000fc800078e020c */
[----:B------:R0:W5:Y:S01]  /*3160*/  @!P3 LDG.E R22, desc[UR36][R84.64] ;  /* 0x000000245416b981 */ /* 0x000162000c1e1900 */
[----:B---3--:R-:W-:Y:S01]  /*3170*/  @!P4 IADD3 R53, P3, R16, R88, RZ ;  /* 0x000000581035c210 */ /* 0x008fe20007f7e0ff */
[----:B------:R-:W0:Y:S01]  /*3180*/  @!P2 LDC.64 R50, c[0x0][0x248] ;  /* 0x00009200ff32ab82 */ /* 0x000e220000000a00 */
[----:B------:R-:W-:Y:S01]  /*3190*/  SHF.L.U32 R90, R90, 0x3, RZ ;  /* 0x000000035a5a7819 */ /* 0x000fe200000006ff */
[----:B------:R-:W-:Y:S01]  /*31a0*/  IMAD R87, R12, 0x7, R13 ;  /* 0x000000070c577824 */ /* 0x000fe200078e020d */
[----:B------:R-:W-:Y:S02]  /*31b0*/  @!P4 LEA.HI.X.SX32 R88, R88, R11, 0x1, P3 ;  /* 0x0000000b5858c211 */ /* 0x000fe400018f0eff */
[----:B------:R-:W-:Y:S02]  /*31c0*/  ISETP.GE.OR P3, PT, R90, R17, P0 ;  /* 0x000000115a00720c */ /* 0x000fe40000766670 */
[----:B--2---:R-:W-:Y:S02]  /*31d0*/  @!P4 LEA R52, P5, R53, R14, 0x1 ;  /* 0x0000000e3534c211 */ /* 0x004fe400078a08ff */
[----:B------:R-:W-:-:S02]  /*31e0*/  SEL R19, R19, RZ, P1 ;  /* 0x000000ff13137207 */ /* 0x000fc40000800000 */
[----:B------:R-:W-:Y:S01]  /*31f0*/  @!P4 LEA.HI.X R53, R53, R15, R88, 0x1, P5 ;  /* 0x0000000f3535c211 */ /* 0x000fe200028f0c58 */
[----:B------:R-:W-:-:S06]  /*3200*/  IMAD.SHL.U32 R88, R87, 0x8, RZ ;  /* 0x0000000857587824 */ /* 0x000fcc00078e00ff */
[----:B------:R-:W2:Y:S01]  /*3210*/  @!P3 LDC.64 R14, c[0x0][0x248] ;  /* 0x00009200ff0ebb82 */ /* 0x000ea20000000a00 */
[----:B------:R3:W5:Y:S01]  /*3220*/  @!P4 LDG.E R19, desc[UR36][R52.64] ;  /* 0x000000243413c981 */ /* 0x000762000c1e1900 */
[----:B------:R-:W-:Y:S01]  /*3230*/  @!P2 IADD3 R83, P5, R16, R86, RZ ;  /* 0x000000561053a210 */ /* 0x000fe20007fbe0ff */
[----:B------:R-:W-:Y:S01]  /*3240*/  IMAD.IADD R87, R87, 0x1, R12 ;  /* 0x0000000157577824 */ /* 0x000fe200078e020c */
[----:B------:R-:W-:Y:S02]  /*3250*/  ISETP.GE.OR P4, PT, R88, R17, P0 ;  /* 0x000000115800720c */ /* 0x000fe40000786670 */
[----:B------:R-:W-:Y:S02]  /*3260*/  @!P2 LEA.HI.X.SX32 R86, R86, R11, 0x1, P5 ;  /* 0x0000000b5656a211 */ /* 0x000fe400028f0eff */
[----:B0-----:R-:W-:Y:S02]  /*3270*/  @!P2 LEA R84, P5, R83, R50, 0x1 ;  /* 0x000000325354a211 */ /* 0x001fe400078a08ff */
[----:B------:R-:W-:-:S02]  /*3280*/  SEL R28, R28, RZ, P1 ;  /* 0x000000ff1c1c7207 */ /* 0x000fc40000800000 */
[----:B------:R-:W-:Y:S02]  /*3290*/  @!P2 LEA.HI.X R85, R83, R51, R86, 0x1, P5 ;  /* 0x000000335355a211 */ /* 0x000fe400028f0c56 */
[----:B---3--:R-:W-:Y:S01]  /*32a0*/  @!P3 IADD3 R53, P5, R16, R90, RZ ;  /* 0x0000005a1035b210 */ /* 0x008fe20007fbe0ff */
[----:B------:R-:W-:Y:S02]  /*32b0*/  IMAD.SHL.U32 R86, R87, 0x8, RZ ;  /* 0x0000000857567824 */ /* 0x000fe400078e00ff */
[----:B------:R-:W0:Y:S01]  /*32c0*/  @!P4 LDC.64 R50, c[0x0][0x248] ;  /* 0x00009200ff32cb82 */ /* 0x000e220000000a00 */
[----:B------:R-:W-:Y:S01]  /*32d0*/  @!P3 LEA.HI.X.SX32 R90, R90, R11, 0x1, P5 ;  /* 0x0000000b5a5ab211 */ /* 0x000fe200028f0eff */
[----:B------:R0:W3:Y:S01]  /*32e0*/  @!P2 LDG.E R28, desc[UR36][R84.64] ;  /* 0x00000024541ca981 */ /* 0x0000e2000c1e1900 */
[----:B------:R-:W-:Y:S02]  /*32f0*/  SEL R24, R24, RZ, P1 ;  /* 0x000000ff18187207 */ /* 0x000fe40000800000 */
[----:B------:R-:W-:-:S02]  /*3300*/  ISETP.GE.OR P2, PT, R86, R17, P0 ;  /* 0x000000115600720c */ /* 0x000fc40000746670 */
[----:B--2---:R-:W-:-:S04]  /*3310*/  @!P3 LEA R52, P5, R53, R14, 0x1 ;  /* 0x0000000e3534b211 */ /* 0x004fc800078a08ff */
[----:B------:R-:W-:Y:S02]  /*3320*/  @!P3 LEA.HI.X R53, R53, R15, R90, 0x1, P5 ;  /* 0x0000000f3535b211 */ /* 0x000fe400028f0c5a */
[----:B------:R-:W-:-:S03]  /*3330*/  IADD3 R90, R87, R12, RZ ;  /* 0x0000000c575a7210 */ /* 0x000fc60007ffe0ff */
[----:B------:R2:W3:Y:S01]  /*3340*/  @!P3 LDG.E R24, desc[UR36][R52.64] ;  /* 0x000000243418b981 */ /* 0x0004e2000c1e1900 */
[----:B------:R-:W-:Y:S01]  /*3350*/  @!P4 IADD3 R83, P3, R16, R88, RZ ;  /* 0x000000581053c210 */ /* 0x000fe20007f7e0ff */
[----:B------:R-:W-:Y:S01]  /*3360*/  IMAD.SHL.U32 R90, R90, 0x8, RZ ;  /* 0x000000085a5a7824 */ /* 0x000fe200078e00ff */
[----:B------:R-:W1:Y:S01]  /*3370*/  @!P2 LDC.64 R14, c[0x0][0x248] ;  /* 0x00009200ff0eab82 */ /* 0x000e620000000a00 */
[----:B------:R-:W-:Y:S02]  /*3380*/  SEL R20, R20, RZ, P1 ;  /* 0x000000ff14147207 */ /* 0x000fe40000800000 */
[----:B------:R-:W-:Y:S02]  /*3390*/  @!P4 LEA.HI.X.SX32 R88, R88, R11, 0x1, P3 ;  /* 0x0000000b5858c211 */ /* 0x000fe400018f0eff */
[----:B------:R-:W-:Y:S02]  /*33a0*/  ISETP.GE.OR P3, PT, R90, R17, P0 ;  /* 0x000000115a00720c */ /* 0x000fe40000766670 */
[----:B0-----:R-:W-:-:S04]  /*33b0*/  @!P4 LEA R84, P5, R83, R50, 0x1 ;  /* 0x000000325354c211 */ /* 0x001fc800078a08ff */
[----:B------:R-:W-:Y:S01]  /*33c0*/  @!P4 LEA.HI.X R85, R83, R51, R88, 0x1, P5 ;  /* 0x000000335355c211 */ /* 0x000fe200028f0c58 */
[----:B------:R-:W-:-:S06]  /*33d0*/  IMAD R83, R12, 0xa, R13 ;  /* 0x0000000a0c537824 */ /* 0x000fcc00078e020d */
[----:B------:R-:W0:Y:S01]  /*33e0*/  @!P3 LDC.64 R50, c[0x0][0x248] ;  /* 0x00009200ff32bb82 */ /* 0x000e220000000a00 */
[C---:B------:R-:W-:Y:S01]  /*33f0*/  IMAD.SHL.U32 R88, R83.reuse, 0x8, RZ ;  /* 0x0000000853587824 */ /* 0x040fe200078e00ff */
[----:B------:R0:W3:Y:S01]  /*3400*/  @!P4 LDG.E R20, desc[UR36][R84.64] ;  /* 0x000000245414c981 */ /* 0x0000e2000c1e1900 */
[----:B--2---:R-:W-:Y:S02]  /*3410*/  @!P2 IADD3 R53, P5, R16, R86, RZ ;  /* 0x000000561035a210 */ /* 0x004fe40007fbe0ff */
[----:B------:R-:W-:Y:S02]  /*3420*/  IADD3 R87, R83, R12, RZ ;  /* 0x0000000c53577210 */ /* 0x000fe40007ffe0ff */
[----:B------:R-:W-:Y:S02]  /*3430*/  ISETP.GE.OR P4, PT, R88, R17, P0 ;  /* 0x000000115800720c */ /* 0x000fe40000786670 */
[----:B------:R-:W-:Y:S02]  /*3440*/  @!P2 LEA.HI.X.SX32 R86, R86, R11, 0x1, P5 ;  /* 0x0000000b5656a211 */ /* 0x000fe400028f0eff */
[----:B-1----:R-:W-:-:S02]  /*3450*/  @!P2 LEA R52, P5, R53, R14, 0x1 ;  /* 0x0000000e3534a211 */ /* 0x002fc400078a08ff */
[----:B------:R-:W-:Y:S02]  /*3460*/  SEL R30, R30, RZ, P1 ;  /* 0x000000ff1e1e7207 */ /* 0x000fe40000800000 */
[----:B------:R-:W-:Y:S02]  /*3470*/  @!P2 LEA.HI.X R53, R53, R15, R86, 0x1, P5 ;  /* 0x0000000f3535a211 */ /* 0x000fe400028f0c56 */
[----:B------:R-:W-:Y:S01]  /*3480*/  @!P3 IADD3 R83, P5, R16, R90, RZ ;  /* 0x0000005a1053b210 */ /* 0x000fe20007fbe0ff */
[----:B------:R-:W-:Y:S02]  /*3490*/  IMAD.SHL.U32 R86, R87, 0x8, RZ ;  /* 0x0000000857567824 */ /* 0x000fe400078e00ff */
[----:B------:R-:W1:Y:S01]  /*34a0*/  @!P4 LDC.64 R14, c[0x0][0x248] ;  /* 0x00009200ff0ecb82 */ /* 0x000e620000000a00 */
[----:B------:R-:W-:Y:S01]  /*34b0*/  @!P3 LEA.HI.X.SX32 R90, R90, R11, 0x1, P5 ;  /* 0x0000000b5a5ab211 */ /* 0x000fe200028f0eff */
[----:B------:R2:W3:Y:S01]  /*34c0*/  @!P2 LDG.E R30, desc[UR36][R52.64] ;  /* 0x00000024341ea981 */ /* 0x0004e2000c1e1900 */
[----:B------:R-:W-:-:S02]  /*34d0*/  ISETP.GE.OR P2, PT, R86, R17, P0 ;  /* 0x000000115600720c */ /* 0x000fc40000746670 */
[----:B0-----:R-:W-:Y:S02]  /*34e0*/  @!P3 LEA R84, P5, R83, R50, 0x1 ;  /* 0x000000325354b211 */ /* 0x001fe400078a08ff */
[----:B------:R-:W-:Y:S02]  /*34f0*/  SEL R27, R27, RZ, P1 ;  /* 0x000000ff1b1b7207 */ /* 0x000fe40000800000 */
[----:B------:R-:W-:Y:S01]  /*3500*/  @!P3 LEA.HI.X R85, R83, R51, R90, 0x1, P5 ;  /* 0x000000335355b211 */ /* 0x000fe200028f0c5a */
[----:B------:R-:W-:-:S04]  /*3510*/  IMAD.IADD R90, R87, 0x1, R12 ;  /* 0x00000001575a7824 */ /* 0x000fc800078e020c */
[----:B------:R0:W3:Y:S01]  /*3520*/  @!P3 LDG.E R27, desc[UR36][R84.64] ;  /* 0x00000024541bb981 */ /* 0x0000e2000c1e1900 */
[----:B--2---:R-:W-:Y:S01]  /*3530*/  @!P4 IADD3 R53, P3, R16, R88, RZ ;  /* 0x000000581035c210 */ /* 0x004fe20007f7e0ff */
[----:B------:R-:W0:Y:S01]  /*3540*/  @!P2 LDC.64 R50, c[0x0][0x248] ;  /* 0x00009200ff32ab82 */ /* 0x000e220000000a00 */
[----:B------:R-:W-:Y:S01]  /*3550*/  SHF.L.U32 R90, R90, 0x3, RZ ;  /* 0x000000035a5a7819 */ /* 0x000fe200000006ff */
[----:B------:R-:W-:Y:S01]  /*3560*/  IMAD R87, R12, 0xd, R13 ;  /* 0x0000000d0c577824 */ /* 0x000fe200078e020d */
[----:B------:R-:W-:Y:S02]  /*3570*/  @!P4 LEA.HI.X.SX32 R88, R88, R11, 0x1, P3 ;  /* 0x0000000b5858c211 */ /* 0x000fe400018f0eff */
[----:B------:R-:W-:Y:S02]  /*3580*/  ISETP.GE.OR P3, PT, R90, R17, P0 ;  /* 0x000000115a00720c */ /* 0x000fe40000766670 */
[----:B------:R-:W-:Y:S02]  /*3590*/  SEL R21, R21, RZ, P1 ;  /* 0x000000ff15157207 */ /* 0x000fe40000800000 */
[----:B-1----:R-:W-:-:S04]  /*35a0*/  @!P4 LEA R52, P5, R53, R14, 0x1 ;  /* 0x0000000e3534c211 */ /* 0x002fc800078a08ff */
[----:B------:R-:W-:Y:S01]  /*35b0*/  @!P4 LEA.HI.X R53, R53, R15, R88, 0x1, P5 ;  /* 0x0000000f3535c211 */ /* 0x000fe200028f0c58 */
[----:B------:R-:W-:-:S04]  /*35c0*/  IMAD.SHL.U32 R88, R87, 0x8, RZ ;  /* 0x0000000857587824 */ /* 0x000fc800078e00ff */
[----:B------:R-:W1:Y:S01]  /*35d0*/  @!P3 LDC.64 R14, c[0x0][0x248] ;  /* 0x00009200ff0ebb82 */ /* 0x000e620000000a00 */
[----:B------:R2:W3:Y:S01]  /*35e0*/  @!P4 LDG.E R21, desc[UR36][R52.64] ;  /* 0x000000243415c981 */ /* 0x0004e2000c1e1900 */
[----:B------:R-:W-:Y:S01]  /*35f0*/  ISETP.GE.OR P4, PT, R88, R17, P0 ;  /* 0x000000115800720c */ /* 0x000fe20000786670 */
[----:B------:R-:W-:Y:S01]  /*3600*/  IMAD.IADD R87, R87, 0x1, R12 ;  /* 0x0000000157577824 */ /* 0x000fe200078e020c */
[----:B------:R-:W-:Y:S02]  /*3610*/  @!P2 IADD3 R83, P5, R16, R86, RZ ;  /* 0x000000561053a210 */ /* 0x000fe40007fbe0ff */
[----:B------:R-:W-:Y:S02]  /*3620*/  SEL R37, R37, RZ, P1 ;  /* 0x000000ff25257207 */ /* 0x000fe40000800000 */
[----:B------:R-:W-:Y:S02]  /*3630*/  @!P2 LEA.HI.X.SX32 R86, R86, R11, 0x1, P5 ;  /* 0x0000000b5656a211 */ /* 0x000fe400028f0eff */
[----:B0-----:R-:W-:-:S04]  /*3640*/  @!P2 LEA R84, P5, R83, R50, 0x1 ;  /* 0x000000325354a211 */ /* 0x001fc800078a08ff */
[----:B------:R-:W-:Y:S02]  /*3650*/  @!P2 LEA.HI.X R85, R83, R51, R86, 0x1, P5 ;  /* 0x000000335355a211 */ /* 0x000fe400028f0c56 */
[----:B------:R-:W0:Y:S01]  /*3660*/  @!P4 LDC.64 R50, c[0x0][0x248] ;  /* 0x00009200ff32cb82 */ /* 0x000e220000000a00 */
[----:B--2---:R-:W-:Y:S02]  /*3670*/  @!P3 IADD3 R53, P5, R16, R90, RZ ;  /* 0x0000005a1035b210 */ /* 0x004fe40007fbe0ff */
[----:B------:R-:W-:Y:S01]  /*3680*/  SHF.L.U32 R86, R87, 0x3, RZ ;  /* 0x0000000357567819 */ /* 0x000fe200000006ff */
[----:B------:R0:W2:Y:S01]  /*3690*/  @!P2 LDG.E R37, desc[UR36][R84.64] ;  /* 0x000000245425a981 */ /* 0x0000a2000c1e1900 */
[----:B------:R-:W-:Y:S02]  /*36a0*/  @!P3 LEA.HI.X.SX32 R90, R90, R11, 0x1, P5 ;  /* 0x0000000b5a5ab211 */ /* 0x000fe400028f0eff */
[----:B------:R-:W-:Y:S02]  /*36b0*/  ISETP.GE.OR P2, PT, R86, R17, P0 ;  /* 0x000000115600720c */ /* 0x000fe40000746670 */
[----:B-1----:R-:W-:-:S02]  /*36c0*/  @!P3 LEA R52, P5, R53, R14, 0x1 ;  /* 0x0000000e3534b211 */ /* 0x002fc400078a08ff */
[----:B------:R-:W-:Y:S02]  /*36d0*/  SEL R32, R32, RZ, P1 ;  /* 0x000000ff20207207 */ /* 0x000fe40000800000 */
[----:B------:R-:W-:Y:S01]  /*36e0*/  @!P3 LEA.HI.X R53, R53, R15, R90, 0x1, P5 ;  /* 0x0000000f3535b211 */ /* 0x000fe200028f0c5a */
[----:B------:R-:W-:-:S04]  /*36f0*/  IMAD.IADD R90, R87, 0x1, R12 ;  /* 0x00000001575a7824 */ /* 0x000fc800078e020c */
[----:B------:R1:W2:Y:S01]  /*3700*/  @!P3 LDG.E R32, desc[UR36][R52.64] ;  /* 0x000000243420b981 */ /* 0x0002a2000c1e1900 */
[----:B------:R-:W-:Y:S01]  /*3710*/  @!P4 IADD3 R83, P3, R16, R88, RZ ;  /* 0x000000581053c210 */ /* 0x000fe20007f7e0ff */
[----:B------:R-:W-:Y:S01]  /*3720*/  IMAD.SHL.U32 R90, R90, 0x8, RZ ;  /* 0x000000085a5a7824 */ /* 0x000fe200078e00ff */
[----:B------:R-:W4:Y:S01]  /*3730*/  @!P2 LDC.64 R14, c[0x0][0x248] ;  /* 0x00009200ff0eab82 */ /* 0x000f220000000a00 */
[----:B------:R-:W-:Y:S02]  /*3740*/  SEL R23, R23, RZ, P1 ;  /* 0x000000ff17177207 */ /* 0x000fe40000800000 */
[----:B------:R-:W-:Y:S02]  /*3750*/  @!P4 LEA.HI.X.SX32 R88, R88, R11, 0x1, P3 ;  /* 0x0000000b5858c211 */ /* 0x000fe400018f0eff */
[----:B------:R-:W-:Y:S02]  /*3760*/  ISETP.GE.OR P3, PT, R90, R17, P0 ;  /* 0x000000115a00720c */ /* 0x000fe40000766670 */
[----:B0-----:R-:W-:-:S04]  /*3770*/  @!P4 LEA R84, P5, R83, R50, 0x1 ;  /* 0x000000325354c211 */ /* 0x001fc800078a08ff */
[----:B------:R-:W-:Y:S02]  /*3780*/  @!P4 LEA.HI.X R85, R83, R51, R88, 0x1, P5 ;  /* 0x000000335355c211 */ /* 0x000fe400028f0c58 */
[----:B------:R-:W-:-:S03]  /*3790*/  LEA R83, R12, R13, 0x4 ;  /* 0x0000000d0c537211 */ /* 0x000fc600078e20ff */
[----:B------:R0:W2:Y:S01]  /*37a0*/  @!P4 LDG.E R23, desc[UR36][R84.64] ;  /* 0x000000245417c981 */ /* 0x0000a2000c1e1900 */
[----:B-1----:R-:W-:Y:S01]  /*37b0*/  @!P2 IADD3 R53, P5, R16, R86, RZ ;  /* 0x000000561035a210 */ /* 0x002fe20007fbe0ff */
[C---:B------:R-:W-:Y:S01]  /*37c0*/  IMAD.SHL.U32 R88, R83.reuse, 0x8, RZ ;  /* 0x0000000853587824 */ /* 0x040fe200078e00ff */
[----:B------:R-:W0:Y:S01]  /*37d0*/  @!P3 LDC.64 R50, c[0x0][0x248] ;  /* 0x00009200ff32bb82 */ /* 0x000e220000000a00 */
[----:B------:R-:W-:Y:S01]  /*37e0*/  IMAD.IADD R87, R83, 0x1, R12 ;  /* 0x0000000153577824 */ /* 0x000fe200078e020c */
[----:B------:R-:W-:Y:S02]  /*37f0*/  @!P2 LEA.HI.X.SX32 R86, R86, R11, 0x1, P5 ;  /* 0x0000000b5656a211 */ /* 0x000fe400028f0eff */
[----:B------:R-:W-:Y:S02]  /*3800*/  ISETP.GE.OR P4, PT, R88, R17, P0 ;  /* 0x000000115800720c */ /* 0x000fe40000786670 */
[----:B----4-:R-:W-:Y:S02]  /*3810*/  @!P2 LEA R52, P5, R53, R14, 0x1 ;  /* 0x0000000e3534a211 */ /* 0x010fe400078a08ff */
[----:B------:R-:W-:-:S02]  /*3820*/  SEL R34, R34, RZ, P1 ;  /* 0x000000ff22227207 */ /* 0x000fc40000800000 */
[----:B------:R-:W-:Y:S02]  /*3830*/  @!P2 LEA.HI.X R53, R53, R15, R86, 0x1, P5 ;  /* 0x0000000f3535a211 */ /* 0x000fe400028f0c56 */
[----:B------:R-:W-:Y:S02]  /*3840*/  SHF.L.U32 R86, R87, 0x3, RZ ;  /* 0x0000000357567819 */ /* 0x000fe400000006ff */
[----:B------:R-:W-:Y:S01]  /*3850*/  @!P3 IADD3 R83, P5, R16, R90, RZ ;  /* 0x0000005a1053b210 */ /* 0x000fe20007fbe0ff */
[----:B------:R1:W4:Y:S01]  /*3860*/  @!P2 LDG.E R34, desc[UR36][R52.64] ;  /* 0x000000243422a981 */ /* 0x000322000c1e1900 */
[----:B------:R-:W-:Y:S01]  /*3870*/  ISETP.GE.OR P2, PT, R86, R17, P0 ;  /* 0x000000115600720c */ /* 0x000fe20000746670 */
[----:B------:R-:W5:Y:S01]  /*3880*/  @!P4 LDC.64 R14, c[0x0][0x248] ;  /* 0x00009200ff0ecb82 */ /* 0x000f620000000a00 */
[----:B------:R-:W-:Y:S02]  /*3890*/  @!P3 LEA.HI.X.SX32 R90, R90, R11, 0x1, P5 ;  /* 0x0000000b5a5ab211 */ /* 0x000fe400028f0eff */
[----:B------:R-:W-:-:S02]  /*38a0*/  SEL R33, R33, RZ, P1 ;  /* 0x000000ff21217207 */ /* 0x000fc40000800000 */
[----:B0-----:R-:W-:-:S04]  /*38b0*/  @!P3 LEA R84, P5, R83, R50, 0x1 ;  /* 0x000000325354b211 */ /* 0x001fc800078a08ff */
[----:B------:R-:W-:Y:S01]  /*38c0*/  @!P3 LEA.HI.X R85, R83, R51, R90, 0x1, P5 ;  /* 0x000000335355b211 */ /* 0x000fe200028f0c5a */
[----:B------:R-:W-:Y:S02]  /*38d0*/  IMAD.IADD R90, R87, 0x1, R12 ;  /* 0x00000001575a7824 */ /* 0x000fe400078e020c */
[----:B------:R-:W0:Y:S02]  /*38e0*/  @!P2 LDC.64 R50, c[0x0][0x248] ;  /* 0x00009200ff32ab82 */ /* 0x000e240000000a00 */
[----:B------:R5:W4:Y:S01]  /*38f0*/  @!P3 LDG.E R33, desc[UR36][R84.64] ;  /* 0x000000245421b981 */ /* 0x000b22000c1e1900 */
[----:B-1----:R-:W-:Y:S01]  /*3900*/  @!P4 IADD3 R53, P3, R16, R88, RZ ;  /* 0x000000581035c210 */ /* 0x002fe20007f7e0ff */
[----:B------:R-:W-:Y:S01]  /*3910*/  IMAD.SHL.U32 R90, R90, 0x8, RZ ;  /* 0x000000085a5a7824 */ /* 0x000fe200078e00ff */
[----:B------:R-:W-:Y:S01]  /*3920*/  SEL R26, R26, RZ, P1 ;  /* 0x000000ff1a1a7207 */ /* 0x000fe20000800000 */
[----:B------:R-:W-:Y:S01]  /*3930*/  IMAD R83, R12, 0x13, R13 ;  /* 0x000000130c537824 */ /* 0x000fe200078e020d */
[----:B------:R-:W-:-:S02]  /*3940*/  @!P4 LEA.HI.X.SX32 R88, R88, R11, 0x1, P3 ;  /* 0x0000000b5858c211 */ /* 0x000fc400018f0eff */
[----:B------:R-:W-:Y:S02]  /*3950*/  ISETP.GE.OR P3, PT, R90, R17, P0 ;  /* 0x000000115a00720c */ /* 0x000fe40000766670 */
[----:B-----5:R-:W-:-:S04]  /*3960*/  @!P4 LEA R52, P5, R53, R14, 0x1 ;  /* 0x0000000e3534c211 */ /* 0x020fc800078a08ff */
[----:B------:R-:W-:Y:S02]  /*3970*/  @!P4 LEA.HI.X R53, R53, R15, R88, 0x1, P5 ;  /* 0x0000000f3535c211 */ /* 0x000fe400028f0c58 */
[----:B------:R-:W-:-:S03]  /*3980*/  SHF.L.U32 R88, R83, 0x3, RZ ;  /* 0x0000000353587819 */ /* 0x000fc600000006ff */
[----:B------:R1:W5:Y:S01]  /*3990*/  @!P4 LDG.E R26, desc[UR36][R52.64] ;  /* 0x00000024341ac981 */ /* 0x000362000c1e1900 */
[----:B------:R-:W-:Y:S01]  /*39a0*/  ISETP.GE.OR P5, PT, R88, R17, P0 ;  /* 0x000000115800720c */ /* 0x000fe200007a6670 */
[----:B------:R-:W1:Y:S01]  /*39b0*/  @!P3 LDC.64 R14, c[0x0][0x248] ;  /* 0x00009200ff0ebb82 */ /* 0x000e620000000a00 */
[----:B------:R-:W-:Y:S02]  /*39c0*/  @!P2 IADD3 R85, P4, R16, R86, RZ ;  /* 0x000000561055a210 */ /* 0x000fe40007f9e0ff */
[----:B------:R-:W-:Y:S02]  /*39d0*/  SEL R29, R29, RZ, P1 ;  /* 0x000000ff1d1d7207 */ /* 0x000fe40000800000 */
[----:B------:R-:W-:Y:S02]  /*39e0*/  @!P2 LEA.HI.X.SX32 R86, R86, R11, 0x1, P4 ;  /* 0x0000000b5656a211 */ /* 0x000fe400020f0eff */
[----:B0-----:R-:W-:-:S04]  /*39f0*/  @!P2 LEA R84, P4, R85, R50, 0x1 ;  /* 0x000000325554a211 */ /* 0x001fc800078808ff */
[----:B------:R-:W-:Y:S02]  /*3a00*/  @!P2 LEA.HI.X R85, R85, R51, R86, 0x1, P4 ;  /* 0x000000335555a211 */ /* 0x000fe400020f0c56 */
[----:B------:R-:W0:Y:S01]  /*3a10*/  @!P5 LDC.64 R50, c[0x0][0x248] ;  /* 0x00009200ff32db82 */ /* 0x000e220000000a00 */
[----:B------:R-:W-:Y:S02]  /*3a20*/  IMAD.IADD R83, R83, 0x1, R12 ;  /* 0x0000000153537824 */ /* 0x000fe400078e020c */
[----:B------:R0:W5:Y:S01]  /*3a30*/  @!P2 LDG.E R29, desc[UR36][R84.64] ;  /* 0x00000024541da981 */ /* 0x000162000c1e1900 */
[----:B-1----:R-:W-:Y:S01]  /*3a40*/  @!P3 IADD3 R53, P2, R16, R90, RZ ;  /* 0x0000005a1035b210 */ /* 0x002fe20007f5e0ff */
[C---:B------:R-:W-:Y:S01]  /*3a50*/  IMAD.SHL.U32 R86, R83.reuse, 0x8, RZ ;  /* 0x0000000853567824 */ /* 0x040fe200078e00ff */
[----:B------:R-:W-:Y:S02]  /*3a60*/  IADD3 R92, R83, R12, RZ ;  /* 0x0000000c535c7210 */ /* 0x000fe40007ffe0ff */
[----:B------:R-:W-:-:S02]  /*3a70*/  @!P3 LEA.HI.X.SX32 R90, R90, R11, 0x1, P2 ;  /* 0x0000000b5a5ab211 */ /* 0x000fc400010f0eff */
[----:B------:R-:W-:Y:S01]  /*3a80*/  ISETP.GE.OR P4, PT, R86, R17, P0 ;  /* 0x000000115600720c */ /* 0x000fe20000786670 */
[----:B------:R-:W-:Y:S01]  /*3a90*/  IMAD.SHL.U32 R92, R92, 0x8, RZ ;  /* 0x000000085c5c7824 */ /* 0x000fe200078e00ff */
[----:B------:R-:W-:Y:S02]  /*3aa0*/  @!P3 LEA R52, P2, R53, R14, 0x1 ;  /* 0x0000000e3534b211 */ /* 0x000fe400078408ff */
[----:B------:R-:W-:Y:S02]  /*3ab0*/  SEL R49, R49, RZ, P1 ;  /* 0x000000ff31317207 */ /* 0x000fe40000800000 */
[----:B------:R-:W-:Y:S02]  /*3ac0*/  @!P3 LEA.HI.X R53, R53, R15, R90, 0x1, P2 ;  /* 0x0000000f3535b211 */ /* 0x000fe400010f0c5a */
[----:B------:R-:W-:Y:S01]  /*3ad0*/  @!P5 IADD3 R14, P2, R16, R88, RZ ;  /* 0x00000058100ed210 */ /* 0x000fe20007f5e0ff */
[----:B------:R-:W-:Y:S01]  /*3ae0*/  IMAD R89, R12, 0x16, R13 ;  /* 0x000000160c597824 */ /* 0x000fe200078e020d */
[----:B------:R-:W-:Y:S01]  /*3af0*/  SEL R31, R31, RZ, P1 ;  /* 0x000000ff1f1f7207 */ /* 0x000fe20000800000 */
[----:B------:R-:W5:Y:S01]  /*3b00*/  @!P3 LDG.E R49, desc[UR36][R52.64] ;  /* 0x000000243431b981 */ /* 0x000f62000c1e1900 */
[----:B------:R-:W-:-:S02]  /*3b10*/  @!P5 LEA.HI.X.SX32 R88, R88, R11, 0x1, P2 ;  /* 0x0000000b5858d211 */ /* 0x000fc400010f0eff */
[----:B0-----:R-:W-:-:S04]  /*3b20*/  @!P5 LEA R84, P2, R14, R50, 0x1 ;  /* 0x000000320e54d211 */ /* 0x001fc800078408ff */
[----:B------:R-:W-:Y:S02]  /*3b30*/  @!P5 LEA.HI.X R85, R14, R51, R88, 0x1, P2 ;  /* 0x000000330e55d211 */ /* 0x000fe400010f0c58 */
[----:B------:R-:W0:Y:S01]  /*3b40*/  @!P4 LDC.64 R14, c[0x0][0x248] ;  /* 0x00009200ff0ecb82 */ /* 0x000e220000000a00 */
[----:B------:R-:W-:Y:S02]  /*3b50*/  ISETP.GE.OR P2, PT, R92, R17, P0 ;  /* 0x000000115c00720c */ /* 0x000fe40000746670 */
[----:B------:R-:W-:Y:S01]  /*3b60*/  @!P4 IADD3 R83, P3, R16, R86, RZ ;  /* 0x000000561053c210 */ /* 0x000fe20007f7e0ff */
[----:B------:R-:W-:Y:S01]  /*3b70*/  IMAD.SHL.U32 R90, R89, 0x8, RZ ;  /* 0x00000008595a7824 */ /* 0x000fe200078e00ff */
[----:B------:R-:W-:Y:S01]  /*3b80*/  SEL R38, R38, RZ, P1 ;  /* 0x000000ff26267207 */ /* 0x000fe20000800000 */
[----:B------:R1:W5:Y:S08]  /*3b90*/  @!P5 LDG.E R31, desc[UR36][R84.64] ;  /* 0x00000024541fd981 */ /* 0x000370000c1e1900 */
[----:B------:R-:W1:Y:S01]  /*3ba0*/  @!P2 LDC.64 R50, c[0x0][0x248] ;  /* 0x00009200ff32ab82 */ /* 0x000e620000000a00 */
[----:B------:R-:W-:-:S02]  /*3bb0*/  @!P4 LEA.HI.X.SX32 R88, R86, R11, 0x1, P3 ;  /* 0x0000000b5658c211 */ /* 0x000fc400018f0eff */
[----:B------:R-:W-:Y:S02]  /*3bc0*/  IADD3 R89, R89, R12, RZ ;  /* 0x0000000c59597210 */ /* 0x000fe40007ffe0ff */
[----:B0-----:R-:W-:-:S04]  /*3bd0*/  @!P4 LEA R86, P3, R83, R14, 0x1 ;  /* 0x0000000e5356c211 */ /* 0x001fc800078608ff */
[----:B------:R-:W-:Y:S02]  /*3be0*/  @!P4 LEA.HI.X R87, R83, R15, R88, 0x1, P3 ;  /* 0x0000000f5357c211 */ /* 0x000fe400018f0c58 */
[----:B------:R-:W-:Y:S01]  /*3bf0*/  ISETP.GE.OR P3, PT, R90, R17, P0 ;  /* 0x000000115a00720c */ /* 0x000fe20000766670 */
[----:B------:R-:W-:Y:S01]  /*3c00*/  IMAD.SHL.U32 R88, R89, 0x8, RZ ;  /* 0x0000000859587824 */ /* 0x000fe200078e00ff */
[----:B------:R-:W-:Y:S01]  /*3c10*/  @!P2 IADD3 R14, P5, R16, R92, RZ ;  /* 0x0000005c100ea210 */ /* 0x000fe20007fbe0ff */
[----:B------:R0:W5:Y:S03]  /*3c20*/  @!P4 LDG.E R38, desc[UR36][R86.64] ;  /* 0x000000245626c981 */ /* 0x000166000c1e1900 */
[----:B------:R-:W-:Y:S02]  /*3c30*/  @!P2 LEA.HI.X.SX32 R92, R92, R11, 0x1, P5 ;  /* 0x0000000b5c5ca211 */ /* 0x000fe400028f0eff */
[----:B-1----:R-:W-:-:S02]  /*3c40*/  @!P2 LEA R84, P4, R14, R50, 0x1 ;  /* 0x000000320e54a211 */ /* 0x002fc400078808ff */
[----:B------:R-:W-:Y:S02]  /*3c50*/  ISETP.GE.OR P5, PT, R88, R17, P0 ;  /* 0x000000115800720c */ /* 0x000fe400007a6670 */
[----:B------:R-:W-:Y:S02]  /*3c60*/  @!P2 LEA.HI.X R85, R14, R51, R92, 0x1, P4 ;  /* 0x000000330e55a211 */ /* 0x000fe400020f0c5c */
[----:B------:R-:W1:Y:S01]  /*3c70*/  @!P3 LDC.64 R50, c[0x0][0x248] ;  /* 0x00009200ff32bb82 */ /* 0x000e620000000a00 */
[----:B------:R-:W-:Y:S01]  /*3c80*/  SEL R36, R36, RZ, P1 ;  /* 0x000000ff24247207 */ /* 0x000fe20000800000 */
[----:B------:R-:W-:-:S05]  /*3c90*/  IMAD.IADD R52, R89, 0x1, R12 ;  /* 0x0000000159347824 */ /* 0x000fca00078e020c */
[----:B------:R3:W5:Y:S02]  /*3ca0*/  @!P2 LDG.E R36, desc[UR36][R84.64] ;  /* 0x000000245424a981 */ /* 0x000764000c1e1900 */
[----:B------:R-:W3:Y:S01]  /*3cb0*/  @!P5 LDC.64 R14, c[0x0][0x248] ;  /* 0x00009200ff0edb82 */ /* 0x000ee20000000a00 */
[----:B------:R-:W-:Y:S02]  /*3cc0*/  @!P3 IADD3 R53, P2, R16, R90, RZ ;  /* 0x0000005a1035b210 */ /* 0x000fe40007f5e0ff */
[----:B0-----:R-:W-:Y:S02]  /*3cd0*/  SHF.L.U32 R86, R52, 0x3, RZ ;  /* 0x0000000334567819 */ /* 0x001fe400000006ff */
[----:B------:R-:W-:Y:S02]  /*3ce0*/  @!P3 LEA.HI.X.SX32 R90, R90, R11, 0x1, P2 ;  /* 0x0000000b5a5ab211 */ /* 0x000fe400010f0eff */
[----:B-1----:R-:W-:-:S04]  /*3cf0*/  @!P3 LEA R52, P2, R53, R50, 0x1 ;  /* 0x000000323534b211 */ /* 0x002fc800078408ff */
[----:B------:R-:W-:Y:S02]  /*3d00*/  @!P3 LEA.HI.X R53, R53, R51, R90, 0x1, P2 ;  /* 0x000000333535b211 */ /* 0x000fe400010f0c5a */
[----:B------:R-:W-:Y:S02]  /*3d10*/  @!P5 IADD3 R83, P2, R16, R88, RZ ;  /* 0x000000581053d210 */ /* 0x000fe40007f5e0ff */
[----:B------:R-:W-:Y:S02]  /*3d20*/  ISETP.GE.OR P4, PT, R86, R17, P0 ;  /* 0x000000115600720c */ /* 0x000fe40000786670 */
[----:B------:R-:W-:Y:S02]  /*3d30*/  @!P5 LEA.HI.X.SX32 R88, R88, R11, 0x1, P2 ;  /* 0x0000000b5858d211 */ /* 0x000fe400010f0eff */
[----:B---3--:R-:W-:-:S04]  /*3d40*/  @!P5 LEA R84, P2, R83, R14, 0x1 ;  /* 0x0000000e5354d211 */ /* 0x008fc800078408ff */
[----:B------:R-:W-:Y:S01]  /*3d50*/  @!P5 LEA.HI.X R85, R83, R15, R88, 0x1, P2 ;  /* 0x0000000f5355d211 */ /* 0x000fe200010f0c58 */
[----:B------:R-:W-:-:S04]  /*3d60*/  IMAD.SHL.U32 R88, R13, 0x8, RZ ;  /* 0x000000080d587824 */ /* 0x000fc800078e00ff */
[----:B------:R-:W0:Y:S01]  /*3d70*/  @!P4 LDC.64 R50, c[0x0][0x248] ;  /* 0x00009200ff32cb82 */ /* 0x000e220000000a00 */
[----:B------:R-:W-:Y:S02]  /*3d80*/  ISETP.GE.OR P2, PT, R88, R17, P0 ;  /* 0x000000115800720c */ /* 0x000fe40000746670 */
[----:B------:R-:W-:-:S06]  /*3d90*/  SEL R47, R47, RZ, P1 ;  /* 0x000000ff2f2f7207 */ /* 0x000fcc0000800000 */
[----:B------:R1:W3:Y:S05]  /*3da0*/  @!P3 LDG.E R47, desc[UR36][R52.64] ;  /* 0x00000024342fb981 */ /* 0x0002ea000c1e1900 */
[----:B------:R-:W2:Y:S01]  /*3db0*/  @!P2 LDC.64 R14, c[0x0][0x248] ;  /* 0x00009200ff0eab82 */ /* 0x000ea20000000a00 */
[----:B------:R-:W-:Y:S02]  /*3dc0*/  @!P4 IADD3 R83, P3, R16, R86, RZ ;  /* 0x000000561053c210 */ /* 0x000fe40007f7e0ff */
[----:B------:R-:W-:Y:S02]  /*3dd0*/  SEL R35, R35, RZ, P1 ;  /* 0x000000ff23237207 */ /* 0x000fe40000800000 */
[----:B------:R-:W-:-:S02]  /*3de0*/  @!P4 LEA.HI.X.SX32 R90, R86, R11, 0x1, P3 ;  /* 0x0000000b565ac211 */ /* 0x000fc400018f0eff */
[----:B------:R-:W-:Y:S02]  /*3df0*/  SEL R40, R40, RZ, P1 ;  /* 0x000000ff28287207 */ /* 0x000fe40000800000 */
[----:B------:R4:W3:Y:S01]  /*3e00*/  @!P5 LDG.E R35, desc[UR36][R84.64] ;  /* 0x000000245423d981 */ /* 0x0008e2000c1e1900 */
[C---:B0-----:R-:W-:Y:S02]  /*3e10*/  @!P4 LEA R86, P3, R83.reuse, R50, 0x1 ;  /* 0x000000325356c211 */ /* 0x041fe400078608ff */
[----:B-1----:R-:W-:Y:S02]  /*3e20*/  @!P2 IADD3 R53, P5, R16, R88, RZ ;  /* 0x000000581035a210 */ /* 0x002fe40007fbe0ff */
[----:B------:R-:W-:Y:S02]  /*3e30*/  @!P4 LEA.HI.X R87, R83, R51, R90, 0x1, P3 ;  /* 0x000000335357c211 */ /* 0x000fe400018f0c5a */
[----:B------:R-:W-:-:S03]  /*3e40*/  @!P2 LEA.HI.X.SX32 R88, R88, R11, 0x1, P5 ;  /* 0x0000000b5858a211 */ /* 0x000fc600028f0eff */
[----:B------:R0:W3:Y:S01]  /*3e50*/  @!P4 LDG.E R40, desc[UR36][R86.64] ;  /* 0x000000245628c981 */ /* 0x0000e2000c1e1900 */
[----:B------:R-:W-:Y:S02]  /*3e60*/  SEL R43, R43, RZ, P1 ;  /* 0x000000ff2b2b7207 */ /* 0x000fe40000800000 */
[----:B--2---:R-:W-:-:S04]  /*3e70*/  @!P2 LEA R52, P4, R53, R14, 0x1 ;  /* 0x0000000e3534a211 */ /* 0x004fc800078808ff */
[----:B------:R-:W-:-:S05]  /*3e80*/  @!P2 LEA.HI.X R53, R53, R15, R88, 0x1, P4 ;  /* 0x0000000f3535a211 */ /* 0x000fca00020f0c58 */
[----:B------:R1:W2:Y:S01]  /*3e90*/  @!P2 LDG.E R43, desc[UR36][R52.64] ;  /* 0x00000024342ba981 */ /* 0x0002a2000c1e1900 */
[----:B------:R-:W-:-:S04]  /*3ea0*/  IMAD R89, R12, 0x19, R13 ;  /* 0x000000190c597824 */ /* 0x000fc800078e020d */
[----:B------:R-:W-:-:S05]  /*3eb0*/  IMAD.SHL.U32 R92, R89, 0x8, RZ ;  /* 0x00000008595c7824 */ /* 0x000fca00078e00ff */
[----:B------:R-:W-:Y:S02]  /*3ec0*/  ISETP.GE.OR P3, PT, R92, R17, P0 ;  /* 0x000000115c00720c */ /* 0x000fe40000766670 */
[----:B------:R-:W-:-:S05]  /*3ed0*/  IADD3 R89, R89, R12, RZ ;  /* 0x0000000c59597210 */ /* 0x000fca0007ffe0ff */
[----:B------:R-:W-:-:S06]  /*3ee0*/  IMAD.SHL.U32 R90, R89, 0x8, RZ ;  /* 0x00000008595a7824 */ /* 0x000fcc00078e00ff */
[----:B------:R-:W4:Y:S01]  /*3ef0*/  @!P3 LDC.64 R50, c[0x0][0x248] ;  /* 0x00009200ff32bb82 */ /* 0x000f220000000a00 */
[----:B------:R-:W-:Y:S01]  /*3f00*/  ISETP.GE.OR P4, PT, R90, R17, P0 ;  /* 0x000000115a00720c */ /* 0x000fe20000786670 */
[----:B------:R-:W-:Y:S01]  /*3f10*/  IMAD.IADD R88, R89, 0x1, R12 ;  /* 0x0000000159587824 */ /* 0x000fe200078e020c */
[----:B------:R-:W-:-:S04]  /*3f20*/  @!P3 IADD3 R83, P2, R16, R92, RZ ;  /* 0x0000005c1053b210 */ /* 0x000fc80007f5e0ff */
[----:B------:R-:W-:Y:S02]  /*3f30*/  SHF.L.U32 R88, R88, 0x3, RZ ;  /* 0x0000000358587819 */ /* 0x000fe400000006ff */
[----:B------:R-:W-:Y:S02]  /*3f40*/  @!P3 LEA.HI.X.SX32 R92, R92, R11, 0x1, P2 ;  /* 0x0000000b5c5cb211 */ /* 0x000fe400010f0eff */
[----:B------:R-:W-:-:S03]  /*3f50*/  ISETP.GE.OR P2, PT, R88, R17, P0 ;  /* 0x000000115800720c */ /* 0x000fc60000746670 */
[----:B------:R-:W1:Y:S01]  /*3f60*/  @!P4 LDC.64 R14, c[0x0][0x248] ;  /* 0x00009200ff0ecb82 */ /* 0x000e620000000a00 */
[----:B------:R-:W-:Y:S02]  /*3f70*/  SEL R42, R42, RZ, P1 ;  /* 0x000000ff2a2a7207 */ /* 0x000fe40000800000 */
[----:B----4-:R-:W-:-:S04]  /*3f80*/  @!P3 LEA R84, P5, R83, R50, 0x1 ;  /* 0x000000325354b211 */ /* 0x010fc800078a08ff */
[----:B------:R-:W-:Y:S01]  /*3f90*/  @!P3 LEA.HI.X R85, R83, R51, R92, 0x1, P5 ;  /* 0x000000335355b211 */ /* 0x000fe200028f0c5c */
[----:B------:R-:W-:Y:S02]  /*3fa0*/  IMAD R83, R12, 0x1c, R13 ;  /* 0x0000001c0c537824 */ /* 0x000fe400078e020d */
[----:B------:R-:W4:Y:S02]  /*3fb0*/  @!P2 LDC.64 R50, c[0x0][0x248] ;  /* 0x00009200ff32ab82 */ /* 0x000f240000000a00 */
[----:B0-----:R-:W-:Y:S01]  /*3fc0*/  IMAD.SHL.U32 R86, R83, 0x8, RZ ;  /* 0x0000000853567824 */ /* 0x001fe200078e00ff */
[----:B------:R4:W3:Y:S01]  /*3fd0*/  @!P3 LDG.E R42, desc[UR36][R84.64] ;  /* 0x00000024542ab981 */ /* 0x0008e2000c1e1900 */
[----:B-1----:R-:W-:-:S03]  /*3fe0*/  @!P4 IADD3 R53, P5, R16, R90, RZ ;  /* 0x0000005a1035c210 */ /* 0x002fc60007fbe0ff */
[----:B------:R-:W-:Y:S02]  /*3ff0*/  ISETP.GE.OR P3, PT, R86, R17, P0 ;  /* 0x000000115600720c */ /* 0x000fe40000766670 */
[----:B------:R-:W-:Y:S02]  /*4000*/  @!P4 LEA.HI.X.SX32 R90, R90, R11, 0x1, P5 ;  /* 0x0000000b5a5ac211 */ /* 0x000fe400028f0eff */
[----:B------:R-:W-:Y:S02]  /*4010*/  @!P4 LEA R52, P5, R53, R14, 0x1 ;  /* 0x0000000e3534c211 */ /* 0x000fe400078a08ff */
[----:B------:R-:W-:Y:S02]  /*4020*/  SEL R39, R39, RZ, P1 ;  /* 0x000000ff27277207 */ /* 0x000fe40000800000 */
[----:B------:R-:W-:-:S05]  /*4030*/  @!P4 LEA.HI.X R53, R53, R15, R90, 0x1, P5 ;  /* 0x0000000f3535c211 */ /* 0x000fca00028f0c5a */
[----:B------:R-:W0:Y:S01]  /*4040*/  @!P3 LDC.64 R14, c[0x0][0x248] ;  /* 0x00009200ff0ebb82 */ /* 0x000e220000000a00 */
[----:B------:R1:W3:Y:S01]  /*4050*/  @!P4 LDG.E R39, desc[UR36][R52.64] ;  /* 0x000000243427c981 */ /* 0x0002e2000c1e1900 */
[----:B------:R-:W-:Y:S01]  /*4060*/  @!P2 IADD3 R87, P4, R16, R88, RZ ;  /* 0x000000581057a210 */ /* 0x000fe20007f9e0ff */
[----:B------:R-:W-:-:S03]  /*4070*/  IMAD.IADD R83, R83, 0x1, R12 ;  /* 0x0000000153537824 */ /* 0x000fc600078e020c */
[----:B------:R-:W-:Y:S02]  /*4080*/  @!P2 LEA.HI.X.SX32 R88, R88, R11, 0x1, P4 ;  /* 0x0000000b5858a211 */ /* 0x000fe400020f0eff */
[----:B----4-:R-:W-:-:S04]  /*4090*/  @!P2 LEA R84, P4, R87, R50, 0x1 ;  /* 0x000000325754a211 */ /* 0x010fc800078808ff */
[----:B------:R-:W-:Y:S02]  /*40a0*/  @!P2 LEA.HI.X R85, R87, R51, R88, 0x1, P4 ;  /* 0x000000335755a211 */ /* 0x000fe400020f0c58 */
[----:B------:R-:W-:-:S04]  /*40b0*/  SHF.L.U32 R88, R83, 0x3, RZ ;  /* 0x0000000353587819 */ /* 0x000fc800000006ff */
[----:B------:R-:W-:Y:S02]  /*40c0*/  ISETP.GE.OR P4, PT, R88, R17, P0 ;  /* 0x000000115800720c */ /* 0x000fe40000786670 */
[----:B------:R-:W-:Y:S01]  /*40d0*/  @!P3 IADD3 R50, P5, R16, R86, RZ ;  /* 0x000000561032b210 */ /* 0x000fe20007fbe0ff */
[----:B------:R-:W-:-:S03]  /*40e0*/  IMAD.IADD R92, R83, 0x1, R12 ;  /* 0x00000001535c7824 */ /* 0x000fc600078e020c */
[----:B------:R-:W-:Y:S02]  /*40f0*/  @!P3 LEA.HI.X.SX32 R51, R86, R11, 0x1, P5 ;  /* 0x0000000b5633b211 */ /* 0x000fe400028f0eff */
[----:B0-----:R-:W-:Y:S01]  /*4100*/  @!P3 LEA R86, P5, R50, R14, 0x1 ;  /* 0x0000000e3256b211 */ /* 0x001fe200078a08ff */
[----:B------:R-:W-:-:S03]  /*4110*/  IMAD.SHL.U32 R92, R92, 0x8, RZ ;  /* 0x000000085c5c7824 */ /* 0x000fc600078e00ff */
[----:B------:R-:W-:Y:S02]  /*4120*/  @!P3 LEA.HI.X R87, R50, R15, R51, 0x1, P5 ;  /* 0x0000000f3257b211 */ /* 0x000fe400028f0c33 */
[----:B------:R-:W0:Y:S01]  /*4130*/  @!P4 LDC.64 R14, c[0x0][0x248] ;  /* 0x00009200ff0ecb82 */ /* 0x000e220000000a00 */
[----:B------:R-:W-:Y:S01]  /*4140*/  IMAD R90, R12, 0x1f, R13 ;  /* 0x0000001f0c5a7824 */ /* 0x000fe200078e020d */
[----:B------:R-:W-:-:S04]  /*4150*/  ISETP.GE.OR P5, PT, R92, R17, P0 ;  /* 0x000000115c00720c */ /* 0x000fc800007a6670 */
[----:B------:R-:W-:Y:S02]  /*4160*/  SHF.L.U32 R90, R90, 0x3, RZ ;  /* 0x000000035a5a7819 */ /* 0x000fe400000006ff */
[----:B------:R-:W-:Y:S02]  /*4170*/  SEL R48, R48, RZ, P1 ;  /* 0x000000ff30307207 */ /* 0x000fe40000800000 */
[----:B------:R-:W-:-:S04]  /*4180*/  ISETP.GE.OR P0, PT, R90, R17, P0 ;  /* 0x000000115a00720c */ /* 0x000fc80000706670 */
[----:B------:R-:W4:Y:S01]  /*4190*/  @!P2 LDG.E R48, desc[UR36][R84.64] ;  /* 0x000000245430a981 */ /* 0x000f22000c1e1900 */
[----:B------:R-:W5:Y:S01]  /*41a0*/  @!P5 LDC.64 R50, c[0x0][0x248] ;  /* 0x00009200ff32db82 */ /* 0x000f620000000a00 */
[----:B------:R-:W-:-:S04]  /*41b0*/  @!P4 IADD3 R13, P2, R16, R88, RZ ;  /* 0x00000058100dc210 */ /* 0x000fc80007f5e0ff */
[----:B------:R-:W-:-:S03]  /*41c0*/  @!P4 LEA.HI.X.SX32 R88, R88, R11, 0x1, P2 ;  /* 0x0000000b5858c211 */ /* 0x000fc600010f0eff */
[----:B-1----:R-:W1:Y:S01]  /*41d0*/  @!P0 LDC.64 R52, c[0x0][0x248] ;  /* 0x00009200ff348b82 */ /* 0x002e620000000a00 */
[----:B0-----:R-:W-:Y:S02]  /*41e0*/  @!P4 LEA R14, P2, R13, R14, 0x1 ;  /* 0x0000000e0d0ec211 */ /* 0x001fe400078408ff */
[----:B------:R-:W-:Y:S02]  /*41f0*/  SEL R41, R41, RZ, P1 ;  /* 0x000000ff29297207 */ /* 0x000fe40000800000 */
[----:B------:R-:W-:Y:S02]  /*4200*/  SEL R46, R46, RZ, P1 ;  /* 0x000000ff2e2e7207 */ /* 0x000fe40000800000 */
[----:B------:R-:W-:Y:S02]  /*4210*/  @!P4 LEA.HI.X R15, R13, R15, R88, 0x1, P2 ;  /* 0x0000000f0d0fc211 */ /* 0x000fe400010f0c58 */
[----:B------:R-:W-:Y:S01]  /*4220*/  ISETP.NE.U32.AND P2, PT, RZ, UR8, PT ;  /* 0x00000008ff007c0c */ /* 0x000fe2000bf45070 */
[----:B------:R-:W4:Y:S03]  /*4230*/  @!P3 LDG.E R41, desc[UR36][R86.64] ;  /* 0x000000245629b981 */ /* 0x000f26000c1e1900 */
[----:B------:R-:W-:Y:S01]  /*4240*/  ISETP.NE.AND.EX P2, PT, RZ, UR9, PT, P2 ;  /* 0x00000009ff007c0c */ /* 0x000fe2000bf45320 */
[----:B------:R0:W4:Y:S01]  /*4250*/  @!P4 LDG.E R46, desc[UR36][R14.64] ;  /* 0x000000240e2ec981 */ /* 0x000122000c1e1900 */
[----:B------:R-:W-:-:S04]  /*4260*/  @!P5 IADD3 R83, P4, R16, R92, RZ ;  /* 0x0000005c1053d210 */ /* 0x000fc80007f9e0ff */
[----:B------:R-:W-:Y:S02]  /*4270*/  @!P5 LEA.HI.X.SX32 R92, R92, R11, 0x1, P4 ;  /* 0x0000000b5c5cd211 */ /* 0x000fe400020f0eff */
[----:B-----5:R-:W-:Y:S02]  /*4280*/  @!P5 LEA R50, P4, R83, R50, 0x1 ;  /* 0x000000325332d211 */ /* 0x020fe400078808ff */
[----:B------:R-:W-:Y:S02]  /*4290*/  SEL R45, R45, RZ, P1 ;  /* 0x000000ff2d2d7207 */ /* 0x000fe40000800000 */
[----:B------:R-:W-:Y:S02]  /*42a0*/  @!P0 IADD3 R13, P3, R16, R90, RZ ;  /* 0x0000005a100d8210 */ /* 0x000fe40007f7e0ff */
[----:B------:R-:W-:Y:S01]  /*42b0*/  @!P5 LEA.HI.X R51, R83, R51, R92, 0x1, P4 ;  /* 0x000000335333d211 */ /* 0x000fe200020f0c5c */
[----:B------:R-:W-:Y:S01]  /*42c0*/  @P2 IMAD R12, R12, UR44, RZ ;  /* 0x0000002c0c0c2c24 */ /* 0x000fe2000f8e02ff */
[----:B------:R-:W-:-:S02]  /*42d0*/  @!P0 LEA.HI.X.SX32 R90, R90, R11, 0x1, P3 ;  /* 0x0000000b5a5a8211 */ /* 0x000fc400018f0eff */
[C---:B-1----:R-:W-:Y:S01]  /*42e0*/  @!P0 LEA R52, P3, R13.reuse, R52, 0x1 ;  /* 0x000000340d348211 */ /* 0x042fe200078608ff */
[----:B------:R-:W5:Y:S01]  /*42f0*/  @!P5 LDG.E R45, desc[UR36][R50.64] ;  /* 0x00000024322dd981 */ /* 0x000f62000c1e1900 */
[----:B------:R-:W-:Y:S02]  /*4300*/  SEL R44, R44, RZ, P1 ;  /* 0x000000ff2c2c7207 */ /* 0x000fe40000800000 */
[----:B------:R-:W-:Y:S02]  /*4310*/  @!P0 LEA.HI.X R53, R13, R53, R90, 0x1, P3 ;  /* 0x000000350d358211 */ /* 0x000fe400018f0c5a */
[--C-:B0-----:R-:W-:Y:S02]  /*4320*/  @P2 SHF.R.S32.HI R14, RZ, 0x1f, R12.reuse ;  /* 0x0000001fff0e2819 */ /* 0x101fe4000001140c */
[----:B------:R-:W-:Y:S01]  /*4330*/  @P2 SHF.R.S32.HI R11, RZ, 0x1f, R81 ;  /* 0x0000001fff0b2819 */ /* 0x000fe20000011451 */
[----:B------:R-:W5:Y:S01]  /*4340*/  @!P0 LDG.E R44, desc[UR36][R52.64] ;  /* 0x00000024342c8981 */ /* 0x000f62000c1e1900 */
[----:B------:R-:W-:-:S04]  /*4350*/  @P2 IADD3 R12, P1, P3, R81, UR8, R12 ;  /* 0x00000008510c2c10 */ /* 0x000fc8000fb3e00c */
[----:B------:R-:W-:-:S05]  /*4360*/  @P2 IADD3.X R13, R11, UR9, R14, P1, P3 ;  /* 0x000000090b0d2c10 */ /* 0x000fca0008fe640e */
[----:B------:R0:W5:Y:S01]  /*4370*/  @P2 LDG.E.U8 R12, desc[UR36][R12.64] ;  /* 0x000000240c0c2981 */ /* 0x000162000c1e1100 */
[----:B--2---:R-:W-:-:S04]  /*4380*/  HMUL2 R11, R80, R43 ;  /* 0x0000002b500b7232 */ /* 0x004fc80000000000 */
        /* <DEDUP_REMOVED lines=14> */
[----:B0-----:R-:W-:-:S06]  /*4470*/  HFMA2 R13, R66, R33, R15 ;  /* 0x00000021420d7231 */ /* 0x001fcc000000000f */
[----:B------:R-:W-:-:S10]  /*4480*/  HFMA2.MMA R13, R63, R26, R13 ;  /* 0x0000001a3f0d7235 */ /* 0x000fd4000000000d */
[----:B------:R-:W-:-:S06]  /*4490*/  HFMA2 R13, R64, R29, R13 ;  /* 0x0000001d400d7231 */ /* 0x000fcc000000000d */
[----:B------:R-:W-:-:S10]  /*44a0*/  HFMA2.MMA R13, R62, R49, R13 ;  /* 0x000000313e0d7235 */ /* 0x000fd4000000000d */
[----:B------:R-:W-:-:S06]  /*44b0*/  HFMA2 R13, R60, R31, R13 ;  /* 0x0000001f3c0d7231 */ /* 0x000fcc000000000d */
[----:B------:R-:W-:-:S10]  /*44c0*/  HFMA2.MMA R13, R61, R38, R13 ;  /* 0x000000263d0d7235 */ /* 0x000fd4000000000d */
[----:B------:R-:W-:-:S06]  /*44d0*/  HFMA2 R13, R59, R36, R13 ;  /* 0x000000243b0d7231 */ /* 0x000fcc000000000d */
[----:B---3--:R-:W-:-:S10]  /*44e0*/  HFMA2.MMA R13, R58, R47, R13 ;  /* 0x0000002f3a0d7235 */ /* 0x008fd4000000000d */
[----:B------:R-:W-:-:S06]  /*44f0*/  HFMA2 R13, R56, R35, R13 ;  /* 0x00000023380d7231 */ /* 0x000fcc000000000d */
[----:B------:R-:W-:-:S10]  /*4500*/  HFMA2.MMA R13, R57, R40, R13 ;  /* 0x00000028390d7235 */ /* 0x000fd4000000000d */
[----:B------:R-:W-:-:S06]  /*4510*/  HFMA2 R13, R55, R42, R13 ;  /* 0x0000002a370d7231 */ /* 0x000fcc000000000d */
[----:B------:R-:W-:-:S10]  /*4520*/  HFMA2.MMA R13, R54, R39, R13 ;  /* 0x00000027360d7235 */ /* 0x000fd4000000000d */
[----:B----4-:R-:W-:-:S06]  /*4530*/  HFMA2 R13, R5, R48, R13 ;  /* 0x00000030050d7231 */ /* 0x010fcc000000000d */
[----:B------:R-:W-:-:S10]  /*4540*/  HFMA2.MMA R13, R6, R41, R13 ;  /* 0x00000029060d7235 */ /* 0x000fd4000000000d */
[----:B------:R-:W-:-:S06]  /*4550*/  HFMA2 R13, R7, R46, R13 ;  /* 0x0000002e070d7231 */ /* 0x000fcc000000000d */
[----:B-----5:R-:W-:Y:S01]  /*4560*/  HFMA2.MMA R13, R8, R45, R13 ;  /* 0x0000002d080d7235 */ /* 0x020fe2000000000d */
[----:B------:R-:W-:Y:S01]  /*4570*/  ISETP.NE.AND P2, PT, R12, RZ, P2 ;  /* 0x000000ff0c00720c */ /* 0x000fe20001745270 */
[----:B------:R-:W-:-:S08]  /*4580*/  UMOV UR4, 0xffffffff ;  /* 0xffffffff00047882 */ /* 0x000fd00000000000 */
[----:B------:R-:W-:-:S05]  /*4590*/  HFMA2 R13, R9, R44, R13 ;  /* 0x0000002c090d7231 */ /* 0x000fca000000000d */
[--C-:B------:R-:W-:Y:S02]  /*45a0*/  HADD2.F32 R11, -RZ, R13.reuse.H0_H0 ;  /* 0x2000000dff0b7230 */ /* 0x100fe40000004100 */
[----:B------:R-:W-:Y:S01]  /*45b0*/  HADD2.F32 R12, -RZ, R13.H1_H1 ;  /* 0x3000000dff0c7230 */ /* 0x000fe20000004100 */
[----:B------:R-:W-:-:S04]  /*45c0*/  LOP3.LUT P0, RZ, R2, 0x3, RZ, 0xc0, !PT ;  /* 0x0000000302ff7812 */ /* 0x000fc8000780c0ff */
[----:B------:R-:W-:Y:S01]  /*45d0*/  FADD.FTZ R13, R11, R12 ;  /* 0x0000000c0b0d7221 */ /* 0x000fe20000010000 */
[----:B------:R-:W-:Y:S08]  /*45e0*/  BRA.DIV UR4, `(.L_x_3506) ;  /* 0x0000003204a47947 */ /* 0x000ff0000b800000 */
[----:B------:R-:W0:Y:S02]  /*45f0*/  SHFL.BFLY PT, R14, R13, 0x2, 0x1f ;  /* 0x0c401f000d0e7f89 */ /* 0x000e2400000e0000 */
[----:B0-----:R-:W-:-:S05]  /*4600*/  FADD.FTZ R13, R13, R14 ;  /* 0x0000000e0d0d7221 */ /* 0x001fca0000010000 */
[----:B------:R0:W1:Y:S02]  /*4610*/  SHFL.BFLY PT, R14, R13, 0x1, 0x1f ;  /* 0x0c201f000d0e7f89 */ /* 0x00006400000e0000 */
.L_x_3555:
        /* <DEDUP_REMOVED lines=15> */
[----:B------:R-:W-:Y:S01]  /*4710*/  IMAD.U32 R14, RZ, RZ, UR4 ;  /* 0x00000004ff0e7e24 */ /* 0x000fe2000f8e00ff */
[----:B------:R-:W-:Y:S02]  /*4720*/  @UP0 ULDC.64 UR4, c[0x0][0x2d8] ;  /* 0x0000b60000040ab9 */ /* 0x000fe40000000a00 */
[----:B------:R-:W-:Y:S01]  /*4730*/  @UP0 UIMAD.WIDE UR4, UR45, 0x2, UR4 ;  /* 0x000000022d0408a5 */ /* 0x000fe2000f8e0204 */
[----:B------:R-:W-:-:S04]  /*4740*/  @P1 IMAD R14, R14, UR14, R81 ;  /* 0x0000000e0e0e1c24 */ /* 0x000fc8000f8e0251 */
[----:B------:R-:W-:Y:S01]  /*4750*/  @P1 IMAD.WIDE R14, R14, R15, UR16 ;  /* 0x000000100e0e1e25 */ /* 0x000fe2000f8e020f */
[----:B------:R-:W-:-:S03]  /*4760*/  MOV R12, UR4 ;  /* 0x00000004000c7c02 */ /* 0x000fc60008000f00 */
[----:B0-----:R-:W-:Y:S02]  /*4770*/  IMAD.U32 R13, RZ, RZ, UR5 ;  /* 0x00000005ff0d7e24 */ /* 0x001fe4000f8e00ff */
[----:B------:R-:W2:Y:S04]  /*4780*/  @P1 LDG.E.U16 R14, desc[UR36][R14.64] ;  /* 0x000000240e0e1981 */ /* 0x000ea8000c1e1500 */
[----:B------:R0:W3:Y:S01]  /*4790*/  @P3 LDG.E.U16 R13, desc[UR36][R12.64] ;  /* 0x000000240c0d3981 */ /* 0x0000e2000c1e1500 */
[----:B------:R-:W1:Y:S01]  /*47a0*/  S2UR UR5, SR_CgaCtaId ;  /* 0x00000000000579c3 */ /* 0x000e620000008800 */
[C---:B------:R-:W-:Y:S01]  /*47b0*/  @P3 ISETP.GE.AND P0, PT, R81.reuse, R18, PT ;  /* 0x000000125100320c */ /* 0x040fe20003f06270 */
[----:B------:R-:W-:Y:S01]  /*47c0*/  UMOV UR4, 0x400 ;  /* 0x0000040000047882 */ /* 0x000fe20000000000 */
[----:B------:R-:W-:Y:S01]  /*47d0*/  VIADD R52, R81, -UR42 ;  /* 0x8000002a51347c36 */ /* 0x000fe20008000000 */
        /* <DEDUP_REMOVED lines=12> */
.L_x_3508:
[----:B------:R-:W-:Y:S05]  /*48a0*/  BSYNC B1 ;  /* 0x0000000000017941 */ /* 0x000fea0003800000 */
.L_x_3507:
[----:B------:R-:W-:-:S04]  /*48b0*/  IADD3 R81, R81, 0x10, RZ ;  /* 0x0000001051517810 */ /* 0x000fc80007ffe0ff */
[----:B------:R-:W-:-:S13]  /*48c0*/  ISETP.GE.AND P0, PT, R81, UR6, PT ;  /* 0x0000000651007c0c */ /* 0x000fda000bf06270 */
[----:B------:R-:W-:Y:S05]  /*48d0*/  @!P0 BRA `(.L_x_3509) ;  /* 0xffffffe400488947 */ /* 0x000fea000383ffff */
.L_x_3505:
[----:B------:R-:W-:Y:S05]  /*48e0*/  BSYNC B0 ;  /* 0x0000000000007941 */ /* 0x000fea0003800000 */
.L_x_3504:
        /* <DEDUP_REMOVED lines=8> */
.L_x_3560:
        /* <DEDUP_REMOVED lines=8> */
[----:B0-2---:R-:W-:Y:S02]  /*49f0*/  @!P0 FMNMX.FTZ R3, R3, R14, !PT ;  /* 0x0000000e03038209 */ /* 0x005fe40007810000 */
[----:B----4-:R-:W-:-:S05]  /*4a00*/  @!P0 LEA R7, R6, R7, 0x18 ;  /* 0x0000000706078211 */ /* 0x010fca00078ec0ff */
[----:B------:R-:W-:-:S05]  /*4a10*/  @!P0 IMAD R0, R0, 0x4, R7 ;  /* 0x0000000400008824 */ /* 0x000fca00078e0207 */
[----:B------:R0:W-:Y:S01]  /*4a20*/  @!P0 STS [R0], R3 ;  /* 0x0000000300008388 */ /* 0x0001e20000000800 */
[----:B------:R-:W-:Y:S01]  /*4a30*/  BAR.SYNC.DEFER_BLOCKING 0x0 ;  /* 0x0000000000007b1d */ /* 0x000fe20000010000 */
[----:B------:R-:W-:Y:S01]  /*4a40*/  ISETP.GT.AND P0, PT, R5, 0x1, PT ;  /* 0x000000010500780c */ /* 0x000fe20003f04270 */
[----:B------:R-:W-:Y:S01]  /*4a50*/  VIADD R8, R2, UR42 ;  /* 0x0000002a02087c36 */ /* 0x000fe20008000000 */
[----:B------:R-:W-:-:S03]  /*4a60*/  HFMA2.MMA R9, -RZ, RZ, 0, 0 ;  /* 0x00000000ff097435 */ /* 0x000fc600000001ff */
        /* <DEDUP_REMOVED lines=14> */
[----:B------:R-:W4:Y:S01]  /*4b50*/  S2R R3, SR_CgaCtaId ;  /* 0x0000000000037919 */ /* 0x000f220000008800 */
[----:B------:R-:W-:Y:S01]  /*4b60*/  MOV R0, 0x400 ;  /* 0x0000040000007802 */ /* 0x000fe20000000f00 */
[----:B------:R-:W-:Y:S01]  /*4b70*/  ULDC.64 UR4, c[0x0][0x2b0] ;  /* 0x0000ac0000047ab9 */ /* 0x000fe20000000a00 */
[----:B------:R-:W-:Y:S01]  /*4b80*/  IMAD.MOV.U32 R9, RZ, RZ, RZ ;  /* 0x000000ffff097224 */ /* 0x000fe200078e00ff */
[----:B------:R-:W-:Y:S02]  /*4b90*/  ISETP.NE.U32.AND P0, PT, RZ, UR4, PT ;  /* 0x00000004ff007c0c */ /* 0x000fe4000bf05070 */
[----:B------:R-:W-:Y:S02]  /*4ba0*/  VIADD R0, R0, 0x210 ;  /* 0x0000021000007836 */ /* 0x000fe40000000000 */
[----:B------:R-:W-:-:S03]  /*4bb0*/  ISETP.NE.AND.EX P0, PT, RZ, UR5, PT, P0 ;  /* 0x00000005ff007c0c */ /* 0x000fc6000bf05300 */
[----:B----4-:R-:W-:Y:S02]  /*4bc0*/  LEA R14, R3, R0, 0x18 ;  /* 0x00000000030e7211 */ /* 0x010fe400078ec0ff */
[----:B------:R-:W-:-:S08]  /*4bd0*/  MOV R0, R8 ;  /* 0x0000000800007202 */ /* 0x000fd00000000f00 */
.L_x_3516:
[----:B-1----:R-:W-:Y:S01]  /*4be0*/  VIADD R3, R0, -UR42 ;  /* 0x8000002a00037c36 */ /* 0x002fe20008000000 */
[----:B------:R-:W-:Y:S03]  /*4bf0*/  BSSY B1, `(.L_x_3513) ;  /* 0x0000012000017945 */ /* 0x000fe60003800000 */
[----:B-1----:R-:W-:Y:S01]  /*4c00*/  IMAD R11, R3, 0x4, R14 ;  /* 0x00000004030b7824 */ /* 0x002fe200078e020e */
[----:B------:R-:W-:Y:S06]  /*4c10*/  @!P0 BRA `(.L_x_3514) ;  /* 0x00000000002c8947 */ /* 0x000fec0003800000 */
[----:B------:R-:W-:Y:S01]  /*4c20*/  UIMAD UR4, UR44, UR6, URZ ;  /* 0x000000062c0472a4 */ /* 0x000fe2000f8e023f */
[----:B------:R-:W-:-:S03]  /*4c30*/  SHF.R.S32.HI R3, RZ, 0x1f, R0 ;  /* 0x0000001fff037819 */ /* 0x000fc60000011400 */
[----:B------:R-:W-:Y:S02]  /*4c40*/  USHF.R.S32.HI UR5, URZ, 0x1f, UR4 ;  /* 0x0000001f3f057899 */ /* 0x000fe40008011404 */
[----:B0-----:R-:W-:-:S04]  /*4c50*/  MOV R7, UR4 ;  /* 0x0000000400077c02 */ /* 0x001fc80008000f00 */
[----:B------:R-:W-:Y:S01]  /*4c60*/  IMAD.U32 R10, RZ, RZ, UR5 ;  /* 0x00000005ff0a7e24 */ /* 0x000fe2000f8e00ff */
[----:B------:R-:W-:-:S04]  /*4c70*/  IADD3 R6, P2, P3, R0, UR8, R7 ;  /* 0x0000000800067c10 */ /* 0x000fc8000fb5e007 */
[----:B------:R-:W-:-:S05]  /*4c80*/  IADD3.X R7, R3, UR9, R10, P2, P3 ;  /* 0x0000000903077c10 */ /* 0x000fca00097e640a */
[----:B------:R-:W4:Y:S02]  /*4c90*/  LDG.E.U8 R6, desc[UR36][R6.64] ;  /* 0x0000002406067981 */ /* 0x000f24000c1e1100 */
[----:B----4-:R-:W-:-:S13]  /*4ca0*/  ISETP.NE.AND P2, PT, R6, RZ, PT ;  /* 0x000000ff0600720c */ /* 0x010fda0003f45270 */
[----:B------:R-:W-:Y:S01]  /*4cb0*/  @P2 IMAD.MOV.U32 R10, RZ, RZ, RZ ;  /* 0x000000ffff0a2224 */ /* 0x000fe200078e00ff */
[----:B------:R-:W-:Y:S06]  /*4cc0*/  @P2 BRA `(.L_x_3515) ;  /* 0x0000000000102947 */ /* 0x000fec0003800000 */
.L_x_3514:
[----:B------:R-:W2:Y:S02]  /*4cd0*/  LDS R3, [R11] ;  /* 0x000000000b037984 */ /* 0x000ea40000000800 */
[----:B--2---:R-:W-:-:S04]  /*4ce0*/  FADD.FTZ R3, -R12, R3 ;  /* 0x000000030c037221 */ /* 0x004fc80000010100 */
[----:B------:R-:W-:-:S04]  /*4cf0*/  FMUL.FTZ R3, R3, 1.4426950216293334961 ;  /* 0x3fb8aa3b03037820 */ /* 0x000fc80000410000 */
[----:B------:R1:W4:Y:S03]  /*4d00*/  MUFU.EX2 R10, R3 ;  /* 0x00000003000a7308 */ /* 0x0003260000000800 */
.L_x_3515:
[----:B------:R-:W-:Y:S05]  /*4d10*/  BSYNC B1 ;  /* 0x0000000000017941 */ /* 0x000fea0003800000 */
.L_x_3513:
[----:B----4-:R4:W-:Y:S01]  /*4d20*/  STS [R11], R10 ;  /* 0x0000000a0b007388 */ /* 0x0109e20000000800 */
[----:B------:R-:W-:Y:S01]  /*4d30*/  IADD3 R0, R0, 0x40, RZ ;  /* 0x0000004000007810 */ /* 0x000fe20007ffe0ff */
[----:B------:R-:W-:-:S03]  /*4d40*/  FADD.FTZ R9, R10, R9 ;  /* 0x000000090a097221 */ /* 0x000fc60000010000 */
[----:B------:R-:W-:-:S13]  /*4d50*/  ISETP.GT.AND P2, PT, R0, UR40, PT ;  /* 0x0000002800007c0c */ /* 0x000fda000bf44270 */
[----:B----4-:R-:W-:Y:S05]  /*4d60*/  @!P2 BRA `(.L_x_3516) ;  /* 0xfffffffc009ca947 */ /* 0x010fea000383ffff */
.L_x_3512:
[----:B------:R-:W-:Y:S05]  /*4d70*/  BSYNC B0 ;  /* 0x0000000000007941 */ /* 0x000fea0003800000 */
.L_x_3511:
[----:B------:R-:W4:Y:S01]  /*4d80*/  SHFL.BFLY PT, R0, R9, 0x10, 0x1f ;  /* 0x0e001f0009007f89 */ /* 0x000f2200000e0000 */
[----:B-1----:R-:W-:Y:S01]  /*4d90*/  LOP3.LUT P0, R11, R2, 0x1f, RZ, 0xc0, !PT ;  /* 0x0000001f020b7812 */ /* 0x002fe2000780c0ff */
[----:B------:R-:W1:Y:S01]  /*4da0*/  S2UR UR8, SR_CgaCtaId ;  /* 0x00000000000879c3 */ /* 0x000e620000008800 */
        /* <DEDUP_REMOVED lines=10> */
[----:B--2---:R-:W2:Y:S01]  /*4e50*/  @!P2 S2R R12, SR_CgaCtaId ;  /* 0x00000000000ca919 */ /* 0x004ea20000008800 */
[----:B----4-:R-:W-:Y:S01]  /*4e60*/  FADD.FTZ R0, R0, R9 ;  /* 0x0000000900007221 */ /* 0x010fe20000010000 */
[----:B-1----:R-:W-:Y:S02]  /*4e70*/  @!UP0 ULEA UR4, UR8, UR7, 0x18 ;  /* 0x0000000708048291 */ /* 0x002fe4000f8ec03f */
[----:B------:R-:W-:Y:S02]  /*4e80*/  UISETP.LT.AND UP0, UPT, UR10, UR9, UPT ;  /* 0x000000090a00728c */ /* 0x000fe4000bf01270 */
[----:B------:R-:W1:Y:S01]  /*4e90*/  SHFL.BFLY PT, R3, R0, 0x8, 0x1f ;  /* 0x0d001f0000037f89 */ /* 0x000e6200000e0000 */
[----:B------:R-:W-:Y:S01]  /*4ea0*/  UIADD3 UR7, UR7, 0x210, URZ ;  /* 0x0000021007077890 */ /* 0x000fe2000fffe03f */
[----:B-1----:R-:W-:Y:S01]  /*4eb0*/  FADD.FTZ R3, R0, R3 ;  /* 0x0000000300037221 */ /* 0x002fe20000010000 */
[----:B------:R-:W-:-:S04]  /*4ec0*/  @!P0 SHF.R.U32.HI R0, RZ, 0x3, R2 ;  /* 0x00000003ff008819 */ /* 0x000fc80000011602 */
[----:B------:R-:W1:Y:S02]  /*4ed0*/  SHFL.BFLY PT, R6, R3, 0x4, 0x1f ;  /* 0x0c801f0003067f89 */ /* 0x000e6400000e0000 */
[----:B-1----:R-:W-:Y:S01]  /*4ee0*/  FADD.FTZ R6, R3, R6 ;  /* 0x0000000603067221 */ /* 0x002fe20000010000 */
[----:B------:R-:W-:-:S04]  /*4ef0*/  @!P2 MOV R3, 0x400 ;  /* 0x000004000003a802 */ /* 0x000fc80000000f00 */
[----:B0-----:R-:W0:Y:S01]  /*4f00*/  SHFL.BFLY PT, R7, R6, 0x2, 0x1f ;  /* 0x0c401f0006077f89 */ /* 0x001e2200000e0000 */
[----:B--2---:R-:W-:Y:S02]  /*4f10*/  @!P2 LEA R12, R12, R3, 0x18 ;  /* 0x000000030c0ca211 */ /* 0x004fe400078ec0ff */
[----:B------:R-:W-:-:S03]  /*4f20*/  @!P0 LOP3.LUT R3, R0, 0x1ffffffc, RZ, 0xc0, !PT ;  /* 0x1ffffffc00038812 */ /* 0x000fc600078ec0ff */
[----:B------:R-:W-:Y:S02]  /*4f30*/  @!P2 IMAD R11, R11, 0x4, R12 ;  /* 0x000000040b0ba824 */ /* 0x000fe400078e020c */
[----:B0-----:R-:W-:-:S05]  /*4f40*/  FADD.FTZ R7, R6, R7 ;  /* 0x0000000706077221 */ /* 0x001fca0000010000 */
        /* <DEDUP_REMOVED lines=24> */
[----:B------:R0:W1:Y:S01]  /*50d0*/  SHFL.IDX PT, R0, R7, RZ, 0x1f ;  /* 0x00001fff07007589 */ /* 0x00006200000e0000 */
[----:B------:R-:W-:Y:S05]  /*50e0*/  @P1 BRA `(.L_x_3518) ;  /* 0x00000000004c1947 */ /* 0x000fea0003800000 */
[----:B-1----:R-:W-:-:S04]  /*50f0*/  FADD.FTZ R0, R0, 9.9999999747524270788e-07 ;  /* 0x358637bd00007421 */ /* 0x002fc80000010000 */
[----:B------:R1:W2:Y:S03]  /*5100*/  MUFU.RCP R9, R0 ;  /* 0x0000000000097308 */ /* 0x0002a60000001000 */
.L_x_3520:
[----:B-1----:R-:W-:Y:S01]  /*5110*/  VIADD R3, R8, -UR42 ;  /* 0x8000002a08037c36 */ /* 0x002fe20008000000 */
[----:B------:R-:W-:-:S04]  /*5120*/  PLOP3.LUT P0, PT, PT, PT, UP0, 0x80, 0x0 ;  /* 0x000000000000781c */ /* 0x000fc80003f0f008 */
[C---:B-1----:R-:W-:Y:S02]  /*5130*/  LEA R0, R3.reuse, UR9, 0x2 ;  /* 0x0000000903007c11 */ /* 0x042fe4000f8e10ff */
[----:B------:R-:W-:-:S04]  /*5140*/  LEA R3, R3, UR10, 0x1 ;  /* 0x0000000a03037c11 */ /* 0x000fc8000f8e08ff */
[----:B--2---:R-:W2:Y:S02]  /*5150*/  LDS R0, [R0] ;  /* 0x0000000000007984 */ /* 0x004ea40000000800 */
[----:B--2---:R-:W-:-:S05]  /*5160*/  FMUL.FTZ R11, R0, R9 ;  /* 0x00000009000b7220 */ /* 0x004fca0000410000 */
[----:B------:R-:W-:-:S05]  /*5170*/  F2FP.F16.F32.PACK_AB R6, RZ, R11 ;  /* 0x0000000bff06723e */ /* 0x000fca00000000ff */
[----:B------:R1:W-:Y:S01]  /*5180*/  STS.U16 [R3], R6 ;  /* 0x0000000603007388 */ /* 0x0003e20000000400 */
[----:B------:R-:W-:Y:S05]  /*5190*/  @!P0 BRA `(.L_x_3519) ;  /* 0x0000000000148947 */ /* 0x000fea0003800000 */
[----:B------:R-:W-:-:S04]  /*51a0*/  IADD3 R0, P0, R8, UR4, RZ ;  /* 0x0000000408007c10 */ /* 0x000fc8000ff1e0ff */
[----:B-1----:R-:W-:Y:S02]  /*51b0*/  LEA.HI.X.SX32 R3, R8, UR5, 0x1, P0 ;  /* 0x0000000508037c11 */ /* 0x002fe400080f0eff */
[----:B------:R-:W-:-:S04]  /*51c0*/  LEA R6, P0, R0, UR12, 0x2 ;  /* 0x0000000c00067c11 */ /* 0x000fc8000f8010ff */
[----:B0-----:R-:W-:-:S05]  /*51d0*/  LEA.HI.X R7, R0, UR13, R3, 0x2, P0 ;  /* 0x0000000d00077c11 */ /* 0x001fca00080f1403 */
[----:B------:R2:W-:Y:S04]  /*51e0*/  STG.E desc[UR36][R6.64], R11 ;  /* 0x0000000b06007986 */ /* 0x0005e8000c101924 */
.L_x_3519:
[----:B------:R-:W-:-:S04]  /*51f0*/  IADD3 R8, R8, 0x40, RZ ;  /* 0x0000004008087810 */ /* 0x000fc80007ffe0ff */
[----:B------:R-:W-:-:S13]  /*5200*/  ISETP.GT.AND P0, PT, R8, UR40, PT ;  /* 0x0000002808007c0c */ /* 0x000fda000bf04270 */
[----:B------:R-:W-:Y:S05]  /*5210*/  @!P0 BRA `(.L_x_3520) ;  /* 0xfffffffc00bc8947 */ /* 0x000fea000383ffff */
.L_x_3518:
[----:B------:R-:W-:Y:S05]  /*5220*/  BSYNC B0 ;  /* 0x0000000000007941 */ /* 0x000fea0003800000 */
.L_x_3517:
[----:B------:R-:W-:Y:S01]  /*5230*/  ULEA.HI UR4, UR40, UR40, URZ, 0x1 ;  /* 0x0000002828047291 */ /* 0x000fe2000f8f083f */
[----:B------:R-:W-:Y:S01]  /*5240*/  SHF.R.S32.HI R28, RZ, 0x5, R28 ;  /* 0x00000005ff1c7819 */ /* 0x000fe2000001141c */
[----:B------:R-:W-:Y:S01]  /*5250*/  ULDC.64 UR12, c[0x0][0x240] ;  /* 0x00009000000c7ab9 */ /* 0x000fe20000000a00 */
[C---:B------:R-:W-:Y:S01]  /*5260*/  ISETP.GT.AND P0, PT, R5.reuse, 0x11, PT ;  /* 0x000000110500780c */ /* 0x040fe20003f04270 */
[----:B------:R-:W-:Y:S01]  /*5270*/  ULOP3.LUT UR4, UR4, 0xfffffffe, URZ, 0xc0, !UPT ;  /* 0xfffffffe04047892 */ /* 0x000fe2000f8ec03f */
[----:B------:R-:W-:Y:S01]  /*5280*/  ISETP.EQ.U32.AND P1, PT, RZ, UR12, PT ;  /* 0x0000000cff007c0c */ /* 0x000fe2000bf22070 */
[----:B------:R-:W4:Y:S01]  /*5290*/  LDC R36, c[0x0][0x284] ;  /* 0x0000a100ff247b82 */ /* 0x000f220000000800 */
[----:B-1----:R-:W-:Y:S01]  /*52a0*/  IMAD.SHL.U32 R3, R5, 0x8, RZ ;  /* 0x0000000805037824 */ /* 0x002fe200078e00ff */
[----:B------:R-:W-:Y:S01]  /*52b0*/  UIADD3 UR4, -UR4, UR40, URZ ;  /* 0x0000002804047290 */ /* 0x000fe2000fffe13f */
[----:B------:R-:W-:Y:S01]  /*52c0*/  IMAD.U32 R0, RZ, RZ, UR45 ;  /* 0x0000002dff007e24 */ /* 0x000fe2000f8e00ff */
[----:B--2---:R-:W-:-:S02]  /*52d0*/  CS2R R10, SRZ ;  /* 0x00000000000a7805 */ /* 0x004fc4000001ff00 */
[----:B------:R-:W-:Y:S02]  /*52e0*/  CS2R R8, SRZ ;  /* 0x0000000000087805 */ /* 0x000fe4000001ff00 */
[----:B------:R-:W-:-:S04]  /*52f0*/  ISETP.NE.OR P2, PT, R28, UR4, P0 ;  /* 0x000000041c007c0c */ /* 0x000fc80008745670 */
[----:B------:R-:W-:-:S13]  /*5300*/  ISETP.EQ.OR.EX P1, PT, RZ, UR13, P2, P1 ;  /* 0x0000000dff007c0c */ /* 0x000fda0009722710 */
[----:B0-----:R-:W0:Y:S01]  /*5310*/  @!P1 LDC.64 R6, c[0x0][0x240] ;  /* 0x00009000ff069b82 */ /* 0x001e220000000a00 */
[----:B------:R-:W-:Y:S01]  /*5320*/  @!P1 IMAD R5, R0, 0x90, R3 ;  /* 0x0000009000059824 */ /* 0x000fe200078e0203 */
[----:B------:R-:W-:Y:S01]  /*5330*/  BSSY B0, `(.L_x_3521) ;  /* 0x000015d000007945 */ /* 0x000fe20003800000 */
[----:B------:R-:W-:Y:S01]  /*5340*/  HFMA2.MMA R0, -RZ, RZ, 0, 0 ;  /* 0x00000000ff007435 */ /* 0x000fe200000001ff */
[----:B---3--:R-:W-:Y:S02]  /*5350*/  CS2R R24, SRZ ;  /* 0x0000000000187805 */ /* 0x008fe4000001ff00 */
[----:B------:R-:W-:Y:S01]  /*5360*/  CS2R R26, SRZ ;  /* 0x00000000001a7805 */ /* 0x000fe2000001ff00 */
[----:B------:R-:W-:Y:S01]  /*5370*/  IMAD.MOV.U32 R29, RZ, RZ, RZ ;  /* 0x000000ffff1d7224 */ /* 0x000fe200078e00ff */
[----:B------:R-:W-:Y:S01]  /*5380*/  CS2R R30, SRZ ;  /* 0x00000000001e7805 */ /* 0x000fe2000001ff00 */
[----:B----4-:R-:W-:Y:S02]  /*5390*/  IMAD R32, R36, UR6, RZ ;  /* 0x0000000624207c24 */ /* 0x010fe4000f8e02ff */
[----:B0-----:R-:W-:-:S05]  /*53a0*/  @!P1 IMAD.WIDE R6, R5, 0x2, R6 ;  /* 0x0000000205069825 */ /* 0x001fca00078e0206 */
[----:B------:R0:W5:Y:S01]  /*53b0*/  @!P1 LDG.E.128 R8, desc[UR36][R6.64] ;  /* 0x0000002406089981 */ /* 0x000162000c1e1d00 */
[----:B------:R-:W-:Y:S06]  /*53c0*/  BAR.SYNC.DEFER_BLOCKING 0x0 ;  /* 0x0000000000007b1d */ /* 0x000fec0000010000 */
[----:B------:R-:W-:Y:S05]  /*53d0*/  @P0 BRA `(.L_x_3522) ;  /* 0x0000001400480947 */ /* 0x000fea0003800000 */
[----:B------:R-:W-:Y:S01]  /*53e0*/  VIADD R33, R28, UR42 ;  /* 0x0000002a1c217c36 */ /* 0x000fe20008000000 */
[----:B------:R-:W-:Y:S01]  /*53f0*/  VIMNMX R38, R36, UR40, PT ;  /* 0x0000002824267c48 */ /* 0x000fe2000bfe0100 */
[----:B------:R-:W-:Y:S01]  /*5400*/  IMAD R34, R4, R36, R3 ;  /* 0x0000002404227224 */ /* 0x000fe200078e0203 */
[----:B------:R-:W-:Y:S01]  /*5410*/  BSSY B1, `(.L_x_3523) ;  /* 0x000009c000017945 */ /* 0x000fe20003800000 */
[----:B------:R-:W-:Y:S02]  /*5420*/  MOV R0, RZ ;  /* 0x000000ff00007202 */ /* 0x000fe40000000f00 */
[----:B------:R-:W-:Y:S02]  /*5430*/  ISETP.GE.AND P1, PT, R33, R38, PT ;  /* 0x000000262100720c */ /* 0x000fe40003f26270 */
[----:B------:R-:W-:-:S11]  /*5440*/  SHF.R.S32.HI R35, RZ, 0x1f, R34 ;  /* 0x0000001fff237819 */ /* 0x000fd60000011422 */
[----:B------:R-:W-:Y:S05]  /*5450*/  @P1 BRA `(.L_x_3524) ;  /* 0x00000008005c1947 */ /* 0x000fea0003800000 */
[----:B0-----:R-:W-:Y:S01]  /*5460*/  IMAD.U32 R7, RZ, RZ, UR42 ;  /* 0x0000002aff077e24 */ /* 0x001fe2000f8e00ff */
[----:B------:R-:W-:Y:S01]  /*5470*/  LOP3.LUT R5, RZ, R38, RZ, 0x33, !PT ;  /* 0x00000026ff057212 */ /* 0x000fe200078e33ff */
[----:B------:R-:W-:Y:S01]  /*5480*/  BSSY B2, `(.L_x_3525) ;  /* 0x0000034000027945 */ /* 0x000fe20003800000 */
[----:B------:R-:W-:Y:S02]  /*5490*/  CS2R R30, SRZ ;  /* 0x00000000001e7805 */ /* 0x000fe4000001ff00 */
[----:B------:R-:W-:Y:S01]  /*54a0*/  MOV R37, R33 ;  /* 0x0000002100257202 */ /* 0x000fe20000000f00 */
[----:B------:R-:W-:Y:S01]  /*54b0*/  IMAD.MOV.U32 R29, RZ, RZ, RZ ;  /* 0x000000ffff1d7224 */ /* 0x000fe200078e00ff */
[----:B------:R-:W-:Y:S02]  /*54c0*/  IADD3 R0, -R7, -0x2, -R28 ;  /* 0xfffffffe07007810 */ /* 0x000fe40007ffe91c */
[----:B------:R-:W-:Y:S02]  /*54d0*/  CS2R R26, SRZ ;  /* 0x00000000001a7805 */ /* 0x000fe4000001ff00 */
        /* <DEDUP_REMOVED lines=9> */
[----:B------:R-:W-:Y:S01]  /*5570*/  MOV R12, R4 ;  /* 0x00000004000c7202 */ /* 0x000fe20000000f00 */
[----:B------:R-:W-:Y:S01]  /*5580*/  IMAD.MOV.U32 R31, RZ, RZ, RZ ;  /* 0x000000ffff1f7224 */ /* 0x000fe200078e00ff */
[----:B------:R-:W-:Y:S01]  /*5590*/  LEA R4, R28, UR8, 0x1 ;  /* 0x000000081c047c11 */ /* 0x000fe2000f8e08ff */
[----:B------:R-:W-:Y:S01]  /*55a0*/  IMAD.MOV.U32 R37, RZ, RZ, R33 ;  /* 0x000000ffff257224 */ /* 0x000fe200078e0021 */
[----:B------:R-:W-:Y:S02]  /*55b0*/  IADD3 R23, P3, R34, R5, RZ ;  /* 0x0000000522177210 */ /* 0x000fe40007f7e0ff */
[----:B------:R-:W-:Y:S02]  /*55c0*/  IADD3 R13, R4, UR9, RZ ;  /* 0x00000009040d7c10 */ /* 0x000fe4000fffe0ff */
[----:B------:R-:W-:-:S02]  /*55d0*/  LEA.HI.X.SX32 R6, R5, R35, 0x1, P3 ;  /* 0x0000002305067211 */ /* 0x000fc400018f0eff */
[----:B------:R-:W-:-:S04]  /*55e0*/  LEA R20, P3, R23, UR4, 0x1 ;  /* 0x0000000417147c11 */ /* 0x000fc8000f8608ff */
[----:B------:R-:W-:-:S09]  /*55f0*/  LEA.HI.X R23, R23, UR5, R6, 0x1, P3 ;  /* 0x0000000517177c11 */ /* 0x000fd200098f0c06 */
.L_x_3527:
[----:B------:R-:W-:Y:S01]  /*5600*/  IMAD.MOV.U32 R4, RZ, RZ, R20 ;  /* 0x000000ffff047224 */ /* 0x000fe200078e0014 */
[----:B------:R0:W1:Y:S01]  /*5610*/  LDS.U16 R14, [R13] ;  /* 0x000000000d0e7984 */ /* 0x0000620000000400 */
[----:B------:R-:W-:-:S06]  /*5620*/  IMAD.MOV.U32 R5, RZ, RZ, R23 ;  /* 0x000000ffff057224 */ /* 0x000fcc00078e0017 */
[----:B------:R-:W2:Y:S01]  /*5630*/  LDG.E.128 R4, desc[UR36][R4.64] ;  /* 0x0000002404047981 */ /* 0x000ea2000c1e1d00 */
[----:B------:R-:W-:Y:S01]  /*5640*/  IADD3 R12, R12, -0x1, RZ ;  /* 0xffffffff0c0c7810 */ /* 0x000fe20007ffe0ff */
[----:B------:R-:W-:Y:S01]  /*5650*/  VIADD R37, R37, 0x2 ;  /* 0x0000000225257836 */ /* 0x000fe20000000000 */
[----:B------:R-:W-:Y:S01]  /*5660*/  IADD3 R20, P4, R20, 0x240, RZ ;  /* 0x0000024014147810 */ /* 0x000fe20007f9e0ff */
[----:B0-----:R-:W-:Y:S01]  /*5670*/  VIADD R13, R13, 0x4 ;  /* 0x000000040d0d7836 */ /* 0x001fe20000000000 */
[----:B------:R-:W-:Y:S02]  /*5680*/  ISETP.NE.AND P3, PT, R12, RZ, PT ;  /* 0x000000ff0c00720c */ /* 0x000fe40003f65270 */
[----:B------:R-:W-:Y:S01]  /*5690*/  IADD3.X R23, RZ, R23, RZ, P4, !PT ;  /* 0x00000017ff177210 */ /* 0x000fe200027fe4ff */
[----:B-1----:R-:W-:Y:S02]  /*56a0*/  HADD2.F32 R14, -RZ, R14.H0_H0 ;  /* 0x2000000eff0e7230 */ /* 0x002fe40000004100 */
[----:B--2---:R-:W-:-:S02]  /*56b0*/  HADD2.F32 R18, -RZ, R6.H0_H0 ;  /* 0x20000006ff127230 */ /* 0x004fc40000004100 */
[----:B------:R-:W-:Y:S02]  /*56c0*/  HADD2.F32 R21, -RZ, R6.H1_H1 ;  /* 0x30000006ff157230 */ /* 0x000fe40000004100 */
[----:B------:R-:W-:Y:S02]  /*56d0*/  HADD2.F32 R6, -RZ, R7.H0_H0 ;  /* 0x20000007ff067230 */ /* 0x000fe40000004100 */
[C---:B------:R-:W-:Y:S01]  /*56e0*/  FFMA.FTZ R27, R14.reuse, R18, R27 ;  /* 0x000000120e1b7223 */ /* 0x040fe2000001001b */
        /* <DEDUP_REMOVED lines=10> */
[C---:B------:R-:W-:Y:S02]  /*5790*/  FFMA.FTZ R26, R14.reuse, R19, R26 ;  /* 0x000000130e1a7223 */ /* 0x040fe4000001001a */
[----:B------:R-:W-:Y:S01]  /*57a0*/  FFMA.FTZ R0, R14, R7, R0 ;  /* 0x000000070e007223 */ /* 0x000fe20000010000 */
[----:B------:R-:W-:Y:S06]  /*57b0*/  @P3 BRA `(.L_x_3527) ;  /* 0xfffffffc00903947 */ /* 0x000fec000383ffff */
.L_x_3526:
[----:B------:R-:W-:Y:S05]  /*57c0*/  BSYNC B2 ;  /* 0x0000000000027941 */ /* 0x000fea0003800000 */
.L_x_3525:
[----:B------:R-:W-:Y:S05]  /*57d0*/  @!P1 BRA `(.L_x_3524) ;  /* 0x00000004007c9947 */ /* 0x000fea0003800000 */
[C---:B------:R-:W-:Y:S01]  /*57e0*/  LEA R5, R37.reuse, UR8, 0x1 ;  /* 0x0000000825057c11 */ /* 0x040fe2000f8e08ff */
[----:B------:R-:W-:Y:S01]  /*57f0*/  IMAD R4, R37, 0x90, RZ ;  /* 0x0000009025047824 */ /* 0x000fe200078e02ff */
[----:B------:R-:W-:Y:S01]  /*5800*/  ULDC.64 UR4, c[0x0][0x250] ;  /* 0x0000940000047ab9 */ /* 0x000fe20000000a00 */
[----:B------:R-:W-:Y:S02]  /*5810*/  IMAD.U32 R6, RZ, RZ, UR42 ;  /* 0x0000002aff067e24 */ /* 0x000fe4000f8e00ff */
[----:B------:R-:W-:Y:S01]  /*5820*/  VIADD R5, R5, 0x8 ;  /* 0x0000000805057836 */ /* 0x000fe20000000000 */
[----:B------:R-:W-:-:S03]  /*5830*/  IADD3 R41, P1, R34, R4, RZ ;  /* 0x0000000422297210 */ /* 0x000fc60007f3e0ff */
[----:B------:R-:W-:Y:S01]  /*5840*/  IMAD R5, R6, -0x2, R5 ;  /* 0xfffffffe06057824 */ /* 0x000fe200078e0205 */
[----:B------:R-:W-:Y:S02]  /*5850*/  LEA R40, P3, R41, UR4, 0x1 ;  /* 0x0000000429287c11 */ /* 0x000fe4000f8608ff */
[----:B------:R-:W-:Y:S02]  /*5860*/  LEA.HI.X.SX32 R4, R4, R35, 0x1, P1 ;  /* 0x0000002304047211 */ /* 0x000fe400008f0eff */
[----:B------:R-:W-:Y:S02]  /*5870*/  IADD3 R39, R5, UR9, RZ ;  /* 0x0000000905277c10 */ /* 0x000fe4000fffe0ff */
[----:B------:R-:W-:-:S07]  /*5880*/  LEA.HI.X R41, R41, UR5, R4, 0x1, P3 ;  /* 0x0000000529297c11 */ /* 0x000fce00098f0c04 */
.L_x_3528:
[----:B------:R-:W-:Y:S01]  /*5890*/  IMAD.MOV.U32 R42, RZ, RZ, R40 ;  /* 0x000000ffff2a7224 */ /* 0x000fe200078e0028 */
[----:B------:R-:W0:Y:S01]  /*58a0*/  LDS.U16 R44, [R39+-0x8] ;  /* 0xfffff800272c7984 */ /* 0x000e220000000400 */
[----:B------:R-:W-:-:S03]  /*58b0*/  IMAD.MOV.U32 R43, RZ, RZ, R41 ;  /* 0x000000ffff2b7224 */ /* 0x000fc600078e0029 */
[----:B------:R-:W1:Y:S04]  /*58c0*/  LDS.U16 R46, [R39+-0x4] ;  /* 0xfffffc00272e7984 */ /* 0x000e680000000400 */
[----:B------:R-:W2:Y:S04]  /*58d0*/  LDG.E.128 R4, desc[UR36][R42.64] ;  /* 0x000000242a047981 */ /* 0x000ea8000c1e1d00 */
[----:B------:R-:W3:Y:S04]  /*58e0*/  LDG.E.128 R12, desc[UR36][R42.64+0x240] ;  /* 0x000240242a0c7981 */ /* 0x000ee8000c1e1d00 */
[----:B------:R-:W4:Y:S04]  /*58f0*/  LDG.E.128 R16, desc[UR36][R42.64+0x480] ;  /* 0x000480242a107981 */ /* 0x000f28000c1e1d00 */
[----:B------:R2:W4:Y:S01]  /*5900*/  LDG.E.128 R20, desc[UR36][R42.64+0x6c0] ;  /* 0x0006c0242a147981 */ /* 0x000522000c1e1d00 */
[----:B------:R-:W-:Y:S01]  /*5910*/  IADD3 R40, P1, R42, 0x900, RZ ;  /* 0x000009002a287810 */ /* 0x000fe20007f3e0ff */
[----:B------:R-:W-:-:S02]  /*5920*/  VIADD R37, R37, 0x8 ;  /* 0x0000000825257836 */ /* 0x000fc40000000000 */
[----:B------:R-:W4:Y:S01]  /*5930*/  LDS.U16 R48, [R39] ;  /* 0x0000000027307984 */ /* 0x000f220000000400 */
[----:B------:R-:W-:Y:S02]  /*5940*/  IADD3.X R41, RZ, R43, RZ, P1, !PT ;  /* 0x0000002bff297210 */ /* 0x000fe40000ffe4ff */
[----:B------:R-:W-:Y:S01]  /*5950*/  ISETP.GE.AND P1, PT, R37, R38, PT ;  /* 0x000000262500720c */ /* 0x000fe20003f26270 */
[----:B0-----:R-:W-:Y:S02]  /*5960*/  HADD2.F32 R44, -RZ, R44.H0_H0 ;  /* 0x2000002cff2c7230 */ /* 0x001fe40000004100 */
[----:B-1----:R-:W-:Y:S02]  /*5970*/  HADD2.F32 R46, -RZ, R46.H0_H0 ;  /* 0x2000002eff2e7230 */ /* 0x002fe40000004100 */
[----:B--2---:R-:W-:Y:S02]  /*5980*/  HADD2.F32 R47, -RZ, R4.H1_H1 ;  /* 0x30000004ff2f7230 */ /* 0x004fe40000004100 */
[----:B------:R-:W-:-:S02]  /*5990*/  HADD2.F32 R42, -RZ, R6.H0_H0 ;  /* 0x20000006ff2a7230 */ /* 0x000fc40000004100 */
[----:B------:R-:W-:Y:S02]  /*59a0*/  HADD2.F32 R43, -RZ, R6.H1_H1 ;  /* 0x30000006ff2b7230 */ /* 0x000fe40000004100 */
[C---:B------:R-:W-:Y:S01]  /*59b0*/  FFMA.FTZ R47, R44.reuse, R47, R30 ;  /* 0x0000002f2c2f7223 */ /* 0x040fe2000001001e */
[----:B------:R-:W-:Y:S01]  /*59c0*/  HADD2.F32 R45, -RZ, R4.H0_H0 ;  /* 0x20000004ff2d7230 */ /* 0x000fe20000004100 */
[----:B------:R-:W0:Y:S01]  /*59d0*/  LDS.U16 R30, [R39+0x4] ;  /* 0x00000400271e7984 */ /* 0x000e220000000400 */
[----:B------:R-:W-:Y:S02]  /*59e0*/  HADD2.F32 R6, -RZ, R7.H0_H0 ;  /* 0x20000007ff067230 */ /* 0x000fe40000004100 */
[C---:B------:R-:W-:Y:S01]  /*59f0*/  FFMA.FTZ R43, R44.reuse, R43, R24 ;  /* 0x0000002b2c2b7223 */ /* 0x040fe20000010018 */
[--C-:B------:R-:W-:Y:S02]  /*5a00*/  HADD2.F32 R4, -RZ, R5.reuse.H0_H0 ;  /* 0x20000005ff047230 */ /* 0x100fe40000004100 */
[----:B------:R-:W-:Y:S01]  /*5a10*/  FFMA.FTZ R42, R44, R42, R27 ;  /* 0x0000002a2c2a7223 */ /* 0x000fe2000001001b */
[----:B------:R-:W-:-:S02]  /*5a20*/  HADD2.F32 R5, -RZ, R5.H1_H1 ;  /* 0x30000005ff057230 */ /* 0x000fc40000004100 */
[C---:B------:R-:W-:Y:S01]  /*5a30*/  FFMA.FTZ R6, R44.reuse, R6, R25 ;  /* 0x000000062c067223 */ /* 0x040fe20000010019 */
[----:B------:R-:W-:Y:S02]  /*5a40*/  HADD2.F32 R7, -RZ, R7.H1_H1 ;  /* 0x30000007ff077230 */ /* 0x000fe40000004100 */
[C---:B------:R-:W-:Y:S01]  /*5a50*/  FFMA.FTZ R4, R44.reuse, R4, R29 ;  /* 0x000000042c047223 */ /* 0x040fe2000001001d */
[--C-:B---3--:R-:W-:Y:S02]  /*5a60*/  HADD2.F32 R25, -RZ, R13.reuse.H0_H0 ;  /* 0x2000000dff197230 */ /* 0x108fe40000004100 */
[C---:B------:R-:W-:Y:S01]  /*5a70*/  FFMA.FTZ R5, R44.reuse, R5, R26 ;  /* 0x000000052c057223 */ /* 0x040fe2000001001a */
[----:B------:R-:W-:Y:S02]  /*5a80*/  HADD2.F32 R24, -RZ, R13.H1_H1 ;  /* 0x3000000dff187230 */ /* 0x000fe40000004100 */
[----:B------:R-:W-:Y:S01]  /*5a90*/  FFMA.FTZ R7, R44, R7, R0 ;  /* 0x000000072c077223 */ /* 0x000fe20000010000 */
[----:B------:R-:W-:-:S02]  /*5aa0*/  HADD2.F32 R27, -RZ, R15.H0_H0 ;  /* 0x2000000fff1b7230 */ /* 0x000fc40000004100 */
[C---:B------:R-:W-:Y:S01]  /*5ab0*/  FFMA.FTZ R4, R46.reuse, R25, R4 ;  /* 0x000000192e047223 */ /* 0x040fe20000010004 */
[----:B------:R-:W-:Y:S02]  /*5ac0*/  HADD2.F32 R26, -RZ, R15.H1_H1 ;  /* 0x3000000fff1a7230 */ /* 0x000fe40000004100 */
[----:B------:R-:W-:Y:S01]  /*5ad0*/  FFMA.FTZ R5, R46, R24, R5 ;  /* 0x000000182e057223 */ /* 0x000fe20000010005 */
[----:B------:R-:W-:Y:S02]  /*5ae0*/  HADD2.F32 R0, -RZ, R12.H0_H0 ;  /* 0x2000000cff007230 */ /* 0x000fe40000004100 */
[----:B------:R-:W-:Y:S01]  /*5af0*/  FFMA.FTZ R45, R44, R45, R31 ;  /* 0x0000002d2c2d7223 */ /* 0x000fe2000001001f */
[----:B------:R-:W-:Y:S02]  /*5b00*/  HADD2.F32 R13, -RZ, R14.H0_H0 ;  /* 0x2000000eff0d7230 */ /* 0x000fe40000004100 */
[----:B------:R-:W-:Y:S01]  /*5b10*/  FFMA.FTZ R6, R46, R27, R6 ;  /* 0x0000001b2e067223 */ /* 0x000fe20000010006 */
[----:B------:R-:W-:-:S02]  /*5b20*/  HADD2.F32 R12, -RZ, R12.H1_H1 ;  /* 0x3000000cff0c7230 */ /* 0x000fc40000004100 */
[C---:B------:R-:W-:Y:S01]  /*5b30*/  FFMA.FTZ R7, R46.reuse, R26, R7 ;  /* 0x0000001a2e077223 */ /* 0x040fe20000010007 */
[----:B------:R-:W-:Y:S02]  /*5b40*/  HADD2.F32 R14, -RZ, R14.H1_H1 ;  /* 0x3000000eff0e7230 */ /* 0x000fe40000004100 */
[C---:B------:R-:W-:Y:S01]  /*5b50*/  FFMA.FTZ R0, R46.reuse, R0, R45 ;  /* 0x000000002e007223 */ /* 0x040fe2000001002d */
[--C-:B----4-:R-:W-:Y:S02]  /*5b60*/  HADD2.F32 R24, -RZ, R16.reuse.H0_H0 ;  /* 0x20000010ff187230 */ /* 0x110fe40000004100 */
[C---:B------:R-:W-:Y:S01]  /*5b70*/  FFMA.FTZ R12, R46.reuse, R12, R47 ;  /* 0x0000000c2e0c7223 */ /* 0x040fe2000001002f */
[----:B------:R-:W-:Y:S02]  /*5b80*/  HADD2.F32 R25, -RZ, R16.H1_H1 ;  /* 0x30000010ff197230 */ /* 0x000fe40000004100 */
[----:B------:R-:W-:Y:S01]  /*5b90*/  FFMA.FTZ R13, R46, R13, R42 ;  /* 0x0000000d2e0d7223 */ /* 0x000fe2000001002a */
[----:B------:R-:W-:-:S02]  /*5ba0*/  HADD2.F32 R27, -RZ, R17.H0_H0 ;  /* 0x20000011ff1b7230 */ /* 0x000fc40000004100 */
[----:B------:R-:W-:Y:S01]  /*5bb0*/  FFMA.FTZ R14, R46, R14, R43 ;  /* 0x0000000e2e0e7223 */ /* 0x000fe2000001002b */
[----:B------:R-:W-:Y:S02]  /*5bc0*/  HADD2.F32 R16, -RZ, R17.H1_H1 ;  /* 0x30000011ff107230 */ /* 0x000fe40000004100 */
[--C-:B------:R-:W-:Y:S02]  /*5bd0*/  HADD2.F32 R26, -RZ, R18.reuse.H0_H0 ;  /* 0x20000012ff1a7230 */ /* 0x100fe40000004100 */
[----:B------:R-:W-:Y:S02]  /*5be0*/  HADD2.F32 R17, -RZ, R18.H1_H1 ;  /* 0x30000012ff117230 */ /* 0x000fe40000004100 */
[----:B------:R-:W-:Y:S02]  /*5bf0*/  HADD2.F32 R15, -RZ, R48.H0_H0 ;  /* 0x20000030ff0f7230 */ /* 0x000fe40000004100 */
[--C-:B------:R-:W-:Y:S02]  /*5c00*/  HADD2.F32 R29, -RZ, R19.reuse.H0_H0 ;  /* 0x20000013ff1d7230 */ /* 0x100fe40000004100 */
[----:B------:R-:W-:-:S02]  /*5c10*/  HADD2.F32 R18, -RZ, R19.H1_H1 ;  /* 0x30000013ff127230 */ /* 0x000fc40000004100 */
        /* <DEDUP_REMOVED lines=8> */
[----:B0-----:R-:W-:Y:S02]  /*5ca0*/  HADD2.F32 R15, -RZ, R30.H0_H0 ;  /* 0x2000001eff0f7230 */ /* 0x001fe40000004100 */
[----:B------:R-:W-:-:S02]  /*5cb0*/  HADD2.F32 R31, -RZ, R20.H0_H0 ;  /* 0x20000014ff1f7230 */ /* 0x000fc40000004100 */
[----:B------:R-:W-:Y:S02]  /*5cc0*/  HADD2.F32 R17, -RZ, R20.H1_H1 ;  /* 0x30000014ff117230 */ /* 0x000fe40000004100 */
        /* <DEDUP_REMOVED lines=11> */
[----:B------:R-:W-:Y:S01]  /*5d80*/  FFMA.FTZ R24, R15, R19, R14 ;  /* 0x000000130f187223 */ /* 0x000fe2000001000e */
[----:B------:R-:W-:Y:S02]  /*5d90*/  VIADD R39, R39, 0x10 ;  /* 0x0000001027277836 */ /* 0x000fe40000000000 */
[C---:B------:R-:W-:Y:S01]  /*5da0*/  FFMA.FTZ R25, R15.reuse, R25, R6 ;  /* 0x000000190f197223 */ /* 0x040fe20000010006 */
[----:B------:R-:W-:Y:S01]  /*5db0*/  FFMA.FTZ R0, R15, R18, R7 ;  /* 0x000000120f007223 */ /* 0x000fe20000010007 */
[----:B------:R-:W-:Y:S06]  /*5dc0*/  @!P1 BRA `(.L_x_3528) ;  /* 0xfffffff800b09947 */ /* 0x000fec000383ffff */
.L_x_3524:
[----:B------:R-:W-:Y:S05]  /*5dd0*/  BSYNC B1 ;  /* 0x0000000000017941 */ /* 0x000fea0003800000 */
.L_x_3523:
        /* <DEDUP_REMOVED lines=59> */
.L_x_3532:
[----:B------:R-:W-:Y:S05]  /*6190*/  BSYNC B2 ;  /* 0x0000000000027941 */ /* 0x000fea0003800000 */
.L_x_3531:
[----:B------:R-:W-:-:S07]  /*61a0*/  IADD3 R33, R33, 0x2, RZ ;  /* 0x0000000221217810 */ /* 0x000fce0007ffe0ff */
.L_x_3530:
[----:B------:R-:W-:Y:S05]  /*61b0*/  BSYNC B1 ;  /* 0x0000000000017941 */ /* 0x000fea0003800000 */
.L_x_3529:
[----:B------:R-:W-:-:S13]  /*61c0*/  LOP3.LUT P1, RZ, R20, 0xfffffffe, RZ, 0xc0, !PT ;  /* 0xfffffffe14ff7812 */ /* 0x000fda000782c0ff */
[----:B------:R-:W-:Y:S05]  /*61d0*/  @!P1 BRA `(.L_x_3522) ;  /* 0x0000000400c89947 */ /* 0x000fea0003800000 */
[----:B------:R-:W-:Y:S01]  /*61e0*/  LEA R4, R33, UR8, 0x1 ;  /* 0x0000000821047c11 */ /* 0x000fe2000f8e08ff */
[----:B------:R-:W-:Y:S02]  /*61f0*/  IMAD.U32 R5, RZ, RZ, UR42 ;  /* 0x0000002aff057e24 */ /* 0x000fe4000f8e00ff */
[----:B------:R-:W-:Y:S02]  /*6200*/  IMAD.MOV.U32 R12, RZ, RZ, RZ ;  /* 0x000000ffff0c7224 */ /* 0x000fe400078e00ff */
[----:B------:R-:W-:-:S05]  /*6210*/  IMAD R4, R5, -0x2, R4 ;  /* 0xfffffffe05047824 */ /* 0x000fca00078e0204 */
[----:B------:R-:W-:-:S07]  /*6220*/  IADD3 R13, R4, UR9, RZ ;  /* 0x00000009040d7c10 */ /* 0x000fce000fffe0ff */
.L_x_3537:
[----:B------:R-:W1:Y:S01]  /*6230*/  LDC R23, c[0x0][0x284] ;  /* 0x0000a100ff177b82 */ /* 0x000e620000000800 */
[----:B------:R-:W-:Y:S01]  /*6240*/  VIADD R22, R33, 0x2 ;  /* 0x0000000221167836 */ /* 0x000fe20000000000 */
        /* <DEDUP_REMOVED lines=52> */
.L_x_3534:
[----:B------:R-:W-:Y:S05]  /*6590*/  BSYNC B1 ;  /* 0x0000000000017941 */ /* 0x000fea0003800000 */
.L_x_3533:
        /* <DEDUP_REMOVED lines=49> */
.L_x_3536:
[----:B------:R-:W-:Y:S05]  /*68b0*/  BSYNC B1 ;  /* 0x0000000000017941 */ /* 0x000fea0003800000 */
.L_x_3535:
[----:B------:R-:W-:Y:S02]  /*68c0*/  VIADD R33, R33, 0x4 ;  /* 0x0000000421217836 */ /* 0x000fe40000000000 */
[----:B------:R-:W-:-:S03]  /*68d0*/  VIADD R12, R12, 0x8 ;  /* 0x000000080c0c7836 */ /* 0x000fc60000000000 */
[----:B------:R-:W-:-:S13]  /*68e0*/  ISETP.GE.AND P1, PT, R33, UR40, PT ;  /* 0x0000002821007c0c */ /* 0x000fda000bf26270 */
[----:B------:R-:W-:Y:S05]  /*68f0*/  @!P1 BRA `(.L_x_3537) ;  /* 0xfffffff8004c9947 */ /* 0x000fea000383ffff */
.L_x_3522:
[----:B------:R-:W-:Y:S05]  /*6900*/  BSYNC B0 ;  /* 0x0000000000007941 */ /* 0x000fea0003800000 */
.L_x_3521:
        /* <DEDUP_REMOVED lines=11> */
[----:B0-----:R-:W-:Y:S01]  /*69c0*/  MOV R6, UR4 ;  /* 0x0000000400067c02 */ /* 0x001fe20008000f00 */
[----:B------:R-:W-:Y:S02]  /*69d0*/  @UP0 ULDC.64 UR4, c[0x0][0x2e8] ;  /* 0x0000ba0000040ab9 */ /* 0x000fe40000000a00 */
[----:B------:R-:W-:Y:S01]  /*69e0*/  IMAD.U32 R5, RZ, RZ, UR5 ;  /* 0x00000005ff057e24 */ /* 0x000fe2000f8e00ff */
[----:B------:R-:W-:Y:S01]  /*69f0*/  UIMAD UR5, UR45, 0x90, URZ ;  /* 0x000000902d0578a4 */ /* 0x000fe2000f8e023f */
[----:B------:R-:W-:-:S03]  /*6a00*/  IMAD.U32 R4, RZ, RZ, UR4 ;  /* 0x00000004ff047e24 */ /* 0x000fc6000f8e00ff */
[----:B------:R-:W0:Y:S01]  /*6a10*/  @P2 LDC.64 R12, c[0x0][0x238] ;  /* 0x00008e00ff0c2b82 */ /* 0x000e220000000a00 */
[----:B------:R-:W-:Y:S01]  /*6a20*/  UIMAD UR4, UR6, 0x90, URZ ;  /* 0x00000090060478a4 */ /* 0x000fe2000f8e023f */
[----:B------:R-:W-:Y:S01]  /*6a30*/  @P3 IMAD R7, R6, 0x90, R3 ;  /* 0x0000009006073824 */ /* 0x000fe200078e0203 */
[----:B------:R-:W-:Y:S02]  /*6a40*/  UIMAD UR5, UR44, UR7, UR5 ;  /* 0x000000072c0572a4 */ /* 0x000fe4000f8e0205 */
[----:B------:R-:W-:Y:S01]  /*6a50*/  UISETP.NE.AND UP0, UPT, UR7, URZ, UPT ;  /* 0x0000003f0700728c */ /* 0x000fe2000bf05270 */
[----:B------:R-:W-:-:S03]  /*6a60*/  @P3 IMAD.WIDE R4, R7, 0x2, R4 ;  /* 0x0000000207043825 */ /* 0x000fc600078e0204 */
[----:B------:R-:W-:-:S03]  /*6a70*/  USEL UR4, UR4, UR5, !UP0 ;  /* 0x0000000504047287 */ /* 0x000fc6000c000000 */
[----:B------:R-:W5:Y:S03]  /*6a80*/  @P3 LDG.E.128 R4, desc[UR36][R4.64] ;  /* 0x0000002404043981 */ /* 0x000f66000c1e1d00 */
[----:B------:R-:W-:-:S05]  /*6a90*/  IADD3 R19, R3, UR4, RZ ;  /* 0x0000000403137c10 */ /* 0x000fca000fffe0ff */
        /* <DEDUP_REMOVED lines=8> */
[----:B------:R-:W-:Y:S01]  /*6b20*/  IMAD.U32 R17, RZ, RZ, UR4 ;  /* 0x00000004ff117e24 */ /* 0x000fe2000f8e00ff */
[----:B------:R-:W-:Y:S01]  /*6b30*/  IADD3 R32, P1, R32, UR4, RZ ;  /* 0x0000000420207c10 */ /* 0x000fe2000ff3e0ff */
        /* <DEDUP_REMOVED lines=22> */
[----:B------:R-:W-:Y:S01]  /*6ca0*/  I2F.S8 R21, R21 ;  /* 0x0000001500157306 */ /* 0x000fe20000001400 */
[-C--:B---3--:R-:W-:Y:S01]  /*6cb0*/  FMUL.FTZ R23, R20, R15.reuse ;  /* 0x0000000f14177220 */ /* 0x088fe20000410000 */
[----:B-1----:R-:W-:-:S06]  /*6cc0*/  FMUL.FTZ R20, R19, R15 ;  /* 0x0000000f13147220 */ /* 0x002fcc0000410000 */
[----:B------:R-:W1:Y:S08]  /*6cd0*/  I2F.S16 R22, R22 ;  /* 0x0000001600167306 */ /* 0x000e700000101400 */
[----:B------:R2:W3:Y:S01]  /*6ce0*/  I2F.S8 R18, R32 ;  /* 0x0000002000127306 */ /* 0x0004e20000001400 */
[----:B-1----:R-:W-:-:S07]  /*6cf0*/  FMUL.FTZ R33, R22, R15 ;  /* 0x0000000f16217220 */ /* 0x002fce0000410000 */
[----:B------:R-:W1:Y:S01]  /*6d00*/  I2F.S16 R12, R12 ;  /* 0x0000000c000c7306 */ /* 0x000e620000101400 */
[-C--:B--2---:R-:W-:Y:S01]  /*6d10*/  FMUL.FTZ R32, R21, R15.reuse ;  /* 0x0000000f15207220 */ /* 0x084fe20000410000 */
[----:B---3--:R-:W-:-:S06]  /*6d20*/  FMUL.FTZ R18, R18, R15 ;  /* 0x0000000f12127220 */ /* 0x008fcc0000410000 */
[----:B------:R-:W2:Y:S01]  /*6d30*/  I2F.S16 R14, R14 ;  /* 0x0000000e000e7306 */ /* 0x000ea20000101400 */
[----:B-1----:R-:W-:-:S07]  /*6d40*/  FMUL.FTZ R19, R12, R15 ;  /* 0x0000000f0c137220 */ /* 0x002fce0000410000 */
[----:B------:R-:W1:Y:S01]  /*6d50*/  I2F.S16 R13, R13 ;  /* 0x0000000d000d7306 */ /* 0x000e620000101400 */
[----:B------:R-:W-:Y:S01]  /*6d60*/  F2FP.F16.F32.PACK_AB R12, R19, R18 ;  /* 0x00000012130c723e */ /* 0x000fe200000000ff */
[----:B--2---:R-:W-:-:S05]  /*6d70*/  FMUL.FTZ R22, R14, R15 ;  /* 0x0000000f0e167220 */ /* 0x004fca0000410000 */
[----:B------:R-:W-:Y:S01]  /*6d80*/  F2FP.F16.F32.PACK_AB R14, R22, R23 ;  /* 0x00000017160e723e */ /* 0x000fe200000000ff */
[----:B-1----:R-:W-:Y:S01]  /*6d90*/  FMUL.FTZ R21, R13, R15 ;  /* 0x0000000f0d157220 */ /* 0x002fe20000410000 */
[----:B------:R-:W-:-:S04]  /*6da0*/  F2FP.F16.F32.PACK_AB R15, R33, R32 ;  /* 0x00000020210f723e */ /* 0x000fc800000000ff */
[----:B------:R-:W-:-:S07]  /*6db0*/  F2FP.F16.F32.PACK_AB R13, R21, R20 ;  /* 0x00000014150d723e */ /* 0x000fce00000000ff */
.L_x_3540:
[----:B-----5:R-:W-:Y:S01]  /*6dc0*/  HFMA2.MMA R8, R12, 1, 1, R8 ;  /* 0x3c003c000c087835 */ /* 0x020fe20000000008 */
[----:B------:R-:W-:Y:S01]  /*6dd0*/  HADD2 R9, R13, R9 ;  /* 0x000000090d097230 */ /* 0x000fe20000000000 */
[----:B------:R-:W-:Y:S01]  /*6de0*/  HFMA2.MMA R10, R14, 1, 1, R10 ;  /* 0x3c003c000e0a7835 */ /* 0x000fe2000000000a */
[----:B------:R-:W-:Y:S02]  /*6df0*/  HADD2 R11, R15, R11 ;  /* 0x0000000b0f0b7230 */ /* 0x000fe40000000000 */
[----:B0-----:R-:W-:Y:S02]  /*6e00*/  HADD2.F32 R34, -RZ, R34.H0_H0 ;  /* 0x20000022ff227230 */ /* 0x001fe40000004100 */
        /* <DEDUP_REMOVED lines=21> */
.L_x_3539:
[----:B------:R-:W-:Y:S05]  /*6f60*/  BSYNC B0 ;  /* 0x0000000000007941 */ /* 0x000fea0003800000 */
.L_x_3538:
        /* <DEDUP_REMOVED lines=10> */
[----:B0-----:R-:W-:Y:S02]  /*7010*/  F2FP.F16.F32.PACK_AB R6, R24, R27 ;  /* 0x0000001b1806723e */ /* 0x001fe400000000ff */
[----:B------:R-:W-:-:S05]  /*7020*/  F2FP.F16.F32.PACK_AB R7, R0, R25 ;  /* 0x000000190007723e */ /* 0x000fca00000000ff */
[----:B------:R1:W-:Y:S02]  /*7030*/  STS.128 [R28+-0x120], R4 ;  /* 0xfffee0041c007388 */ /* 0x0003e40000000c00 */
.L_x_3542:
[----:B------:R-:W-:Y:S05]  /*7040*/  WARPSYNC.ALL ;  /* 0x0000000000007948 */ /* 0x000fea0003800000 */
[----:B------:R-:W-:Y:S06]  /*7050*/  BAR.SYNC.DEFER_BLOCKING 0x0 ;  /* 0x0000000000007b1d */ /* 0x000fec0000010000 */
[----:B------:R-:W-:Y:S04]  /*7060*/  BSSY B0, `(.L_x_3543) ;  /* 0x0000013000007945 */ /* 0x000fe80003800000 */
[----:B------:R-:W-:Y:S05]  /*7070*/  @P2 BRA `(.L_x_3544) ;  /* 0x0000000000442947 */ /* 0x000fea0003800000 */
[----:B01----:R-:W0:Y:S02]  /*7080*/  LDS.128 R4, [R28] ;  /* 0x000000001c047984 */ /* 0x003e240000000c00 */
[--C-:B0----5:R-:W-:Y:S02]  /*7090*/  HADD2.F32 R8, -RZ, R4.reuse.H0_H0 ;  /* 0x20000004ff087230 */ /* 0x121fe40000004100 */
        /* <DEDUP_REMOVED lines=15> */
.L_x_3544:
[----:B------:R-:W-:Y:S05]  /*7190*/  BSYNC B0 ;  /* 0x0000000000007941 */ /* 0x000fea0003800000 */
.L_x_3543:
[----:B------:R-:W-:Y:S06]  /*71a0*/  BAR.SYNC.DEFER_BLOCKING 0x0 ;  /* 0x0000000000007b1d */ /* 0x000fec0000010000 */
.L_x_3541:
[----:B------:R-:W-:-:S05]  /*71b0*/  VIADD R2, R2, 0x1f ;  /* 0x0000001f02027836 */ /* 0x000fca0000000000 */
[----:B------:R-:W-:-:S13]  /*71c0*/  ISETP.GT.U32.OR P0, PT, R2, 0x3e, P0 ;  /* 0x0000003e0200780c */ /* 0x000fda0000704470 */
[----:B------:R-:W-:Y:S05]  /*71d0*/  @P0 EXIT ;  /* 0x000000000000094d */ /* 0x000fea0003800000 */
[----:B------:R-:W2:Y:S02]  /*71e0*/  LDC R2, c[0x0][0x308] ;  /* 0x0000c200ff027b82 */ /* 0x000ea40000000800 */
[----:B--2---:R-:W-:-:S13]  /*71f0*/  ISETP.NE.AND P0, PT, R2, 0x2, PT ;  /* 0x000000020200780c */ /* 0x004fda0003f05270 */
[----:B------:R-:W-:Y:S05]  /*7200*/  @!P0 BRA `(.L_x_3545) ;  /* 0x0000000000348947 */ /* 0x000fea0003800000 */
[----:B-1----:R-:W1:Y:S01]  /*7210*/  LDC.64 R4, c[0x0][0x210] ;  /* 0x00008400ff047b82 */ /* 0x002e620000000a00 */
[----:B------:R-:W-:Y:S02]  /*7220*/  MOV R2, UR6 ;  /* 0x0000000600027c02 */ /* 0x000fe40008000f00 */
        /* <DEDUP_REMOVED lines=11> */
.L_x_3545:
[----:B-1----:R-:W1:Y:S01]  /*72e0*/  LDC.64 R4, c[0x0][0x300] ;  /* 0x0000c000ff047b82 */ /* 0x002e620000000a00 */
        /* <DEDUP_REMOVED lines=23> */
[----:B------:R-:W-:-:S02]  /*7460*/  PRMT R5, R5, 0x7710, RZ ;  /* 0x0000771005057816 */ /* 0x000fc400000000ff */
[----:B------:R-:W-:Y:S02]  /*7470*/  SHF.L.U64.HI R4, R8, 0x10, RZ ;  /* 0x0000001008047819 */ /* 0x000fe400000102ff */
[----:B--2---:R-:W-:Y:S01]  /*7480*/  PRMT R31, R31, 0x8880, RZ ;  /* 0x000088801f1f7816 */ /* 0x004fe200000000ff */
[----:B------:R-:W2:Y:S01]  /*7490*/  F2I.S8.NTZ R24, R24 ;  /* 0x0000001800187305 */ /* 0x000ea20000202100 */
[----:B0-----:R-:W-:-:S04]  /*74a0*/  LOP3.LUT R7, R5, 0xff, RZ, 0xc0, !PT ;  /* 0x000000ff05077812 */ /* 0x001fc800078ec0ff */
[----:B------:R-:W-:Y:S02]  /*74b0*/  SHF.L.U64.HI R5, R7, 0x18, RZ ;  /* 0x0000001807057819 */ /* 0x000fe400000102ff */
[----:B-1----:R-:W-:Y:S01]  /*74c0*/  PRMT R27, R27, 0x8880, RZ ;  /* 0x000088801b1b7816 */ /* 0x002fe200000000ff */
[----:B------:R-:W0:Y:S01]  /*74d0*/  F2I.S8.NTZ R25, R25 ;  /* 0x0000001900197305 */ /* 0x000e220000202100 */
[----:B------:R-:W-:Y:S01]  /*74e0*/  LOP3.LUT R5, R5, R4, R10, 0xfe, !PT ;  /* 0x0000000405057212 */ /* 0x000fe200078efe0a */
[----:B------:R-:W-:Y:S01]  /*74f0*/  IMAD.U32 R10, RZ, RZ, UR6 ;  /* 0x00000006ff0a7e24 */ /* 0x000fe2000f8e00ff */
[----:B------:R-:W-:Y:S01]  /*7500*/  PRMT R2, R27, 0x7710, RZ ;  /* 0x000077101b027816 */ /* 0x000fe200000000ff */
[----:B------:R-:W-:Y:S02]  /*7510*/  IMAD.U32 R4, R8, 0x10000, RZ ;  /* 0x0001000008047824 */ /* 0x000fe400078e00ff */
[----:B------:R-:W-:Y:S01]  /*7520*/  IMAD R8, R10, 0x90, R3 ;  /* 0x000000900a087824 */ /* 0x000fe200078e0203 */
[----:B--2---:R-:W-:Y:S01]  /*7530*/  PRMT R24, R24, 0x8880, RZ ;  /* 0x0000888018187816 */ /* 0x004fe200000000ff */
[----:B------:R1:W2:Y:S01]  /*7540*/  F2I.S8.NTZ R6, R0 ;  /* 0x0000000000067305 */ /* 0x0002a20000202100 */
[----:B------:R-:W-:-:S04]  /*7550*/  LOP3.LUT R2, R2, 0xff, RZ, 0xc0, !PT ;  /* 0x000000ff02027812 */ /* 0x000fc800078ec0ff */
[----:B------:R-:W-:Y:S02]  /*7560*/  LOP3.LUT R5, R2, 0xffffff00, R5, 0xf8, !PT ;  /* 0xffffff0002057812 */ /* 0x000fe400078ef805 */
[----:B0-----:R-:W-:Y:S02]  /*7570*/  PRMT R25, R25, 0x8880, RZ ;  /* 0x0000888019197816 */ /* 0x001fe400000000ff */
[----:B-1----:R-:W-:-:S04]  /*7580*/  PRMT R0, R31, 0x7710, RZ ;  /* 0x000077101f007816 */ /* 0x002fc800000000ff */
[----:B------:R-:W-:Y:S02]  /*7590*/  PRMT R9, R0, 0x6540, R9 ;  /* 0x0000654000097816 */ /* 0x000fe40000000009 */
[----:B------:R-:W-:Y:S02]  /*75a0*/  PRMT R0, R24, 0x7710, RZ ;  /* 0x0000771018007816 */ /* 0x000fe400000000ff */
[----:B--2---:R-:W-:Y:S02]  /*75b0*/  PRMT R6, R6, 0x8880, RZ ;  /* 0x0000888006067816 */ /* 0x004fe400000000ff */
[----:B------:R-:W-:Y:S02]  /*75c0*/  PRMT R2, R0, 0x7604, RZ ;  /* 0x0000760400027816 */ /* 0x000fe400000000ff */
        /* <DEDUP_REMOVED lines=12> */
.L_x_3502:
[----:B------:R-:W-:Y:S01]  /*7690*/  MOV R12, 0x10 ;  /* 0x00000010000c7802 */ /* 0x000fe20000000f00 */
[----:B------:R-:W-:Y:S02]  /*76a0*/  IMAD.MOV.U32 R11, RZ, RZ, 0x1f ;  /* 0x0000001fff0b7424 */ /* 0x000fe400078e00ff */
[----:B------:R-:W-:-:S07]  /*76b0*/  IMAD.MOV.U32 R15, RZ, RZ, -0x1 ;  /* 0xffffffffff0f7424 */ /* 0x000fce00078e00ff */
[----:B-1----:R-:W-:Y:S05]  /*76c0*/  WARPSYNC.COLLECTIVE R15, `(.L_x_3546) ;  /* 0x000000000f087348 */ /* 0x002fea0003c00000 */
[----:B------:R0:W2:Y:S02]  /*76d0*/  SHFL.BFLY P6, R14, R13, R12, R11 ;  /* 0x0c00000c0d0e7389 */ /* 0x0000a400000c000b */
[----:B012---:R-:W-:Y:S01]  /*76e0*/  ENDCOLLECTIVE ;  /* 0x000000000000791b */ /* 0x007fe20003800000 */
.L_x_3546:
[----:B------:R-:W-:Y:S02]  /*76f0*/  IMAD.MOV.U32 R12, RZ, RZ, 0x8 ;  /* 0x00000008ff0c7424 */ /* 0x000fe400078e00ff */
[----:B------:R-:W-:-:S05]  /*7700*/  FADD.FTZ R0, R13, R14 ;  /* 0x0000000e0d007221 */ /* 0x000fca0000010000 */
[----:B------:R-:W-:-:S07]  /*7710*/  MOV R13, R0 ;  /* 0x00000000000d7202 */ /* 0x000fce0000000f00 */
[----:B------:R-:W-:Y:S05]  /*7720*/  WARPSYNC.COLLECTIVE R15, `(.L_x_3547) ;  /* 0x000000000f087348 */ /* 0x000fea0003c00000 */
[----:B------:R0:W1:Y:S02]  /*7730*/  SHFL.BFLY P6, R14, R13, R12, R11 ;  /* 0x0c00000c0d0e7389 */ /* 0x00006400000c000b */
[----:B01----:R-:W-:Y:S01]  /*7740*/  ENDCOLLECTIVE ;  /* 0x000000000000791b */ /* 0x003fe20003800000 */
.L_x_3547:
[----:B------:R-:W-:Y:S01]  /*7750*/  MOV R12, 0x4 ;  /* 0x00000004000c7802 */ /* 0x000fe20000000f00 */
[----:B------:R-:W-:-:S04]  /*7760*/  FADD.FTZ R3, R0, R14 ;  /* 0x0000000e00037221 */ /* 0x000fc80000010000 */
[----:B------:R-:W-:-:S07]  /*7770*/  IMAD.MOV.U32 R13, RZ, RZ, R3 ;  /* 0x000000ffff0d7224 */ /* 0x000fce00078e0003 */
[----:B------:R-:W-:Y:S05]  /*7780*/  WARPSYNC.COLLECTIVE R15, `(.L_x_3548) ;  /* 0x000000000f087348 */ /* 0x000fea0003c00000 */
[----:B------:R0:W1:Y:S02]  /*7790*/  SHFL.BFLY P6, R14, R13, R12, R11 ;  /* 0x0c00000c0d0e7389 */ /* 0x00006400000c000b */
[----:B01----:R-:W-:Y:S01]  /*77a0*/  ENDCOLLECTIVE ;  /* 0x000000000000791b */ /* 0x003fe20003800000 */
.L_x_3548:
[----:B------:R-:W-:Y:S02]  /*77b0*/  IMAD.MOV.U32 R12, RZ, RZ, 0x2 ;  /* 0x00000002ff0c7424 */ /* 0x000fe400078e00ff */
[----:B------:R-:W-:-:S04]  /*77c0*/  FADD.FTZ R4, R3, R14 ;  /* 0x0000000e03047221 */ /* 0x000fc80000010000 */
[----:B------:R-:W-:-:S07]  /*77d0*/  IMAD.MOV.U32 R13, RZ, RZ, R4 ;  /* 0x000000ffff0d7224 */ /* 0x000fce00078e0004 */
[----:B------:R-:W-:Y:S05]  /*77e0*/  WARPSYNC.COLLECTIVE R15, `(.L_x_3549) ;  /* 0x000000000f087348 */ /* 0x000fea0003c00000 */
[----:B------:R0:W1:Y:S02]  /*77f0*/  SHFL.BFLY P6, R14, R13, R12, R11 ;  /* 0x0c00000c0d0e7389 */ /* 0x00006400000c000b */
[----:B01----:R-:W-:Y:S01]  /*7800*/  ENDCOLLECTIVE ;  /* 0x000000000000791b */ /* 0x003fe20003800000 */
.L_x_3549:
[----:B------:R-:W-:Y:S02]  /*7810*/  IMAD.MOV.U32 R12, RZ, RZ, 0x1 ;  /* 0x00000001ff0c7424 */ /* 0x000fe400078e00ff */
[----:B------:R-:W-:-:S05]  /*7820*/  FADD.FTZ R5, R4, R14 ;  /* 0x0000000e04057221 */ /* 0x000fca0000010000 */
[----:B------:R-:W-:-:S07]  /*7830*/  MOV R13, R5 ;  /* 0x00000005000d7202 */ /* 0x000fce0000000f00 */
[----:B------:R-:W-:Y:S05]  /*7840*/  WARPSYNC.COLLECTIVE R15, `(.L_x_3550) ;  /* 0x000000000f087348 */ /* 0x000fea0003c00000 */
[----:B------:R0:W1:Y:S02]  /*7850*/  SHFL.BFLY P6, R14, R13, R12, R11 ;  /* 0x0c00000c0d0e7389 */ /* 0x00006400000c000b */
[----:B01----:R-:W-:Y:S01]  /*7860*/  ENDCOLLECTIVE ;  /* 0x000000000000791b */ /* 0x003fe20003800000 */
.L_x_3550:
[----:B------:R-:W-:Y:S05]  /*7870*/  BRA `(.L_x_3551) ;  /* 0xffffffac00c47947 */ /* 0x000fea000383ffff */
.L_x_3506:
[----:B------:R-:W-:Y:S01]  /*7880*/  BSSY B1, `(.L_x_3552) ;  /* 0x0000007000017945 */ /* 0x000fe20003800000 */
[----:B------:R-:W-:Y:S01]  /*7890*/  IMAD.MOV.U32 R12, RZ, RZ, 0x2 ;  /* 0x00000002ff0c7424 */ /* 0x000fe200078e00ff */
[----:B------:R-:W-:Y:S01]  /*78a0*/  MOV R11, 0x1f ;  /* 0x0000001f000b7802 */ /* 0x000fe20000000f00 */
[----:B------:R-:W-:-:S07]  /*78b0*/  IMAD.MOV.U32 R15, RZ, RZ, -0x1 ;  /* 0xffffffffff0f7424 */ /* 0x000fce00078e00ff */
[----:B------:R-:W-:Y:S05]  /*78c0*/  WARPSYNC.COLLECTIVE R15, `(.L_x_3553) ;  /* 0x000000000f087348 */ /* 0x000fea0003c00000 */
[----:B------:R0:W1:Y:S02]  /*78d0*/  SHFL.BFLY P6, R14, R13, R12, R11 ;  /* 0x0c00000c0d0e7389 */ /* 0x00006400000c000b */
[----:B01----:R-:W-:Y:S01]  /*78e0*/  ENDCOLLECTIVE ;  /* 0x000000000000791b */ /* 0x003fe20003800000 */
.L_x_3553:
[----:B------:R-:W-:Y:S05]  /*78f0*/  BSYNC B1 ;  /* 0x0000000000017941 */ /* 0x000fea0003800000 */
.L_x_3552:
[----:B------:R-:W-:Y:S01]  /*7900*/  HFMA2.MMA R11, -RZ, RZ, 0, 1.847743988037109375e-06 ;  /* 0x0000001fff0b7435 */ /* 0x000fe200000001ff */
[----:B------:R-:W-:Y:S01]  /*7910*/  FADD.FTZ R13, R13, R14 ;  /* 0x0000000e0d0d7221 */ /* 0x000fe20000010000 */
[----:B------:R-:W-:Y:S02]  /*7920*/  IMAD.MOV.U32 R12, RZ, RZ, 0x1 ;  /* 0x00000001ff0c7424 */ /* 0x000fe400078e00ff */
[----:B------:R-:W-:-:S07]  /*7930*/  IMAD.MOV.U32 R15, RZ, RZ, -0x1 ;  /* 0xffffffffff0f7424 */ /* 0x000fce00078e00ff */
[----:B------:R-:W-:Y:S05]  /*7940*/  WARPSYNC.COLLECTIVE R15, `(.L_x_3554) ;  /* 0x000000000f087348 */ /* 0x000fea0003c00000 */
[----:B------:R0:W1:Y:S02]  /*7950*/  SHFL.BFLY P6, R14, R13, R12, R11 ;  /* 0x0c00000c0d0e7389 */ /* 0x00006400000c000b */
[----:B01----:R-:W-:Y:S01]  /*7960*/  ENDCOLLECTIVE ;  /* 0x000000000000791b */ /* 0x003fe20003800000 */
.L_x_3554:
[----:B------:R-:W-:Y:S05]  /*7970*/  BRA `(.L_x_3555) ;  /* 0xffffffcc00287947 */ /* 0x000fea000383ffff */
.L_x_3510:
[----:B------:R-:W-:Y:S01]  /*7980*/  BSSY B0, `(.L_x_3556) ;  /* 0x0000008000007945 */ /* 0x000fe20003800000 */
[----:B0-----:R-:W-:Y:S01]  /*7990*/  IMAD.MOV.U32 R13, RZ, RZ, R82 ;  /* 0x000000ffff0d7224 */ /* 0x001fe200078e0052 */
[----:B------:R-:W-:Y:S01]  /*79a0*/  MOV R12, 0x10 ;  /* 0x00000010000c7802 */ /* 0x000fe20000000f00 */
[----:B-1----:R-:W-:Y:S02]  /*79b0*/  IMAD.MOV.U32 R11, RZ, RZ, 0x1f ;  /* 0x0000001fff0b7424 */ /* 0x002fe400078e00ff */
[----:B------:R-:W-:-:S07]  /*79c0*/  IMAD.MOV.U32 R15, RZ, RZ, -0x1 ;  /* 0xffffffffff0f7424 */ /* 0x000fce00078e00ff */
[----:B---3--:R-:W-:Y:S05]  /*79d0*/  WARPSYNC.COLLECTIVE R15, `(.L_x_3557) ;  /* 0x000000000f087348 */ /* 0x008fea0003c00000 */
[----:B------:R0:W1:Y:S02]  /*79e0*/  SHFL.BFLY P6, R14, R13, R12, R11 ;  /* 0x0c00000c0d0e7389 */ /* 0x00006400000c000b */
[----:B01-3--:R-:W-:Y:S01]  /*79f0*/  ENDCOLLECTIVE ;  /* 0x000000000000791b */ /* 0x00bfe20003800000 */
.L_x_3557:
[----:B------:R-:W-:Y:S05]  /*7a00*/  BSYNC B0 ;  /* 0x0000000000007941 */ /* 0x000fea0003800000 */
.L_x_3556:
[----:B------:R-:W-:Y:S01]  /*7a10*/  HFMA2.MMA R12, -RZ, RZ, 0, 4.76837158203125e-07 ;  /* 0x00000008ff0c7435 */ /* 0x000fe200000001ff */
[----:B------:R-:W-:Y:S01]  /*7a20*/  FMNMX.FTZ R13, R14, R82, !PT ;  /* 0x000000520e0d7209 */ /* 0x000fe20007810000 */
[----:B------:R-:W-:Y:S02]  /*7a30*/  IMAD.MOV.U32 R11, RZ, RZ, 0x1f ;  /* 0x0000001fff0b7424 */ /* 0x000fe400078e00ff */
[----:B------:R-:W-:-:S07]  /*7a40*/  IMAD.MOV.U32 R15, RZ, RZ, -0x1 ;  /* 0xffffffffff0f7424 */ /* 0x000fce00078e00ff */
[----:B------:R-:W-:Y:S05]  /*7a50*/  WARPSYNC.COLLECTIVE R15, `(.L_x_3558) ;  /* 0x000000000f087348 */ /* 0x000fea0003c00000 */
[----:B------:R0:W1:Y:S02]  /*7a60*/  SHFL.BFLY P6, R14, R13, R12, R11 ;  /* 0x0c00000c0d0e7389 */ /* 0x00006400000c000b */
[----:B01----:R-:W-:Y:S01]  /*7a70*/  ENDCOLLECTIVE ;  /* 0x000000000000791b */ /* 0x003fe20003800000 */
.L_x_3558:
[----:B------:R-:W-:Y:S01]  /*7a80*/  IMAD.MOV.U32 R12, RZ, RZ, 0x4 ;  /* 0x00000004ff0c7424 */ /* 0x000fe200078e00ff */
[----:B------:R-:W-:-:S04]  /*7a90*/  FMNMX.FTZ R3, R13, R14, !PT ;  /* 0x0000000e0d037209 */ /* 0x000fc80007810000 */
[----:B------:R-:W-:-:S07]  /*7aa0*/  MOV R13, R3 ;  /* 0x00000003000d7202 */ /* 0x000fce0000000f00 */
[----:B------:R-:W-:Y:S05]  /*7ab0*/  WARPSYNC.COLLECTIVE R15, `(.L_x_3559) ;  /* 0x000000000f087348 */ /* 0x000fea0003c00000 */
[----:B------:R0:W1:Y:S02]  /*7ac0*/  SHFL.BFLY P6, R14, R13, R12, R11 ;  /* 0x0c00000c0d0e7389 */ /* 0x00006400000c000b */
[----:B01----:R-:W-:Y:S01]  /*7ad0*/  ENDCOLLECTIVE ;  /* 0x000000000000791b */ /* 0x003fe20003800000 */
.L_x_3559:
[----:B------:R-:W-:Y:S05]  /*7ae0*/  BRA `(.L_x_3560) ;  /* 0xffffffcc00a07947 */ /* 0x000fea000383ffff */
.L_x_3561:
        /* <DEDUP_REMOVED lines=9> */
.L_x_4255:


//--------------------- .text._ZN4mmha33masked_multihead_attention_kernelIfLi144ELi256ELi1ELi64ELi256ELb0ELb1EEEv26Multihead_attention_paramsIT_XT5_EE --------------------------
	.section	.text._ZN4mmha33masked_multihead_attention_kernelIfLi144ELi256ELi1ELi64ELi256ELb0ELb1EEEv26Multihead_attention_paramsIT_XT5_EE,"ax",@progbits
	.align	128
        .global         _ZN4mmha33masked_multihead_attention_kernelIfLi144ELi256ELi1ELi64ELi256ELb0ELb1EEEv26Multihead_attention_paramsIT_XT5_EE
        .type           _ZN4mmha33masked_multihead_attention_kernelIfLi144ELi256ELi1ELi64ELi256ELb0ELb1EEEv26Multihead_attention_paramsIT_XT5_EE,@function
        .size           _ZN4mmha33masked_multihead_attention_kernelIfLi144ELi256ELi1ELi64ELi256ELb0ELb1EEEv26Multihead_attention_paramsIT_XT5_EE,(.L_x_4256 - _ZN4mmha33masked_multihead_attention_kernelIfLi144ELi256ELi1ELi64ELi256ELb0ELb1EEEv26Multihead_attention_paramsIT_XT5_EE)
        .other          _ZN4mmha33masked_multihead_attention_kernelIfLi144ELi256ELi1ELi64ELi256ELb0ELb1EEEv26Multihead_attention_paramsIT_XT5_EE,@"STO_CUDA_ENTRY STV_DEFAULT"
_ZN4mmha33masked_multihead_attention_kernelIfLi144ELi256ELi1ELi64ELi256ELb0ELb1EEEv26Multihead_attention_paramsIT_XT5_EE:
.text._ZN4mmha33masked_multihead_attention_kernelIfLi144ELi256ELi1ELi64ELi256ELb0ELb1EEEv26Multihead_attention_paramsIT_XT5_EE:
        /* <DEDUP_REMOVED lines=15> */
.L_x_3562:
        /* <DEDUP_REMOVED lines=58> */
[----:B------:R-:W1:Y:S01]  /*0490*/  LDC R0, c[0x0][0x308] ;  /* 0x0000c200ff007b82 */ /* 0x000e620000000800 */
        /* <DEDUP_REMOVED lines=39> */
[----:B------:R-:W-:Y:S02]  /*0710*/  ISETP.NE.AND P2, PT, R0, 0x2, PT ;  /* 0x000000020000780c */ /* 0x000fe40003f45270 */
[----:B------:R-:W-:Y:S02]  /*0720*/  @P0 CS2R R16, SRZ ;  /* 0x0000000000100805 */ /* 0x000fe4000001ff00 */
[----:B------:R-:W-:Y:S02]  /*0730*/  @P0 CS2R R18, SRZ ;  /* 0x0000000000120805 */ /* 0x000fe4000001ff00 */
[----:B---3--:R-:W-:Y:S01]  /*0740*/  @P1 R2UR UR38, R2 ;  /* 0x00000000022612ca */ /* 0x008fe200000e0000 */
[----:B------:R-:W-:-:S14]  /*0750*/  @P0 BRA `(.L_x_3564) ;  /* 0x00000000005c0947 */ /* 0x000fdc0003800000 */
[----:B------:R-:W0:Y:S02]  /*0760*/  LDC R0, c[0x0][0x308] ;  /* 0x0000c200ff007b82 */ /* 0x000e240000000800 */
        /* <DEDUP_REMOVED lines=22> */
.L_x_3564:
[----:B------:R-:W-:Y:S05]  /*08d0*/  BSYNC B0 ;  /* 0x0000000000007941 */ /* 0x000fea0003800000 */
.L_x_3563:
[----:B------:R-:W-:Y:S04]  /*08e0*/  BSSY B0, `(.L_x_3565) ;  /* 0x000001c000007945 */ /* 0x000fe80003800000 */
[----:B------:R-:W-:Y:S05]  /*08f0*/  @!P2 BRA `(.L_x_3566) ;  /* 0x000000000020a947 */ /* 0x000fea0003800000 */
[----:B------:R-:W-:Y:S02]  /*0900*/  ISETP.GT.AND P0, PT, R22, 0x23, PT ;  /* 0x000000231600780c */ /* 0x000fe40003f04270 */
[----:B------:R-:W-:Y:S02]  /*0910*/  CS2R R24, SRZ ;  /* 0x0000000000187805 */ /* 0x000fe4000001ff00 */
[----:B------:R-:W-:-:S09]  /*0920*/  CS2R R26, SRZ ;  /* 0x00000000001a7805 */ /* 0x000fd2000001ff00 */
[----:B------:R-:W-:Y:S05]  /*0930*/  @P0 BRA `(.L_x_3567) ;  /* 0x0000000000580947 */ /* 0x000fea0003800000 */
[----:B------:R-:W0:Y:S02]  /*0940*/  LDC.64 R2, c[0x0][0x228] ;  /* 0x00008a00ff027b82 */ /* 0x000e240000000a00 */
[----:B0-----:R-:W-:-:S05]  /*0950*/  IMAD.WIDE R2, R9, 0x4, R2 ;  /* 0x0000000409027825 */ /* 0x001fca00078e0202 */
[----:B------:R0:W5:Y:S01]  /*0960*/  LDG.E.128 R24, desc[UR36][R2.64] ;  /* 0x0000002402187981 */ /* 0x000162000c1e1d00 */
[----:B------:R-:W-:Y:S05]  /*0970*/  BRA `(.L_x_3567) ;  /* 0x0000000000487947 */ /* 0x000fea0003800000 */
.L_x_3566:
[----:B------:R-:W-:Y:S02]  /*0980*/  ULDC.64 UR4, c[0x0][0x228] ;  /* 0x00008a0000047ab9 */ /* 0x000fe40000000a00 */
[----:B------:R-:W-:-:S04]  /*0990*/  IADD3 R2, P0, R9, UR4, RZ ;  /* 0x0000000409027c10 */ /* 0x000fc8000ff1e0ff */
[----:B------:R-:W-:Y:S01]  /*09a0*/  LEA.HI.X.SX32 R3, R9, UR5, 0x1, P0 ;  /* 0x0000000509037c11 */ /* 0x000fe200080f0eff */
[----:B------:R-:W0:Y:S04]  /*09b0*/  LDC.64 R4, c[0x0][0x2f8] ;  /* 0x0000be00ff047b82 */ /* 0x000e280000000a00 */
[----:B------:R-:W2:Y:S04]  /*09c0*/  LDG.E R2, desc[UR36][R2.64] ;  /* 0x0000002402027981 */ /* 0x000ea8000c1e1900 */
[----:B0-----:R-:W3:Y:S01]  /*09d0*/  LDG.E R5, desc[UR36][R4.64+0x4] ;  /* 0x0000042404057981 */ /* 0x001ee2000c1e1900 */
[----:B--2---:R-:W-:Y:S01]  /*09e0*/  PRMT R0, R2, 0x9910, RZ ;  /* 0x0000991002007816 */ /* 0x004fe200000000ff */
[----:B------:R-:W3:Y:S01]  /*09f0*/  I2F.S8 R8, R2 ;  /* 0x0000000200087306 */ /* 0x000ee20000001400 */
[----:B------:R-:W-:-:S02]  /*0a00*/  SHF.R.U32.HI R6, RZ, 0x10, R2 ;  /* 0x00000010ff067819 */ /* 0x000fc40000011602 */
[----:B------:R-:W-:Y:S02]  /*0a10*/  SHF.R.U32.HI R7, RZ, 0x18, R2 ;  /* 0x00000018ff077819 */ /* 0x000fe40000011602 */
[----:B------:R-:W-:-:S03]  /*0a20*/  SHF.R.S32.HI R0, RZ, 0x8, R0 ;  /* 0x00000008ff007819 */ /* 0x000fc60000011400 */
[----:B------:R-:W0:Y:S08]  /*0a30*/  I2F.S8 R6, R6 ;  /* 0x0000000600067306 */ /* 0x000e300000001400 */
[----:B------:R-:W1:Y:S01]  /*0a40*/  I2F.S8 R7, R7 ;  /* 0x0000000700077306 */ /* 0x000e620000001400 */
[-C--:B---3--:R-:W-:Y:S01]  /*0a50*/  FMUL.FTZ R24, R8, R5.reuse ;  /* 0x0000000508187220 */ /* 0x088fe20000410000 */
[----:B0-----:R-:W-:-:S06]  /*0a60*/  FMUL.FTZ R26, R6, R5 ;  /* 0x00000005061a7220 */ /* 0x001fcc0000410000 */
[----:B------:R-:W0:Y:S01]  /*0a70*/  I2F.S16 R0, R0 ;  /* 0x0000000000007306 */ /* 0x000e220000101400 */
[-C--:B-1----:R-:W-:Y:S01]  /*0a80*/  FMUL.FTZ R27, R7, R5.reuse ;  /* 0x00000005071b7220 */ /* 0x082fe20000410000 */
[----:B0-----:R-:W-:-:S07]  /*0a90*/  FMUL.FTZ R25, R0, R5 ;  /* 0x0000000500197220 */ /* 0x001fce0000410000 */
.L_x_3567:
[----:B------:R-:W-:Y:S05]  /*0aa0*/  BSYNC B0 ;  /* 0x0000000000007941 */ /* 0x000fea0003800000 */
.L_x_3565:
        /* <DEDUP_REMOVED lines=15> */
[----:B------:R-:W1:Y:S01]  /*0ba0*/  LDC R10, c[0x0][0x290] ;  /* 0x0000a400ff0a7b82 */ /* 0x000e620000000800 */
[----:B------:R-:W-:Y:S01]  /*0bb0*/  UISETP.NE.AND.EX UP0, UPT, UR5, URZ, UPT, UP0 ;  /* 0x0000003f0500728c */ /* 0x000fe2000bf05300 */
[----:B------:R-:W-:-:S05]  /*0bc0*/  ISETP.EQ.OR.EX P1, PT, RZ, UR9, P3, P1 ;  /* 0x00000009ff007c0c */ /* 0x000fca0009f22710 */
[----:B------:R-:W-:Y:S01]  /*0bd0*/  PLOP3.LUT P3, PT, PT, PT, UP0, 0x80, 0x0 ;  /* 0x000000000000781c */ /* 0x000fe20003f6f008 */
[----:B0-----:R-:W0:Y:S04]  /*0be0*/  @!P0 LDC.64 R2, c[0x0][0x220] ;  /* 0x00008800ff028b82 */ /* 0x001e280000000a00 */
[----:B------:R-:W-:Y:S02]  /*0bf0*/  @UP0 ULDC.64 UR4, c[0x0][0x2a8] ;  /* 0x0000aa0000040ab9 */ /* 0x000fe40000000a00 */
[----:B------:R-:W-:Y:S02]  /*0c00*/  @UP0 UIMAD.WIDE UR4, UR45, 0x4, UR4 ;  /* 0x000000042d0408a5 */ /* 0x000fe4000f8e0204 */
[----:B------:R-:W2:Y:S01]  /*0c10*/  @!P2 LDC.64 R4, c[0x0][0x230] ;  /* 0x00008c00ff04ab82 */ /* 0x000ea20000000a00 */
[----:B------:R-:W-:-:S07]  /*0c20*/  VOTEU.ALL UP1, P1 ;  /* 0x00000000003f7886 */ /* 0x000fce0000820000 */
[----:B------:R-:W3:Y:S01]  /*0c30*/  @!P1 LDC.64 R6, c[0x0][0x2e0] ;  /* 0x0000b800ff069b82 */ /* 0x000ee20000000a00 */
[----:B------:R-:W-:Y:S01]  /*0c40*/  MOV R8, UR4 ;  /* 0x0000000400087c02 */ /* 0x000fe20008000f00 */
[----:B------:R-:W-:Y:S01]  /*0c50*/  IMAD.U32 R9, RZ, RZ, UR5 ;  /* 0x00000005ff097e24 */ /* 0x000fe2000f8e00ff */
[----:B------:R-:W-:Y:S01]  /*0c60*/  @!UP1 UIMAD UR6, UR38, UR6, UR46 ;  /* 0x00000006260692a4 */ /* 0x000fe2000f8e022e */
[----:B------:R-:W-:Y:S01]  /*0c70*/  UMOV UR39, URZ ;  /* 0x0000003f00277c82 */ /* 0x000fe20008000000 */
[----:B------:R-:W-:Y:S02]  /*0c80*/  ULDC.U8 UR4, c[0x0][0x294] ;  /* 0x0000a50000047ab9 */ /* 0x000fe40000000000 */
[----:B------:R-:W4:Y:S01]  /*0c90*/  @P3 LDG.E R8, desc[UR36][R8.64] ;  /* 0x0000002408083981 */ /* 0x000f22000c1e1900 */
[----:B0-----:R-:W-:-:S04]  /*0ca0*/  @!P0 IMAD.WIDE R2, R11, 0x4, R2 ;  /* 0x000000040b028825 */ /* 0x001fc800078e0202 */
[----:B------:R-:W-:Y:S01]  /*0cb0*/  IMAD.U32 R0, RZ, RZ, UR6 ;  /* 0x00000006ff007e24 */ /* 0x000fe2000f8e00ff */
[----:B------:R-:W4:Y:S01]  /*0cc0*/  @!P0 LDG.E.128 R28, desc[UR36][R2.64] ;  /* 0x00000024021c8981 */ /* 0x000f22000c1e1d00 */
[----:B--2---:R-:W-:-:S04]  /*0cd0*/  @!P2 IMAD.WIDE R4, R11, 0x4, R4 ;  /* 0x000000040b04a825 */ /* 0x004fc800078e0204 */
[----:B------:R-:W-:Y:S01]  /*0ce0*/  @!P1 IMAD R11, R0, 0x90, R23 ;  /* 0x00000090000b9824 */ /* 0x000fe200078e0217 */
[----:B------:R-:W2:Y:S03]  /*0cf0*/  @!P2 LDG.E.128 R12, desc[UR36][R4.64] ;  /* 0x00000024040ca981 */ /* 0x000ea6000c1e1d00 */
[----:B---3--:R-:W-:-:S05]  /*0d00*/  @!P1 IMAD.WIDE R6, R11, 0x4, R6 ;  /* 0x000000040b069825 */ /* 0x008fca00078e0206 */
[----:B------:R-:W3:Y:S01]  /*0d10*/  @!P1 LDG.E.128 R32, desc[UR36][R6.64] ;  /* 0x0000002406209981 */ /* 0x000ee2000c1e1d00 */
[----:B------:R-:W-:Y:S02]  /*0d20*/  ISETP.NE.AND P2, PT, RZ, UR4, PT ;  /* 0x00000004ff007c0c */ /* 0x000fe4000bf45270 */
[----:B------:R-:W-:Y:S02]  /*0d30*/  ISETP.GE.AND P0, PT, R22, 0x40, PT ;  /* 0x000000401600780c */ /* 0x000fe40003f06270 */
[----:B----4-:R-:W-:Y:S02]  /*0d40*/  @P3 R2UR UR39, R8 ;  /* 0x00000000082732ca */ /* 0x010fe400000e0000 */
[----:B-1----:R-:W-:Y:S01]  /*0d50*/  ISETP.GT.AND P3, PT, R10, RZ, PT ;  /* 0x000000ff0a00720c */ /* 0x002fe20003f64270 */
[----:B-----5:R-:W-:Y:S01]  /*0d60*/  FADD.FTZ R16, R28, R16 ;  /* 0x000000101c107221 */ /* 0x020fe20000010000 */
[----:B------:R-:W-:Y:S01]  /*0d70*/  FADD.FTZ R17, R29, R17 ;  /* 0x000000111d117221 */ /* 0x000fe20000010000 */
[----:B------:R-:W-:Y:S01]  /*0d80*/  FADD.FTZ R18, R30, R18 ;  /* 0x000000121e127221 */ /* 0x000fe20000010000 */
[----:B------:R-:W-:Y:S01]  /*0d90*/  FADD.FTZ R19, R31, R19 ;  /* 0x000000131f137221 */ /* 0x000fe20000010000 */
[----:B--2---:R-:W-:Y:S01]  /*0da0*/  FADD.FTZ R24, R12, R24 ;  /* 0x000000180c187221 */ /* 0x004fe20000010000 */
[----:B------:R-:W-:Y:S01]  /*0db0*/  FADD.FTZ R25, R13, R25 ;  /* 0x000000190d197221 */ /* 0x000fe20000010000 */
[----:B------:R-:W-:Y:S01]  /*0dc0*/  FADD.FTZ R26, R14, R26 ;  /* 0x0000001a0e1a7221 */ /* 0x000fe20000010000 */
[----:B------:R-:W-:Y:S01]  /*0dd0*/  FADD.FTZ R27, R15, R27 ;  /* 0x0000001b0f1b7221 */ /* 0x000fe20000010000 */
[----:B---3--:R-:W-:Y:S01]  /*0de0*/  @!P1 FMUL.FTZ R24, R24, R32 ;  /* 0x0000002018189220 */ /* 0x008fe20000410000 */
[----:B------:R-:W-:Y:S01]  /*0df0*/  @!P1 FMUL.FTZ R25, R25, R33 ;  /* 0x0000002119199220 */ /* 0x000fe20000410000 */
[----:B------:R-:W-:Y:S01]  /*0e00*/  @!P1 FMUL.FTZ R26, R26, R34 ;  /* 0x000000221a1a9220 */ /* 0x000fe20000410000 */
[----:B------:R-:W-:Y:S01]  /*0e10*/  @!P1 FMUL.FTZ R27, R27, R35 ;  /* 0x000000231b1b9220 */ /* 0x000fe20000410000 */
        /* <DEDUP_REMOVED lines=13> */
[----:B0-----:R-:W-:Y:S01]  /*0ef0*/  HFMA2.MMA R2, -RZ, RZ, 0, 0 ;  /* 0x00000000ff027435 */ /* 0x001fe200000001ff */
[----:B-1----:R-:W-:-:S04]  /*0f00*/  IMAD.MOV R4, RZ, RZ, -R3 ;  /* 0x000000ffff047224 */ /* 0x002fc800078e0a03 */
[----:B------:R-:W-:Y:S02]  /*0f10*/  IMAD R7, R4, R5, RZ ;  /* 0x0000000504077224 */ /* 0x000fe400078e02ff */
[----:B------:R-:W-:-:S03]  /*0f20*/  IMAD.MOV.U32 R4, RZ, RZ, R6 ;  /* 0x000000ffff047224 */ /* 0x000fc600078e0006 */
        /* <DEDUP_REMOVED lines=27> */
[----:B------:R-:W-:Y:S01]  /*10e0*/  MOV R10, UR6 ;  /* 0x00000006000a7c02 */ /* 0x000fe20008000f00 */
[----:B------:R-:W-:Y:S01]  /*10f0*/  IMAD.U32 R6, RZ, RZ, UR4 ;  /* 0x00000004ff067e24 */ /* 0x000fe2000f8e00ff */
[----:B------:R-:W-:Y:S01]  /*1100*/  MOV R12, 0x1 ;  /* 0x00000001000c7802 */ /* 0x000fe20000000f00 */
[----:B------:R-:W-:-:S02]  /*1110*/  IMAD.U32 R7, RZ, RZ, UR5 ;  /* 0x00000005ff077e24 */ /* 0x000fc4000f8e00ff */
[----:B------:R-:W-:Y:S02]  /*1120*/  IMAD.U32 R11, RZ, RZ, UR7 ;  /* 0x00000007ff0b7e24 */ /* 0x000fe4000f8e00ff */
[----:B------:R-:W-:Y:S02]  /*1130*/  IMAD.MOV.U32 R8, RZ, RZ, 0x53f ;  /* 0x0000053fff087424 */ /* 0x000fe400078e00ff */
[----:B0-----:R-:W-:-:S07]  /*1140*/  IMAD.MOV.U32 R13, RZ, RZ, RZ ;  /* 0x000000ffff0d7224 */ /* 0x001fce00078e00ff */
[----:B------:R-:W-:-:S07]  /*1150*/  LEPC R20, `(.L_x_3570) ;  /* 0x000000001014794e */ /* 0x000fce0000000000 */
[----:B-1----:R-:W-:Y:S05]  /*1160*/  CALL.ABS.NOINC R2 ;  /* 0x0000000002007343 */ /* 0x002fea0003c00000 */
.L_x_3570:
        /* <DEDUP_REMOVED lines=22> */
[C---:B------:R-:W-:Y:S01]  /*12d0*/  IMAD R15, R2.reuse, 0x4, R3 ;  /* 0x00000004020f7824 */ /* 0x040fe200078e0203 */
[----:B------:R-:W-:Y:S01]  /*12e0*/  LEA.HI R0, R2, R2, RZ, 0x1 ;  /* 0x0000000202007211 */ /* 0x000fe200078f08ff */
[----:B------:R-:W-:Y:S02]  /*12f0*/  BSSY B1, `(.L_x_3573) ;  /* 0x0000038000017945 */ /* 0x000fe40003800000 */
[--C-:B------:R-:W-:Y:S01]  /*1300*/  IMAD R28, R28, 0x4, R15.reuse ;  /* 0x000000041c1c7824 */ /* 0x100fe200078e020f */
[----:B0-----:R0:W1:Y:S01]  /*1310*/  LDS R16, [R15] ;  /* 0x000000000f107984 */ /* 0x0010620000000800 */
[C---:B------:R-:W-:Y:S01]  /*1320*/  IMAD R21, R7.reuse, 0x4, R15 ;  /* 0x0000000407157824 */ /* 0x040fe200078e020f */
[----:B------:R-:W-:Y:S02]  /*1330*/  SHF.L.U32 R0, R0, 0x1, RZ ;  /* 0x0000000100007819 */ /* 0x000fe400000006ff */
[----:B------:R-:W-:Y:S01]  /*1340*/  LEA R20, R7, R28, 0x2 ;  /* 0x0000001c07147211 */ /* 0x000fe200078e10ff */
[----:B------:R0:W2:Y:S01]  /*1350*/  LDS R18, [R15+0x4] ;  /* 0x000004000f127984 */ /* 0x0000a20000000800 */
[----:B------:R-:W-:-:S03]  /*1360*/  LOP3.LUT R4, R0, 0xfffffffc, RZ, 0xc0, !PT ;  /* 0xfffffffc00047812 */ /* 0x000fc600078ec0ff */
[----:B------:R0:W3:Y:S01]  /*1370*/  LDS R17, [R28] ;  /* 0x000000001c117984 */ /* 0x0000e20000000800 */
[----:B------:R-:W-:-:S03]  /*1380*/  ISETP.GE.AND P0, PT, R4, R7, PT ;  /* 0x000000070400720c */ /* 0x000fc60003f06270 */
[----:B------:R0:W4:Y:S04]  /*1390*/  LDS R19, [R28+0x4] ;  /* 0x000004001c137984 */ /* 0x0001280000000800 */
[----:B------:R0:W0:Y:S04]  /*13a0*/  LDS R24, [R21] ;  /* 0x0000000015187984 */ /* 0x0000280000000800 */
[----:B------:R0:W0:Y:S04]  /*13b0*/  LDS R26, [R21+0x4] ;  /* 0x00000400151a7984 */ /* 0x0000280000000800 */
[----:B------:R0:W0:Y:S04]  /*13c0*/  LDS R25, [R20] ;  /* 0x0000000014197984 */ /* 0x0000280000000800 */
[----:B------:R0:W0:Y:S01]  /*13d0*/  LDS R27, [R20+0x4] ;  /* 0x00000400141b7984 */ /* 0x0000220000000800 */
[----:B------:R-:W-:Y:S05]  /*13e0*/  @P0 BRA `(.L_x_3574) ;  /* 0x0000000000a00947 */ /* 0x000fea0003800000 */
[----:B------:R-:W-:Y:S01]  /*13f0*/  I2FP.F32.S32 R0, R7 ;  /* 0x0000000700007245 */ /* 0x000fe20000201400 */
[----:B------:R-:W-:Y:S01]  /*1400*/  VIADD R2, R4, 0x2 ;  /* 0x0000000204027836 */ /* 0x000fe20000000000 */
[----:B------:R-:W-:Y:S02]  /*1410*/  ULDC UR4, c[0x0][0x29c] ;  /* 0x0000a70000047ab9 */ /* 0x000fe40000000800 */
[----:B------:R5:W1:Y:S01]  /*1420*/  MUFU.RCP R5, R0 ;  /* 0x0000000000057308 */ /* 0x000a620000001000 */
[----:B------:R-:W-:Y:S01]  /*1430*/  UIADD3 UR4, -UR39, UR4, URZ ;  /* 0x0000000427047290 */ /* 0x000fe2000fffe13f */
[----:B------:R-:W-:-:S05]  /*1440*/  I2FP.F32.S32 R2, R2 ;  /* 0x0000000200027245 */ /* 0x000fca0000201400 */
[----:B-----5:R-:W-:Y:S01]  /*1450*/  I2FP.F32.S32 R0, UR4 ;  /* 0x0000000400007c45 */ /* 0x020fe20008201400 */
[----:B-1----:R-:W-:Y:S01]  /*1460*/  FMUL.FTZ R3, R2, R5 ;  /* 0x0000000502037220 */ /* 0x002fe20000410000 */
[----:B------:R-:W-:-:S03]  /*1470*/  I2FP.F32.S32 R2, R4 ;  /* 0x0000000400027245 */ /* 0x000fc60000201400 */
[----:B------:R-:W-:Y:S02]  /*1480*/  FMUL.FTZ R3, R3, 13.28771209716796875 ;  /* 0x41549a7803037820 */ /* 0x000fe40000410000 */
[----:B------:R-:W-:-:S04]  /*1490*/  FMUL.FTZ R2, R2, R5 ;  /* 0x0000000502027220 */ /* 0x000fc80000410000 */
[----:B------:R-:W1:Y:S01]  /*14a0*/  MUFU.EX2 R3, -R3 ;  /* 0x8000000300037308 */ /* 0x000e620000000800 */
[----:B------:R-:W-:-:S07]  /*14b0*/  FMUL.FTZ R2, R2, 13.28771209716796875 ;  /* 0x41549a7802027820 */ /* 0x000fce0000410000 */
[----:B------:R-:W5:Y:S01]  /*14c0*/  MUFU.EX2 R5, -R2 ;  /* 0x8000000200057308 */ /* 0x000f620000000800 */
[----:B-1----:R-:W-:-:S04]  /*14d0*/  FMUL.FTZ R4, R0, R3 ;  /* 0x0000000300047220 */ /* 0x002fc80000410000 */
[----:B------:R-:W-:Y:S01]  /*14e0*/  FMUL.RZ R11, R4, 0.15915493667125701904 ;  /* 0x3e22f983040b7820 */ /* 0x000fe2000040c000 */
[----:B-----5:R-:W-:-:S03]  /*14f0*/  FMUL.FTZ R0, R0, R5 ;  /* 0x0000000500007220 */ /* 0x020fc60000410000 */
[----:B------:R-:W4:Y:S01]  /*1500*/  MUFU.SIN R4, R11 ;  /* 0x0000000b00047308 */ /* 0x000f220000000400 */
[----:B------:R-:W-:-:S07]  /*1510*/  FMUL.RZ R9, R0, 0.15915493667125701904 ;  /* 0x3e22f98300097820 */ /* 0x000fce000040c000 */
[----:B------:R-:W1:Y:S08]  /*1520*/  MUFU.COS R6, R11 ;  /* 0x0000000b00067308 */ /* 0x000e700000000000 */
[----:B------:R-:W3:Y:S01]  /*1530*/  MUFU.SIN R3, R9 ;  /* 0x0000000900037308 */ /* 0x000ee20000000400 */
[-C--:B----4-:R-:W-:Y:S01]  /*1540*/  FMUL.FTZ R5, R19, R4.reuse ;  /* 0x0000000413057220 */ /* 0x090fe20000410000 */
[-C--:B0-----:R-:W-:Y:S01]  /*1550*/  FMUL.FTZ R7, R27, R4.reuse ;  /* 0x000000041b077220 */ /* 0x081fe20000410000 */
[-C--:B------:R-:W-:Y:S01]  /*1560*/  FMUL.FTZ R12, R26, R4.reuse ;  /* 0x000000041a0c7220 */ /* 0x080fe20000410000 */
[----:B--2---:R-:W-:-:S04]  /*1570*/  FMUL.FTZ R10, R18, R4 ;  /* 0x00000004120a7220 */ /* 0x004fc80000410000 */
[----:B------:R-:W0:Y:S01]  /*1580*/  MUFU.COS R0, R9 ;  /* 0x0000000900007308 */ /* 0x000e220000000000 */
[-C--:B-1----:R-:W-:Y:S01]  /*1590*/  FFMA.FTZ R8, R18, R6.reuse, -R5 ;  /* 0x0000000612087223 */ /* 0x082fe20000010805 */
[-C--:B------:R-:W-:Y:S01]  /*15a0*/  FFMA.FTZ R26, R26, R6.reuse, -R7 ;  /* 0x000000061a1a7223 */ /* 0x080fe20000010807 */
[-C--:B------:R-:W-:Y:S01]  /*15b0*/  FFMA.FTZ R19, R19, R6.reuse, R10 ;  /* 0x0000000613137223 */ /* 0x080fe2000001000a */
[----:B------:R-:W-:Y:S01]  /*15c0*/  FFMA.FTZ R27, R27, R6, R12 ;  /* 0x000000061b1b7223 */ /* 0x000fe2000001000c */
[----:B------:R-:W-:Y:S02]  /*15d0*/  IMAD.MOV.U32 R18, RZ, RZ, R8 ;  /* 0x000000ffff127224 */ /* 0x000fe400078e0008 */
[-C--:B---3--:R-:W-:Y:S01]  /*15e0*/  FMUL.FTZ R5, R17, R3.reuse ;  /* 0x0000000311057220 */ /* 0x088fe20000410000 */
        /* <DEDUP_REMOVED lines=8> */
.L_x_3574:
[----:B------:R-:W-:Y:S05]  /*1670*/  BSYNC B1 ;  /* 0x0000000000017941 */ /* 0x000fea0003800000 */
.L_x_3573:
[----:B0-----:R0:W-:Y:S04]  /*1680*/  STS [R21], R24 ;  /* 0x0000001815007388 */ /* 0x0011e80000000800 */
[----:B------:R0:W-:Y:S04]  /*1690*/  STS [R21+0x4], R26 ;  /* 0x0000041a15007388 */ /* 0x0001e80000000800 */
[----:B------:R0:W-:Y:S04]  /*16a0*/  STS [R20], R25 ;  /* 0x0000001914007388 */ /* 0x0001e80000000800 */
[----:B------:R0:W-:Y:S04]  /*16b0*/  STS [R20+0x4], R27 ;  /* 0x0000041b14007388 */ /* 0x0001e80000000800 */
[----:B-1----:R0:W-:Y:S04]  /*16c0*/  STS [R15], R16 ;  /* 0x000000100f007388 */ /* 0x0021e80000000800 */
[----:B--2---:R0:W-:Y:S04]  /*16d0*/  STS [R15+0x4], R18 ;  /* 0x000004120f007388 */ /* 0x0041e80000000800 */
[----:B---3--:R0:W-:Y:S04]  /*16e0*/  STS [R28], R17 ;  /* 0x000000111c007388 */ /* 0x0081e80000000800 */
[----:B----4-:R0:W-:Y:S02]  /*16f0*/  STS [R28+0x4], R19 ;  /* 0x000004131c007388 */ /* 0x0101e40000000800 */
.L_x_3572:
[----:B------:R-:W-:Y:S05]  /*1700*/  BSYNC B0 ;  /* 0x0000000000007941 */ /* 0x000fea0003800000 */
.L_x_3571:
[----:B------:R-:W-:Y:S06]  /*1710*/  BAR.SYNC.DEFER_BLOCKING 0x0 ;  /* 0x0000000000007b1d */ /* 0x000fec0000010000 */
[----:B0-----:R0:W1:Y:S04]  /*1720*/  @P6 LDS.128 R16, [R13] ;  /* 0x000000000d106984 */ /* 0x0010680000000c00 */
[----:B------:R0:W2:Y:S01]  /*1730*/  @P6 LDS.128 R24, [R14] ;  /* 0x000000000e186984 */ /* 0x0000a20000000c00 */
[----:B------:R-:W-:Y:S06]  /*1740*/  BAR.SYNC.DEFER_BLOCKING 0x0 ;  /* 0x0000000000007b1d */ /* 0x000fec0000010000 */
[----:B------:R-:W-:Y:S05]  /*1750*/  BRA `(.L_x_3569) ;  /* 0x0000000000b07947 */ /* 0x000fea0003800000 */
.L_x_3568:
[----:B------:R-:W-:Y:S01]  /*1760*/  ISETP.GE.AND P0, PT, R23, R10, PT ;  /* 0x0000000a1700720c */ /* 0x000fe20003f06270 */
[----:B------:R-:W-:-:S12]  /*1770*/  BSSY B0, `(.L_x_3569) ;  /* 0x000002a000007945 */ /* 0x000fd80003800000 */
[----:B------:R-:W-:Y:S05]  /*1780*/  @P0 BRA `(.L_x_3575) ;  /* 0x0000000000a00947 */ /* 0x000fea0003800000 */
[----:B------:R-:W-:Y:S01]  /*1790*/  I2FP.F32.S32 R10, R10 ;  /* 0x0000000a000a7245 */ /* 0x000fe20000201400 */
[----:B------:R-:W-:Y:S01]  /*17a0*/  VIADD R0, R23, 0x2 ;  /* 0x0000000217007836 */ /* 0x000fe20000000000 */
[----:B------:R-:W-:Y:S02]  /*17b0*/  ULDC UR4, c[0x0][0x29c] ;  /* 0x0000a70000047ab9 */ /* 0x000fe40000000800 */
[----:B------:R-:W0:Y:S01]  /*17c0*/  MUFU.RCP R5, R10 ;  /* 0x0000000a00057308 */ /* 0x000e220000001000 */
[----:B------:R-:W-:Y:S01]  /*17d0*/  UIADD3 UR4, -UR39, UR4, URZ ;  /* 0x0000000427047290 */ /* 0x000fe2000fffe13f */
[----:B------:R-:W-:-:S05]  /*17e0*/  I2FP.F32.S32 R0, R0 ;  /* 0x0000000000007245 */ /* 0x000fca0000201400 */
[----:B0-----:R-:W-:Y:S01]  /*17f0*/  FMUL.FTZ R2, R0, R5 ;  /* 0x0000000500027220 */ /* 0x001fe20000410000 */
[----:B------:R-:W-:-:S03]  /*1800*/  I2FP.F32.S32 R0, R23 ;  /* 0x0000001700007245 */ /* 0x000fc60000201400 */
[----:B------:R-:W-:Y:S02]  /*1810*/  FMUL.FTZ R3, R2, 13.28771209716796875 ;  /* 0x41549a7802037820 */ /* 0x000fe40000410000 */
[----:B------:R-:W-:Y:S01]  /*1820*/  FMUL.FTZ R0, R0, R5 ;  /* 0x0000000500007220 */ /* 0x000fe20000410000 */
[----:B------:R-:W-:Y:S01]  /*1830*/  I2FP.F32.S32 R5, UR4 ;  /* 0x0000000400057c45 */ /* 0x000fe20008201400 */
[----:B------:R-:W0:Y:S02]  /*1840*/  MUFU.EX2 R2, -R3 ;  /* 0x8000000300027308 */ /* 0x000e240000000800 */
[----:B------:R-:W-:-:S06]  /*1850*/  FMUL.FTZ R0, R0, 13.28771209716796875 ;  /* 0x41549a7800007820 */ /* 0x000fcc0000410000 */
        /* <DEDUP_REMOVED lines=27> */
.L_x_3575:
[----:B------:R-:W-:Y:S05]  /*1a10*/  BSYNC B0 ;  /* 0x0000000000007941 */ /* 0x000fea0003800000 */
.L_x_3569:
[----:B------:R-:W-:Y:S01]  /*1a20*/  ISETP.GT.AND P0, PT, R22, 0x3f, PT ;  /* 0x0000003f1600780c */ /* 0x000fe20003f04270 */
[----:B------:R-:W-:Y:S01]  /*1a30*/  BSSY B0, `(.L_x_3576) ;  /* 0x0000016000007945 */ /* 0x000fe20003800000 */
[----:B------:R-:W-:-:S11]  /*1a40*/  IMAD.MOV.U32 R0, RZ, RZ, RZ ;  /* 0x000000ffff007224 */ /* 0x000fd600078e00ff */
[----:B------:R-:W-:Y:S05]  /*1a50*/  @P0 BRA `(.L_x_3577) ;  /* 0x00000000004c0947 */ /* 0x000fea0003800000 */
[----:B------:R-:W-:Y:S01]  /*1a60*/  ISETP.GT.AND P0, PT, R22, 0x23, PT ;  /* 0x000000231600780c */ /* 0x000fe20003f04270 */
[----:B------:R-:W3:Y:S01]  /*1a70*/  S2UR UR5, SR_CgaCtaId ;  /* 0x00000000000579c3 */ /* 0x000ee20000008800 */
[----:B------:R-:W-:Y:S01]  /*1a80*/  UMOV UR4, 0x400 ;  /* 0x0000040000047882 */ /* 0x000fe20000000000 */
[----:B------:R-:W-:Y:S01]  /*1a90*/  VIADD R23, R23, UR44 ;  /* 0x0000002c17177c36 */ /* 0x000fe20008000000 */
[----:B------:R-:W-:Y:S01]  /*1aa0*/  UIADD3 UR4, UR4, 0x40, URZ ;  /* 0x0000004004047890 */ /* 0x000fe2000fffe03f */
[----:B-12---:R-:W-:-:S04]  /*1ab0*/  FMUL.FTZ R5, R25, R17 ;  /* 0x0000001119057220 */ /* 0x006fc80000410000 */
[----:B------:R-:W-:-:S04]  /*1ac0*/  FFMA.FTZ R5, R24, R16, R5 ;  /* 0x0000001018057223 */ /* 0x000fc80000010005 */
[----:B------:R-:W1:Y:S01]  /*1ad0*/  @!P0 LDC R0, c[0x0][0x284] ;  /* 0x0000a100ff008b82 */ /* 0x000e620000000800 */
[----:B------:R-:W-:-:S05]  /*1ae0*/  VOTEU.ALL UP0, P0 ;  /* 0x00000000003f7886 */ /* 0x000fca0000000000 */
[----:B------:R-:W-:Y:S02]  /*1af0*/  @!UP0 USHF.L.U32 UR6, UR41, 0x2, URZ ;  /* 0x0000000229068899 */ /* 0x000fe4000800063f */
[----:B------:R-:W2:Y:S01]  /*1b00*/  @!P0 LDC.64 R2, c[0x0][0x248] ;  /* 0x00009200ff028b82 */ /* 0x000ea20000000a00 */
[----:B---3--:R-:W-:-:S06]  /*1b10*/  ULEA UR4, UR5, UR4, 0x18 ;  /* 0x0000000405047291 */ /* 0x008fcc000f8ec03f */
[----:B------:R-:W-:-:S05]  /*1b20*/  LEA R4, R22, UR4, 0x4 ;  /* 0x0000000416047c11 */ /* 0x000fca000f8e20ff */
[----:B------:R3:W-:Y:S01]  /*1b30*/  STS.128 [R4], R16 ;  /* 0x0000001004007388 */ /* 0x0007e20000000c00 */
[----:B-1----:R-:W-:Y:S02]  /*1b40*/  @!P0 IMAD R23, R23, R0, UR6 ;  /* 0x0000000617178e24 */ /* 0x002fe4000f8e0200 */
[----:B------:R-:W-:-:S04]  /*1b50*/  FFMA.FTZ R0, R26, R18, R5 ;  /* 0x000000121a007223 */ /* 0x000fc80000010005 */
[----:B------:R-:W-:Y:S01]  /*1b60*/  FFMA.FTZ R0, R27, R19, R0 ;  /* 0x000000131b007223 */ /* 0x000fe20000010000 */
[----:B--2---:R-:W-:-:S05]  /*1b70*/  @!P0 IMAD.WIDE R2, R23, 0x4, R2 ;  /* 0x0000000417028825 */ /* 0x004fca00078e0202 */
[----:B------:R3:W-:Y:S02]  /*1b80*/  @!P0 STG.E.128 desc[UR36][R2.64], R24 ;  /* 0x0000001802008986 */ /* 0x0007e4000c101d24 */
.L_x_3577:
[----:B------:R-:W-:Y:S05]  /*1b90*/  BSYNC B0 ;  /* 0x0000000000007941 */ /* 0x000fea0003800000 */
.L_x_3576:
[----:B---3--:R-:W3:Y:S01]  /*1ba0*/  SHFL.BFLY PT, R3, R0, 0x10, 0x1f ;  /* 0x0e001f0000037f89 */ /* 0x008ee200000e0000 */
[----:B------:R-:W-:Y:S01]  /*1bb0*/  LOP3.LUT P0, R6, R22, 0x1f, RZ, 0xc0, !PT ;  /* 0x0000001f16067812 */ /* 0x000fe2000780c0ff */
[----:B------:R-:W4:Y:S01]  /*1bc0*/  S2UR UR15, SR_CgaCtaId ;  /* 0x00000000000f79c3 */ /* 0x000f220000008800 */
[----:B------:R-:W-:Y:S01]  /*1bd0*/  UMOV UR14, 0x400 ;  /* 0x00000400000e7882 */ /* 0x000fe20000000000 */
[----:B------:R-:W-:Y:S01]  /*1be0*/  UIADD3 UR7, -UR42, UR40, URZ ;  /* 0x000000282a077290 */ /* 0x000fe2000fffe13f */
[----:B------:R-:W-:Y:S01]  /*1bf0*/  ISETP.GT.U32.AND P1, PT, R6, 0x1, PT ;  /* 0x000000010600780c */ /* 0x000fe20003f24070 */
[----:B------:R-:W-:Y:S08]  /*1c00*/  BSSY B0, `(.L_x_3578) ;  /* 0x0000037000007945 */ /* 0x000ff00003800000 */
[----:B------:R-:W-:-:S04]  /*1c10*/  VOTEU.ALL UP0, P0 ;  /* 0x00000000003f7886 */ /* 0x000fc80000000000 */
[----:B------:R-:W5:Y:S01]  /*1c20*/  @!P1 S2R R9, SR_CgaCtaId ;  /* 0x0000000000099919 */ /* 0x000f620000008800 */
[----:B---3--:R-:W-:Y:S01]  /*1c30*/  FADD.FTZ R3, R3, R0 ;  /* 0x0000000003037221 */ /* 0x008fe20000010000 */
[----:B------:R-:W-:Y:S01]  /*1c40*/  @!P0 SHF.R.U32.HI R0, RZ, 0x3, R22 ;  /* 0x00000003ff008819 */ /* 0x000fe20000011616 */
[----:B----4-:R-:W-:-:S03]  /*1c50*/  @!UP0 ULEA UR4, UR15, UR14, 0x18 ;  /* 0x0000000e0f048291 */ /* 0x010fc6000f8ec03f */
[----:B------:R-:W3:Y:S01]  /*1c60*/  SHFL.BFLY PT, R2, R3, 0x8, 0x1f ;  /* 0x0d001f0003027f89 */ /* 0x000ee200000e0000 */
[----:B------:R-:W-:Y:S01]  /*1c70*/  @!P0 LOP3.LUT R0, R0, 0x1ffffffc, RZ, 0xc0, !PT ;  /* 0x1ffffffc00008812 */ /* 0x000fe200078ec0ff */
[----:B---3--:R-:W-:-:S05]  /*1c80*/  FADD.FTZ R2, R3, R2 ;  /* 0x0000000203027221 */ /* 0x008fca0000010000 */
[----:B------:R-:W3:Y:S02]  /*1c90*/  SHFL.BFLY PT, R5, R2, 0x4, 0x1f ;  /* 0x0c801f0002057f89 */ /* 0x000ee400000e0000 */
[----:B---3--:R-:W-:Y:S01]  /*1ca0*/  FADD.FTZ R5, R2, R5 ;  /* 0x0000000502057221 */ /* 0x008fe20000010000 */
[----:B------:R-:W-:-:S04]  /*1cb0*/  @!P1 MOV R2, 0x400 ;  /* 0x0000040000029802 */ /* 0x000fc80000000f00 */
[----:B------:R-:W3:Y:S01]  /*1cc0*/  SHFL.BFLY PT, R4, R5, 0x2, 0x1f ;  /* 0x0c401f0005047f89 */ /* 0x000ee200000e0000 */
[----:B-----5:R-:W-:-:S04]  /*1cd0*/  @!P1 LEA R9, R9, R2, 0x18 ;  /* 0x0000000209099211 */ /* 0x020fc800078ec0ff */
[----:B------:R-:W-:Y:S01]  /*1ce0*/  @!P1 LEA R6, R6, R9, 0x2 ;  /* 0x0000000906069211 */ /* 0x000fe200078e10ff */
[----:B---3--:R-:W-:-:S05]  /*1cf0*/  FADD.FTZ R4, R5, R4 ;  /* 0x0000000405047221 */ /* 0x008fca0000010000 */
[----:B------:R-:W3:Y:S02]  /*1d00*/  SHFL.BFLY PT, R7, R4, 0x1, 0x1f ;  /* 0x0c201f0004077f89 */ /* 0x000ee400000e0000 */
[----:B---3--:R-:W-:-:S05]  /*1d10*/  FADD.FTZ R7, R4, R7 ;  /* 0x0000000704077221 */ /* 0x008fca0000010000 */
[----:B------:R3:W-:Y:S01]  /*1d20*/  @!P0 STS [R0+UR4+0x8], R7 ;  /* 0x0000080700008988 */ /* 0x0007e20008000804 */
[----:B------:R-:W-:Y:S01]  /*1d30*/  BAR.SYNC.DEFER_BLOCKING 0x0 ;  /* 0x0000000000007b1d */ /* 0x000fe20000010000 */
[----:B------:R-:W-:Y:S01]  /*1d40*/  ISETP.NE.AND P0, PT, R22, RZ, PT ;  /* 0x000000ff1600720c */ /* 0x000fe20003f05270 */
[----:B------:R-:W-:-:S04]  /*1d50*/  UIADD3 UR4, UR14, 0x440, URZ ;  /* 0x000004400e047890 */ /* 0x000fc8000fffe03f */
[----:B------:R-:W-:-:S06]  /*1d60*/  ULEA UR4, UR15, UR4, 0x18 ;  /* 0x000000040f047291 */ /* 0x000fcc000f8ec03f */
[----:B------:R-:W-:Y:S02]  /*1d70*/  IMAD.U32 R3, RZ, RZ, UR4 ;  /* 0x00000004ff037e24 */ /* 0x000fe4000f8e00ff */
[----:B---3--:R-:W-:-:S03]  /*1d80*/  @P0 IMAD.MOV.U32 R0, RZ, RZ, -0x800001 ;  /* 0xff7fffffff000424 */ /* 0x008fc600078e00ff */
[----:B------:R-:W-:Y:S04]  /*1d90*/  STL [R1+0x4], R3 ;  /* 0x0000040301007387 */ /* 0x000fe80000100800 */
[----:B------:R-:W-:Y:S04]  /*1da0*/  @P0 STL [R1+0x430], R0 ;  /* 0x0004300001000387 */ /* 0x000fe80000100800 */
[----:B------:R-:W3:Y:S04]  /*1db0*/  @!P1 LDS R7, [R6+0x8] ;  /* 0x0000080006079984 */ /* 0x000ee80000000800 */
[----:B---3--:R-:W3:Y:S02]  /*1dc0*/  SHFL.BFLY PT, R2, R7, 0x1, 0x1f ;  /* 0x0c201f0007027f89 */ /* 0x008ee400000e0000 */
[----:B---3--:R-:W-:-:S06]  /*1dd0*/  FADD.FTZ R2, R2, R7 ;  /* 0x0000000702027221 */ /* 0x008fcc0000010000 */
[----:B------:R-:W3:Y:S01]  /*1de0*/  SHFL.IDX PT, R2, R2, RZ, 0x1f ;  /* 0x00001fff02027589 */ /* 0x000ee200000e0000 */
[----:B------:R-:W-:Y:S05]  /*1df0*/  @P0 BRA `(.L_x_3579) ;  /* 0x00000000005c0947 */ /* 0x000fea0003800000 */
[----:B------:R-:W-:Y:S01]  /*1e00*/  ULDC.64 UR4, c[0x0][0x2c8] ;  /* 0x0000b20000047ab9 */ /* 0x000fe20000000a00 */
[----:B------:R-:W-:Y:S02]  /*1e10*/  MOV R0, UR7 ;  /* 0x0000000700007c02 */ /* 0x000fe40008000f00 */
[----:B------:R-:W-:Y:S01]  /*1e20*/  ISETP.NE.U32.AND P0, PT, RZ, UR4, PT ;  /* 0x00000004ff007c0c */ /* 0x000fe2000bf05070 */
[----:B------:R-:W-:Y:S02]  /*1e30*/  ULDC UR4, c[0x0][0x2a0] ;  /* 0x0000a80000047ab9 */ /* 0x000fe40000000800 */
[----:B---3--:R-:W-:Y:S01]  /*1e40*/  FMUL.FTZ R2, R2, UR4 ;  /* 0x0000000402027c20 */ /* 0x008fe20008410000 */
[----:B------:R-:W-:Y:S01]  /*1e50*/  ISETP.NE.AND.EX P0, PT, RZ, UR5, PT, P0 ;  /* 0x00000005ff007c0c */ /* 0x000fe2000bf05300 */
[----:B------:R-:W-:-:S03]  /*1e60*/  IMAD R0, R0, 0x4, R3 ;  /* 0x0000000400007824 */ /* 0x000fc600078e0203 */
[----:B------:R3:W-:Y:S09]  /*1e70*/  STL [R1+0x430], R2 ;  /* 0x0004300201007387 */ /* 0x0007f20000100800 */
[----:B------:R-:W-:Y:S05]  /*1e80*/  @!P0 BRA `(.L_x_3580) ;  /* 0x0000000000308947 */ /* 0x000fea0003800000 */
[----:B------:R-:W-:Y:S01]  /*1e90*/  UIADD3 UR4, -UR39, UR40, URZ ;  /* 0x0000002827047290 */ /* 0x000fe2000fffe13f */
[----:B------:R-:W-:Y:S01]  /*1ea0*/  IMAD.MOV.U32 R4, RZ, RZ, R2 ;  /* 0x000000ffff047224 */ /* 0x000fe200078e0002 */
[----:B------:R-:W-:Y:S02]  /*1eb0*/  ULDC UR6, c[0x0][0x2d0] ;  /* 0x0000b40000067ab9 */ /* 0x000fe40000000800 */
[----:B------:R-:W-:-:S04]  /*1ec0*/  UIMAD UR5, UR46, UR6, UR4 ;  /* 0x000000062e0572a4 */ /* 0x000fc8000f8e0204 */
[----:B------:R-:W-:-:S03]  /*1ed0*/  UIMAD UR6, UR5, UR6, UR4 ;  /* 0x00000006050672a4 */ /* 0x000fc6000f8e0204 */
[----:B------:R-:W-:Y:S02]  /*1ee0*/  ULDC.64 UR4, c[0x0][0x2c8] ;  /* 0x0000b20000047ab9 */ /* 0x000fe40000000a00 */
[----:B------:R-:W-:-:S06]  /*1ef0*/  UIMAD.WIDE UR4, UR6, 0x4, UR4 ;  /* 0x00000004060478a5 */ /* 0x000fcc000f8e0204 */
[----:B---3--:R-:W-:Y:S01]  /*1f00*/  MOV R2, UR4 ;  /* 0x0000000400027c02 */ /* 0x008fe20008000f00 */
[----:B------:R-:W-:-:S05]  /*1f10*/  IMAD.U32 R3, RZ, RZ, UR5 ;  /* 0x00000005ff037e24 */ /* 0x000fca000f8e00ff */
[----:B------:R-:W3:Y:S02]  /*1f20*/  LDG.E R2, desc[UR36][R2.64] ;  /* 0x0000002402027981 */ /* 0x000ee4000c1e1900 */
[----:B---3--:R-:W-:-:S05]  /*1f30*/  FADD.FTZ R4, R4, R2 ;  /* 0x0000000204047221 */ /* 0x008fca0000010000 */
[----:B------:R4:W-:Y:S02]  /*1f40*/  STL [R1+0x430], R4 ;  /* 0x0004300401007387 */ /* 0x0009e40000100800 */
.L_x_3580:
[----:B---3--:R-:W3:Y:S04]  /*1f50*/  LDL R2, [R1+0x430] ;  /* 0x0004300001027983 */ /* 0x008ee80000100800 */
[----:B---3--:R3:W-:Y:S02]  /*1f60*/  STS [R0], R2 ;  /* 0x0000000200007388 */ /* 0x0087e40000000800 */
.L_x_3579:
[----:B------:R-:W-:Y:S05]  /*1f70*/  BSYNC B0 ;  /* 0x0000000000007941 */ /* 0x000fea0003800000 */
.L_x_3578:
[----:B------:R-:W-:Y:S01]  /*1f80*/  UIADD3 UR4, UR7, 0x1f, URZ ;  /* 0x0000001f07047890 */ /* 0x000fe2000fffe03f */
[----:B---3--:R-:W-:Y:S01]  /*1f90*/  VIADD R0, R22, UR42 ;  /* 0x0000002a16007c36 */ /* 0x008fe20008000000 */
[----:B------:R-:W-:Y:S01]  /*1fa0*/  ULDC UR6, c[0x0][0x280] ;  /* 0x0000a00000067ab9 */ /* 0x000fe20000000800 */
[----:B------:R-:W-:Y:S01]  /*1fb0*/  ULDC UR17, c[0x0][0x284] ;  /* 0x0000a10000117ab9 */ /* 0x000fe20000000800 */
[----:B------:R-:W-:Y:S01]  /*1fc0*/  USHF.R.S32.HI UR5, URZ, 0x1f, UR4 ;  /* 0x0000001f3f057899 */ /* 0x000fe20008011404 */
[----:B------:R-:W-:Y:S01]  /*1fd0*/  BSSY B0, `(.L_x_3581) ;  /* 0x0000b1c000007945 */ /* 0x000fe20003800000 */
[----:B------:R-:W-:Y:S02]  /*1fe0*/  UIMAD UR6, UR43, UR6, UR46 ;  /* 0x000000062b0672a4 */ /* 0x000fe4000f8e022e */
[----:B------:R-:W-:Y:S02]  /*1ff0*/  ULEA.HI UR5, UR5, UR4, URZ, 0x5 ;  /* 0x0000000405057291 */ /* 0x000fe4000f8f283f */
[----:B------:R-:W-:-:S02]  /*2000*/  UIMAD UR6, UR6, 0x90, URZ ;  /* 0x00000090060678a4 */ /* 0x000fc4000f8e023f */
[----:B------:R-:W-:Y:S01]  /*2010*/  ULOP3.LUT UR5, UR5, 0xffffffe0, URZ, 0xc0, !UPT ;  /* 0xffffffe005057892 */ /* 0x000fe2000f8ec03f */
[----:B------:R-:W-:Y:S01]  /*2020*/  ULDC UR16, c[0x0][0x2a0] ;  /* 0x0000a80000107ab9 */ /* 0x000fe20000000800 */
[----:B------:R-:W-:Y:S02]  /*2030*/  ULDC.64 UR10, c[0x0][0x258] ;  /* 0x00009600000a7ab9 */ /* 0x000fe40000000a00 */
[----:B------:R-:W-:Y:S01]  /*2040*/  UIADD3 UR7, UR42, UR5, URZ ;  /* 0x000000052a077290 */ /* 0x000fe2000fffe03f */
[----:B------:R-:W-:Y:S01]  /*2050*/  ULDC.64 UR8, c[0x0][0x2b0] ;  /* 0x0000ac0000087ab9 */ /* 0x000fe20000000a00 */
[----:B------:R-:W-:Y:S01]  /*2060*/  ULDC.64 UR18, c[0x0][0x2c8] ;  /* 0x0000b20000127ab9 */ /* 0x000fe20000000a00 */
[----:B------:R-:W-:Y:S01]  /*2070*/  ULDC.64 UR12, c[0x0][0x2d8] ;  /* 0x0000b600000c7ab9 */ /* 0x000fe20000000a00 */
[----:B------:R-:W-:Y:S02]  /*2080*/  BAR.SYNC.DEFER_BLOCKING 0x0 ;  /* 0x0000000000007b1d */ /* 0x000fe40000010000 */
[----:B------:R-:W-:-:S13]  /*2090*/  ISETP.GE.AND P0, PT, R0, UR7, PT ;  /* 0x0000000700007c0c */ /* 0x000fda000bf06270 */
[----:B------:R-:W-:Y:S05]  /*20a0*/  @P0 BRA `(.L_x_3582) ;  /* 0x000000b000380947 */ /* 0x000fea0003800000 */
[----:B------:R-:W3:Y:S01]  /*20b0*/  LDC R2, c[0x0][0x284] ;  /* 0x0000a100ff027b82 */ /* 0x000ee20000000800 */
[----:B------:R-:W-:-:S09]  /*20c0*/  ULEA UR4, UR15, UR14, 0x18 ;  /* 0x0000000e0f047291 */ /* 0x000fd2000f8ec03f */
[----:B0-----:R-:W0:Y:S04]  /*20d0*/  LDS.128 R12, [UR4+0x40] ;  /* 0x00004004ff0c7984 */ /* 0x001e280008000c00 */
[----:B------:R-:W5:Y:S01]  /*20e0*/  LDS.128 R8, [UR4+0x50] ;  /* 0x00005004ff087984 */ /* 0x000f620008000c00 */
[----:B---3--:R-:W-:-:S04]  /*20f0*/  IABS R3, R2 ;  /* 0x0000000200037213 */ /* 0x008fc80000000000 */
[----:B------:R-:W-:-:S04]  /*2100*/  MOV R6, R3 ;  /* 0x0000000300067202 */ /* 0x000fc80000000f00 */
[----:B------:R-:W3:Y:S08]  /*2110*/  I2F.RP R3, R6 ;  /* 0x0000000600037306 */ /* 0x000ef00000209400 */
[----:B---3--:R-:W4:Y:S01]  /*2120*/  MUFU.RCP R3, R3 ;  /* 0x0000000300037308 */ /* 0x008f220000001000 */
[----:B0-----:R-:W-:Y:S04]  /*2130*/  STL.64 [R1+0x420], R12 ;  /* 0x0004200c01007387 */ /* 0x001fe80000100a00 */
[----:B------:R-:W-:Y:S04]  /*2140*/  STL.64 [R1+0x428], R14 ;  /* 0x0004280e01007387 */ /* 0x000fe80000100a00 */
[----:B-----5:R-:W-:Y:S04]  /*2150*/  STL.64 [R1+0x410], R8 ;  /* 0x0004100801007387 */ /* 0x020fe80000100a00 */
[----:B------:R-:W-:Y:S01]  /*2160*/  STL.64 [R1+0x418], R10 ;  /* 0x0004180a01007387 */ /* 0x000fe20000100a00 */
[----:B----4-:R-:W-:-:S03]  /*2170*/  VIADD R4, R3, 0xffffffe ;  /* 0x0ffffffe03047836 */ /* 0x010fc60000000000 */
[----:B------:R-:W0:Y:S01]  /*2180*/  LDS.128 R8, [UR4+0x60] ;  /* 0x00006004ff087984 */ /* 0x000e220008000c00 */
[----:B------:R-:W3:Y:S01]  /*2190*/  LDC R3, c[0x0][0x2c0] ;  /* 0x0000b000ff037b82 */ /* 0x000ee20000000800 */
[----:B------:R4:W5:Y:S02]  /*21a0*/  F2I.FTZ.U32.TRUNC.NTZ R5, R4 ;  /* 0x0000000400057305 */ /* 0x000964000021f000 */
[----:B------:R-:W-:Y:S01]  /*21b0*/  LDS.128 R12, [UR4+0x80] ;  /* 0x00008004ff0c7984 */ /* 0x000fe20008000c00 */
[----:B----4-:R-:W-:Y:S01]  /*21c0*/  HFMA2.MMA R4, -RZ, RZ, 0, 0 ;  /* 0x00000000ff047435 */ /* 0x010fe200000001ff */
[----:B-----5:R-:W-:-:S04]  /*21d0*/  IMAD.MOV R7, RZ, RZ, -R5 ;  /* 0x000000ffff077224 */ /* 0x020fc800078e0a05 */
[----:B------:R-:W-:-:S05]  /*21e0*/  IMAD R7, R7, R6, RZ ;  /* 0x0000000607077224 */ /* 0x000fca00078e02ff */
[----:B------:R-:W-:Y:S02]  /*21f0*/  IMAD.HI.U32 R2, R5, R7, R4 ;  /* 0x0000000705027227 */ /* 0x000fe400078e0004 */
[----:B------:R-:W4:Y:S04]  /*2200*/  LDS.128 R4, [UR4+0x70] ;  /* 0x00007004ff047984 */ /* 0x000f280008000c00 */
[----:B------:R-:W-:Y:S04]  /*2210*/  STL [R1+0x434], R2 ;  /* 0x0004340201007387 */ /* 0x000fe80000100800 */
[----:B0-----:R-:W-:Y:S04]  /*2220*/  STL.64 [R1+0x400], R8 ;  /* 0x0004000801007387 */ /* 0x001fe80000100a00 */
[----:B------:R-:W-:Y:S04]  /*2230*/  STL.64 [R1+0x408], R10 ;  /* 0x0004080a01007387 */ /* 0x000fe80000100a00 */
[----:B------:R-:W0:Y:S04]  /*2240*/  LDS.128 R8, [UR4+0x90] ;  /* 0x00009004ff087984 */ /* 0x000e280008000c00 */
[----:B----4-:R-:W-:Y:S04]  /*2250*/  STL.64 [R1+0x3f0], R4 ;  /* 0x0003f00401007387 */ /* 0x010fe80000100a00 */
[----:B------:R-:W-:Y:S04]  /*2260*/  STL.64 [R1+0x3f8], R6 ;  /* 0x0003f80601007387 */ /* 0x000fe80000100a00 */
[----:B------:R-:W4:Y:S04]  /*2270*/  LDS.128 R4, [UR4+0xa0] ;  /* 0x0000a004ff047984 */ /* 0x000f280008000c00 */
[----:B------:R-:W-:Y:S04]  /*2280*/  STL.64 [R1+0x3d8], R12 ;  /* 0x0003d80c01007387 */ /* 0x000fe80000100a00 */
[----:B------:R-:W-:Y:S04]  /*2290*/  STL.64 [R1+0x3e0], R14 ;  /* 0x0003e00e01007387 */ /* 0x000fe80000100a00 */
[----:B------:R-:W5:Y:S04]  /*22a0*/  LDS.128 R12, [UR4+0xb0] ;  /* 0x0000b004ff0c7984 */ /* 0x000f680008000c00 */
[----:B0-----:R-:W-:Y:S04]  /*22b0*/  STL.64 [R1+0x3c8], R8 ;  /* 0x0003c80801007387 */ /* 0x001fe80000100a00 */
[----:B------:R-:W-:Y:S04]  /*22c0*/  STL.64 [R1+0x3d0], R10 ;  /* 0x0003d00a01007387 */ /* 0x000fe80000100a00 */
[----:B------:R-:W0:Y:S04]  /*22d0*/  LDS.128 R8, [UR4+0xc0] ;  /* 0x0000c004ff087984 */ /* 0x000e280008000c00 */
[----:B----4-:R-:W-:Y:S04]  /*22e0*/  STL.64 [R1+0x3b8], R4 ;  /* 0x0003b80401007387 */ /* 0x010fe80000100a00 */
[----:B------:R-:W-:Y:S04]  /*22f0*/  STL.64 [R1+0x3c0], R6 ;  /* 0x0003c00601007387 */ /* 0x000fe80000100a00 */
[----:B------:R-:W4:Y:S04]  /*2300*/  LDS.128 R4, [UR4+0xd0] ;  /* 0x0000d004ff047984 */ /* 0x000f280008000c00 */
[----:B-----5:R-:W-:Y:S04]  /*2310*/  STL.64 [R1+0x3a8], R12 ;  /* 0x0003a80c01007387 */ /* 0x020fe80000100a00 */
        /* <DEDUP_REMOVED lines=160> */
[----:B------:R-:W4:Y:S01]  /*2d20*/  LDS.128 R4, [UR4+0x430] ;  /* 0x00043004ff047984 */ /* 0x000f220008000c00 */
[----:B------:R-:W-:-:S02]  /*2d30*/  ULDC UR4, c[0x0][0x298] ;  /* 0x0000a60000047ab9 */ /* 0x000fc40000000800 */
[----:B---3--:R-:W-:Y:S01]  /*2d40*/  VIADD R2, R3, UR4 ;  /* 0x0000000403027c36 */ /* 0x008fe20008000000 */
[----:B-----5:R3:W-:Y:S04]  /*2d50*/  STL.64 [R1+0x48], R12 ;  /* 0x0000480c01007387 */ /* 0x0207e80000100a00 */
[----:B------:R3:W-:Y:S04]  /*2d60*/  STL.64 [R1+0x50], R14 ;  /* 0x0000500e01007387 */ /* 0x0007e80000100a00 */
[----:B0-----:R3:W-:Y:S04]  /*2d70*/  STL.64 [R1+0x38], R8 ;  /* 0x0000380801007387 */ /* 0x0017e80000100a00 */
[----:B------:R3:W-:Y:S04]  /*2d80*/  STL.64 [R1+0x40], R10 ;  /* 0x0000400a01007387 */ /* 0x0007e80000100a00 */
[----:B----4-:R3:W-:Y:S04]  /*2d90*/  STL.64 [R1+0x28], R4 ;  /* 0x0000280401007387 */ /* 0x0107e80000100a00 */
[----:B------:R3:W-:Y:S02]  /*2da0*/  STL.64 [R1+0x30], R6 ;  /* 0x0000300601007387 */ /* 0x0007e40000100a00 */
.L_x_3713:
[----:B---3--:R3:W-:Y:S04]  /*2db0*/  STL [R1+0x448], R6 ;  /* 0x0004480601007387 */ /* 0x0087e80000100800 */
[----:B---3--:R-:W3:Y:S01]  /*2dc0*/  LDL R6, [R1+0x434] ;  /* 0x0004340001067983 */ /* 0x008ee20000100800 */
[----:B------:R-:W-:-:S03]  /*2dd0*/  ISETP.NE.U32.AND P0, PT, RZ, UR8, PT ;  /* 0x00000008ff007c0c */ /* 0x000fc6000bf05070 */
[----:B0-----:R0:W-:Y:S01]  /*2de0*/  STL [R1+0x444], R5 ;  /* 0x0004440501007387 */ /* 0x0011e20000100800 */
[----:B------:R-:W-:-:S03]  /*2df0*/  ISETP.NE.AND.EX P0, PT, RZ, UR9, PT, P0 ;  /* 0x00000009ff007c0c */ /* 0x000fc6000bf05300 */
[----:B----4-:R4:W-:Y:S01]  /*2e00*/  STL [R1+0x440], R4 ;  /* 0x0004400401007387 */ /* 0x0109e20000100800 */
[----:B0-2---:R-:W4:Y:S09]  /*2e10*/  LDC R5, c[0x0][0x284] ;  /* 0x0000a100ff057b82 */ /* 0x005f320000000800 */
[----:B------:R-:W-:Y:S01]  /*2e20*/  @P0 SHF.R.S32.HI R3, RZ, 0x1f, R0 ;  /* 0x0000001fff030819 */ /* 0x000fe20000011400 */
[----:B----4-:R-:W-:-:S05]  /*2e30*/  IMAD R4, R5, UR45, RZ ;  /* 0x0000002d05047c24 */ /* 0x010fca000f8e02ff */
[--C-:B------:R-:W-:Y:S02]  /*2e40*/  @P0 SHF.R.S32.HI R252, RZ, 0x1f, R4.reuse ;  /* 0x0000001ffffc0819 */ /* 0x100fe40000011404 */
[----:B------:R-:W-:-:S04]  /*2e50*/  @P0 IADD3 R2, P1, P2, R0, UR8, R4 ;  /* 0x0000000800020c10 */ /* 0x000fc8000fa3e004 */
[----:B------:R-:W-:-:S05]  /*2e60*/  @P0 IADD3.X R3, R3, UR9, R252, P1, P2 ;  /* 0x0000000903030c10 */ /* 0x000fca0008fe44fc */
[----:B------:R0:W4:Y:S01]  /*2e70*/  @P0 LDG.E.U8 R2, desc[UR36][R2.64] ;  /* 0x0000002402020981 */ /* 0x000122000c1e1100 */
[----:B------:R-:W-:Y:S02]  /*2e80*/  IABS R5, R5 ;  /* 0x0000000500057213 */ /* 0x000fe40000000000 */
[----:B0-----:R-:W-:Y:S02]  /*2e90*/  IABS R3, R0 ;  /* 0x0000000000037213 */ /* 0x001fe40000000000 */
[----:B------:R-:W-:-:S03]  /*2ea0*/  ISETP.GE.AND P2, PT, R0, RZ, PT ;  /* 0x000000ff0000720c */ /* 0x000fc60003f46270 */
[----:B---3--:R-:W-:Y:S02]  /*2eb0*/  IMAD.HI.U32 R252, R6, R3, RZ ;  /* 0x0000000306fc7227 */ /* 0x008fe400078e00ff */
[----:B------:R-:W0:Y:S02]  /*2ec0*/  LDC R6, c[0x0][0x284] ;  /* 0x0000a100ff067b82 */ /* 0x000e240000000800 */
[----:B------:R-:W-:-:S04]  /*2ed0*/  IMAD.MOV R252, RZ, RZ, -R252 ;  /* 0x000000fffffc7224 */ /* 0x000fc800078e0afc */
[----:B------:R-:W-:Y:S02]  /*2ee0*/  IMAD R3, R5, R252, R3 ;  /* 0x000000fc05037224 */ /* 0x000fe400078e0203 */
[----:B------:R-:W3:Y:S01]  /*2ef0*/  LDC R252, c[0x0][0x284] ;  /* 0x0000a100fffc7b82 */ /* 0x000ee20000000800 */
[----:B0-----:R-:W-:-:S04]  /*2f00*/  IABS R6, R6 ;  /* 0x0000000600067213 */ /* 0x001fc80000000000 */
[----:B------:R-:W-:-:S13]  /*2f10*/  ISETP.GT.U32.AND P1, PT, R6, R3, PT ;  /* 0x000000030600720c */ /* 0x000fda0003f24070 */
[----:B------:R-:W-:-:S04]  /*2f20*/  @!P1 IADD3 R3, R3, -R5, RZ ;  /* 0x8000000503039210 */ /* 0x000fc80007ffe0ff */
[----:B------:R-:W-:Y:S02]  /*2f30*/  ISETP.GT.U32.AND P1, PT, R6, R3, PT ;  /* 0x000000030600720c */ /* 0x000fe40003f24070 */
[----:B------:R0:W5:Y:S11]  /*2f40*/  LDL.LU R6, [R1+0x448] ;  /* 0x0004480001067983 */ /* 0x0001760000300800 */
[----:B------:R-:W-:Y:S01]  /*2f50*/  @!P1 IMAD.IADD R3, R3, 0x1, -R5 ;  /* 0x0000000103039824 */ /* 0x000fe200078e0a05 */
[----:B---3--:R-:W-:Y:S01]  /*2f60*/  ISETP.NE.AND P1, PT, R252, RZ, PT ;  /* 0x000000fffc00720c */ /* 0x008fe20003f25270 */
[----:B------:R0:W5:Y:S01]  /*2f70*/  LDL.LU R5, [R1+0x444] ;  /* 0x0004440001057983 */ /* 0x0001620000300800 */
[----:B----4-:R-:W-:Y:S01]  /*2f80*/  ISETP.NE.AND P0, PT, R2, RZ, P0 ;  /* 0x000000ff0200720c */ /* 0x010fe20000705270 */
[----:B------:R-:W-:-:S02]  /*2f90*/  IMAD.MOV.U32 R252, RZ, RZ, R3 ;  /* 0x000000fffffc7224 */ /* 0x000fc400078e0003 */
[----:B------:R-:W3:Y:S03]  /*2fa0*/  LDC R3, c[0x0][0x284] ;  /* 0x0000a100ff037b82 */ /* 0x000ee60000000800 */
[----:B------:R-:W-:-:S05]  /*2fb0*/  @!P2 IADD3 R252, -R252, RZ, RZ ;  /* 0x000000fffcfca210 */ /* 0x000fca0007ffe1ff */
[----:B---3--:R-:W-:-:S04]  /*2fc0*/  @!P1 LOP3.LUT R252, RZ, R3, RZ, 0x33, !PT ;  /* 0x00000003fffc9212 */ /* 0x008fc800078e33ff */
[----:B------:R-:W-:Y:S02]  /*2fd0*/  SHF.R.S32.HI R2, RZ, 0x1f, R252 ;  /* 0x0000001fff027819 */ /* 0x000fe400000114fc */
[----:B------:R-:W-:-:S04]  /*2fe0*/  IADD3 R3, P1, R252, R4, RZ ;  /* 0x00000004fc037210 */ /* 0x000fc80007f3e0ff */
[----:B------:R-:W-:Y:S02]  /*2ff0*/  LEA.HI.X.SX32 R4, R4, R2, 0x1, P1 ;  /* 0x0000000204047211 */ /* 0x000fe400008f0eff */
[C---:B------:R-:W-:Y:S02]  /*3000*/  LEA R2, P2, R3.reuse, UR10, 0x2 ;  /* 0x0000000a03027c11 */ /* 0x040fe4000f8410ff */
[----:B------:R-:W-:Y:S02]  /*3010*/  ISETP.GE.AND P1, PT, R0, UR40, PT ;  /* 0x0000002800007c0c */ /* 0x000fe4000bf26270 */
[----:B------:R-:W-:Y:S02]  /*3020*/  LEA.HI.X R3, R3, UR11, R4, 0x2, P2 ;  /* 0x0000000b03037c11 */ /* 0x000fe400090f1404 */
[----:B------:R0:W5:Y:S01]  /*3030*/  LDL.LU R4, [R1+0x440] ;  /* 0x0004400001047983 */ /* 0x0001620000300800 */
[----:B------:R-:W-:Y:S08]  /*3040*/  BSSY B1, `(.L_x_3583) ;  /* 0x0000022000017945 */ /* 0x000ff00003800000 */
[----:B01----:R-:W-:Y:S05]  /*3050*/  @P1 BRA `(.L_x_3584) ;  /* 0x0000000000801947 */ /* 0x003fea0003800000 */
[----:B------:R0:W-:Y:S04]  /*3060*/  STL.64 [R1+0x458], R10 ;  /* 0x0004580a01007387 */ /* 0x0001e80000100a00 */
[----:B------:R3:W-:Y:S04]  /*3070*/  STL.64 [R1+0x450], R8 ;  /* 0x0004500801007387 */ /* 0x0007e80000100a00 */
[----:B-----5:R-:W-:Y:S01]  /*3080*/  STL.64 [R1+0x448], R6 ;  /* 0x0004480601007387 */ /* 0x020fe20000100a00 */
[----:B0-----:R-:W0:Y:S03]  /*3090*/  LDC R11, c[0x0][0x284] ;  /* 0x0000a100ff0b7b82 */ /* 0x001e260000000800 */
[----:B------:R4:W-:Y:S01]  /*30a0*/  STL.64 [R1+0x440], R4 ;  /* 0x0004400401007387 */ /* 0x0009e20000100a00 */
[----:B---3--:R-:W-:-:S04]  /*30b0*/  IMAD.SHL.U32 R8, R252, 0x4, RZ ;  /* 0x00000004fc087824 */ /* 0x008fc800078e00ff */
[----:B------:R-:W3:Y:S01]  /*30c0*/  LDC R9, c[0x0][0x284] ;  /* 0x0000a100ff097b82 */ /* 0x000ee20000000800 */
[----:B0-----:R-:W-:-:S05]  /*30d0*/  IMAD R11, R11, 0x90, RZ ;  /* 0x000000900b0b7824 */ /* 0x001fca00078e02ff */
[----:B------:R-:W-:-:S13]  /*30e0*/  ISETP.GE.AND P2, PT, R8, R11, PT ;  /* 0x0000000b0800720c */ /* 0x000fda0003f46270 */
[----:B----4-:R-:W4:Y:S01]  /*30f0*/  @!P2 LDG.E R4, desc[UR36][R2.64] ;  /* 0x000000240204a981 */ /* 0x010f22000c1e1900 */
[----:B------:R-:W4:Y:S08]  /*3100*/  @!P2 LDC R5, c[0x0][0x288] ;  /* 0x0000a200ff05ab82 */ /* 0x000f300000000800 */
[----:B------:R-:W0:Y:S02]  /*3110*/  @!P2 LDC.64 R10, c[0x0][0x248] ;  /* 0x00009200ff0aab82 */ /* 0x000e240000000a00 */
[----:B0-----:R-:W-:-:S02]  /*3120*/  IMAD.MOV.U32 R7, RZ, RZ, R10 ;  /* 0x000000ffff077224 */ /* 0x001fc400078e000a */
[----:B----4-:R-:W-:Y:S01]  /*3130*/  @!P2 IMAD R4, R4, R5, RZ ;  /* 0x000000050404a224 */ /* 0x010fe200078e02ff */
[----:B------:R-:W-:Y:S02]  /*3140*/  MOV R5, R11 ;  /* 0x0000000b00057202 */ /* 0x000fe40000000f00 */
[----:B------:R0:W5:Y:S01]  /*3150*/  LDL.LU.64 R10, [R1+0x458] ;  /* 0x00045800010a7983 */ /* 0x0001620000300a00 */
[----:B------:R-:W-:-:S04]  /*3160*/  @!P2 IMAD R4, R4, 0x90, RZ ;  /* 0x000000900404a824 */ /* 0x000fc800078e02ff */
[----:B---3--:R-:W-:Y:S02]  /*3170*/  @!P2 IMAD R6, R4, R9, R8 ;  /* 0x000000090406a224 */ /* 0x008fe400078e0208 */
[----:B------:R-:W-:-:S05]  /*3180*/  @!P2 IMAD R4, R9, UR6, RZ ;  /* 0x000000060904ac24 */ /* 0x000fca000f8e02ff */
[----:B------:R-:W-:Y:S02]  /*3190*/  @!P2 SHF.R.S32.HI R8, RZ, 0x1f, R4 ;  /* 0x0000001fff08a819 */ /* 0x000fe40000011404 */
[----:B------:R-:W-:-:S04]  /*31a0*/  @!P2 IADD3 R4, P3, R6, R4, RZ ;  /* 0x000000040604a210 */ /* 0x000fc80007f7e0ff */
[----:B------:R-:W-:Y:S02]  /*31b0*/  @!P2 LEA.HI.X.SX32 R6, R6, R8, 0x1, P3 ;  /* 0x000000080606a211 */ /* 0x000fe400018f0eff */
[----:B------:R-:W-:-:S04]  /*31c0*/  @!P2 LEA R8, P3, R4, R7, 0x2 ;  /* 0x000000070408a211 */ /* 0x000fc800078610ff */
[----:B------:R-:W-:Y:S02]  /*31d0*/  @!P2 LEA.HI.X R9, R4, R5, R6, 0x2, P3 ;  /* 0x000000050409a211 */ /* 0x000fe400018f1406 */
[----:B------:R-:W-:Y:S02]  /*31e0*/  CS2R R6, SRZ ;  /* 0x0000000000067805 */ /* 0x000fe4000001ff00 */
[----:B------:R-:W-:-:S06]  /*31f0*/  CS2R R4, SRZ ;  /* 0x0000000000047805 */ /* 0x000fcc000001ff00 */
[----:B------:R-:W3:Y:S04]  /*3200*/  @!P2 LDG.E.128 R4, desc[UR36][R8.64] ;  /* 0x000000240804a981 */ /* 0x000ee8000c1e1d00 */
[----:B------:R0:W5:Y:S04]  /*3210*/  LDL.LU.64 R8, [R1+0x450] ;  /* 0x0004500001087983 */ /* 0x0001680000300a00 */
[----:B---3--:R-:W-:Y:S04]  /*3220*/  STL.64 [R1+0x18], R4 ;  /* 0x0000180401007387 */ /* 0x008fe80000100a00 */
[----:B------:R3:W-:Y:S04]  /*3230*/  STL.64 [R1+0x20], R6 ;  /* 0x0000200601007387 */ /* 0x0007e80000100a00 */
[----:B---3--:R0:W5:Y:S04]  /*3240*/  LDL.LU.64 R6, [R1+0x448] ;  /* 0x0004480001067983 */ /* 0x0081680000300a00 */
[----:B------:R0:W5:Y:S02]  /*3250*/  LDL.LU.64 R4, [R1+0x440] ;  /* 0x0004400001047983 */ /* 0x0001640000300a00 */
.L_x_3584:
[----:B------:R-:W-:Y:S05]  /*3260*/  BSYNC B1 ;  /* 0x0000000000017941 */ /* 0x000fea0003800000 */
.L_x_3583:
[----:B------:R3:W-:Y:S02]  /*3270*/  STL [R1+0x440], R0 ;  /* 0x0004400001007387 */ /* 0x0007e40000100800 */
[----:B---3--:R-:W3:Y:S02]  /*3280*/  LDC R0, c[0x0][0x284] ;  /* 0x0000a100ff007b82 */ /* 0x008ee40000000800 */
[----:B---3--:R-:W-:-:S05]  /*3290*/  IMAD.IADD R0, R252, 0x1, R0 ;  /* 0x00000001fc007824 */ /* 0x008fca00078e0200 */
[----:B------:R3:W-:Y:S04]  /*32a0*/  STL [R1], R0 ;  /* 0x0000000001007387 */ /* 0x0007e80000100800 */
[----:B---3--:R3:W5:Y:S01]  /*32b0*/  LDL.LU R0, [R1+0x440] ;  /* 0x0004400001007983 */ /* 0x0087620000300800 */
[----:B------:R-:W-:Y:S04]  /*32c0*/  BSSY B1, `(.L_x_3585) ;  /* 0x0000019000017945 */ /* 0x000fe80003800000 */
[----:B------:R-:W-:Y:S05]  /*32d0*/  @P1 BRA `(.L_x_3586) ;  /* 0x00000000005c1947 */ /* 0x000fea0003800000 */
[----:B-----5:R-:W4:Y:S01]  /*32e0*/  LDL R5, [R1] ;  /* 0x0000000001057983 */ /* 0x020f220000100800 */
[----:B------:R-:W0:Y:S03]  /*32f0*/  LDC R4, c[0x0][0x284] ;  /* 0x0000a100ff047b82 */ /* 0x000e260000000800 */
[----:B------:R1:W-:Y:S05]  /*3300*/  STL.64 [R1+0x440], R8 ;  /* 0x0004400801007387 */ /* 0x0003ea0000100a00 */
[----:B-1----:R-:W1:Y:S01]  /*3310*/  LDC R9, c[0x0][0x284] ;  /* 0x0000a100ff097b82 */ /* 0x002e620000000800 */
[----:B0-----:R-:W-:-:S02]  /*3320*/  IMAD R4, R4, 0x90, RZ ;  /* 0x0000009004047824 */ /* 0x001fc400078e02ff */
[----:B----4-:R-:W-:-:S05]  /*3330*/  IMAD.SHL.U32 R7, R5, 0x4, RZ ;  /* 0x0000000405077824 */ /* 0x010fca00078e00ff */
[----:B------:R-:W-:-:S13]  /*3340*/  ISETP.GE.AND P2, PT, R7, R4, PT ;  /* 0x000000040700720c */ /* 0x000fda0003f46270 */
[----:B------:R-:W4:Y:S01]  /*3350*/  @!P2 LDG.E R6, desc[UR36][R2.64] ;  /* 0x000000240206a981 */ /* 0x000f22000c1e1900 */
[----:B------:R-:W4:Y:S02]  /*3360*/  @!P2 LDC R4, c[0x0][0x288] ;  /* 0x0000a200ff04ab82 */ /* 0x000f240000000800 */
[----:B----4-:R-:W-:-:S06]  /*3370*/  @!P2 IMAD R6, R6, R4, RZ ;  /* 0x000000040606a224 */ /* 0x010fcc00078e02ff */
[----:B------:R-:W0:Y:S01]  /*3380*/  @!P2 LDC.64 R4, c[0x0][0x248] ;  /* 0x00009200ff04ab82 */ /* 0x000e220000000a00 */
[----:B------:R-:W-:-:S04]  /*3390*/  @!P2 IMAD R6, R6, 0x90, RZ ;  /* 0x000000900606a824 */ /* 0x000fc800078e02ff */
[----:B-1----:R-:W-:Y:S02]  /*33a0*/  @!P2 IMAD R7, R6, R9, R7 ;  /* 0x000000090607a224 */ /* 0x002fe400078e0207 */
        /* <DEDUP_REMOVED lines=8> */
[----:B------:R4:W5:Y:S04]  /*3430*/  @!P2 LDG.E.128 R4, desc[UR36][R8.64] ;  /* 0x000000240804a981 */ /* 0x000968000c1e1d00 */
[----:B------:R4:W5:Y:S02]  /*3440*/  LDL.LU.64 R8, [R1+0x440] ;  /* 0x0004400001087983 */ /* 0x0009640000300a00 */
.L_x_3586:
[----:B------:R-:W-:Y:S05]  /*3450*/  BSYNC B1 ;  /* 0x0000000000017941 */ /* 0x000fea0003800000 */
.L_x_3585:
[----:B------:R0:W-:Y:S04]  /*3460*/  STL [R1+0x444], R2 ;  /* 0x0004440201007387 */ /* 0x0001e80000100800 */
[----:B-----5:R1:W-:Y:S01]  /*3470*/  STL [R1+0x440], R0 ;  /* 0x0004400001007387 */ /* 0x0203e20000100800 */
[----:B0-----:R-:W0:Y:S03]  /*3480*/  LDC R2, c[0x0][0x284] ;  /* 0x0000a100ff027b82 */ /* 0x001e260000000800 */
[----:B-1----:R-:W0:Y:S01]  /*3490*/  LDL.LU R0, [R1] ;  /* 0x0000000001007983 */ /* 0x002e220000300800 */
[----:B------:R-:W-:Y:S01]  /*34a0*/  BSSY B1, `(.L_x_3587) ;  /* 0x000001d000017945 */ /* 0x000fe20003800000 */
[----:B0-----:R-:W-:-:S02]  /*34b0*/  IADD3 R0, R0, R2, RZ ;  /* 0x0000000200007210 */ /* 0x001fc40007ffe0ff */
[----:B------:R0:W5:Y:S04]  /*34c0*/  LDL.LU R2, [R1+0x444] ;  /* 0x0004440001027983 */ /* 0x0001680000300800 */
[----:B------:R1:W-:Y:S04]  /*34d0*/  STL [R1], R0 ;  /* 0x0000000001007387 */ /* 0x0003e80000100800 */
[----:B-1----:R0:W5:Y:S01]  /*34e0*/  LDL.LU R0, [R1+0x440] ;  /* 0x0004400001007983 */ /* 0x0021620000300800 */
[----:B------:R-:W-:Y:S05]  /*34f0*/  @P1 BRA `(.L_x_3588) ;  /* 0x00000000005c1947 */ /* 0x000fea0003800000 */
[----:B----4-:R-:W4:Y:S01]  /*3500*/  LDL R9, [R1] ;  /* 0x0000000001097983 */ /* 0x010f220000100800 */
[----:B------:R-:W1:Y:S03]  /*3510*/  LDC R8, c[0x0][0x284] ;  /* 0x0000a100ff087b82 */ /* 0x000e660000000800 */
[----:B------:R2:W-:Y:S05]  /*3520*/  STL.64 [R1+0x440], R4 ;  /* 0x0004400401007387 */ /* 0x0005ea0000100a00 */
[----:B--2---:R-:W2:Y:S01]  /*3530*/  LDC R5, c[0x0][0x284] ;  /* 0x0000a100ff057b82 */ /* 0x004ea20000000800 */
[----:B-1----:R-:W-:-:S02]  /*3540*/  IMAD R8, R8, 0x90, RZ ;  /* 0x0000009008087824 */ /* 0x002fc400078e02ff */
[----:B----4-:R-:W-:-:S05]  /*3550*/  IMAD.SHL.U32 R11, R9, 0x4, RZ ;  /* 0x00000004090b7824 */ /* 0x010fca00078e00ff */
[----:B------:R-:W-:-:S13]  /*3560*/  ISETP.GE.AND P2, PT, R11, R8, PT ;  /* 0x000000080b00720c */ /* 0x000fda0003f46270 */
[----:B-----5:R-:W4:Y:S01]  /*3570*/  @!P2 LDG.E R10, desc[UR36][R2.64] ;  /* 0x00000024020aa981 */ /* 0x020f22000c1e1900 */
[----:B------:R-:W4:Y:S02]  /*3580*/  @!P2 LDC R8, c[0x0][0x288] ;  /* 0x0000a200ff08ab82 */ /* 0x000f240000000800 */
[----:B----4-:R-:W-:-:S06]  /*3590*/  @!P2 IMAD R10, R10, R8, RZ ;  /* 0x000000080a0aa224 */ /* 0x010fcc00078e02ff */
[----:B------:R-:W1:Y:S01]  /*35a0*/  @!P2 LDC.64 R8, c[0x0][0x248] ;  /* 0x00009200ff08ab82 */ /* 0x000e620000000a00 */
[----:B------:R-:W-:-:S04]  /*35b0*/  @!P2 IMAD R10, R10, 0x90, RZ ;  /* 0x000000900a0aa824 */ /* 0x000fc800078e02ff */
[----:B--2---:R-:W-:Y:S02]  /*35c0*/  @!P2 IMAD R11, R10, R5, R11 ;  /* 0x000000050a0ba224 */ /* 0x004fe400078e020b */
        /* <DEDUP_REMOVED lines=8> */
[----:B------:R1:W5:Y:S04]  /*3650*/  @!P2 LDG.E.128 R8, desc[UR36][R4.64] ;  /* 0x000000240408a981 */ /* 0x000368000c1e1d00 */
[----:B------:R1:W5:Y:S02]  /*3660*/  LDL.LU.64 R4, [R1+0x440] ;  /* 0x0004400001047983 */ /* 0x0003640000300a00 */
.L_x_3588:
[----:B------:R-:W-:Y:S05]  /*3670*/  BSYNC B1 ;  /* 0x0000000000017941 */ /* 0x000fea0003800000 */
.L_x_3587:
[----:B------:R-:W-:Y:S04]  /*3680*/  BSSY B1, `(.L_x_3589) ;  /* 0x000001a000017945 */ /* 0x000fe80003800000 */
[----:B------:R-:W-:Y:S05]  /*3690*/  @P1 BRA `(.L_x_3590) ;  /* 0x0000000000601947 */ /* 0x000fea0003800000 */
[----:B------:R-:W2:Y:S01]  /*36a0*/  LDL.LU R12, [R1] ;  /* 0x00000000010c7983 */ /* 0x000ea20000300800 */
[----:B------:R-:W0:Y:S03]  /*36b0*/  LDC R13, c[0x0][0x284] ;  /* 0x0000a100ff0d7b82 */ /* 0x000e260000000800 */
[----:B-----5:R1:W-:Y:S05]  /*36c0*/  STL.64 [R1+0x440], R4 ;  /* 0x0004400401007387 */ /* 0x0203ea0000100a00 */
[----:B-1----:R-:W2:Y:S01]  /*36d0*/  LDC R5, c[0x0][0x284] ;  /* 0x0000a100ff057b82 */ /* 0x002ea20000000800 */
[----:B0-----:R-:W-:-:S02]  /*36e0*/  IMAD R13, R13, 0x90, RZ ;  /* 0x000000900d0d7824 */ /* 0x001fc400078e02ff */
[----:B--2---:R-:W-:-:S05]  /*36f0*/  IMAD.IADD R12, R12, 0x1, R5 ;  /* 0x000000010c0c7824 */ /* 0x004fca00078e0205 */
[----:B------:R-:W-:-:S04]  /*3700*/  SHF.L.U32 R15, R12, 0x2, RZ ;  /* 0x000000020c0f7819 */ /* 0x000fc800000006ff */
        /* <DEDUP_REMOVED lines=17> */
.L_x_3590:
[----:B------:R-:W-:Y:S05]  /*3820*/  BSYNC B1 ;  /* 0x0000000000017941 */ /* 0x000fea0003800000 */
.L_x_3589:
[----:B-----5:R1:W-:Y:S02]  /*3830*/  STL [R1+0x440], R0 ;  /* 0x0004400001007387 */ /* 0x0203e40000100800 */
[----:B-1----:R-:W1:Y:S02]  /*3840*/  LDC R0, c[0x0][0x284] ;  /* 0x0000a100ff007b82 */ /* 0x002e640000000800 */
[----:B-1----:R-:W-:-:S05]  /*3850*/  IMAD R0, R0, 0x4, R252 ;  /* 0x0000000400007824 */ /* 0x002fca00078e02fc */
[----:B------:R1:W-:Y:S04]  /*3860*/  STL [R1], R0 ;  /* 0x0000000001007387 */ /* 0x0003e80000100800 */
[----:B-1----:R1:W5:Y:S01]  /*3870*/  LDL.LU R0, [R1+0x440] ;  /* 0x0004400001007983 */ /* 0x0023620000300800 */
[----:B------:R-:W-:Y:S04]  /*3880*/  BSSY B1, `(.L_x_3591) ;  /* 0x0000019000017945 */ /* 0x000fe80003800000 */
[----:B------:R-:W-:Y:S05]  /*3890*/  @P1 BRA `(.L_x_3592) ;  /* 0x00000000005c1947 */ /* 0x000fea0003800000 */
[----:B------:R-:W2:Y:S01]  /*38a0*/  LDL R17, [R1] ;  /* 0x0000000001117983 */ /* 0x000ea20000100800 */
[----:B------:R-:W1:Y:S03]  /*38b0*/  LDC R16, c[0x0][0x284] ;  /* 0x0000a100ff107b82 */ /* 0x000e660000000800 */
[----:B------:R0:W-:Y:S05]  /*38c0*/  STL.64 [R1+0x440], R4 ;  /* 0x0004400401007387 */ /* 0x0001ea0000100a00 */
[----:B0-----:R-:W0:Y:S01]  /*38d0*/  LDC R5, c[0x0][0x284] ;  /* 0x0000a100ff057b82 */ /* 0x001e220000000800 */
[----:B-1----:R-:W-:Y:S01]  /*38e0*/  IMAD R16, R16, 0x90, RZ ;  /* 0x0000009010107824 */ /* 0x002fe200078e02ff */
[----:B--2---:R-:W-:-:S04]  /*38f0*/  SHF.L.U32 R19, R17, 0x2, RZ ;  /* 0x0000000211137819 */ /* 0x004fc800000006ff */
[----:B------:R-:W-:-:S13]  /*3900*/  ISETP.GE.AND P2, PT, R19, R16, PT ;  /* 0x000000101300720c */ /* 0x000fda0003f46270 */
[----:B------:R-:W2:Y:S01]  /*3910*/  @!P2 LDG.E R18, desc[UR36][R2.64] ;  /* 0x000000240212a981 */ /* 0x000ea2000c1e1900 */
[----:B------:R-:W2:Y:S02]  /*3920*/  @!P2 LDC R16, c[0x0][0x288] ;  /* 0x0000a200ff10ab82 */ /* 0x000ea40000000800 */
[----:B--2---:R-:W-:-:S06]  /*3930*/  @!P2 IMAD R18, R18, R16, RZ ;  /* 0x000000101212a224 */ /* 0x004fcc00078e02ff */
[----:B------:R-:W1:Y:S01]  /*3940*/  @!P2 LDC.64 R16, c[0x0][0x248] ;  /* 0x00009200ff10ab82 */ /* 0x000e620000000a00 */
[----:B------:R-:W-:-:S04]  /*3950*/  @!P2 IMAD R18, R18, 0x90, RZ ;  /* 0x000000901212a824 */ /* 0x000fc800078e02ff */
[----:B0-----:R-:W-:Y:S02]  /*3960*/  @!P2 IMAD R19, R18, R5, R19 ;  /* 0x000000051213a224 */ /* 0x001fe400078e0213 */
        /* <DEDUP_REMOVED lines=10> */
.L_x_3592:
[----:B------:R-:W-:Y:S05]  /*3a10*/  BSYNC B1 ;  /* 0x0000000000017941 */ /* 0x000fea0003800000 */
.L_x_3591:
[----:B------:R1:W-:Y:S04]  /*3a20*/  STL [R1+0x444], R2 ;  /* 0x0004440201007387 */ /* 0x0003e80000100800 */
[----:B-----5:R2:W-:Y:S01]  /*3a30*/  STL [R1+0x440], R0 ;  /* 0x0004400001007387 */ /* 0x0205e20000100800 */
[----:B-1----:R-:W1:Y:S03]  /*3a40*/  LDC R2, c[0x0][0x284] ;  /* 0x0000a100ff027b82 */ /* 0x002e660000000800 */
[----:B--2---:R-:W1:Y:S01]  /*3a50*/  LDL.LU R0, [R1] ;  /* 0x0000000001007983 */ /* 0x004e620000300800 */
[----:B------:R-:W-:Y:S01]  /*3a60*/  BSSY B1, `(.L_x_3593) ;  /* 0x000001d000017945 */ /* 0x000fe20003800000 */
[----:B-1----:R-:W-:-:S02]  /*3a70*/  IMAD.IADD R0, R0, 0x1, R2 ;  /* 0x0000000100007824 */ /* 0x002fc400078e0202 */
[----:B------:R1:W5:Y:S04]  /*3a80*/  LDL.LU R2, [R1+0x444] ;  /* 0x0004440001027983 */ /* 0x0003680000300800 */
[----:B------:R2:W-:Y:S04]  /*3a90*/  STL [R1], R0 ;  /* 0x0000000001007387 */ /* 0x0005e80000100800 */
[----:B--2---:R1:W5:Y:S01]  /*3aa0*/  LDL.LU R0, [R1+0x440] ;  /* 0x0004400001007983 */ /* 0x0043620000300800 */
[----:B------:R-:W-:Y:S05]  /*3ab0*/  @P1 BRA `(.L_x_3594) ;  /* 0x00000000005c1947 */ /* 0x000fea0003800000 */
[----:B------:R-:W2:Y:S01]  /*3ac0*/  LDL R21, [R1] ;  /* 0x0000000001157983 */ /* 0x000ea20000100800 */
[----:B------:R-:W3:Y:S03]  /*3ad0*/  LDC R20, c[0x0][0x284] ;  /* 0x0000a100ff147b82 */ /* 0x000ee60000000800 */
[----:B------:R0:W-:Y:S05]  /*3ae0*/  STL.64 [R1+0x440], R4 ;  /* 0x0004400401007387 */ /* 0x0001ea0000100a00 */
[----:B0-----:R-:W0:Y:S01]  /*3af0*/  LDC R5, c[0x0][0x284] ;  /* 0x0000a100ff057b82 */ /* 0x001e220000000800 */
[----:B---3--:R-:W-:Y:S01]  /*3b00*/  IMAD R20, R20, 0x90, RZ ;  /* 0x0000009014147824 */ /* 0x008fe200078e02ff */
[----:B--2---:R-:W-:-:S04]  /*3b10*/  SHF.L.U32 R23, R21, 0x2, RZ ;  /* 0x0000000215177819 */ /* 0x004fc800000006ff */
[----:B------:R-:W-:-:S13]  /*3b20*/  ISETP.GE.AND P2, PT, R23, R20, PT ;  /* 0x000000141700720c */ /* 0x000fda0003f46270 */
[----:B-----5:R-:W2:Y:S01]  /*3b30*/  @!P2 LDG.E R22, desc[UR36][R2.64] ;  /* 0x000000240216a981 */ /* 0x020ea2000c1e1900 */
[----:B------:R-:W2:Y:S02]  /*3b40*/  @!P2 LDC R20, c[0x0][0x288] ;  /* 0x0000a200ff14ab82 */ /* 0x000ea40000000800 */
[----:B--2---:R-:W-:-:S06]  /*3b50*/  @!P2 IMAD R22, R22, R20, RZ ;  /* 0x000000141616a224 */ /* 0x004fcc00078e02ff */
[----:B------:R-:W2:Y:S01]  /*3b60*/  @!P2 LDC.64 R20, c[0x0][0x248] ;  /* 0x00009200ff14ab82 */ /* 0x000ea20000000a00 */
[----:B------:R-:W-:-:S04]  /*3b70*/  @!P2 IMAD R22, R22, 0x90, RZ ;  /* 0x000000901616a824 */ /* 0x000fc800078e02ff */
[----:B0-----:R-:W-:Y:S02]  /*3b80*/  @!P2 IMAD R23, R22, R5, R23 ;  /* 0x000000051617a224 */ /* 0x001fe400078e0217 */
[----:B------:R-:W-:-:S03]  /*3b90*/  @!P2 IMAD R22, R5, UR6, RZ ;  /* 0x000000060516ac24 */ /* 0x000fc6000f8e02ff */
[----:B------:R-:W-:Y:S02]  /*3ba0*/  @!P2 SHF.R.S32.HI R4, RZ, 0x1f, R23 ;  /* 0x0000001fff04a819 */ /* 0x000fe40000011417 */
[----:B------:R-:W-:-:S04]  /*3bb0*/  @!P2 IADD3 R23, P3, R22, R23, RZ ;  /* 0x000000171617a210 */ /* 0x000fc80007f7e0ff */
[----:B------:R-:W-:Y:S02]  /*3bc0*/  @!P2 LEA.HI.X.SX32 R22, R22, R4, 0x1, P3 ;  /* 0x000000041616a211 */ /* 0x000fe400018f0eff */
[----:B--2---:R-:W-:-:S04]  /*3bd0*/  @!P2 LEA R4, P3, R23, R20, 0x2 ;  /* 0x000000141704a211 */ /* 0x004fc800078610ff */
[----:B------:R-:W-:Y:S02]  /*3be0*/  @!P2 LEA.HI.X R5, R23, R21, R22, 0x2, P3 ;  /* 0x000000151705a211 */ /* 0x000fe400018f1416 */
[----:B------:R-:W-:Y:S02]  /*3bf0*/  CS2R R22, SRZ ;  /* 0x0000000000167805 */ /* 0x000fe4000001ff00 */
[----:B------:R-:W-:-:S06]  /*3c00*/  CS2R R20, SRZ ;  /* 0x0000000000147805 */ /* 0x000fcc000001ff00 */
[----:B------:R2:W5:Y:S04]  /*3c10*/  @!P2 LDG.E.128 R20, desc[UR36][R4.64] ;  /* 0x000000240414a981 */ /* 0x000568000c1e1d00 */
[----:B------:R2:W5:Y:S02]  /*3c20*/  LDL.LU.64 R4, [R1+0x440] ;  /* 0x0004400001047983 */ /* 0x0005640000300a00 */
.L_x_3594:
[----:B------:R-:W-:Y:S05]  /*3c30*/  BSYNC B1 ;  /* 0x0000000000017941 */ /* 0x000fea0003800000 */
.L_x_3593:
[----:B------:R-:W-:Y:S04]  /*3c40*/  BSSY B1, `(.L_x_3595) ;  /* 0x000001a000017945 */ /* 0x000fe80003800000 */
[----:B------:R-:W-:Y:S05]  /*3c50*/  @P1 BRA `(.L_x_3596) ;  /* 0x0000000000601947 */ /* 0x000fea0003800000 */
[----:B------:R-:W3:Y:S01]  /*3c60*/  LDL.LU R24, [R1] ;  /* 0x0000000001187983 */ /* 0x000ee20000300800 */
[----:B------:R-:W1:Y:S03]  /*3c70*/  LDC R25, c[0x0][0x284] ;  /* 0x0000a100ff197b82 */ /* 0x000e660000000800 */
[----:B-----5:R0:W-:Y:S05]  /*3c80*/  STL.64 [R1+0x440], R4 ;  /* 0x0004400401007387 */ /* 0x0201ea0000100a00 */
[----:B0-2---:R-:W3:Y:S01]  /*3c90*/  LDC R5, c[0x0][0x284] ;  /* 0x0000a100ff057b82 */ /* 0x005ee20000000800 */
[----:B-1----:R-:W-:-:S02]  /*3ca0*/  IMAD R25, R25, 0x90, RZ ;  /* 0x0000009019197824 */ /* 0x002fc400078e02ff */
[----:B---3--:R-:W-:-:S05]  /*3cb0*/  IMAD.IADD R24, R24, 0x1, R5 ;  /* 0x0000000118187824 */ /* 0x008fca00078e0205 */
        /* <DEDUP_REMOVED lines=18> */
.L_x_3596:
[----:B------:R-:W-:Y:S05]  /*3de0*/  BSYNC B1 ;  /* 0x0000000000017941 */ /* 0x000fea0003800000 */
.L_x_3595:
[----:B-----5:R1:W-:Y:S02]  /*3df0*/  STL [R1+0x440], R0 ;  /* 0x0004400001007387 */ /* 0x0203e40000100800 */
[----:B-1----:R-:W1:Y:S02]  /*3e00*/  LDC R0, c[0x0][0x284] ;  /* 0x0000a100ff007b82 */ /* 0x002e640000000800 */
[----:B-1----:R-:W-:-:S05]  /*3e10*/  IMAD R0, R0, 0x7, R252 ;  /* 0x0000000700007824 */ /* 0x002fca00078e02fc */
[----:B------:R1:W-:Y:S04]  /*3e20*/  STL [R1], R0 ;  /* 0x0000000001007387 */ /* 0x0003e80000100800 */
[----:B-1----:R1:W5:Y:S01]  /*3e30*/  LDL.LU R0, [R1+0x440] ;  /* 0x0004400001007983 */ /* 0x0023620000300800 */
[----:B------:R-:W-:Y:S04]  /*3e40*/  BSSY B1, `(.L_x_3597) ;  /* 0x0000019000017945 */ /* 0x000fe80003800000 */
[----:B------:R-:W-:Y:S05]  /*3e50*/  @P1 BRA `(.L_x_3598) ;  /* 0x00000000005c1947 */ /* 0x000fea0003800000 */
[----:B------:R-:W3:Y:S01]  /*3e60*/  LDL R29, [R1] ;  /* 0x00000000011d7983 */ /* 0x000ee20000100800 */
[----:B------:R-:W1:Y:S03]  /*3e70*/  LDC R28, c[0x0][0x284] ;  /* 0x0000a100ff1c7b82 */ /* 0x000e660000000800 */
[----:B------:R0:W-:Y:S05]  /*3e80*/  STL.64 [R1+0x440], R4 ;  /* 0x0004400401007387 */ /* 0x0001ea0000100a00 */
[----:B0-2---:R-:W0:Y:S01]  /*3e90*/  LDC R5, c[0x0][0x284] ;  /* 0x0000a100ff057b82 */ /* 0x005e220000000800 */
[----:B-1----:R-:W-:-:S02]  /*3ea0*/  IMAD R28, R28, 0x90, RZ ;  /* 0x000000901c1c7824 */ /* 0x002fc400078e02ff */
[----:B---3--:R-:W-:-:S05]  /*3eb0*/  IMAD.SHL.U32 R31, R29, 0x4, RZ ;  /* 0x000000041d1f7824 */ /* 0x008fca00078e00ff */
        /* <DEDUP_REMOVED lines=17> */
.L_x_3598:
[----:B------:R-:W-:Y:S05]  /*3fd0*/  BSYNC B1 ;  /* 0x0000000000017941 */ /* 0x000fea0003800000 */
.L_x_3597:
[----:B------:R1:W-:Y:S04]  /*3fe0*/  STL [R1+0x444], R2 ;  /* 0x0004440201007387 */ /* 0x0003e80000100800 */
[----:B-----5:R2:W-:Y:S01]  /*3ff0*/  STL [R1+0x440], R0 ;  /* 0x0004400001007387 */ /* 0x0205e20000100800 */
[----:B-1----:R-:W1:Y:S03]  /*4000*/  LDC R2, c[0x0][0x284] ;  /* 0x0000a100ff027b82 */ /* 0x002e660000000800 */
[----:B--2---:R-:W1:Y:S01]  /*4010*/  LDL.LU R0, [R1] ;  /* 0x0000000001007983 */ /* 0x004e620000300800 */
[----:B------:R-:W-:Y:S01]  /*4020*/  BSSY B1, `(.L_x_3599) ;  /* 0x000001d000017945 */ /* 0x000fe20003800000 */
[----:B-1----:R-:W-:-:S02]  /*4030*/  IADD3 R0, R0, R2, RZ ;  /* 0x0000000200007210 */ /* 0x002fc40007ffe0ff */
        /* <DEDUP_REMOVED lines=8> */
[----:B---3--:R-:W-:-:S02]  /*40c0*/  IMAD R32, R32, 0x90, RZ ;  /* 0x0000009020207824 */ /* 0x008fc400078e02ff */
[----:B--2---:R-:W-:-:S05]  /*40d0*/  IMAD.SHL.U32 R35, R33, 0x4, RZ ;  /* 0x0000000421237824 */ /* 0x004fca00078e00ff */
        /* <DEDUP_REMOVED lines=17> */
.L_x_3600:
[----:B------:R-:W-:Y:S05]  /*41f0*/  BSYNC B1 ;  /* 0x0000000000017941 */ /* 0x000fea0003800000 */
.L_x_3599:
[----:B------:R-:W-:Y:S04]  /*4200*/  BSSY B1, `(.L_x_3601) ;  /* 0x000001a000017945 */ /* 0x000fe80003800000 */
[----:B------:R-:W-:Y:S05]  /*4210*/  @P1 BRA `(.L_x_3602) ;  /* 0x0000000000601947 */ /* 0x000fea0003800000 */
[----:B------:R-:W3:Y:S01]  /*4220*/  LDL.LU R36, [R1] ;  /* 0x0000000001247983 */ /* 0x000ee20000300800 */
[----:B------:R-:W1:Y:S03]  /*4230*/  LDC R37, c[0x0][0x284] ;  /* 0x0000a100ff257b82 */ /* 0x000e660000000800 */
[----:B-----5:R0:W-:Y:S05]  /*4240*/  STL.64 [R1+0x440], R4 ;  /* 0x0004400401007387 */ /* 0x0201ea0000100a00 */
[----:B0-2---:R-:W3:Y:S01]  /*4250*/  LDC R5, c[0x0][0x284] ;  /* 0x0000a100ff057b82 */ /* 0x005ee20000000800 */
[----:B-1----:R-:W-:Y:S01]  /*4260*/  IMAD R37, R37, 0x90, RZ ;  /* 0x0000009025257824 */ /* 0x002fe200078e02ff */
[----:B---3--:R-:W-:-:S05]  /*4270*/  IADD3 R36, R36, R5, RZ ;  /* 0x0000000524247210 */ /* 0x008fca0007ffe0ff */
[----:B------:R-:W-:-:S05]  /*4280*/  IMAD.SHL.U32 R39, R36, 0x4, RZ ;  /* 0x0000000424277824 */ /* 0x000fca00078e00ff */
        /* <DEDUP_REMOVED lines=17> */
.L_x_3602:
[----:B------:R-:W-:Y:S05]  /*43a0*/  BSYNC B1 ;  /* 0x0000000000017941 */ /* 0x000fea0003800000 */
.L_x_3601:
        /* <DEDUP_REMOVED lines=11> */
[----:B-1----:R-:W-:Y:S01]  /*4460*/  IMAD R40, R40, 0x90, RZ ;  /* 0x0000009028287824 */ /* 0x002fe200078e02ff */
[----:B---3--:R-:W-:-:S04]  /*4470*/  SHF.L.U32 R43, R41, 0x2, RZ ;  /* 0x00000002292b7819 */ /* 0x008fc800000006ff */
        /* <DEDUP_REMOVED lines=17> */
.L_x_3604:
[----:B------:R-:W-:Y:S05]  /*4590*/  BSYNC B1 ;  /* 0x0000000000017941 */ /* 0x000fea0003800000 */
.L_x_3603:
        /* <DEDUP_REMOVED lines=33> */
.L_x_3606:
[----:B------:R-:W-:Y:S05]  /*47b0*/  BSYNC B1 ;  /* 0x0000000000017941 */ /* 0x000fea0003800000 */
.L_x_3605:
        /* <DEDUP_REMOVED lines=26> */
.L_x_3608:
[----:B------:R-:W-:Y:S05]  /*4960*/  BSYNC B1 ;  /* 0x0000000000017941 */ /* 0x000fea0003800000 */
.L_x_3607:
        /* <DEDUP_REMOVED lines=30> */
.L_x_3610:
[----:B------:R-:W-:Y:S05]  /*4b50*/  BSYNC B1 ;  /* 0x0000000000017941 */ /* 0x000fea0003800000 */
.L_x_3609:
        /* <DEDUP_REMOVED lines=33> */
.L_x_3612:
[----:B------:R-:W-:Y:S05]  /*4d70*/  BSYNC B1 ;  /* 0x0000000000017941 */ /* 0x000fea0003800000 */
.L_x_3611:
        /* <DEDUP_REMOVED lines=26> */
.L_x_3614:
[----:B------:R-:W-:Y:S05]  /*4f20*/  BSYNC B1 ;  /* 0x0000000000017941 */ /* 0x000fea0003800000 */
.L_x_3613:
[----:B-----5:R1:W-:Y:S02]  /*4f30*/  STL [R1+0x440], R0 ;  /* 0x0004400001007387 */ /* 0x0203e40000100800 */
[----:B-1----:R-:W1:Y:S02]  /*4f40*/  LDC R0, c[0x0][0x284] ;  /* 0x0000a100ff007b82 */ /* 0x002e640000000800 */
[----:B-1----:R-:W-:-:S05]  /*4f50*/  LEA R0, R0, R252, 0x4 ;  /* 0x000000fc00007211 */ /* 0x002fca00078e20ff */
        /* <DEDUP_REMOVED lines=27> */
.L_x_3616:
[----:B------:R-:W-:Y:S05]  /*5110*/  BSYNC B1 ;  /* 0x0000000000017941 */ /* 0x000fea0003800000 */
.L_x_3615:
        /* <DEDUP_REMOVED lines=33> */
.L_x_3618:
[----:B------:R-:W-:Y:S05]  /*5330*/  BSYNC B1 ;  /* 0x0000000000017941 */ /* 0x000fea0003800000 */
.L_x_3617:
        /* <DEDUP_REMOVED lines=26> */
.L_x_3620:
[----:B------:R-:W-:Y:S05]  /*54e0*/  BSYNC B1 ;  /* 0x0000000000017941 */ /* 0x000fea0003800000 */
.L_x_3619:
        /* <DEDUP_REMOVED lines=30> */
.L_x_3622:
[----:B------:R-:W-:Y:S05]  /*56d0*/  BSYNC B1 ;  /* 0x0000000000017941 */ /* 0x000fea0003800000 */
.L_x_3621:
        /* <DEDUP_REMOVED lines=33> */
.L_x_3624:
[----:B------:R-:W-:Y:S05]  /*58f0*/  BSYNC B1 ;  /* 0x0000000000017941 */ /* 0x000fea0003800000 */
.L_x_3623:
        /* <DEDUP_REMOVED lines=26> */
.L_x_3626:
[----:B------:R-:W-:Y:S05]  /*5aa0*/  BSYNC B1 ;  /* 0x0000000000017941 */ /* 0x000fea0003800000 */
.L_x_3625:
        /* <DEDUP_REMOVED lines=30> */
.L_x_3628:
[----:B------:R-:W-:Y:S05]  /*5c90*/  BSYNC B1 ;  /* 0x0000000000017941 */ /* 0x000fea0003800000 */
.L_x_3627:
        /* <DEDUP_REMOVED lines=33> */
.L_x_3630:
[----:B------:R-:W-:Y:S05]  /*5eb0*/  BSYNC B1 ;  /* 0x0000000000017941 */ /* 0x000fea0003800000 */
.L_x_3629:
        /* <DEDUP_REMOVED lines=26> */
.L_x_3632:
[----:B------:R-:W-:Y:S05]  /*6060*/  BSYNC B1 ;  /* 0x0000000000017941 */ /* 0x000fea0003800000 */
.L_x_3631:
        /* <DEDUP_REMOVED lines=30> */
.L_x_3634:
[----:B------:R-:W-:Y:S05]  /*6250*/  BSYNC B1 ;  /* 0x0000000000017941 */ /* 0x000fea0003800000 */
.L_x_3633:
        /* <DEDUP_REMOVED lines=33> */
.L_x_3636:
[----:B------:R-:W-:Y:S05]  /*6470*/  BSYNC B1 ;  /* 0x0000000000017941 */ /* 0x000fea0003800000 */
.L_x_3635:
        /* <DEDUP_REMOVED lines=26> */
.L_x_3638:
[----:B------:R-:W-:Y:S05]  /*6620*/  BSYNC B1 ;  /* 0x0000000000017941 */ /* 0x000fea0003800000 */
.L_x_3637:
        /* <DEDUP_REMOVED lines=30> */
.L_x_3640:
[----:B------:R-:W-:Y:S05]  /*6810*/  BSYNC B1 ;  /* 0x0000000000017941 */ /* 0x000fea0003800000 */
.L_x_3639:
        /* <DEDUP_REMOVED lines=33> */
.L_x_3642:
[----:B------:R-:W-:Y:S05]  /*6a30*/  BSYNC B1 ;  /* 0x0000000000017941 */ /* 0x000fea0003800000 */
.L_x_3641:
        /* <DEDUP_REMOVED lines=26> */
.L_x_3644:
[----:B------:R-:W-:Y:S05]  /*6be0*/  BSYNC B1 ;  /* 0x0000000000017941 */ /* 0x000fea0003800000 */
.L_x_3643:
        /* <DEDUP_REMOVED lines=30> */
.L_x_3646:
[----:B------:R-:W-:Y:S05]  /*6dd0*/  BSYNC B1 ;  /* 0x0000000000017941 */ /* 0x000fea0003800000 */
.L_x_3645:
        /* <DEDUP_REMOVED lines=33> */
.L_x_3648:
[----:B------:R-:W-:Y:S05]  /*6ff0*/  BSYNC B1 ;  /* 0x0000000000017941 */ /* 0x000fea0003800000 */
.L_x_3647:
        /* <DEDUP_REMOVED lines=26> */
.L_x_3650:
[----:B------:R-:W-:Y:S05]  /*71a0*/  BSYNC B1 ;  /* 0x0000000000017941 */ /* 0x000fea0003800000 */
.L_x_3649:
        /* <DEDUP_REMOVED lines=30> */
.L_x_3652:
[----:B------:R-:W-:Y:S05]  /*7390*/  BSYNC B1 ;  /* 0x0000000000017941 */ /* 0x000fea0003800000 */
.L_x_3651:
        /* <DEDUP_REMOVED lines=33> */
.L_x_3654:
[----:B------:R-:W-:Y:S05]  /*75b0*/  BSYNC B1 ;  /* 0x0000000000017941 */ /* 0x000fea0003800000 */
.L_x_3653:
        /* <DEDUP_REMOVED lines=26> */
.L_x_3656:
[----:B------:R-:W-:Y:S05]  /*7760*/  BSYNC B1 ;  /* 0x0000000000017941 */ /* 0x000fea0003800000 */
.L_x_3655:
        /* <DEDUP_REMOVED lines=30> */
.L_x_3658:
[----:B------:R-:W-:Y:S05]  /*7950*/  BSYNC B1 ;  /* 0x0000000000017941 */ /* 0x000fea0003800000 */
.L_x_3657:
        /* <DEDUP_REMOVED lines=33> */
.L_x_3660:
[----:B------:R-:W-:Y:S05]  /*7b70*/  BSYNC B1 ;  /* 0x0000000000017941 */ /* 0x000fea0003800000 */
.L_x_3659:
        /* <DEDUP_REMOVED lines=26> */
.L_x_3662:
[----:B------:R-:W-:Y:S05]  /*7d20*/  BSYNC B1 ;  /* 0x0000000000017941 */ /* 0x000fea0003800000 */
.L_x_3661:
        /* <DEDUP_REMOVED lines=30> */
.L_x_3664:
[----:B------:R-:W-:Y:S05]  /*7f10*/  BSYNC B1 ;  /* 0x0000000000017941 */ /* 0x000fea0003800000 */
.L_x_3663:
        /* <DEDUP_REMOVED lines=33> */
.L_x_3666:
[----:B------:R-:W-:Y:S05]  /*8130*/  BSYNC B1 ;  /* 0x0000000000017941 */ /* 0x000fea0003800000 */
.L_x_3665:
        /* <DEDUP_REMOVED lines=26> */
.L_x_3668:
[----:B------:R-:W-:Y:S05]  /*82e0*/  BSYNC B1 ;  /* 0x0000000000017941 */ /* 0x000fea0003800000 */
.L_x_3667:
        /* <DEDUP_REMOVED lines=30> */
.L_x_3670:
[----:B------:R-:W-:Y:S05]  /*84d0*/  BSYNC B1 ;  /* 0x0000000000017941 */ /* 0x000fea0003800000 */
.L_x_3669:
        /* <DEDUP_REMOVED lines=33> */
.L_x_3672:
[----:B------:R-:W-:Y:S05]  /*86f0*/  BSYNC B1 ;  /* 0x0000000000017941 */ /* 0x000fea0003800000 */
.L_x_3671:
        /* <DEDUP_REMOVED lines=26> */
.L_x_3674:
[----:B------:R-:W-:Y:S05]  /*88a0*/  BSYNC B1 ;  /* 0x0000000000017941 */ /* 0x000fea0003800000 */
.L_x_3673:
        /* <DEDUP_REMOVED lines=30> */
.L_x_3676:
[----:B------:R-:W-:Y:S05]  /*8a90*/  BSYNC B1 ;  /* 0x0000000000017941 */ /* 0x000fea0003800000 */
.L_x_3675:
        /* <DEDUP_REMOVED lines=33> */
.L_x_3678:
[----:B------:R-:W-:Y:S05]  /*8cb0*/  BSYNC B1 ;  /* 0x0000000000017941 */ /* 0x000fea0003800000 */
.L_x_3677:
        /* <DEDUP_REMOVED lines=26> */
.L_x_3680:
[----:B------:R-:W-:Y:S05]  /*8e60*/  BSYNC B1 ;  /* 0x0000000000017941 */ /* 0x000fea0003800000 */
.L_x_3679:
        /* <DEDUP_REMOVED lines=30> */
.L_x_3682:
[----:B------:R-:W-:Y:S05]  /*9050*/  BSYNC B1 ;  /* 0x0000000000017941 */ /* 0x000fea0003800000 */
.L_x_3681:
        /* <DEDUP_REMOVED lines=33> */
.L_x_3684:
[----:B------:R-:W-:Y:S05]  /*9270*/  BSYNC B1 ;  /* 0x0000000000017941 */ /* 0x000fea0003800000 */
.L_x_3683:
        /* <DEDUP_REMOVED lines=26> */
.L_x_3686:
[----:B------:R-:W-:Y:S05]  /*9420*/  BSYNC B1 ;  /* 0x0000000000017941 */ /* 0x000fea0003800000 */
.L_x_3685:
        /* <DEDUP_REMOVED lines=30> */
.L_x_3688:
[----:B------:R-:W-:Y:S05]  /*9610*/  BSYNC B1 ;  /* 0x0000000000017941 */ /* 0x000fea0003800000 */
.L_x_3687:
        /* <DEDUP_REMOVED lines=33> */
.L_x_3690:
[----:B------:R-:W-:Y:S05]  /*9830*/  BSYNC B1 ;  /* 0x0000000000017941 */ /* 0x000fea0003800000 */
.L_x_3689:
        /* <DEDUP_REMOVED lines=26> */
.L_x_3692:
[----:B------:R-:W-:Y:S05]  /*99e0*/  BSYNC B1 ;  /* 0x0000000000017941 */ /* 0x000fea0003800000 */
.L_x_3691:
        /* <DEDUP_REMOVED lines=30> */
.L_x_3694:
[----:B------:R-:W-:Y:S05]  /*9bd0*/  BSYNC B1 ;  /* 0x0000000000017941 */ /* 0x000fea0003800000 */
.L_x_3693:
        /* <DEDUP_REMOVED lines=33> */
.L_x_3696:
[----:B------:R-:W-:Y:S05]  /*9df0*/  BSYNC B1 ;  /* 0x0000000000017941 */ /* 0x000fea0003800000 */
.L_x_3695:
        /* <DEDUP_REMOVED lines=26> */
.L_x_3698:
[----:B------:R-:W-:Y:S05]  /*9fa0*/  BSYNC B1 ;  /* 0x0000000000017941 */ /* 0x000fea0003800000 */
.L_x_3697:
        /* <DEDUP_REMOVED lines=30> */
.L_x_3700:
[----:B------:R-:W-:Y:S05]  /*a190*/  BSYNC B1 ;  /* 0x0000000000017941 */ /* 0x000fea0003800000 */
.L_x_3699:
        /* <DEDUP_REMOVED lines=33> */
.L_x_3702:
[----:B------:R-:W-:Y:S05]  /*a3b0*/  BSYNC B1 ;  /* 0x0000000000017941 */ /* 0x000fea0003800000 */
.L_x_3701:
        /* <DEDUP_REMOVED lines=26> */
.L_x_3704:
[----:B------:R-:W-:Y:S05]  /*a560*/  BSYNC B1 ;  /* 0x0000000000017941 */ /* 0x000fea0003800000 */
.L_x_3703:
[----:B-----5:R1:W-:Y:S02]  /*a570*/  STL [R1+0x440], R0 ;  /* 0x0004400001007387 */ /* 0x0203e40000100800 */
[----:B-1----:R-:W1:Y:S02]  /*a580*/  LDC R0, c[0x0][0x284] ;  /* 0x0000a100ff007b82 */ /* 0x002e640000000800 */
[----:B-1----:R-:W-:Y:S02]  /*a590*/  IMAD R252, R0, 0x3d, R252 ;  /* 0x0000003d00fc7824 */ /* 0x002fe400078e02fc */
[----:B------:R1:W5:Y:S01]  /*a5a0*/  LDL.LU R0, [R1+0x440] ;  /* 0x0004400001007983 */ /* 0x0003620000300800 */
[----:B------:R-:W-:Y:S04]  /*a5b0*/  BSSY B1, `(.L_x_3705) ;  /* 0x0000018000017945 */ /* 0x000fe80003800000 */
[----:B------:R-:W-:Y:S05]  /*a5c0*/  @P1 BRA `(.L_x_3706) ;  /* 0x0000000000581947 */ /* 0x000fea0003800000 */
[----:B------:R-:W1:Y:S01]  /*a5d0*/  LDC R244, c[0x0][0x284] ;  /* 0x0000a100fff47b82 */ /* 0x000e620000000800 */
[----:B------:R-:W-:Y:S01]  /*a5e0*/  SHF.L.U32 R246, R252, 0x2, RZ ;  /* 0x00000002fcf67819 */ /* 0x000fe200000006ff */
[----:B------:R0:W-:Y:S06]  /*a5f0*/  STL.64 [R1+0x440], R4 ;  /* 0x0004400401007387 */ /* 0x0001ec0000100a00 */
[----:B0-2---:R-:W0:Y:S01]  /*a600*/  LDC R5, c[0x0][0x284] ;  /* 0x0000a100ff057b82 */ /* 0x005e220000000800 */
[----:B-1----:R-:W-:-:S05]  /*a610*/  IMAD R244, R244, 0x90, RZ ;  /* 0x00000090f4f47824 */ /* 0x002fca00078e02ff */
        /* <DEDUP_REMOVED lines=17> */
.L_x_3706:
[----:B------:R-:W-:Y:S05]  /*a730*/  BSYNC B1 ;  /* 0x0000000000017941 */ /* 0x000fea0003800000 */
.L_x_3705:
[----:B-----5:R1:W-:Y:S02]  /*a740*/  STL [R1+0x440], R0 ;  /* 0x0004400001007387 */ /* 0x0203e40000100800 */
[----:B-1----:R-:W1:Y:S02]  /*a750*/  LDC R0, c[0x0][0x284] ;  /* 0x0000a100ff007b82 */ /* 0x002e640000000800 */
[----:B-1----:R-:W-:Y:S02]  /*a760*/  IMAD.IADD R252, R252, 0x1, R0 ;  /* 0x00000001fcfc7824 */ /* 0x002fe400078e0200 */
        /* <DEDUP_REMOVED lines=25> */
.L_x_3708:
[----:B------:R-:W-:Y:S05]  /*a900*/  BSYNC B1 ;  /* 0x0000000000017941 */ /* 0x000fea0003800000 */
.L_x_3707:
[----:B------:R-:W-:Y:S04]  /*a910*/  BSSY B1, `(.L_x_3709) ;  /* 0x000001d000017945 */ /* 0x000fe80003800000 */
[----:B------:R-:W-:Y:S05]  /*a920*/  @P1 BRA `(.L_x_3710) ;  /* 0x00000000006c1947 */ /* 0x000fea0003800000 */
[----:B------:R0:W-:Y:S04]  /*a930*/  STL.64 [R1+0x448], R6 ;  /* 0x0004480601007387 */ /* 0x0001e80000100a00 */
[----:B-----5:R2:W-:Y:S01]  /*a940*/  STL.64 [R1+0x440], R4 ;  /* 0x0004400401007387 */ /* 0x0205e20000100a00 */
[----:B0-----:R-:W0:Y:S08]  /*a950*/  LDC R7, c[0x0][0x284] ;  /* 0x0000a100ff077b82 */ /* 0x001e300000000800 */
[----:B--2---:R-:W2:Y:S01]  /*a960*/  LDC R5, c[0x0][0x284] ;  /* 0x0000a100ff057b82 */ /* 0x004ea20000000800 */
[----:B0-----:R-:W-:-:S05]  /*a970*/  IMAD.IADD R252, R252, 0x1, R7 ;  /* 0x00000001fcfc7824 */ /* 0x001fca00078e0207 */
[----:B------:R-:W-:Y:S01]  /*a980*/  SHF.L.U32 R6, R252, 0x2, RZ ;  /* 0x00000002fc067819 */ /* 0x000fe200000006ff */
[----:B--2---:R-:W-:-:S05]  /*a990*/  IMAD R5, R5, 0x90, RZ ;  /* 0x0000009005057824 */ /* 0x004fca00078e02ff */
[----:B------:R-:W-:-:S13]  /*a9a0*/  ISETP.GE.AND P2, PT, R6, R5, PT ;  /* 0x000000050600720c */ /* 0x000fda0003f46270 */
[----:B------:R0:W2:Y:S02]  /*a9b0*/  @!P2 LDG.E R2, desc[UR36][R2.64] ;  /* 0x000000240202a981 */ /* 0x0000a4000c1e1900 */
[----:B0-----:R-:W2:Y:S02]  /*a9c0*/  @!P2 LDC R3, c[0x0][0x288] ;  /* 0x0000a200ff03ab82 */ /* 0x001ea40000000800 */
[----:B--2---:R-:W-:-:S06]  /*a9d0*/  @!P2 IMAD R252, R2, R3, RZ ;  /* 0x0000000302fca224 */ /* 0x004fcc00078e02ff */
[----:B------:R-:W0:Y:S01]  /*a9e0*/  @!P2 LDC.64 R2, c[0x0][0x248] ;  /* 0x00009200ff02ab82 */ /* 0x000e220000000a00 */
[----:B------:R-:W-:-:S04]  /*a9f0*/  @!P2 IMAD R252, R252, 0x90, RZ ;  /* 0x00000090fcfca824 */ /* 0x000fc800078e02ff */
[----:B------:R-:W-:Y:S02]  /*aa00*/  @!P2 IMAD R4, R252, R7, R6 ;  /* 0x00000007fc04a224 */ /* 0x000fe400078e0206 */
[----:B------:R-:W-:Y:S01]  /*aa10*/  @!P2 IMAD R252, R7, UR6, RZ ;  /* 0x0000000607fcac24 */ /* 0x000fe2000f8e02ff */
[----:B------:R-:W-:Y:S02]  /*aa20*/  CS2R R6, SRZ ;  /* 0x0000000000067805 */ /* 0x000fe4000001ff00 */
[----:B------:R-:W-:Y:S02]  /*aa30*/  @!P2 SHF.R.S32.HI R5, RZ, 0x1f, R4 ;  /* 0x0000001fff05a819 */ /* 0x000fe40000011404 */
[----:B------:R-:W-:-:S04]  /*aa40*/  @!P2 IADD3 R4, P3, R252, R4, RZ ;  /* 0x00000004fc04a210 */ /* 0x000fc80007f7e0ff */
[----:B------:R-:W-:Y:S02]  /*aa50*/  @!P2 LEA.HI.X.SX32 R252, R252, R5, 0x1, P3 ;  /* 0x00000005fcfca211 */ /* 0x000fe400018f0eff */
[----:B0-----:R-:W-:-:S04]  /*aa60*/  @!P2 LEA R2, P3, R4, R2, 0x2 ;  /* 0x000000020402a211 */ /* 0x001fc800078610ff */
[----:B------:R-:W-:Y:S02]  /*aa70*/  @!P2 LEA.HI.X R3, R4, R3, R252, 0x2, P3 ;  /* 0x000000030403a211 */ /* 0x000fe400018f14fc */
[----:B------:R-:W-:-:S06]  /*aa80*/  CS2R R4, SRZ ;  /* 0x0000000000047805 */ /* 0x000fcc000001ff00 */
[----:B------:R-:W2:Y:S04]  /*aa90*/  @!P2 LDG.E.128 R4, desc[UR36][R2.64] ;  /* 0x000000240204a981 */ /* 0x000ea8000c1e1d00 */
[----:B--2---:R-:W-:Y:S04]  /*aaa0*/  STL.64 [R1+0x8], R4 ;  /* 0x0000080401007387 */ /* 0x004fe80000100a00 */
[----:B------:R0:W-:Y:S04]  /*aab0*/  STL.64 [R1+0x10], R6 ;  /* 0x0000100601007387 */ /* 0x0001e80000100a00 */
[----:B0-----:R0:W5:Y:S04]  /*aac0*/  LDL.LU.64 R6, [R1+0x448] ;  /* 0x0004480001067983 */ /* 0x0011680000300a00 */
[----:B------:R0:W5:Y:S02]  /*aad0*/  LDL.LU.64 R4, [R1+0x440] ;  /* 0x0004400001047983 */ /* 0x0001640000300a00 */
.L_x_3710:
[----:B------:R-:W-:Y:S05]  /*aae0*/  BSYNC B1 ;  /* 0x0000000000017941 */ /* 0x000fea0003800000 */
.L_x_3709:
[----:B------:R-:W-:Y:S04]  /*aaf0*/  BSSY B1, `(.L_x_3711) ;  /* 0x0000266000017945 */ /* 0x000fe80003800000 */
[----:B------:R-:W-:Y:S05]  /*ab00*/  @P1 BRA `(.L_x_3712) ;  /* 0x0000002400901947 */ /* 0x000fea0003800000 */
[----:B------:R-:W2:Y:S04]  /*ab10*/  LDL R2, [R1+0x410] ;  /* 0x0004100001027983 */ /* 0x000ea80000100800 */
[----:B------:R-:W3:Y:S04]  /*ab20*/  LDL R3, [R1+0x414] ;  /* 0x0004140001037983 */ /* 0x000ee80000100800 */
[----:B------:R-:W4:Y:S04]  /*ab30*/  LDL R252, [R1+0x39c] ;  /* 0x00039c0001fc7983 */ /* 0x000f280000100800 */
[----:B------:R0:W-:Y:S04]  /*ab40*/  STL [R1+0x4a0], R195 ;  /* 0x0004a0c301007387 */ /* 0x0001e80000100800 */
[----:B0-----:R-:W4:Y:S04]  /*ab50*/  LDL R195, [R1+0x398] ;  /* 0x0003980001c37983 */ /* 0x001f280000100800 */
        /* <DEDUP_REMOVED lines=20> */
[----:B-----5:R0:W-:Y:S04]  /*aca0*/  STL [R1+0x474], R250 ;  /* 0x000474fa01007387 */ /* 0x0201e80000100800 */
        /* <DEDUP_REMOVED lines=16> */
[----:B------:R1:W-:Y:S04]  /*adb0*/  STL [R1+0x440], R4 ;  /* 0x0004400401007387 */ /* 0x0003e80000100800 */
[----:B------:R3:W-:Y:S04]  /*adc0*/  STL [R1+0x444], R5 ;  /* 0x0004440501007387 */ /* 0x0007e80000100800 */
[----:B------:R4:W-:Y:S04]  /*add0*/  STL [R1+0x448], R8 ;  /* 0x0004480801007387 */ /* 0x0009e80000100800 */
[----:B0-----:R-:W4:Y:S04]  /*ade0*/  LDL R251, [R1+0x35c] ;  /* 0x00035c0001fb7983 */ /* 0x001f280000100800 */
[----:B------:R-:W4:Y:S04]  /*adf0*/  LDL R247, [R1+0x34c] ;  /* 0x00034c0001f77983 */ /* 0x000f280000100800 */
[----:B------:R-:W4:Y:S04]  /*ae00*/  LDL R243, [R1+0x33c] ;  /* 0x00033c0001f37983 */ /* 0x000f280000100800 */
[----:B------:R-:W4:Y:S04]  /*ae10*/  LDL R239, [R1+0x32c] ;  /* 0x00032c0001ef7983 */ /* 0x000f280000100800 */
[----:B------:R-:W4:Y:S01]  /*ae20*/  LDL R235, [R1+0x31c] ;  /* 0x00031c0001eb7983 */ /* 0x000f220000100800 */
[----:B--2---:R-:W-:-:S03]  /*ae30*/  FMUL.FTZ R2, R2, R4 ;  /* 0x0000000402027220 */ /* 0x004fc60000410000 */
[----:B-1----:R-:W2:Y:S01]  /*ae40*/  LDL R4, [R1+0x36c] ;  /* 0x00036c0001047983 */ /* 0x002ea20000100800 */
[----:B---3--:R-:W-:-:S03]  /*ae50*/  FMUL.FTZ R3, R3, R5 ;  /* 0x0000000503037220 */ /* 0x008fc60000410000 */
[----:B------:R-:W3:Y:S01]  /*ae60*/  LDL R5, [R1+0x2c8] ;  /* 0x0002c80001057983 */ /* 0x000ee20000100800 */
[----:B----4-:R-:W-:-:S03]  /*ae70*/  FFMA.FTZ R3, R223, R227, R3 ;  /* 0x000000e3df037223 */ /* 0x010fc60000010003 */
[----:B------:R-:W4:Y:S01]  /*ae80*/  LDL R223, [R1+0x2e8] ;  /* 0x0002e80001df7983 */ /* 0x000f220000100800 */
[----:B------:R-:W-:-:S03]  /*ae90*/  FFMA.FTZ R3, R250, R9, R3 ;  /* 0x00000009fa037223 */ /* 0x000fc60000010003 */
[----:B------:R-:W3:Y:S01]  /*aea0*/  LDL R250, [R1+0x348] ;  /* 0x0003480001fa7983 */ /* 0x000ee20000100800 */
        /* <DEDUP_REMOVED lines=13> */
[----:B------:R-:W-:-:S03]  /*af80*/  FFMA.FTZ R2, R219, R8, R2 ;  /* 0x00000008db027223 */ /* 0x000fc60000010002 */
[----:B------:R-:W2:Y:S01]  /*af90*/  LDL R8, [R1+0x38c] ;  /* 0x00038c0001087983 */ /* 0x000ea20000100800 */
[----:B------:R-:W-:-:S03]  /*afa0*/  FFMA.FTZ R2, R215, R12, R2 ;  /* 0x0000000cd7027223 */ /* 0x000fc60000010002 */
[----:B------:R-:W3:Y:S01]  /*afb0*/  LDL R252, [R1+0x358] ;  /* 0x0003580001fc7983 */ /* 0x000ee20000100800 */
[----:B------:R-:W-:-:S03]  /*afc0*/  FFMA.FTZ R2, R211, R16, R2 ;  /* 0x00000010d3027223 */ /* 0x000fc60000010002 */
        /* <DEDUP_REMOVED lines=76> */
[----:B------:R-:W4:Y:S01]  /*b490*/  LDL R4, [R1+0x1cc] ;  /* 0x0001cc0001047983 */ /* 0x000f220000100800 */
        /* <DEDUP_REMOVED lines=10> */
[----:B---3--:R-:W-:Y:S02]  /*b540*/  FFMA.FTZ R2, R195, R100, R2 ;  /* 0x00000064c3027223 */ /* 0x008fe40000010002 */
[----:B------:R-:W3:Y:S02]  /*b550*/  LDL.LU R195, [R1+0x4a0] ;  /* 0x0004a00001c37983 */ /* 0x000ee40000300800 */
[----:B--2---:R-:W-:Y:S02]  /*b560*/  FFMA.FTZ R2, R199, R104, R2 ;  /* 0x00000068c7027223 */ /* 0x004fe40000010002 */
[----:B------:R-:W2:Y:S02]  /*b570*/  LDL.LU R230, [R1+0x49c] ;  /* 0x00049c0001e67983 */ /* 0x000ea40000300800 */
[----:B----4-:R-:W-:Y:S01]  /*b580*/  FFMA.FTZ R2, R203, R108, R2 ;  /* 0x0000006ccb027223 */ /* 0x010fe20000010002 */
[----:B------:R-:W-:Y:S01]  /*b590*/  FFMA.FTZ R3, R8, R141, R3 ;  /* 0x0000008d08037223 */ /* 0x000fe20000010003 */
[----:B------:R-:W4:Y:S02]  /*b5a0*/  LDL.LU R199, [R1+0x498] ;  /* 0x0004980001c77983 */ /* 0x000f240000300800 */
[----:B------:R-:W-:-:S02]  /*b5b0*/  FFMA.FTZ R2, R207, R112, R2 ;  /* 0x00000070cf027223 */ /* 0x000fc40000010002 */
[----:B------:R-:W4:Y:S02]  /*b5c0*/  LDL.LU R234, [R1+0x494] ;  /* 0x0004940001ea7983 */ /* 0x000f240000300800 */
[----:B------:R-:W-:Y:S02]  /*b5d0*/  FFMA.FTZ R2, R252, R116, R2 ;  /* 0x00000074fc027223 */ /* 0x000fe40000010002 */
[----:B------:R-:W4:Y:S02]  /*b5e0*/  LDL.LU R203, [R1+0x490] ;  /* 0x0004900001cb7983 */ /* 0x000f240000300800 */
[----:B------:R-:W-:Y:S02]  /*b5f0*/  FFMA.FTZ R2, R250, R120, R2 ;  /* 0x00000078fa027223 */ /* 0x000fe40000010002 */
[----:B------:R-:W4:Y:S02]  /*b600*/  LDL.LU R238, [R1+0x48c] ;  /* 0x00048c0001ee7983 */ /* 0x000f240000300800 */
[----:B------:R-:W-:Y:S01]  /*b610*/  FFMA.FTZ R2, R246, R124, R2 ;  /* 0x0000007cf6027223 */ /* 0x000fe20000010002 */
[----:B------:R-:W-:Y:S01]  /*b620*/  FFMA.FTZ R3, R0, R145, R3 ;  /* 0x0000009100037223 */ /* 0x000fe20000010003 */
[----:B------:R-:W4:Y:S02]  /*b630*/  LDL.LU R207, [R1+0x488] ;  /* 0x0004880001cf7983 */ /* 0x000f240000300800 */
[----:B------:R-:W-:-:S02]  /*b640*/  FFMA.FTZ R2, R239, R128, R2 ;  /* 0x00000080ef027223 */ /* 0x000fc40000010002 */
[----:B------:R-:W4:Y:S02]  /*b650*/  LDL.LU R242, [R1+0x484] ;  /* 0x0004840001f27983 */ /* 0x000f240000300800 */
[----:B------:R-:W-:Y:S02]  /*b660*/  FFMA.FTZ R2, R231, R132, R2 ;  /* 0x00000084e7027223 */ /* 0x000fe40000010002 */
[----:B------:R-:W3:Y:S02]  /*b670*/  LDL R0, [R1+0x1bc] ;  /* 0x0001bc0001007983 */ /* 0x000ee40000100800 */
[----:B------:R-:W-:Y:S02]  /*b680*/  FFMA.FTZ R2, R223, R136, R2 ;  /* 0x00000088df027223 */ /* 0x000fe40000010002 */
[----:B------:R-:W2:Y:S02]  /*b690*/  LDL R8, [R1+0x1b8] ;  /* 0x0001b80001087983 */ /* 0x000ea40000100800 */
[----:B------:R-:W-:-:S02]  /*b6a0*/  FFMA.FTZ R2, R215, R140, R2 ;  /* 0x0000008cd7027223 */ /* 0x000fc40000010002 */
[----:B------:R-:W4:Y:S02]  /*b6b0*/  LDL R219, [R1+0x1ac] ;  /* 0x0001ac0001db7983 */ /* 0x000f240000100800 */
[----:B------:R-:W-:Y:S02]  /*b6c0*/  FFMA.FTZ R2, R5, R144, R2 ;  /* 0x0000009005027223 */ /* 0x000fe40000010002 */
[----:B------:R-:W4:Y:S04]  /*b6d0*/  LDL R231, [R1+0x1a8] ;  /* 0x0001a80001e77983 */ /* 0x000f280000100800 */
        /* <DEDUP_REMOVED lines=24> */
[----:B------:R-:W-:Y:S01]  /*b860*/  FFMA.FTZ R3, R246, R161, R3 ;  /* 0x000000a1f6037223 */ /* 0x000fe20000010003 */
[----:B------:R-:W-:Y:S02]  /*b870*/  FFMA.FTZ R2, R211, R160, R2 ;  /* 0x000000a0d3027223 */ /* 0x000fe40000010002 */
[----:B------:R-:W2:Y:S01]  /*b880*/  LDL.LU R211, [R1+0x480] ;  /* 0x0004800001d37983 */ /* 0x000ea20000300800 */
[----:B------:R-:W-:-:S03]  /*b890*/  FFMA.FTZ R3, R251, R165, R3 ;  /* 0x000000a5fb037223 */ /* 0x000fc60000010003 */
[----:B------:R-:W2:Y:S01]  /*b8a0*/  LDL.LU R246, [R1+0x47c] ;  /* 0x00047c0001f67983 */ /* 0x000ea20000300800 */
        /* <DEDUP_REMOVED lines=24> */
[----:B---3--:R-:W-:Y:S01]  /*ba30*/  FFMA.FTZ R2, R231, R188, R2 ;  /* 0x000000bce7027223 */ /* 0x008fe20000010002 */
[----:B------:R-:W-:Y:S02]  /*ba40*/  FFMA.FTZ R3, R0, R193, R3 ;  /* 0x000000c100037223 */ /* 0x000fe40000010003 */
[----:B------:R-:W3:Y:S04]  /*ba50*/  LDL R231, [R1+0xbc] ;  /* 0x0000bc0001e77983 */ /* 0x000ee80000100800 */
[----:B------:R-:W3:Y:S01]  /*ba60*/  LDL R0, [R1+0xec] ;  /* 0x0000ec0001007983 */ /* 0x000ee20000100800 */
        /* <DEDUP_REMOVED lines=16> */
[----:B------:R-:W3:Y:S01]  /*bb70*/  LDL R0, [R1+0x428] ;  /* 0x0004280001007983 */ /* 0x000ee20000100800 */
[----:B--2---:R-:W-:Y:S01]  /*bb80*/  FFMA.FTZ R3, R8, R209, R3 ;  /* 0x000000d108037223 */ /* 0x004fe20000010003 */
[----:B------:R-:W-:Y:S02]  /*bb90*/  FFMA.FTZ R2, R239, R216, R2 ;  /* 0x000000d8ef027223 */ /* 0x000fe40000010002 */
[----:B------:R-:W2:Y:S01]  /*bba0*/  LDL R8, [R1+0x8c] ;  /* 0x00008c0001087983 */ /* 0x000ea20000100800 */
[----:B------:R-:W-:-:S03]  /*bbb0*/  FFMA.FTZ R3, R243, R213, R3 ;  /* 0x000000d5f3037223 */ /* 0x000fc60000010003 */
[----:B------:R-:W2:Y:S01]  /*bbc0*/  LDL R247, [R1+0x408] ;  /* 0x0004080001f77983 */ /* 0x000ea20000100800 */
[----:B------:R-:W-:-:S03]  /*bbd0*/  FFMA.FTZ R3, R231, R217, R3 ;  /* 0x000000d9e7037223 */ /* 0x000fc60000010003 */
[----:B------:R-:W2:Y:S04]  /*bbe0*/  LDL R243, [R1+0x8] ;  /* 0x0000080001f37983 */ /* 0x000ea80000100800 */
        /* <DEDUP_REMOVED lines=10> */
[----:B------:R-:W-:-:S03]  /*bc90*/  FMUL.FTZ R3, R4, R6 ;  /* 0x0000000604037220 */ /* 0x000fc60000410000 */
[----:B------:R-:W2:Y:S01]  /*bca0*/  LDL R4, [R1+0x6c] ;  /* 0x00006c0001047983 */ /* 0x000ea20000100800 */
[----:B----4-:R-:W-:-:S03]  /*bcb0*/  FFMA.FTZ R2, R219, R228, R2 ;  /* 0x000000e4db027223 */ /* 0x010fc60000010002 */
[----:B------:R-:W4:Y:S01]  /*bcc0*/  LDL R219, [R1+0x3e0] ;  /* 0x0003e00001db7983 */ /* 0x000f220000100800 */
[----:B---3--:R-:W-:-:S03]  /*bcd0*/  FFMA.FTZ R3, R0, R215, R3 ;  /* 0x000000d700037223 */ /* 0x008fc60000010003 */
[----:B------:R-:W3:Y:S01]  /*bce0*/  LDL R215, [R1+0x58] ;  /* 0x0000580001d77983 */ /* 0x000ee20000100800 */
[----:B--2---:R-:W-:-:S03]  /*bcf0*/  FFMA.FTZ R252, R8, R229, R252 ;  /* 0x000000e508fc7223 */ /* 0x004fc600000100fc */
[----:B------:R-:W2:Y:S04]  /*bd00*/  LDL R0, [R1+0x4c] ;  /* 0x00004c0001007983 */ /* 0x000ea80000100800 */
        /* <DEDUP_REMOVED lines=12> */
[----:B---3--:R-:W-:-:S04]  /*bdd0*/  FFMA.FTZ R2, R215, R240, R2 ;  /* 0x000000f0d7027223 */ /* 0x008fc80000010002 */
[----:B------:R-:W-:Y:S01]  /*bde0*/  FFMA.FTZ R2, R223, R244, R2 ;  /* 0x000000f4df027223 */ /* 0x000fe20000010002 */
[----:B--2---:R-:W-:Y:S01]  /*bdf0*/  FFMA.FTZ R252, R0, R245, R252 ;  /* 0x000000f500fc7223 */ /* 0x004fe200000100fc */
[----:B----4-:R-:W-:Y:S02]  /*be00*/  FFMA.FTZ R3, R8, R14, R3 ;  /* 0x0000000e08037223 */ /* 0x010fe40000010003 */
[----:B------:R-:W2:Y:S02]  /*be10*/  LDL R8, [R1+0x3b0] ;  /* 0x0003b00001087983 */ /* 0x000ea40000100800 */
[----:B------:R-:W-:Y:S02]  /*be20*/  FFMA.FTZ R3, R219, R18, R3 ;  /* 0x00000012db037223 */ /* 0x000fe40000010003 */
[----:B------:R-:W3:Y:S04]  /*be30*/  LDL.LU R215, [R1+0x478] ;  /* 0x0004780001d77983 */ /* 0x000ee80000300800 */
[----:B------:R-:W4:Y:S04]  /*be40*/  LDL.LU R250, [R1+0x474] ;  /* 0x0004740001fa7983 */ /* 0x000f280000300800 */
[----:B------:R-:W4:Y:S04]  /*be50*/  LDL.LU R219, [R1+0x470] ;  /* 0x0004700001db7983 */ /* 0x000f280000300800 */
[----:B------:R-:W4:Y:S01]  /*be60*/  LDL.LU R223, [R1+0x46c] ;  /* 0x00046c0001df7983 */ /* 0x000f220000300800 */
[----:B------:R-:W-:-:S03]  /*be70*/  FFMA.FTZ R2, R227, R248, R2 ;  /* 0x000000f8e3027223 */ /* 0x000fc60000010002 */
[----:B------:R-:W3:Y:S01]  /*be80*/  LDL R0, [R1+0x3a0] ;  /* 0x0003a00001007983 */ /* 0x000ee20000100800 */
[----:B------:R-:W-:Y:S01]  /*be90*/  FFMA.FTZ R252, R5, R249, R252 ;  /* 0x000000f905fc7223 */ /* 0x000fe200000100fc */
[----:B------:R-:W-:Y:S02]  /*bea0*/  FFMA.FTZ R3, R251, R22, R3 ;  /* 0x00000016fb037223 */ /* 0x000fe40000010003 */
[----:B------:R-:W4:Y:S01]  /*beb0*/  LDL R227, [R1+0x42c] ;  /* 0x00042c0001e37983 */ /* 0x000f220000100800 */
[----:B------:R-:W-:-:S03]  /*bec0*/  FFMA.FTZ R2, R235, R243, R2 ;  /* 0x000000f3eb027223 */ /* 0x000fc60000010002 */
[----:B------:R-:W4:Y:S04]  /*bed0*/  LDL R251, [R1+0x390] ;  /* 0x0003900001fb7983 */ /* 0x000f280000100800 */
[----:B------:R-:W4:Y:S01]  /*bee0*/  LDL R5, [R1+0x380] ;  /* 0x0003800001057983 */ /* 0x000f220000100800 */
[----:B------:R-:W-:-:S03]  /*bef0*/  FFMA.FTZ R252, R4, R231, R252 ;  /* 0x000000e704fc7223 */ /* 0x000fc600000100fc */
[----:B------:R-:W4:Y:S01]  /*bf00*/  LDL R4, [R1+0x40c] ;  /* 0x00040c0001047983 */ /* 0x000f220000100800 */
[----:B------:R-:W-:-:S03]  /*bf10*/  FADD.FTZ R252, R2, R252 ;  /* 0x000000fc02fc7221 */ /* 0x000fc60000010000 */
[----:B------:R-:W4:Y:S01]  /*bf20*/  LDL R2, [R1+0x41c] ;  /* 0x00041c0001027983 */ /* 0x000f220000100800 */
[----:B------:R-:W-:-:S03]  /*bf30*/  FFMA.FTZ R3, R247, R26, R3 ;  /* 0x0000001af7037223 */ /* 0x000fc60000010003 */
        /* <DEDUP_REMOVED lines=12> */
[----:B------:R-:W-:-:S04]  /*c000*/  FMUL.FTZ R2, R2, R7 ;  /* 0x0000000702027220 */ /* 0x000fc80000410000 */
[----:B------:R-:W-:Y:S02]  /*c010*/  FFMA.FTZ R2, R227, R239, R2 ;  /* 0x000000efe3027223 */ /* 0x000fe40000010002 */
[----:B------:R-:W4:Y:S04]  /*c020*/  LDL R239, [R1+0x340] ;  /* 0x0003400001ef7983 */ /* 0x000f280000100800 */
[----:B------:R-:W4:Y:S01]  /*c030*/  LDL R227, [R1+0x3c4] ;  /* 0x0003c40001e37983 */ /* 0x000f220000100800 */
[----:B------:R-:W-:-:S03]  /*c040*/  FFMA.FTZ R2, R4, R11, R2 ;  /* 0x0000000b04027223 */ /* 0x000fc60000010002 */
[----:B------:R-:W4:Y:S01]  /*c050*/  LDL R4, [R1+0x3b4] ;  /* 0x0003b40001047983 */ /* 0x000f220000100800 */
[----:B------:R-:W-:Y:S01]  /*c060*/  FFMA.FTZ R3, R247, R46, R3 ;  /* 0x0000002ef7037223 */ /* 0x000fe20000010003 */
[----:B------:R-:W-:Y:S02]  /*c070*/  FFMA.FTZ R2, R235, R15, R2 ;  /* 0x0000000feb027223 */ /* 0x000fe40000010002 */
[----:B------:R-:W4:Y:S02]  /*c080*/  LDL R235, [R1+0x320] ;  /* 0x0003200001eb7983 */ /* 0x000f240000100800 */
[----:B------:R-:W-:Y:S02]  /*c090*/  FFMA.FTZ R2, R243, R19, R2 ;  /* 0x00000013f3027223 */ /* 0x000fe40000010002 */
[----:B------:R-:W4:Y:S04]  /*c0a0*/  LDL R243, [R1+0x394] ;  /* 0x0003940001f37983 */ /* 0x000f280000100800 */
[----:B------:R-:W4:Y:S01]  /*c0b0*/  LDL R247, [R1+0x374] ;  /* 0x0003740001f77983 */ /* 0x000f220000100800 */
[----:B--2---:R-:W-:-:S03]  /*c0c0*/  FFMA.FTZ R3, R8, R50, R3 ;  /* 0x0000003208037223 */ /* 0x004fc60000010003 */
[----:B------:R-:W2:Y:S01]  /*c0d0*/  LDL R8, [R1+0x3a4] ;  /* 0x0003a40001087983 */ /* 0x000ea20000100800 */
[----:B------:R-:W-:-:S03]  /*c0e0*/  FFMA.FTZ R3, R231, R54, R3 ;  /* 0x00000036e7037223 */ /* 0x000fc60000010003 */
        /* <DEDUP_REMOVED lines=21> */
[----:B---3--:R-:W-:-:S03]  /*c240*/  FFMA.FTZ R2, R0, R43, R2 ;  /* 0x0000002b00027223 */ /* 0x008fc60000010002 */
[----:B------:R-:W3:Y:S01]  /*c250*/  LDL R0, [R1+0x334] ;  /* 0x0003340001007983 */ /* 0x000ee20000100800 */
[----:B----4-:R-:W-:-:S03]  /*c260*/  FFMA.FTZ R3, R5, R78, R3 ;  /* 0x0000004e05037223 */ /* 0x010fc60000010003 */
        /* <DEDUP_REMOVED lines=46> */
[----:B------:R-:W4:Y:S04]  /*c550*/  LDL R227, [R1+0x1f0] ;  /* 0x0001f00001e37983 */ /* 0x000f280000100800 */
        /* <DEDUP_REMOVED lines=14> */
[----:B------:R-:W4:Y:S04]  /*c640*/  LDL R251, [R1+0x204] ;  /* 0x0002040001fb7983 */ /* 0x000f280000100800 */
[----:B------:R-:W4:Y:S01]  /*c650*/  LDL R243, [R1+0x234] ;  /* 0x0002340001f37983 */ /* 0x000f220000100800 */
[----:B------:R-:W-:Y:S01]  /*c660*/  FFMA.FTZ R3, R227, R142, R3 ;  /* 0x0000008ee3037223 */ /* 0x000fe20000010003 */
[----:B------:R-:W-:-:S02]  /*c670*/  FFMA.FTZ R2, R4, R111, R2 ;  /* 0x0000006f04027223 */ /* 0x000fc40000010002 */
[----:B------:R-:W4:Y:S04]  /*c680*/  LDL R227, [R1+0x1a0] ;  /* 0x0001a00001e37983 */ /* 0x000f280000100800 */
        /* <DEDUP_REMOVED lines=29> */
[----:B----4-:R-:W-:-:S03]  /*c860*/  FFMA.FTZ R3, R5, R178, R3 ;  /* 0x000000b205037223 */ /* 0x010fc60000010003 */
[----:B------:R-:W4:Y:S01]  /*c870*/  LDL R5, [R1+0x110] ;  /* 0x0001100001057983 */ /* 0x000f220000100800 */
        /* <DEDUP_REMOVED lines=32> */
[----:B------:R-:W-:Y:S01]  /*ca80*/  FFMA.FTZ R2, R247, R175, R2 ;  /* 0x000000aff7027223 */ /* 0x000fe20000010002 */
[----:B------:R-:W-:Y:S02]  /*ca90*/  FFMA.FTZ R3, R239, R210, R3 ;  /* 0x000000d2ef037223 */ /* 0x000fe40000010003 */
[----:B------:R-:W2:Y:S04]  /*caa0*/  LDL R247, [R1+0x124] ;  /* 0x0001240001f77983 */ /* 0x000ea80000100800 */
        /* <DEDUP_REMOVED lines=27> */
[----:B------:R-:W-:Y:S01]  /*cc60*/  FFMA.FTZ R3, R227, R238, R3 ;  /* 0x000000eee3037223 */ /* 0x000fe20000010003 */
[----:B------:R-:W-:Y:S02]  /*cc70*/  FFMA.FTZ R2, R231, R207, R2 ;  /* 0x000000cfe7027223 */ /* 0x000fe40000010002 */
[----:B------:R-:W4:Y:S01]  /*cc80*/  LDL.LU R227, [R1+0x468] ;  /* 0x0004680001e37983 */ /* 0x000f220000300800 */
[----:B------:R-:W-:-:S03]  /*cc90*/  FFMA.FTZ R3, R243, R242, R3 ;  /* 0x000000f2f3037223 */ /* 0x000fc60000010003 */
[----:B------:R-:W4:Y:S04]  /*cca0*/  LDL.LU R231, [R1+0x464] ;  /* 0x0004640001e77983 */ /* 0x000f280000300800 */
[----:B------:R-:W4:Y:S01]  /*ccb0*/  LDL R243, [R1+0x94] ;  /* 0x0000940001f37983 */ /* 0x000f220000100800 */
[----:B--2---:R-:W-:-:S03]  /*ccc0*/  FFMA.FTZ R2, R8, R211, R2 ;  /* 0x000000d308027223 */ /* 0x004fc60000010002 */
[----:B------:R-:W2:Y:S01]  /*ccd0*/  LDL R8, [R1+0x14] ;  /* 0x0000140001087983 */ /* 0x000ea20000100800 */
[----:B------:R-:W-:-:S04]  /*cce0*/  FFMA.FTZ R2, R247, R215, R2 ;  /* 0x000000d7f7027223 */ /* 0x000fc80000010002 */
[----:B------:R-:W-:Y:S01]  /*ccf0*/  FFMA.FTZ R2, R251, R219, R2 ;  /* 0x000000dbfb027223 */ /* 0x000fe20000010002 */
[----:B---3--:R-:W-:Y:S02]  /*cd00*/  FFMA.FTZ R3, R0, R246, R3 ;  /* 0x000000f600037223 */ /* 0x008fe40000010003 */
[----:B------:R-:W3:Y:S02]  /*cd10*/  LDL.LU R0, [R1+0x460] ;  /* 0x0004600001007983 */ /* 0x000ee40000300800 */
[----:B------:R-:W-:Y:S02]  /*cd20*/  FFMA.FTZ R3, R235, R250, R3 ;  /* 0x000000faeb037223 */ /* 0x000fe40000010003 */
[----:B------:R-:W2:Y:S04]  /*cd30*/  LDL R247, [R1+0x84] ;  /* 0x0000840001f77983 */ /* 0x000ea80000100800 */
[----:B------:R-:W2:Y:S04]  /*cd40*/  LDL.LU R235, [R1+0x45c] ;  /* 0x00045c0001eb7983 */ /* 0x000ea80000300800 */
[----:B------:R-:W3:Y:S01]  /*cd50*/  LDL R251, [R1+0x64] ;  /* 0x0000640001fb7983 */ /* 0x000ee20000100800 */
[----:B----4-:R-:W-:-:S03]  /*cd60*/  FFMA.FTZ R3, R5, R239, R3 ;  /* 0x000000ef05037223 */ /* 0x010fc60000010003 */
[----:B------:R-:W4:Y:S01]  /*cd70*/  LDL.LU R239, [R1+0x458] ;  /* 0x0004580001ef7983 */ /* 0x000f220000300800 */
[----:B------:R-:W-:-:S03]  /*cd80*/  FADD.FTZ R5, R3, R252 ;  /* 0x000000fc03057221 */ /* 0x000fc60000010000 */
[----:B------:R-:W2:Y:S04]  /*cd90*/  LDL R3, [R1+0xa4] ;  /* 0x0000a40001037983 */ /* 0x000ea80000100800 */
[----:B------:R-:W4:Y:S01]  /*cda0*/  LDL R252, [R1+0x74] ;  /* 0x0000740001fc7983 */ /* 0x000f220000100800 */
[----:B------:R-:W-:-:S03]  /*cdb0*/  FFMA.FTZ R2, R4, R223, R2 ;  /* 0x000000df04027223 */ /* 0x000fc60000010002 */
[----:B------:R-:W3:Y:S01]  /*cdc0*/  LDL R4, [R1+0x44] ;  /* 0x0000440001047983 */ /* 0x000ee20000100800 */
[----:B------:R-:W-:-:S04]  /*cdd0*/  UISETP.NE.U32.AND UP0, UPT, UR18, URZ, UPT ;  /* 0x0000003f1200728c */ /* 0x000fc8000bf05070 */
[----:B------:R-:W-:Y:S01]  /*cde0*/  UISETP.NE.AND.EX UP1, UPT, UR19, URZ, UPT, UP0 ;  /* 0x0000003f1300728c */ /* 0x000fe2000bf25300 */
[----:B--2---:R-:W-:-:S05]  /*cdf0*/  FFMA.FTZ R3, R3, R227, R2 ;  /* 0x000000e303037223 */ /* 0x004fca0000010002 */
[----:B------:R-:W-:-:S05]  /*ce00*/  PLOP3.LUT P1, PT, PT, PT, UP1, 0x80, 0x0 ;  /* 0x000000000000781c */ /* 0x000fca0003f2f018 */
[----:B------:R-:W-:Y:S01]  /*ce10*/  @UP1 ULDC UR5, c[0x0][0x2d0] ;  /* 0x0000b40000051ab9 */ /* 0x000fe20000000800 */
[----:B------:R-:W-:Y:S02]  /*ce20*/  FFMA.FTZ R3, R243, R231, R3 ;  /* 0x000000e7f3037223 */ /* 0x000fe40000010003 */
[----:B------:R-:W2:Y:S01]  /*ce30*/  LDL.LU R243, [R1+0x454] ;  /* 0x0004540001f37983 */ /* 0x000ea20000300800 */
[----:B------:R-:W-:Y:S01]  /*ce40*/  @UP1 UIMAD UR4, UR46, UR5, UR40 ;  /* 0x000000052e0412a4 */ /* 0x000fe2000f8e0228 */
[----:B------:R-:W-:Y:S02]  /*ce50*/  FFMA.FTZ R3, R247, R235, R3 ;  /* 0x000000ebf7037223 */ /* 0x000fe40000010003 */
[----:B------:R-:W2:Y:S02]  /*ce60*/  LDL.LU R247, [R1+0x450] ;  /* 0x0004500001f77983 */ /* 0x000ea40000300800 */
[----:B----4-:R-:W-:Y:S01]  /*ce70*/  FFMA.FTZ R252, R252, R239, R3 ;  /* 0x000000effcfc7223 */ /* 0x010fe20000010003 */
[----:B------:R-:W-:Y:S01]  /*ce80*/  HFMA2.MMA R3, -RZ, RZ, 0, 2.384185791015625e-07 ;  /* 0x00000004ff037435 */ /* 0x000fe200000001ff */
[----:B------:R-:W-:-:S04]  /*ce90*/  IMAD.U32 R2, RZ, RZ, UR4 ;  /* 0x00000004ff027e24 */ /* 0x000fc8000f8e00ff */
[----:B---3--:R-:W-:Y:S01]  /*cea0*/  @P1 IMAD R2, R2, UR5, R0 ;  /* 0x0000000502021c24 */ /* 0x008fe2000f8e0200 */
[----:B------:R-:W-:-:S04]  /*ceb0*/  @UP1 ULDC.64 UR4, c[0x0][0x2c8] ;  /* 0x0000b20000041ab9 */ /* 0x000fc80000000a00 */
[----:B------:R-:W-:-:S04]  /*cec0*/  @P1 IMAD.WIDE R2, R2, R3, UR4 ;  /* 0x0000000402021e25 */ /* 0x000fc8000f8e0203 */
[----:B--2---:R-:W-:Y:S02]  /*ced0*/  FFMA.FTZ R251, R251, R243, R252 ;  /* 0x000000f3fbfb7223 */ /* 0x004fe400000100fc */
[----:B------:R0:W2:Y:S04]  /*cee0*/  @P1 LDG.E R252, desc[UR36][R2.64] ;  /* 0x0000002402fc1981 */ /* 0x0000a8000c1e1900 */
[----:B------:R-:W0:Y:S04]  /*cef0*/  LDL R2, [R1+0x54] ;  /* 0x0000540001027983 */ /* 0x000e280000100800 */
[----:B------:R-:W3:Y:S01]  /*cf00*/  LDL R3, [R1+0x34] ;  /* 0x0000340001037983 */ /* 0x000ee20000100800 */
[----:B------:R-:W-:-:S04]  /*cf10*/  UISETP.NE.U32.AND UP0, UPT, UR12, URZ, UPT ;  /* 0x0000003f0c00728c */ /* 0x000fc8000bf05070 */
[----:B------:R-:W-:Y:S01]  /*cf20*/  UISETP.NE.AND.EX UP0, UPT, UR13, URZ, UPT, UP0 ;  /* 0x0000003f0d00728c */ /* 0x000fe2000bf05300 */
[----:B0-----:R-:W-:-:S10]  /*cf30*/  FFMA.FTZ R2, R2, R247, R251 ;  /* 0x000000f702027223 */ /* 0x001fd400000100fb */
[----:B------:R-:W-:Y:S01]  /*cf40*/  @UP0 ULDC.64 UR4, c[0x0][0x2d8] ;  /* 0x0000b60000040ab9 */ /* 0x000fe20000000a00 */
[----:B------:R-:W4:Y:S01]  /*cf50*/  LDL.LU R251, [R1+0x44c] ;  /* 0x00044c0001fb7983 */ /* 0x000f220000300800 */
[----:B------:R-:W-:Y:S01]  /*cf60*/  PLOP3.LUT P2, PT, PT, PT, UP0, 0x80, 0x0 ;  /* 0x000000000000781c */ /* 0x000fe20003f4f008 */
[----:B------:R-:W-:Y:S01]  /*cf70*/  @UP0 UIMAD.WIDE UR4, UR46, 0x4, UR4 ;  /* 0x000000042e0408a5 */ /* 0x000fe2000f8e0204 */
[----:B----4-:R-:W-:Y:S02]  /*cf80*/  FFMA.FTZ R2, R4, R251, R2 ;  /* 0x000000fb04027223 */ /* 0x010fe40000010002 */
[----:B------:R-:W4:Y:S02]  /*cf90*/  LDL R4, [R1+0x4] ;  /* 0x0000040001047983 */ /* 0x000f240000100800 */
[----:B---3--:R-:W-:Y:S01]  /*cfa0*/  FFMA.FTZ R2, R3, R8, R2 ;  /* 0x0000000803027223 */ /* 0x008fe20000010002 */
[----:B------:R-:W-:Y:S01]  /*cfb0*/  MOV R3, UR5 ;  /* 0x0000000500037c02 */ /* 0x000fe20008000f00 */
[----:B------:R-:W5:Y:S02]  /*cfc0*/  LDL.LU R8, [R1+0x448] ;  /* 0x0004480001087983 */ /* 0x000f640000300800 */
[----:B------:R-:W-:Y:S01]  /*cfd0*/  FADD.FTZ R5, R2, R5 ;  /* 0x0000000502057221 */ /* 0x000fe20000010000 */
[----:B------:R-:W-:Y:S01]  /*cfe0*/  IMAD.U32 R2, RZ, RZ, UR4 ;  /* 0x00000004ff027e24 */ /* 0x000fe2000f8e00ff */
[----:B------:R-:W-:-:S05]  /*cff0*/  ULDC UR4, c[0x0][0x298] ;  /* 0x0000a60000047ab9 */ /* 0x000fca0000000800 */
[----:B------:R0:W3:Y:S02]  /*d000*/  @P2 LDG.E R2, desc[UR36][R2.64] ;  /* 0x0000002402022981 */ /* 0x0000e4000c1e1900 */
[----:B0-----:R-:W-:Y:S02]  /*d010*/  FMUL.FTZ R3, R5, UR16 ;  /* 0x0000001005037c20 */ /* 0x001fe40008410000 */
[----:B------:R0:W5:Y:S02]  /*d020*/  LDL.LU R5, [R1+0x444] ;  /* 0x0004440001057983 */ /* 0x0001640000300800 */
[----:B--2---:R-:W-:Y:S02]  /*d030*/  @P1 FADD.FTZ R3, R3, R252 ;  /* 0x000000fc03031221 */ /* 0x004fe40000010000 */
[----:B------:R-:W1:Y:S02]  /*d040*/  LDC R252, c[0x0][0x2c0] ;  /* 0x0000b000fffc7b82 */ /* 0x000e640000000800 */
[----:B-1----:R-:W-:-:S05]  /*d050*/  VIADD R252, R252, UR4 ;  /* 0x00000004fcfc7c36 */ /* 0x002fca0008000000 */
[----:B------:R-:W-:-:S04]  /*d060*/  @P2 ISETP.GE.AND P1, PT, R0, R252, PT ;  /* 0x000000fc0000220c */ /* 0x000fc80003f26270 */
[----:B------:R-:W-:-:S04]  /*d070*/  @P2 SEL R252, RZ, UR39, P1 ;  /* 0x00000027fffc2c07 */ /* 0x000fc80008800000 */
[----:B------:R-:W-:-:S04]  /*d080*/  @P2 IADD3 R252, R252, -UR40, R0 ;  /* 0x80000028fcfc2c10 */ /* 0x000fc8000fffe000 */
[----:B------:R-:W-:-:S05]  /*d090*/  @P2 I2FP.F32.S32 R252, R252 ;  /* 0x000000fc00fc2245 */ /* 0x000fca0000201400 */
[----:B---3--:R-:W-:Y:S02]  /*d0a0*/  @P2 FFMA.FTZ R3, R252, R2, R3 ;  /* 0x00000002fc032223 */ /* 0x008fe40000010003 */
[----:B------:R-:W2:Y:S01]  /*d0b0*/  LDL R252, [R1+0x430] ;  /* 0x0004300001fc7983 */ /* 0x000ea20000100800 */
[----:B------:R-:W-:-:S04]  /*d0c0*/  UIADD3 UR4, UR40, 0x1, -UR17 ;  /* 0x0000000128047890 */ /* 0x000fc8000fffe811 */
[----:B------:R-:W-:-:S04]  /*d0d0*/  UISETP.LT.AND UP0, UPT, URZ, UR4, UPT ;  /* 0x000000043f00728c */ /* 0x000fc8000bf01270 */
[----:B------:R-:W-:-:S06]  /*d0e0*/  USEL UR4, URZ, UR4, !UP0 ;  /* 0x000000043f047287 */ /* 0x000fcc000c000000 */
[----:B------:R-:W-:-:S05]  /*d0f0*/  IADD3 R2, R0, -UR4, RZ ;  /* 0x8000000400027c10 */ /* 0x000fca000fffe0ff */
[----:B----4-:R-:W-:Y:S02]  /*d100*/  IMAD R2, R2, 0x4, R4 ;  /* 0x0000000402027824 */ /* 0x010fe400078e0204 */
[----:B------:R0:W5:Y:S04]  /*d110*/  LDL.LU R4, [R1+0x440] ;  /* 0x0004400001047983 */ /* 0x0001680000300800 */
[----:B------:R0:W-:Y:S01]  /*d120*/  STS [R2], R3 ;  /* 0x0000000302007388 */ /* 0x0001e20000000800 */
[----:B--2---:R-:W-:-:S05]  /*d130*/  @!P0 FMNMX.FTZ R252, R252, R3, !PT ;  /* 0x00000003fcfc8209 */ /* 0x004fca0007810000 */
[----:B------:R0:W-:Y:S02]  /*d140*/  @!P0 STL [R1+0x430], R252 ;  /* 0x000430fc01008387 */ /* 0x0001e40000100800 */
.L_x_3712:
[----:B------:R-:W-:Y:S05]  /*d150*/  BSYNC B1 ;  /* 0x0000000000017941 */ /* 0x000fea0003800000 */
.L_x_3711:
[----:B-----5:R-:W-:-:S04]  /*d160*/  IADD3 R0, R0, 0x100, RZ ;  /* 0x0000010000007810 */ /* 0x020fc80007ffe0ff */
[----:B------:R-:W-:-:S13]  /*d170*/  ISETP.GE.AND P0, PT, R0, UR7, PT ;  /* 0x0000000700007c0c */ /* 0x000fda000bf06270 */
[----:B------:R-:W-:Y:S05]  /*d180*/  @!P0 BRA `(.L_x_3713) ;  /* 0xffffff5c00088947 */ /* 0x000fea000383ffff */
.L_x_3582:
[----:B------:R-:W-:Y:S05]  /*d190*/  BSYNC B0 ;  /* 0x0000000000007941 */ /* 0x000fea0003800000 */
.L_x_3581:
[----:B0-----:R-:W5:Y:S01]  /*d1a0*/  LDL.LU R2, [R1+0x430] ;  /* 0x0004300001027983 */ /* 0x001f620000300800 */
[----:B------:R-:W-:Y:S01]  /*d1b0*/  ULDC UR4, c[0x0][0x284] ;  /* 0x0000a10000047ab9 */ /* 0x000fe20000000800 */
[----:B------:R-:W-:Y:S01]  /*d1c0*/  ULDC UR7, c[0x0][0x284] ;  /* 0x0000a10000077ab9 */ /* 0x000fe20000000800 */
[----:B------:R-:W-:Y:S01]  /*d1d0*/  UIADD3 UR4, UR40, 0x1, -UR4 ;  /* 0x0000000128047890 */ /* 0x000fe2000fffe804 */
[----:B------:R-:W2:Y:S01]  /*d1e0*/  S2R R11, SR_TID.X ;  /* 0x00000000000b7919 */ /* 0x000ea20000002100 */
[----:B------:R-:W-:Y:S01]  /*d1f0*/  ULDC.64 UR8, c[0x0][0x2b0] ;  /* 0x0000ac0000087ab9 */ /* 0x000fe20000000a00 */
[----:B------:R-:W-:Y:S01]  /*d200*/  BSSY B0, `(.L_x_3714) ;  /* 0x0000048000007945 */ /* 0x000fe20003800000 */
[----:B--2-4-:R-:W-:-:S04]  /*d210*/  SHF.R.S32.HI R4, RZ, 0x1f, R11 ;  /* 0x0000001fff047819 */ /* 0x014fc8000001140b */
[----:B------:R-:W-:-:S04]  /*d220*/  LEA.HI R6, R4, R11, RZ, 0x5 ;  /* 0x0000000b04067211 */ /* 0x000fc800078f28ff */
[----:B------:R-:W-:-:S05]  /*d230*/  LOP3.LUT R5, R6, 0xffffffe0, RZ, 0xc0, !PT ;  /* 0xffffffe006057812 */ /* 0x000fca00078ec0ff */
[----:B------:R-:W-:-:S05]  /*d240*/  IMAD.IADD R7, R11, 0x1, -R5 ;  /* 0x000000010b077824 */ /* 0x000fca00078e0a05 */
[C---:B------:R-:W-:Y:S02]  /*d250*/  ISETP.NE.AND P0, PT, R7.reuse, RZ, PT ;  /* 0x000000ff0700720c */ /* 0x040fe40003f05270 */
[----:B------:R-:W-:-:S11]  /*d260*/  ISETP.GT.AND P1, PT, R7, 0x7, PT ;  /* 0x000000070700780c */ /* 0x000fd60003f24270 */
[----:B------:R-:W0:Y:S01]  /*d270*/  @!P0 S2R R8, SR_CgaCtaId ;  /* 0x0000000000088919 */ /* 0x000e220000008800 */
[----:B------:R-:W-:Y:S02]  /*d280*/  @!P0 SHF.R.S32.HI R6, RZ, 0x5, R6 ;  /* 0x00000005ff068819 */ /* 0x000fe40000011406 */
[----:B------:R-:W-:Y:S01]  /*d290*/  @!P1 MOV R9, 0x400 ;  /* 0x0000040000099802 */ /* 0x000fe20000000f00 */
[----:B------:R-:W2:Y:S03]  /*d2a0*/  @!P1 S2R R10, SR_CgaCtaId ;  /* 0x00000000000a9919 */ /* 0x000ea60000008800 */
[----:B--2---:R-:W-:-:S05]  /*d2b0*/  @!P1 LEA R10, R10, R9, 0x18 ;  /* 0x000000090a0a9211 */ /* 0x004fca00078ec0ff */
[----:B------:R-:W-:Y:S01]  /*d2c0*/  @!P1 IMAD R7, R7, 0x4, R10 ;  /* 0x0000000407079824 */ /* 0x000fe200078e020a */
[----:B-----5:R-:W2:Y:S02]  /*d2d0*/  SHFL.BFLY PT, R0, R2, 0x10, 0x1f ;  /* 0x0e001f0002007f89 */ /* 0x020ea400000e0000 */
[----:B--2---:R-:W-:-:S05]  /*d2e0*/  FMNMX.FTZ R0, R0, R2, !PT ;  /* 0x0000000200007209 */ /* 0x004fca0007810000 */
[----:B------:R-:W2:Y:S02]  /*d2f0*/  SHFL.BFLY PT, R3, R0, 0x8, 0x1f ;  /* 0x0d001f0000037f89 */ /* 0x000ea400000e0000 */
[----:B--2---:R-:W-:-:S05]  /*d300*/  FMNMX.FTZ R3, R0, R3, !PT ;  /* 0x0000000300037209 */ /* 0x004fca0007810000 */
[----:B------:R-:W2:Y:S02]  /*d310*/  SHFL.BFLY PT, R2, R3, 0x4, 0x1f ;  /* 0x0c801f0003027f89 */ /* 0x000ea400000e0000 */
[----:B--2---:R-:W-:Y:S02]  /*d320*/  FMNMX.FTZ R2, R3, R2, !PT ;  /* 0x0000000203027209 */ /* 0x004fe40007810000 */
[----:B------:R-:W-:-:S03]  /*d330*/  @!P0 MOV R3, 0x400 ;  /* 0x0000040000038802 */ /* 0x000fc60000000f00 */
[----:B------:R-:W2:Y:S01]  /*d340*/  SHFL.BFLY PT, R5, R2, 0x2, 0x1f ;  /* 0x0c401f0002057f89 */ /* 0x000ea200000e0000 */
[----:B0-----:R-:W-:-:S04]  /*d350*/  @!P0 LEA R3, R8, R3, 0x18 ;  /* 0x0000000308038211 */ /* 0x001fc800078ec0ff */
[----:B------:R-:W-:Y:S02]  /*d360*/  @!P0 LEA R6, R6, R3, 0x2 ;  /* 0x0000000306068211 */ /* 0x000fe400078e10ff */
[----:B--2---:R-:W-:Y:S02]  /*d370*/  FMNMX.FTZ R5, R2, R5, !PT ;  /* 0x0000000502057209 */ /* 0x004fe40007810000 */
[----:B------:R-:W-:-:S03]  /*d380*/  MOV R2, 0xff7fffff ;  /* 0xff7fffff00027802 */ /* 0x000fc60000000f00 */
[----:B------:R-:W0:Y:S02]  /*d390*/  SHFL.BFLY PT, R0, R5, 0x1, 0x1f ;  /* 0x0c201f0005007f89 */ /* 0x000e2400000e0000 */
[----:B0-----:R-:W-:-:S05]  /*d3a0*/  FMNMX.FTZ R9, R5, R0, !PT ;  /* 0x0000000005097209 */ /* 0x001fca0007810000 */
[----:B------:R0:W-:Y:S01]  /*d3b0*/  @!P0 STS [R6], R9 ;  /* 0x0000000906008388 */ /* 0x0001e20000000800 */
[----:B------:R-:W-:Y:S01]  /*d3c0*/  BAR.SYNC.DEFER_BLOCKING 0x0 ;  /* 0x0000000000007b1d */ /* 0x000fe20000010000 */
[----:B0-----:R-:W-:-:S05]  /*d3d0*/  HFMA2.MMA R6, -RZ, RZ, 0, 0 ;  /* 0x00000000ff067435 */ /* 0x001fca00000001ff */
[----:B------:R-:W0:Y:S04]  /*d3e0*/  @!P1 LDS R2, [R7] ;  /* 0x0000000007029984 */ /* 0x000e280000000800 */
[----:B0-----:R-:W0:Y:S02]  /*d3f0*/  SHFL.BFLY PT, R3, R2, 0x4, 0x1f ;  /* 0x0c801f0002037f89 */ /* 0x001e2400000e0000 */
[----:B0-----:R-:W-:-:S05]  /*d400*/  FMNMX.FTZ R3, R3, R2, !PT ;  /* 0x0000000203037209 */ /* 0x001fca0007810000 */
[----:B------:R-:W0:Y:S02]  /*d410*/  SHFL.BFLY PT, R0, R3, 0x2, 0x1f ;  /* 0x0c401f0003007f89 */ /* 0x000e2400000e0000 */
[----:B0-----:R-:W-:-:S05]  /*d420*/  FMNMX.FTZ R5, R3, R0, !PT ;  /* 0x0000000003057209 */ /* 0x001fca0007810000 */
[----:B------:R-:W0:Y:S02]  /*d430*/  SHFL.BFLY PT, R0, R5, 0x1, 0x1f ;  /* 0x0c201f0005007f89 */ /* 0x000e2400000e0000 */
[----:B0-----:R-:W-:Y:S02]  /*d440*/  FMNMX.FTZ R8, R5, R0, !PT ;  /* 0x0000000005087209 */ /* 0x001fe40007810000 */
[----:B------:R-:W-:-:S03]  /*d450*/  VIMNMX R0, RZ, UR4, !PT ;  /* 0x00000004ff007c48 */ /* 0x000fc6000ffe0100 */
[----:B------:R0:W2:Y:S02]  /*d460*/  SHFL.IDX PT, R9, R8, RZ, 0x1f ;  /* 0x00001fff08097589 */ /* 0x0000a400000e0000 */
[----:B------:R-:W-:-:S05]  /*d470*/  IMAD.IADD R5, R0, 0x1, R11 ;  /* 0x0000000100057824 */ /* 0x000fca00078e020b */
[----:B------:R-:W-:-:S13]  /*d480*/  ISETP.GT.AND P1, PT, R5, UR40, PT ;  /* 0x0000002805007c0c */ /* 0x000fda000bf24270 */
[----:B0-----:R-:W-:Y:S05]  /*d490*/  @P1 BRA `(.L_x_3715) ;  /* 0x0000000000781947 */ /* 0x001fea0003800000 */
[----:B------:R-:W-:Y:S01]  /*d4a0*/  ULDC.64 UR4, c[0x0][0x2b0] ;  /* 0x0000ac0000047ab9 */ /* 0x000fe20000000a00 */
[----:B------:R-:W-:Y:S01]  /*d4b0*/  IMAD.MOV.U32 R6, RZ, RZ, RZ ;  /* 0x000000ffff067224 */ /* 0x000fe200078e00ff */
[----:B------:R-:W-:-:S04]  /*d4c0*/  ISETP.NE.U32.AND P0, PT, RZ, UR4, PT ;  /* 0x00000004ff007c0c */ /* 0x000fc8000bf05070 */
[----:B------:R-:W-:-:S13]  /*d4d0*/  ISETP.NE.AND.EX P0, PT, RZ, UR5, PT, P0 ;  /* 0x00000005ff007c0c */ /* 0x000fda000bf05300 */
.L_x_3719:
[----:B------:R-:W4:Y:S01]  /*d4e0*/  LDL R3, [R1+0x4] ;  /* 0x0000040001037983 */ /* 0x000f220000100800 */
[----:B0-----:R-:W-:Y:S01]  /*d4f0*/  IADD3 R2, -R0, R5, RZ ;  /* 0x0000000500027210 */ /* 0x001fe20007ffe1ff */
[----:B------:R-:W-:Y:S04]  /*d500*/  BSSY B1, `(.L_x_3716) ;  /* 0x0000012000017945 */ /* 0x000fe80003800000 */
[----:B----4-:R-:W-:Y:S01]  /*d510*/  IMAD R8, R2, 0x4, R3 ;  /* 0x0000000402087824 */ /* 0x010fe200078e0203 */
        /* <DEDUP_REMOVED lines=8> */
[----:B------:R-:W4:Y:S02]  /*d5a0*/  LDG.E.U8 R2, desc[UR36][R2.64] ;  /* 0x0000002402027981 */ /* 0x000f24000c1e1100 */
[----:B----4-:R-:W-:-:S13]  /*d5b0*/  ISETP.NE.AND P2, PT, R2, RZ, PT ;  /* 0x000000ff0200720c */ /* 0x010fda0003f45270 */
[----:B------:R-:W-:Y:S01]  /*d5c0*/  @P2 MOV R7, RZ ;  /* 0x000000ff00072202 */ /* 0x000fe20000000f00 */
[----:B------:R-:W-:Y:S06]  /*d5d0*/  @P2 BRA `(.L_x_3718) ;  /* 0x0000000000102947 */ /* 0x000fec0003800000 */
.L_x_3717:
[----:B------:R-:W2:Y:S02]  /*d5e0*/  LDS R2, [R8] ;  /* 0x0000000008027984 */ /* 0x000ea40000000800 */
[----:B--2---:R-:W-:-:S04]  /*d5f0*/  FADD.FTZ R2, -R9, R2 ;  /* 0x0000000209027221 */ /* 0x004fc80000010100 */
[----:B------:R-:W-:-:S04]  /*d600*/  FMUL.FTZ R2, R2, 1.4426950216293334961 ;  /* 0x3fb8aa3b02027820 */ /* 0x000fc80000410000 */
[----:B------:R0:W4:Y:S03]  /*d610*/  MUFU.EX2 R7, R2 ;  /* 0x0000000200077308 */ /* 0x0001260000000800 */
.L_x_3718:
[----:B------:R-:W-:Y:S05]  /*d620*/  BSYNC B1 ;  /* 0x0000000000017941 */ /* 0x000fea0003800000 */
.L_x_3716:
[----:B----4-:R4:W-:Y:S01]  /*d630*/  STS [R8], R7 ;  /* 0x0000000708007388 */ /* 0x0109e20000000800 */
[----:B------:R-:W-:Y:S02]  /*d640*/  VIADD R5, R5, 0x100 ;  /* 0x0000010005057836 */ /* 0x000fe40000000000 */
[----:B------:R-:W-:-:S03]  /*d650*/  FADD.FTZ R6, R7, R6 ;  /* 0x0000000607067221 */ /* 0x000fc60000010000 */
[----:B------:R-:W-:-:S13]  /*d660*/  ISETP.GT.AND P2, PT, R5, UR40, PT ;  /* 0x0000002805007c0c */ /* 0x000fda000bf44270 */
[----:B----4-:R-:W-:Y:S05]  /*d670*/  @!P2 BRA `(.L_x_3719) ;  /* 0xfffffffc0098a947 */ /* 0x010fea000383ffff */
.L_x_3715:
[----:B------:R-:W-:Y:S05]  /*d680*/  BSYNC B0 ;  /* 0x0000000000007941 */ /* 0x000fea0003800000 */
.L_x_3714:
[----:B------:R-:W4:Y:S01]  /*d690*/  SHFL.BFLY PT, R3, R6, 0x10, 0x1f ;  /* 0x0e001f0006037f89 */ /* 0x000f2200000e0000 */
[----:B------:R-:W-:Y:S01]  /*d6a0*/  ULDC.U8 UR4, c[0x0][0x31c] ;  /* 0x0000c70000047ab9 */ /* 0x000fe20000000000 */
[----:B------:R-:W-:Y:S01]  /*d6b0*/  ULDC UR7, c[0x0][0x288] ;  /* 0x0000a20000077ab9 */ /* 0x000fe20000000800 */
[----:B------:R-:W-:Y:S01]  /*d6c0*/  UMOV UR5, URZ ;  /* 0x0000003f00057c82 */ /* 0x000fe20008000000 */
[----:B--2---:R-:W2:Y:S01]  /*d6d0*/  S2R R9, SR_TID.X ;  /* 0x0000000000097919 */ /* 0x004ea20000002100 */
[----:B------:R-:W-:Y:S01]  /*d6e0*/  UIMAD UR7, UR45, UR7, UR46 ;  /* 0x000000072d0772a4 */ /* 0x000fe2000f8e022e */
[----:B----4-:R-:W-:-:S05]  /*d6f0*/  FADD.FTZ R3, R3, R6 ;  /* 0x0000000603037221 */ /* 0x010fca0000010000 */
[----:B0-----:R-:W0:Y:S01]  /*d700*/  SHFL.BFLY PT, R2, R3, 0x8, 0x1f ;  /* 0x0d001f0003027f89 */ /* 0x001e2200000e0000 */
[C---:B--2---:R-:W-:Y:S02]  /*d710*/  LOP3.LUT P0, RZ, R9.reuse, 0x1f, RZ, 0xc0, !PT ;  /* 0x0000001f09ff7812 */ /* 0x044fe4000780c0ff */
[----:B------:R-:W-:-:S04]  /*d720*/  LOP3.LUT R7, R9, 0x1f, RZ, 0xc0, !PT ;  /* 0x0000001f09077812 */ /* 0x000fc800078ec0ff */
[----:B------:R-:W-:-:S07]  /*d730*/  ISETP.GT.U32.AND P2, PT, R7, 0x7, PT ;  /* 0x000000070700780c */ /* 0x000fce0003f44070 */
[----:B------:R-:W2:Y:S01]  /*d740*/  @!P0 S2R R7, SR_CgaCtaId ;  /* 0x0000000000078919 */ /* 0x000ea20000008800 */
[----:B------:R-:W-:Y:S01]  /*d750*/  @!P0 MOV R6, 0x400 ;  /* 0x0000040000068802 */ /* 0x000fe20000000f00 */
[----:B0-----:R-:W-:-:S04]  /*d760*/  FADD.FTZ R2, R3, R2 ;  /* 0x0000000203027221 */ /* 0x001fc80000010000 */
[----:B------:R-:W0:Y:S01]  /*d770*/  @!P2 S2R R11, SR_CgaCtaId ;  /* 0x00000000000ba919 */ /* 0x000e220000008800 */
[----:B------:R-:W-:Y:S01]  /*d780*/  @!P2 MOV R10, 0x400 ;  /* 0x00000400000aa802 */ /* 0x000fe20000000f00 */
[----:B------:R-:W4:Y:S01]  /*d790*/  SHFL.BFLY PT, R5, R2, 0x4, 0x1f ;  /* 0x0c801f0002057f89 */ /* 0x000f2200000e0000 */
[----:B--2---:R-:W-:Y:S01]  /*d7a0*/  @!P0 LEA R6, R7, R6, 0x18 ;  /* 0x0000000607068211 */ /* 0x004fe200078ec0ff */
[----:B----4-:R-:W-:Y:S01]  /*d7b0*/  FADD.FTZ R5, R2, R5 ;  /* 0x0000000502057221 */ /* 0x010fe20000010000 */
[----:B------:R-:W-:Y:S02]  /*d7c0*/  @!P0 SHF.R.U32.HI R2, RZ, 0x3, R9 ;  /* 0x00000003ff028819 */ /* 0x000fe40000011609 */
[----:B------:R-:W-:Y:S02]  /*d7d0*/  @!P2 SHF.L.U32 R7, R9, 0x2, RZ ;  /* 0x000000020907a819 */ /* 0x000fe400000006ff */
[----:B------:R-:W2:Y:S01]  /*d7e0*/  SHFL.BFLY PT, R8, R5, 0x2, 0x1f ;  /* 0x0c401f0005087f89 */ /* 0x000ea200000e0000 */
[----:B0-----:R-:W-:Y:S01]  /*d7f0*/  @!P2 LEA R11, R11, R10, 0x18 ;  /* 0x0000000a0b0ba211 */ /* 0x001fe200078ec0ff */
[----:B--2---:R-:W-:Y:S01]  /*d800*/  FADD.FTZ R8, R5, R8 ;  /* 0x0000000805087221 */ /* 0x004fe20000010000 */
[----:B------:R-:W-:-:S02]  /*d810*/  @!P0 LOP3.LUT R5, R2, 0x1ffffffc, RZ, 0xc0, !PT ;  /* 0x1ffffffc02058812 */ /* 0x000fc400078ec0ff */
        /* <DEDUP_REMOVED lines=8> */
[----:B------:R-:W-:Y:S01]  /*d8a0*/  UMOV UR4, URZ ;  /* 0x0000003f00047c82 */ /* 0x000fe20008000000 */
[----:B------:R-:W0:Y:S04]  /*d8b0*/  @!P2 LDS R3, [R2+0x20] ;  /* 0x000020000203a984 */ /* 0x000e280000000800 */
[----:B0-----:R-:W0:Y:S02]  /*d8c0*/  SHFL.BFLY PT, R6, R3, 0x4, 0x1f ;  /* 0x0c801f0003067f89 */ /* 0x001e2400000e0000 */
[----:B0-----:R-:W-:-:S05]  /*d8d0*/  FADD.FTZ R6, R6, R3 ;  /* 0x0000000306067221 */ /* 0x001fca0000010000 */
[----:B------:R-:W0:Y:S02]  /*d8e0*/  SHFL.BFLY PT, R5, R6, 0x2, 0x1f ;  /* 0x0c401f0006057f89 */ /* 0x000e2400000e0000 */
[----:B0-----:R-:W-:-:S05]  /*d8f0*/  FADD.FTZ R5, R6, R5 ;  /* 0x0000000506057221 */ /* 0x001fca0000010000 */
[----:B------:R-:W0:Y:S02]  /*d900*/  SHFL.BFLY PT, R8, R5, 0x1, 0x1f ;  /* 0x0c201f0005087f89 */ /* 0x000e2400000e0000 */
[----:B0-----:R-:W-:-:S06]  /*d910*/  FADD.FTZ R8, R5, R8 ;  /* 0x0000000805087221 */ /* 0x001fcc0000010000 */
[----:B------:R-:W0:Y:S01]  /*d920*/  SHFL.IDX PT, R8, R8, RZ, 0x1f ;  /* 0x00001fff08087589 */ /* 0x000e2200000e0000 */
[----:B------:R-:W-:Y:S05]  /*d930*/  @!P0 BRA `(.L_x_3720) ;  /* 0x0000000000188947 */ /* 0x000fea0003800000 */
[----:B------:R-:W-:Y:S01]  /*d940*/  ULDC UR4, c[0x0][0x318] ;  /* 0x0000c60000047ab9 */ /* 0x000fe20000000800 */
[----:B------:R-:W-:Y:S02]  /*d950*/  ULDC UR5, c[0x0][0x29c] ;  /* 0x0000a70000057ab9 */ /* 0x000fe40000000800 */
[----:B------:R-:W-:-:S03]  /*d960*/  UIMAD UR4, UR7, UR4, UR5 ;  /* 0x00000004070472a4 */ /* 0x000fc6000f8e0205 */
[----:B------:R-:W-:Y:S02]  /*d970*/  ULDC UR5, c[0x0][0x284] ;  /* 0x0000a10000057ab9 */ /* 0x000fe40000000800 */
[----:B------:R-:W-:-:S04]  /*d980*/  UIMAD UR4, UR4, UR5, URZ ;  /* 0x00000005040472a4 */ /* 0x000fc8000f8e023f */
[----:B------:R-:W-:-:S12]  /*d990*/  USHF.R.S32.HI UR5, URZ, 0x1f, UR4 ;  /* 0x0000001f3f057899 */ /* 0x000fd80008011404 */
.L_x_3720:
[----:B------:R-:W-:Y:S01]  /*d9a0*/  ULDC.64 UR8, c[0x0][0x310] ;  /* 0x0000c40000087ab9 */ /* 0x000fe20000000a00 */
[----:B------:R-:W-:Y:S04]  /*d9b0*/  BSSY B0, `(.L_x_3721) ;  /* 0x0000014000007945 */ /* 0x000fe80003800000 */
[----:B------:R-:W-:Y:S05]  /*d9c0*/  @P1 BRA `(.L_x_3722) ;  /* 0x0000000000481947 */ /* 0x000fea0003800000 */
[----:B0-----:R-:W-:Y:S01]  /*d9d0*/  FADD.FTZ R2, R8, 9.9999999747524270788e-07 ;  /* 0x358637bd08027421 */ /* 0x001fe20000010000 */
[----:B------:R-:W-:-:S03]  /*d9e0*/  IMAD.IADD R5, R0, 0x1, R9 ;  /* 0x0000000100057824 */ /* 0x000fc600078e0209 */
[----:B------:R0:W2:Y:S04]  /*d9f0*/  MUFU.RCP R7, R2 ;  /* 0x0000000200077308 */ /* 0x0000a80000001000 */
.L_x_3724:
[----:B0-2---:R-:W4:Y:S01]  /*da00*/  LDL R3, [R1+0x4] ;  /* 0x0000040001037983 */ /* 0x005f220000100800 */
[----:B0-----:R-:W-:-:S05]  /*da10*/  IADD3 R2, -R0, R5, RZ ;  /* 0x0000000500027210 */ /* 0x001fca0007ffe1ff */
[----:B----4-:R-:W-:-:S05]  /*da20*/  IMAD R3, R2, 0x4, R3 ;  /* 0x0000000402037824 */ /* 0x010fca00078e0203 */
[----:B------:R-:W2:Y:S02]  /*da30*/  LDS R2, [R3] ;  /* 0x0000000003027984 */ /* 0x000ea40000000800 */
[----:B--2---:R-:W-:-:S05]  /*da40*/  FMUL.FTZ R8, R2, R7 ;  /* 0x0000000702087220 */ /* 0x004fca0000410000 */
[----:B------:R0:W-:Y:S01]  /*da50*/  STS [R3], R8 ;  /* 0x0000000803007388 */ /* 0x0001e20000000800 */
[----:B------:R-:W-:Y:S05]  /*da60*/  @!P0 BRA `(.L_x_3723) ;  /* 0x0000000000148947 */ /* 0x000fea0003800000 */
[----:B0-----:R-:W-:-:S04]  /*da70*/  IADD3 R3, P1, R5, UR4, RZ ;  /* 0x0000000405037c10 */ /* 0x001fc8000ff3e0ff */
[----:B------:R-:W-:Y:S02]  /*da80*/  LEA.HI.X.SX32 R6, R5, UR5, 0x1, P1 ;  /* 0x0000000505067c11 */ /* 0x000fe400088f0eff */
[----:B------:R-:W-:-:S04]  /*da90*/  LEA R2, P1, R3, UR8, 0x2 ;  /* 0x0000000803027c11 */ /* 0x000fc8000f8210ff */
[----:B------:R-:W-:-:S05]  /*daa0*/  LEA.HI.X R3, R3, UR9, R6, 0x2, P1 ;  /* 0x0000000903037c11 */ /* 0x000fca00088f1406 */
[----:B------:R2:W-:Y:S04]  /*dab0*/  STG.E desc[UR36][R2.64], R8 ;  /* 0x0000000802007986 */ /* 0x0005e8000c101924 */
.L_x_3723:
[----:B------:R-:W-:-:S04]  /*dac0*/  IADD3 R5, R5, 0x100, RZ ;  /* 0x0000010005057810 */ /* 0x000fc80007ffe0ff */
[----:B------:R-:W-:-:S13]  /*dad0*/  ISETP.GT.AND P1, PT, R5, UR40, PT ;  /* 0x0000002805007c0c */ /* 0x000fda000bf24270 */
[----:B------:R-:W-:Y:S05]  /*dae0*/  @!P1 BRA `(.L_x_3724) ;  /* 0xfffffffc00c49947 */ /* 0x000fea000383ffff */
.L_x_3722:
[----:B------:R-:W-:Y:S05]  /*daf0*/  BSYNC B0 ;  /* 0x0000000000007941 */ /* 0x000fea0003800000 */
.L_x_3721:
[----:B------:R-:W0:Y:S01]  /*db00*/  S2R R5, SR_TID.X ;  /* 0x0000000000057919 */ /* 0x000e220000002100 */
[----:B------:R-:W-:Y:S01]  /*db10*/  USHF.R.S32.HI UR4, URZ, 0x1f, UR40 ;  /* 0x0000001f3f047899 */ /* 0x000fe20008011428 */
[----:B------:R-:W-:Y:S01]  /*db20*/  CS2R R6, SRZ ;  /* 0x0000000000067805 */ /* 0x000fe2000001ff00 */
[----:B------:R-:W-:Y:S01]  /*db30*/  ULDC.64 UR8, c[0x0][0x240] ;  /* 0x0000900000087ab9 */ /* 0x000fe20000000a00 */
[----:B------:R-:W-:Y:S01]  /*db40*/  ULDC UR17, c[0x0][0x284] ;  /* 0x0000a10000117ab9 */ /* 0x000fe20000000800 */
[----:B------:R-:W-:Y:S01]  /*db50*/  ULEA.HI UR4, UR4, UR40, URZ, 0x2 ;  /* 0x0000002804047291 */ /* 0x000fe2000f8f103f */
[----:B------:R-:W-:Y:S01]  /*db60*/  ISETP.EQ.U32.AND P0, PT, RZ, UR8, PT ;  /* 0x00000008ff007c0c */ /* 0x000fe2000bf02070 */
[----:B------:R-:W-:Y:S01]  /*db70*/  ULDC UR18, c[0x0][0x288] ;  /* 0x0000a20000127ab9 */ /* 0x000fe20000000800 */
[----:B------:R-:W-:Y:S01]  /*db80*/  ULDC UR22, c[0x0][0x288] ;  /* 0x0000a20000167ab9 */ /* 0x000fe20000000800 */
[----:B------:R-:W-:Y:S01]  /*db90*/  ULOP3.LUT UR4, UR4, 0xfffffffc, URZ, 0xc0, !UPT ;  /* 0xfffffffc04047892 */ /* 0x000fe2000f8ec03f */
[----:B------:R-:W-:Y:S01]  /*dba0*/  ULDC.64 UR10, c[0x0][0x250] ;  /* 0x00009400000a7ab9 */ /* 0x000fe20000000a00 */
[----:B------:R-:W-:-:S02]  /*dbb0*/  ULDC.64 UR12, c[0x0][0x250] ;  /* 0x00009400000c7ab9 */ /* 0x000fc40000000a00 */
[----:B------:R-:W-:Y:S01]  /*dbc0*/  UIADD3 UR4, -UR4, UR40, URZ ;  /* 0x0000002804047290 */ /* 0x000fe2000fffe13f */
[----:B------:R-:W-:Y:S01]  /*dbd0*/  ULDC.64 UR14, c[0x0][0x250] ;  /* 0x00009400000e7ab9 */ /* 0x000fe20000000a00 */
[----:B0-2---:R-:W-:-:S04]  /*dbe0*/  LEA.HI R3, R4, R5, RZ, 0x6 ;  /* 0x0000000504037211 */ /* 0x005fc800078f30ff */
[----:B------:R-:W-:Y:S02]  /*dbf0*/  LOP3.LUT R2, R3, 0xffffffc0, RZ, 0xc0, !PT ;  /* 0xffffffc003027812 */ /* 0x000fe400078ec0ff */
[----:B------:R-:W-:-:S03]  /*dc00*/  SHF.R.S32.HI R3, RZ, 0x6, R3 ;  /* 0x00000006ff037819 */ /* 0x000fc60000011403 */
[----:B------:R-:W-:Y:S01]  /*dc10*/  IMAD.IADD R2, R5, 0x1, -R2 ;  /* 0x0000000105027824 */ /* 0x000fe200078e0a02 */
[----:B------:R-:W-:-:S04]  /*dc20*/  MOV R5, UR46 ;  /* 0x0000002e00057c02 */ /* 0x000fc80008000f00 */
[C---:B------:R-:W-:Y:S01]  /*dc30*/  ISETP.GT.AND P2, PT, R2.reuse, 0x23, PT ;  /* 0x000000230200780c */ /* 0x040fe20003f44270 */
[----:B------:R-:W-:-:S03]  /*dc40*/  IMAD.SHL.U32 R2, R2, 0x4, RZ ;  /* 0x0000000402027824 */ /* 0x000fc600078e00ff */
[----:B------:R-:W-:Y:S01]  /*dc50*/  ISETP.NE.OR P1, PT, R3, UR4, P2 ;  /* 0x0000000403007c0c */ /* 0x000fe20009725670 */
[----:B------:R-:W-:-:S03]  /*dc60*/  ULDC.64 UR4, c[0x0][0x258] ;  /* 0x0000960000047ab9 */ /* 0x000fc60000000a00 */
[----:B------:R-:W-:Y:S01]  /*dc70*/  ISETP.EQ.OR.EX P0, PT, RZ, UR9, P1, P0 ;  /* 0x00000009ff007c0c */ /* 0x000fe20008f02700 */
[----:B------:R-:W-:-:S12]  /*dc80*/  ULDC.64 UR8, c[0x0][0x258] ;  /* 0x0000960000087ab9 */ /* 0x000fd80000000a00 */
[----:B------:R-:W0:Y:S01]  /*dc90*/  @!P0 LDC.64 R8, c[0x0][0x240] ;  /* 0x00009000ff088b82 */ /* 0x000e220000000a00 */
[----:B------:R-:W-:Y:S01]  /*dca0*/  @!P0 IMAD R5, R5, 0x90, R2 ;  /* 0x0000009005058824 */ /* 0x000fe200078e0202 */
[----:B------:R-:W-:Y:S01]  /*dcb0*/  UIMAD UR16, UR7, UR17, URZ ;  /* 0x00000011071072a4 */ /* 0x000fe2000f8e023f */
[----:B------:R-:W-:Y:S01]  /*dcc0*/  BSSY B0, `(.L_x_3725) ;  /* 0x000019f000007945 */ /* 0x000fe20003800000 */
[----:B------:R-:W-:Y:S01]  /*dcd0*/  CS2R R10, SRZ ;  /* 0x00000000000a7805 */ /* 0x000fe2000001ff00 */
[----:B0-----:R-:W-:Y:S01]  /*dce0*/  @!P0 IMAD.WIDE R8, R5, 0x4, R8 ;  /* 0x0000000405088825 */ /* 0x001fe200078e0208 */
[----:B------:R-:W-:-:S06]  /*dcf0*/  CS2R R4, SRZ ;  /* 0x0000000000047805 */ /* 0x000fcc000001ff00 */
[----:B------:R0:W5:Y:S02]  /*dd00*/  @!P0 LDG.E.128 R4, desc[UR36][R8.64] ;  /* 0x0000002408048981 */ /* 0x000164000c1e1d00 */
[----:B0-----:R-:W-:Y:S01]  /*dd10*/  CS2R R8, SRZ ;  /* 0x0000000000087805 */ /* 0x001fe2000001ff00 */
[----:B------:R-:W-:Y:S06]  /*dd20*/  BAR.SYNC.DEFER_BLOCKING 0x0 ;  /* 0x0000000000007b1d */ /* 0x000fec0000010000 */
[----:B------:R-:W-:Y:S05]  /*dd30*/  @P2 BRA `(.L_x_3726) ;  /* 0x00000018005c2947 */ /* 0x000fea0003800000 */
[----:B------:R-:W-:Y:S01]  /*dd40*/  MOV R25, UR17 ;  /* 0x0000001100197c02 */ /* 0x000fe20008000f00 */
[----:B------:R-:W-:Y:S01]  /*dd50*/  IMAD.IADD R14, R0, 0x1, R3 ;  /* 0x00000001000e7824 */ /* 0x000fe200078e0203 */
[----:B------:R-:W-:Y:S01]  /*dd60*/  BSSY B1, `(.L_x_3727) ;  /* 0x000007e000017945 */ /* 0x000fe20003800000 */
[----:B------:R-:W-:Y:S02]  /*dd70*/  CS2R R10, SRZ ;  /* 0x00000000000a7805 */ /* 0x000fe4000001ff00 */
[C---:B------:R-:W-:Y:S01]  /*dd80*/  VIMNMX R49, R25.reuse, UR40, PT ;  /* 0x0000002819317c48 */ /* 0x040fe2000bfe0100 */
[----:B------:R-:W-:Y:S01]  /*dd90*/  IMAD R13, R25, UR6, R2 ;  /* 0x00000006190d7c24 */ /* 0x000fe2000f8e0202 */
[----:B------:R-:W-:Y:S02]  /*dda0*/  CS2R R8, SRZ ;  /* 0x0000000000087805 */ /* 0x000fe4000001ff00 */
[----:B------:R-:W-:Y:S02]  /*ddb0*/  ISETP.GE.AND P0, PT, R14, R49, PT ;  /* 0x000000310e00720c */ /* 0x000fe40003f06270 */
[----:B------:R-:W-:-:S11]  /*ddc0*/  SHF.R.S32.HI R12, RZ, 0x1f, R13 ;  /* 0x0000001fff0c7819 */ /* 0x000fd6000001140d */
[----:B------:R-:W-:Y:S05]  /*ddd0*/  @P0 BRA `(.L_x_3728) ;  /* 0x0000000400d80947 */ /* 0x000fea0003800000 */
[----:B------:R-:W-:Y:S01]  /*dde0*/  IADD3 R8, -R0, -0x2, -R3 ;  /* 0xfffffffe00087810 */ /* 0x000fe20007ffe903 */
[----:B------:R-:W-:Y:S01]  /*ddf0*/  BSSY B2, `(.L_x_3729) ;  /* 0x0000027000027945 */ /* 0x000fe20003800000 */
[----:B------:R-:W-:Y:S01]  /*de00*/  LOP3.LUT R9, RZ, R49, RZ, 0x33, !PT ;  /* 0x00000031ff097212 */ /* 0x000fe200078e33ff */
[----:B------:R-:W-:Y:S01]  /*de10*/  IMAD.MOV.U32 R27, RZ, RZ, R14 ;  /* 0x000000ffff1b7224 */ /* 0x000fe200078e000e */
[----:B------:R-:W-:Y:S02]  /*de20*/  CS2R R10, SRZ ;  /* 0x00000000000a7805 */ /* 0x000fe4000001ff00 */
[----:B------:R-:W-:-:S04]  /*de30*/  IADD3 R9, R8, -R9, RZ ;  /* 0x8000000908097210 */ /* 0x000fc80007ffe0ff */
[C---:B------:R-:W-:Y:S02]  /*de40*/  LEA.HI R8, R9.reuse, 0x1, RZ, 0x1e ;  /* 0x0000000109087811 */ /* 0x040fe400078ff0ff */
[----:B------:R-:W-:Y:S02]  /*de50*/  ISETP.GE.U32.AND P0, PT, R9, 0xc, PT ;  /* 0x0000000c0900780c */ /* 0x000fe40003f06070 */
[----:B------:R-:W-:Y:S02]  /*de60*/  LOP3.LUT P3, R15, R8, 0x3, RZ, 0xc0, !PT ;  /* 0x00000003080f7812 */ /* 0x000fe4000786c0ff */
[----:B------:R-:W-:-:S11]  /*de70*/  CS2R R8, SRZ ;  /* 0x0000000000087805 */ /* 0x000fd6000001ff00 */
[----:B------:R-:W-:Y:S05]  /*de80*/  @!P3 BRA `(.L_x_3730) ;  /* 0x000000000074b947 */ /* 0x000fea0003800000 */
[----:B------:R-:W-:Y:S01]  /*de90*/  IMAD R25, R25, UR45, RZ ;  /* 0x0000002d19197c24 */ /* 0x000fe2000f8e02ff */
[----:B------:R-:W-:Y:S01]  /*dea0*/  MOV R27, R14 ;  /* 0x0000000e001b7202 */ /* 0x000fe20000000f00 */
[----:B------:R-:W-:-:S07]  /*deb0*/  IMAD.MOV.U32 R8, RZ, RZ, RZ ;  /* 0x000000ffff087224 */ /* 0x000fce00078e00ff */
.L_x_3731:
[----:B-1----:R-:W-:Y:S01]  /*dec0*/  SHF.R.S32.HI R16, RZ, 0x1f, R27 ;  /* 0x0000001fff107819 */ /* 0x002fe2000001141b */
[----:B------:R-:W2:Y:S01]  /*ded0*/  LDL R26, [R1+0x4] ;  /* 0x00000400011a7983 */ /* 0x000ea20000100800 */
[----:B------:R-:W-:-:S04]  /*dee0*/  IADD3 R17, P3, R25, R27, RZ ;  /* 0x0000001b19117210 */ /* 0x000fc80007f7e0ff */
[----:B------:R-:W-:Y:S02]  /*def0*/  LEA.HI.X.SX32 R18, R25, R16, 0x1, P3 ;  /* 0x0000001019127211 */ /* 0x000fe400018f0eff */
[----:B------:R-:W-:-:S04]  /*df00*/  LEA R16, P3, R17, UR4, 0x2 ;  /* 0x0000000411107c11 */ /* 0x000fc8000f8610ff */
[----:B------:R-:W-:-:S05]  /*df10*/  LEA.HI.X R17, R17, UR5, R18, 0x2, P3 ;  /* 0x0000000511117c11 */ /* 0x000fca00098f1412 */
[----:B------:R-:W4:Y:S01]  /*df20*/  LDG.E R16, desc[UR36][R16.64] ;  /* 0x0000002410107981 */ /* 0x000f22000c1e1900 */
[----:B------:R-:W-:Y:S01]  /*df30*/  IADD3 R24, -R0, R27, RZ ;  /* 0x0000001b00187210 */ /* 0x000fe20007ffe1ff */
[----:B----4-:R-:W-:-:S04]  /*df40*/  IMAD R18, R16, UR18, RZ ;  /* 0x0000001210127c24 */ /* 0x010fc8000f8e02ff */
[----:B------:R-:W-:-:S04]  /*df50*/  IMAD R18, R18, UR17, R27 ;  /* 0x0000001112127c24 */ /* 0x000fc8000f8e021b */
[----:B------:R-:W-:-:S05]  /*df60*/  IMAD R18, R18, 0x90, RZ ;  /* 0x0000009012127824 */ /* 0x000fca00078e02ff */
[----:B------:R-:W-:-:S04]  /*df70*/  IADD3 R19, P3, R13, R18, RZ ;  /* 0x000000120d137210 */ /* 0x000fc80007f7e0ff */
[----:B------:R-:W-:Y:S02]  /*df80*/  LEA.HI.X.SX32 R20, R18, R12, 0x1, P3 ;  /* 0x0000000c12147211 */ /* 0x000fe400018f0eff */
[----:B------:R-:W-:-:S04]  /*df90*/  LEA R18, P3, R19, UR10, 0x2 ;  /* 0x0000000a13127c11 */ /* 0x000fc8000f8610ff */
[----:B------:R-:W-:-:S05]  /*dfa0*/  LEA.HI.X R19, R19, UR11, R20, 0x2, P3 ;  /* 0x0000000b13137c11 */ /* 0x000fca00098f1414 */
[----:B------:R-:W4:Y:S01]  /*dfb0*/  LDG.E.128 R20, desc[UR36][R18.64] ;  /* 0x0000002412147981 */ /* 0x000f22000c1e1d00 */
[----:B--2---:R-:W-:Y:S01]  /*dfc0*/  IMAD R24, R24, 0x4, R26 ;  /* 0x0000000418187824 */ /* 0x004fe200078e021a */
[----:B------:R-:W-:Y:S01]  /*dfd0*/  IADD3 R15, R15, -0x1, RZ ;  /* 0xffffffff0f0f7810 */ /* 0x000fe20007ffe0ff */
[----:B------:R-:W-:-:S03]  /*dfe0*/  VIADD R27, R27, 0x4 ;  /* 0x000000041b1b7836 */ /* 0x000fc60000000000 */
[----:B------:R-:W-:Y:S01]  /*dff0*/  ISETP.NE.AND P3, PT, R15, RZ, PT ;  /* 0x000000ff0f00720c */ /* 0x000fe20003f65270 */
[----:B------:R-:W4:Y:S02]  /*e000*/  LDS R24, [R24] ;  /* 0x0000000018187984 */ /* 0x000f240000000800 */
[-C--:B----4-:R-:W-:Y:S01]  /*e010*/  FFMA.FTZ R8, R20, R24.reuse, R8 ;  /* 0x0000001814087223 */ /* 0x090fe20000010008 */
[-C--:B------:R-:W-:Y:S01]  /*e020*/  FFMA.FTZ R9, R21, R24.reuse, R9 ;  /* 0x0000001815097223 */ /* 0x080fe20000010009 */
[-C--:B------:R-:W-:Y:S01]  /*e030*/  FFMA.FTZ R10, R22, R24.reuse, R10 ;  /* 0x00000018160a7223 */ /* 0x080fe2000001000a */
[----:B------:R-:W-:-:S07]  /*e040*/  FFMA.FTZ R11, R23, R24, R11 ;  /* 0x00000018170b7223 */ /* 0x000fce000001000b */
[----:B------:R-:W-:Y:S05]  /*e050*/  @P3 BRA `(.L_x_3731) ;  /* 0xfffffffc00983947 */ /* 0x000fea000383ffff */
.L_x_3730:
[----:B------:R-:W-:Y:S05]  /*e060*/  BSYNC B2 ;  /* 0x0000000000027941 */ /* 0x000fea0003800000 */
.L_x_3729:
[----:B------:R-:W-:Y:S05]  /*e070*/  @!P0 BRA `(.L_x_3728) ;  /* 0x0000000400308947 */ /* 0x000fea0003800000 */
[----:B------:R-:W2:Y:S01]  /*e080*/  LDL R20, [R1+0x4] ;  /* 0x0000040001147983 */ /* 0x000ea20000100800 */
[----:B-1----:R-:W0:Y:S01]  /*e090*/  LDC R18, c[0x0][0x288] ;  /* 0x0000a200ff127b82 */ /* 0x002e220000000800 */
[----:B------:R-:W-:Y:S01]  /*e0a0*/  UIMAD UR19, UR45, UR17, URZ ;  /* 0x000000112d1372a4 */ /* 0x000fe2000f8e023f */
[----:B------:R-:W-:Y:S01]  /*e0b0*/  SHF.R.S32.HI R16, RZ, 0x1f, R27 ;  /* 0x0000001fff107819 */ /* 0x000fe2000001141b */
[----:B------:R-:W-:Y:S01]  /*e0c0*/  ULDC.64 UR20, c[0x0][0x258] ;  /* 0x0000960000147ab9 */ /* 0x000fe20000000a00 */
[C---:B------:R-:W-:Y:S01]  /*e0d0*/  LEA R15, R27.reuse, 0x20, 0x2 ;  /* 0x000000201b0f7811 */ /* 0x040fe200078e10ff */
[C---:B------:R-:W-:Y:S02]  /*e0e0*/  IMAD R26, R27.reuse, 0x90, RZ ;  /* 0x000000901b1a7824 */ /* 0x040fe400078e02ff */
[----:B------:R-:W-:Y:S02]  /*e0f0*/  IADD3 R50, P0, R27, UR19, RZ ;  /* 0x000000131b327c10 */ /* 0x000fe4000ff1e0ff */
[----:B------:R-:W-:-:S04]  /*e100*/  MOV R17, UR19 ;  /* 0x0000001300117c02 */ /* 0x000fc80008000f00 */
[----:B------:R-:W-:Y:S01]  /*e110*/  LEA.HI.X.SX32 R17, R17, R16, 0x1, P0 ;  /* 0x0000001011117211 */ /* 0x000fe200000f0eff */
[----:B------:R-:W-:Y:S01]  /*e120*/  IMAD R16, R0, -0x4, R15 ;  /* 0xfffffffc00107824 */ /* 0x000fe200078e020f */
[----:B------:R-:W-:-:S04]  /*e130*/  LEA R19, P0, R50, UR20, 0x2 ;  /* 0x0000001432137c11 */ /* 0x000fc8000f8010ff */
[----:B------:R-:W-:Y:S01]  /*e140*/  LEA.HI.X R50, R50, UR21, R17, 0x2, P0 ;  /* 0x0000001532327c11 */ /* 0x000fe200080f1411 */
[----:B0-----:R-:W-:-:S04]  /*e150*/  IMAD R15, R18, UR17, RZ ;  /* 0x00000011120f7c24 */ /* 0x001fc8000f8e02ff */
[----:B------:R-:W-:Y:S02]  /*e160*/  IMAD R15, R15, 0x90, RZ ;  /* 0x000000900f0f7824 */ /* 0x000fe400078e02ff */
[----:B--2---:R-:W-:-:S07]  /*e170*/  IMAD.IADD R28, R20, 0x1, R16 ;  /* 0x00000001141c7824 */ /* 0x004fce00078e0210 */
.L_x_3732:
[----:B------:R-:W-:Y:S01]  /*e180*/  MOV R16, R19 ;  /* 0x0000001300107202 */ /* 0x000fe20000000f00 */
[----:B------:R-:W-:Y:S01]  /*e190*/  IMAD.MOV.U32 R17, RZ, RZ, R50 ;  /* 0x000000ffff117224 */ /* 0x000fe200078e0032 */
[----:B------:R-:W0:Y:S04]  /*e1a0*/  LDS R29, [R28+-0x20] ;  /* 0xffffe0001c1d7984 */ /* 0x000e280000000800 */
[----:B------:R-:W2:Y:S04]  /*e1b0*/  LDG.E R18, desc[UR36][R16.64] ;  /* 0x0000002410127981 */ /* 0x000ea8000c1e1900 */
[----:B------:R-:W4:Y:S04]  /*e1c0*/  LDG.E R19, desc[UR36][R16.64+0x10] ;  /* 0x0000102410137981 */ /* 0x000f28000c1e1900 */
[----:B------:R-:W3:Y:S04]  /*e1d0*/  LDG.E R20, desc[UR36][R16.64+0x20] ;  /* 0x0000202410147981 */ /* 0x000ee8000c1e1900 */
[----:B------:R-:W3:Y:S04]  /*e1e0*/  LDG.E R22, desc[UR36][R16.64+0x30] ;  /* 0x0000302410167981 */ /* 0x000ee8000c1e1900 */
[----:B------:R-:W-:Y:S04]  /*e1f0*/  LDS R31, [R28] ;  /* 0x000000001c1f7984 */ /* 0x000fe80000000800 */
[----:B------:R-:W-:Y:S01]  /*e200*/  LDS R48, [R28+0x10] ;  /* 0x000010001c307984 */ /* 0x000fe20000000800 */
[----:B--2---:R-:W-:-:S02]  /*e210*/  IMAD R18, R15, R18, R26 ;  /* 0x000000120f127224 */ /* 0x004fc400078e021a */
[----:B----4-:R-:W-:-:S03]  /*e220*/  IMAD R19, R15, R19, R26 ;  /* 0x000000130f137224 */ /* 0x010fc600078e021a */
[----:B------:R-:W-:Y:S01]  /*e230*/  IADD3 R23, P0, R13, R18, RZ ;  /* 0x000000120d177210 */ /* 0x000fe20007f1e0ff */
[--C-:B---3--:R-:W-:Y:S01]  /*e240*/  IMAD R21, R15, R20, R26.reuse ;  /* 0x000000140f157224 */ /* 0x108fe200078e021a */
[----:B------:R-:W-:Y:S02]  /*e250*/  IADD3 R20, R19, 0x240, RZ ;  /* 0x0000024013147810 */ /* 0x000fe40007ffe0ff */
[----:B------:R-:W-:Y:S01]  /*e260*/  LEA.HI.X.SX32 R24, R18, R12, 0x1, P0 ;  /* 0x0000000c12187211 */ /* 0x000fe200000f0eff */
[----:B------:R-:W-:Y:S01]  /*e270*/  VIADD R21, R21, 0x480 ;  /* 0x0000048015157836 */ /* 0x000fe20000000000 */
[----:B------:R-:W-:Y:S01]  /*e280*/  LEA R18, P0, R23, UR12, 0x2 ;  /* 0x0000000c17127c11 */ /* 0x000fe2000f8010ff */
[----:B------:R-:W-:Y:S01]  /*e290*/  IMAD R22, R15, R22, R26 ;  /* 0x000000160f167224 */ /* 0x000fe200078e021a */
[----:B------:R-:W-:Y:S02]  /*e2a0*/  IADD3 R25, P3, R13, R20, RZ ;  /* 0x000000140d197210 */ /* 0x000fe40007f7e0ff */
[----:B------:R-:W-:-:S02]  /*e2b0*/  LEA.HI.X R19, R23, UR13, R24, 0x2, P0 ;  /* 0x0000000d17137c11 */ /* 0x000fc400080f1418 */
[----:B------:R-:W-:Y:S02]  /*e2c0*/  IADD3 R23, P4, R13, R21, RZ ;  /* 0x000000150d177210 */ /* 0x000fe40007f9e0ff */
[-C--:B------:R-:W-:Y:S02]  /*e2d0*/  LEA.HI.X.SX32 R32, R20, R12.reuse, 0x1, P3 ;  /* 0x0000000c14207211 */ /* 0x080fe400018f0eff */
[----:B------:R-:W-:Y:S02]  /*e2e0*/  LEA R20, P0, R25, UR12, 0x2 ;  /* 0x0000000c19147c11 */ /* 0x000fe4000f8010ff */
[----:B------:R-:W-:Y:S02]  /*e2f0*/  IADD3 R24, R22, 0x6c0, RZ ;  /* 0x000006c016187810 */ /* 0x000fe40007ffe0ff */
[----:B------:R-:W-:Y:S02]  /*e300*/  LEA.HI.X.SX32 R30, R21, R12, 0x1, P4 ;  /* 0x0000000c151e7211 */ /* 0x000fe400020f0eff */
[----:B------:R-:W-:-:S02]  /*e310*/  LEA R22, P3, R23, UR12, 0x2 ;  /* 0x0000000c17167c11 */ /* 0x000fc4000f8610ff */
[----:B------:R-:W-:Y:S02]  /*e320*/  LEA.HI.X R21, R25, UR13, R32, 0x2, P0 ;  /* 0x0000000d19157c11 */ /* 0x000fe400080f1420 */
[----:B------:R-:W-:Y:S01]  /*e330*/  IADD3 R25, P0, R13, R24, RZ ;  /* 0x000000180d197210 */ /* 0x000fe20007f1e0ff */
[----:B------:R1:W0:Y:S01]  /*e340*/  LDG.E.128 R32, desc[UR36][R18.64] ;  /* 0x0000002412207981 */ /* 0x000222000c1e1d00 */
[----:B------:R-:W-:Y:S02]  /*e350*/  LEA.HI.X R23, R23, UR13, R30, 0x2, P3 ;  /* 0x0000000d17177c11 */ /* 0x000fe400098f141e */
[----:B------:R-:W-:Y:S01]  /*e360*/  LEA.HI.X.SX32 R30, R24, R12, 0x1, P0 ;  /* 0x0000000c181e7211 */ /* 0x000fe200000f0eff */
[----:B------:R-:W2:Y:S01]  /*e370*/  LDG.E.128 R36, desc[UR36][R20.64] ;  /* 0x0000002414247981 */ /* 0x000ea2000c1e1d00 */
[----:B------:R-:W-:-:S03]  /*e380*/  LEA R24, P0, R25, UR12, 0x2 ;  /* 0x0000000c19187c11 */ /* 0x000fc6000f8010ff */
[----:B------:R-:W3:Y:S01]  /*e390*/  LDG.E.128 R40, desc[UR36][R22.64] ;  /* 0x0000002416287981 */ /* 0x000ee2000c1e1d00 */
[----:B------:R-:W-:-:S03]  /*e3a0*/  LEA.HI.X R25, R25, UR13, R30, 0x2, P0 ;  /* 0x0000000d19197c11 */ /* 0x000fc600080f141e */
[----:B------:R4:W2:Y:S04]  /*e3b0*/  LDS R30, [R28+-0x10] ;  /* 0xfffff0001c1e7984 */ /* 0x0008a80000000800 */
[----:B------:R-:W3:Y:S01]  /*e3c0*/  LDG.E.128 R44, desc[UR36][R24.64] ;  /* 0x00000024182c7981 */ /* 0x000ee2000c1e1d00 */
[----:B-1----:R-:W-:Y:S02]  /*e3d0*/  IADD3 R19, P0, R16, 0x40, RZ ;  /* 0x0000004010137810 */ /* 0x002fe40007f1e0ff */
[----:B------:R-:W-:-:S03]  /*e3e0*/  IADD3 R27, R27, 0x10, RZ ;  /* 0x000000101b1b7810 */ /* 0x000fc60007ffe0ff */
[----:B------:R-:W-:Y:S01]  /*e3f0*/  IMAD.X R50, RZ, RZ, R17, P0 ;  /* 0x000000ffff327224 */ /* 0x000fe200000e0611 */
[----:B------:R-:W-:Y:S01]  /*e400*/  ISETP.GE.AND P0, PT, R27, R49, PT ;  /* 0x000000311b00720c */ /* 0x000fe20003f06270 */
[----:B----4-:R-:W-:Y:S01]  /*e410*/  VIADD R28, R28, 0x40 ;  /* 0x000000401c1c7836 */ /* 0x010fe20000000000 */
[----:B------:R-:W-:Y:S01]  /*e420*/  IADD3 R26, R26, 0x900, RZ ;  /* 0x000009001a1a7810 */ /* 0x000fe20007ffe0ff */
[-C--:B0-----:R-:W-:Y:S01]  /*e430*/  FFMA.FTZ R17, R32, R29.reuse, R8 ;  /* 0x0000001d20117223 */ /* 0x081fe20000010008 */
[-C--:B------:R-:W-:Y:S01]  /*e440*/  FFMA.FTZ R8, R33, R29.reuse, R9 ;  /* 0x0000001d21087223 */ /* 0x080fe20000010009 */
[-C--:B------:R-:W-:Y:S01]  /*e450*/  FFMA.FTZ R9, R34, R29.reuse, R10 ;  /* 0x0000001d22097223 */ /* 0x080fe2000001000a */
[----:B------:R-:W-:Y:S01]  /*e460*/  FFMA.FTZ R10, R35, R29, R11 ;  /* 0x0000001d230a7223 */ /* 0x000fe2000001000b */
[-C--:B--2---:R-:W-:Y:S01]  /*e470*/  FFMA.FTZ R17, R36, R30.reuse, R17 ;  /* 0x0000001e24117223 */ /* 0x084fe20000010011 */
[-C--:B------:R-:W-:Y:S01]  /*e480*/  FFMA.FTZ R8, R37, R30.reuse, R8 ;  /* 0x0000001e25087223 */ /* 0x080fe20000010008 */
[-C--:B------:R-:W-:Y:S01]  /*e490*/  FFMA.FTZ R9, R38, R30.reuse, R9 ;  /* 0x0000001e26097223 */ /* 0x080fe20000010009 */
[----:B------:R-:W-:Y:S01]  /*e4a0*/  FFMA.FTZ R10, R39, R30, R10 ;  /* 0x0000001e270a7223 */ /* 0x000fe2000001000a */
[-C--:B---3--:R-:W-:Y:S01]  /*e4b0*/  FFMA.FTZ R17, R40, R31.reuse, R17 ;  /* 0x0000001f28117223 */ /* 0x088fe20000010011 */
[-C--:B------:R-:W-:Y:S01]  /*e4c0*/  FFMA.FTZ R16, R41, R31.reuse, R8 ;  /* 0x0000001f29107223 */ /* 0x080fe20000010008 */
[-C--:B------:R-:W-:Y:S01]  /*e4d0*/  FFMA.FTZ R11, R42, R31.reuse, R9 ;  /* 0x0000001f2a0b7223 */ /* 0x080fe20000010009 */
[----:B------:R-:W-:-:S03]  /*e4e0*/  FFMA.FTZ R18, R43, R31, R10 ;  /* 0x0000001f2b127223 */ /* 0x000fc6000001000a */
[-C--:B------:R-:W-:Y:S01]  /*e4f0*/  FFMA.FTZ R10, R46, R48.reuse, R11 ;  /* 0x000000302e0a7223 */ /* 0x080fe2000001000b */
[-C--:B------:R-:W-:Y:S01]  /*e500*/  FFMA.FTZ R8, R44, R48.reuse, R17 ;  /* 0x000000302c087223 */ /* 0x080fe20000010011 */
[-C--:B------:R-:W-:Y:S01]  /*e510*/  FFMA.FTZ R9, R45, R48.reuse, R16 ;  /* 0x000000302d097223 */ /* 0x080fe20000010010 */
[----:B------:R-:W-:Y:S01]  /*e520*/  FFMA.FTZ R11, R47, R48, R18 ;  /* 0x000000302f0b7223 */ /* 0x000fe20000010012 */
[----:B------:R-:W-:Y:S06]  /*e530*/  @!P0 BRA `(.L_x_3732) ;  /* 0xfffffffc00108947 */ /* 0x000fec000383ffff */
.L_x_3728:
[----:B------:R-:W-:Y:S05]  /*e540*/  BSYNC B1 ;  /* 0x0000000000017941 */ /* 0x000fea0003800000 */
.L_x_3727:
[----:B------:R-:W-:-:S13]  /*e550*/  ISETP.GE.AND P0, PT, R14, UR40, PT ;  /* 0x000000280e007c0c */ /* 0x000fda000bf06270 */
[----:B------:R-:W-:Y:S05]  /*e560*/  @P0 BRA `(.L_x_3726) ;  /* 0x0000001000500947 */ /* 0x000fea0003800000 */
[----:B------:R-:W-:Y:S01]  /*e570*/  LOP3.LUT R15, RZ, R3, RZ, 0x33, !PT ;  /* 0x00000003ff0f7212 */ /* 0x000fe200078e33ff */
[----:B------:R-:W-:Y:S03]  /*e580*/  BSSY B1, `(.L_x_3733) ;  /* 0x000003c000017945 */ /* 0x000fe60003800000 */
[----:B------:R-:W-:-:S04]  /*e590*/  IADD3 R23, -R0, UR40, R15 ;  /* 0x0000002800177c10 */ /* 0x000fc8000fffe10f */
[----:B------:R-:W-:-:S04]  /*e5a0*/  LEA.HI R15, R23, 0x1, RZ, 0x1e ;  /* 0x00000001170f7811 */ /* 0x000fc800078ff0ff */
[----:B------:R-:W-:-:S13]  /*e5b0*/  LOP3.LUT P0, R15, R15, 0x3, RZ, 0xc0, !PT ;  /* 0x000000030f0f7812 */ /* 0x000fda000780c0ff */
[----:B------:R-:W-:Y:S05]  /*e5c0*/  @!P0 BRA `(.L_x_3734) ;  /* 0x0000000000dc8947 */ /* 0x000fea0003800000 */
[----:B-1----:R-:W2:Y:S02]  /*e5d0*/  LDL R16, [R1+0x4] ;  /* 0x0000040001107983 */ /* 0x002ea40000100800 */
[----:B--2---:R-:W-:-:S07]  /*e5e0*/  IMAD R20, R3, 0x4, R16 ;  /* 0x0000000403147824 */ /* 0x004fce00078e0210 */
.L_x_3737:
[----:B------:R-:W0:Y:S01]  /*e5f0*/  LDC R21, c[0x0][0x284] ;  /* 0x0000a100ff157b82 */ /* 0x000e220000000800 */
[----:B------:R-:W-:Y:S01]  /*e600*/  IADD3 R15, R15, -0x1, RZ ;  /* 0xffffffff0f0f7810 */ /* 0x000fe20007ffe0ff */
[----:B------:R-:W-:Y:S03]  /*e610*/  BSSY B2, `(.L_x_3735) ;  /* 0x000002f000027945 */ /* 0x000fe60003800000 */
[----:B------:R-:W-:Y:S02]  /*e620*/  ISETP.NE.AND P0, PT, R15, RZ, PT ;  /* 0x000000ff0f00720c */ /* 0x000fe40003f05270 */
[----:B0-----:R-:W-:-:S13]  /*e630*/  ISETP.GE.AND P3, PT, R14, R21, PT ;  /* 0x000000150e00720c */ /* 0x001fda0003f66270 */
[----:B------:R-:W-:Y:S05]  /*e640*/  @!P3 BRA `(.L_x_3736) ;  /* 0x0000000000acb947 */ /* 0x000fea0003800000 */
[----:B------:R-:W-:Y:S02]  /*e650*/  IABS R19, R21 ;  /* 0x0000001500137213 */ /* 0x000fe40000000000 */
        /* <DEDUP_REMOVED lines=19> */
[----:B------:R-:W-:-:S03]  /*e790*/  IMAD R19, R21, UR45, RZ ;  /* 0x0000002d15137c24 */ /* 0x000fc6000f8e02ff */
[----:B------:R-:W-:-:S05]  /*e7a0*/  MOV R18, R16 ;  /* 0x0000001000127202 */ /* 0x000fca0000000f00 */
        /* <DEDUP_REMOVED lines=15> */
[----:B------:R-:W0:Y:S04]  /*e8a0*/  LDS R21, [R20] ;  /* 0x0000000014157984 */ /* 0x000e280000000800 */
[----:B------:R-:W0:Y:S02]  /*e8b0*/  LDG.E.128 R24, desc[UR36][R18.64] ;  /* 0x0000002412187981 */ /* 0x000e24000c1e1d00 */
[-C--:B0-----:R-:W-:Y:S01]  /*e8c0*/  FFMA.FTZ R8, R24, R21.reuse, R8 ;  /* 0x0000001518087223 */ /* 0x081fe20000010008 */
[-C--:B------:R-:W-:Y:S01]  /*e8d0*/  FFMA.FTZ R9, R25, R21.reuse, R9 ;  /* 0x0000001519097223 */ /* 0x080fe20000010009 */
[-C--:B------:R-:W-:Y:S01]  /*e8e0*/  FFMA.FTZ R10, R26, R21.reuse, R10 ;  /* 0x000000151a0a7223 */ /* 0x080fe2000001000a */
[----:B------:R-:W-:-:S07]  /*e8f0*/  FFMA.FTZ R11, R27, R21, R11 ;  /* 0x000000151b0b7223 */ /* 0x000fce000001000b */
.L_x_3736:
[----:B------:R-:W-:Y:S05]  /*e900*/  BSYNC B2 ;  /* 0x0000000000027941 */ /* 0x000fea0003800000 */
.L_x_3735:
[----:B------:R-:W-:Y:S01]  /*e910*/  IADD3 R14, R14, 0x4, RZ ;  /* 0x000000040e0e7810 */ /* 0x000fe20007ffe0ff */
[----:B------:R-:W-:Y:S01]  /*e920*/  VIADD R20, R20, 0x10 ;  /* 0x0000001014147836 */ /* 0x000fe20000000000 */
[----:B------:R-:W-:Y:S06]  /*e930*/  @P0 BRA `(.L_x_3737) ;  /* 0xfffffffc002c0947 */ /* 0x000fec000383ffff */
.L_x_3734:
[----:B------:R-:W-:Y:S05]  /*e940*/  BSYNC B1 ;  /* 0x0000000000017941 */ /* 0x000fea0003800000 */
.L_x_3733:
[----:B------:R-:W-:-:S13]  /*e950*/  ISETP.GE.U32.AND P0, PT, R23, 0xc, PT ;  /* 0x0000000c1700780c */ /* 0x000fda0003f06070 */
[----:B------:R-:W-:Y:S05]  /*e960*/  @!P0 BRA `(.L_x_3726) ;  /* 0x0000000c00508947 */ /* 0x000fea0003800000 */
[----:B-1----:R-:W2:Y:S01]  /*e970*/  LDL R16, [R1+0x4] ;  /* 0x0000040001107983 */ /* 0x002ea20000100800 */
[----:B------:R-:W0:Y:S01]  /*e980*/  LDC R27, c[0x0][0x284] ;  /* 0x0000a100ff1b7b82 */ /* 0x000e220000000800 */
[----:B------:R-:W-:-:S05]  /*e990*/  LEA R15, R14, 0x20, 0x2 ;  /* 0x000000200e0f7811 */ /* 0x000fca00078e10ff */
[----:B------:R-:W-:-:S05]  /*e9a0*/  IMAD R15, R0, -0x4, R15 ;  /* 0xfffffffc000f7824 */ /* 0x000fca00078e020f */
[----:B0-2---:R-:W-:-:S07]  /*e9b0*/  IADD3 R15, R16, R15, RZ ;  /* 0x0000000f100f7210 */ /* 0x005fce0007ffe0ff */
.L_x_3746:
[CC--:B------:R-:W-:Y:S01]  /*e9c0*/  ISETP.GE.AND P5, PT, R14.reuse, R27.reuse, PT ;  /* 0x0000001b0e00720c */ /* 0x0c0fe20003fa6270 */
[C---:B------:R-:W-:Y:S01]  /*e9d0*/  VIADD R24, R14.reuse, 0x4 ;  /* 0x000000040e187836 */ /* 0x040fe20000000000 */
[C---:B------:R-:W-:Y:S01]  /*e9e0*/  IADD3 R25, R14.reuse, 0x8, RZ ;  /* 0x000000080e197810 */ /* 0x040fe20007ffe0ff */
[----:B------:R-:W-:Y:S01]  /*e9f0*/  VIADD R26, R14, 0xc ;  /* 0x0000000c0e1a7836 */ /* 0x000fe20000000000 */
[----:B------:R-:W-:Y:S02]  /*ea00*/  BSSY B1, `(.L_x_3738) ;  /* 0x0000033000017945 */ /* 0x000fe40003800000 */
[-C--:B------:R-:W-:Y:S02]  /*ea10*/  ISETP.GE.AND P0, PT, R24, R27.reuse, PT ;  /* 0x0000001b1800720c */ /* 0x080fe40003f06270 */
[-C--:B------:R-:W-:Y:S02]  /*ea20*/  ISETP.GE.AND P3, PT, R25, R27.reuse, PT ;  /* 0x0000001b1900720c */ /* 0x080fe40003f66270 */
[----:B------:R-:W-:-:S03]  /*ea30*/  ISETP.GE.AND P4, PT, R26, R27, PT ;  /* 0x0000001b1a00720c */ /* 0x000fc60003f86270 */
[----:B------:R-:W-:Y:S10]  /*ea40*/  @!P5 BRA `(.L_x_3739) ;  /* 0x0000000000b8d947 */ /* 0x000ff40003800000 */
[----:B------:R-:W-:Y:S01]  /*ea50*/  IABS R19, R27 ;  /* 0x0000001b00137213 */ /* 0x000fe20000000000 */
[----:B------:R-:W-:Y:S01]  /*ea60*/  ULDC.64 UR20, c[0x0][0x258] ;  /* 0x0000960000147ab9 */ /* 0x000fe20000000a00 */
[----:B------:R-:W-:Y:S01]  /*ea70*/  IABS R22, R14 ;  /* 0x0000000e00167213 */ /* 0x000fe20000000000 */
[----:B------:R-:W-:Y:S01]  /*ea80*/  ULDC UR19, c[0x0][0x288] ;  /* 0x0000a20000137ab9 */ /* 0x000fe20000000800 */
[----:B------:R-:W0:Y:S08]  /*ea90*/  I2F.RP R18, R19 ;  /* 0x0000001300127306 */ /* 0x000e300000209400 */
        /* <DEDUP_REMOVED lines=12> */
[----:B------:R-:W-:Y:S01]  /*eb60*/  @!P5 IMAD.IADD R16, R16, 0x1, -R19 ;  /* 0x000000011010d824 */ /* 0x000fe200078e0a13 */
[----:B------:R-:W-:-:S04]  /*eb70*/  ISETP.GE.AND P5, PT, R14, RZ, PT ;  /* 0x000000ff0e00720c */ /* 0x000fc80003fa6270 */
[----:B------:R-:W-:-:S13]  /*eb80*/  ISETP.GT.U32.AND P6, PT, R19, R16, PT ;  /* 0x000000101300720c */ /* 0x000fda0003fc4070 */
[----:B------:R-:W-:Y:S01]  /*eb90*/  @!P6 IADD3 R16, R16, -R19, RZ ;  /* 0x800000131010e210 */ /* 0x000fe20007ffe0ff */
[C---:B------:R-:W-:Y:S01]  /*eba0*/  IMAD R19, R27.reuse, UR45, RZ ;  /* 0x0000002d1b137c24 */ /* 0x040fe2000f8e02ff */
[----:B------:R-:W-:-:S03]  /*ebb0*/  ISETP.NE.AND P6, PT, R27, RZ, PT ;  /* 0x000000ff1b00720c */ /* 0x000fc60003fc5270 */
[----:B------:R-:W-:-:S05]  /*ebc0*/  IMAD.MOV.U32 R18, RZ, RZ, R16 ;  /* 0x000000ffff127224 */ /* 0x000fca00078e0010 */
[----:B------:R-:W-:-:S05]  /*ebd0*/  @!P5 IADD3 R18, -R18, RZ, RZ ;  /* 0x000000ff1212d210 */ /* 0x000fca0007ffe1ff */
        /* <DEDUP_REMOVED lines=9> */
[----:B------:R-:W0:Y:S02]  /*ec70*/  LDS R16, [R15+-0x20] ;  /* 0xffffe0000f107984 */ /* 0x000e240000000800 */
[----:B------:R-:W-:-:S04]  /*ec80*/  IMAD R19, R19, R27, R18 ;  /* 0x0000001b13137224 */ /* 0x000fc800078e0212 */
[----:B------:R-:W-:-:S05]  /*ec90*/  IMAD R19, R19, 0x90, RZ ;  /* 0x0000009013137824 */ /* 0x000fca00078e02ff */
[----:B------:R-:W-:-:S04]  /*eca0*/  IADD3 R20, P5, R13, R19, RZ ;  /* 0x000000130d147210 */ /* 0x000fc80007fbe0ff */
[----:B------:R-:W-:Y:S02]  /*ecb0*/  LEA.HI.X.SX32 R19, R19, R12, 0x1, P5 ;  /* 0x0000000c13137211 */ /* 0x000fe400028f0eff */
[----:B------:R-:W-:-:S04]  /*ecc0*/  LEA R18, P5, R20, UR20, 0x2 ;  /* 0x0000001414127c11 */ /* 0x000fc8000f8a10ff */
[----:B------:R-:W-:-:S05]  /*ecd0*/  LEA.HI.X R19, R20, UR21, R19, 0x2, P5 ;  /* 0x0000001514137c11 */ /* 0x000fca000a8f1413 */
[----:B------:R-:W0:Y:S02]  /*ece0*/  LDG.E.128 R20, desc[UR36][R18.64] ;  /* 0x0000002412147981 */ /* 0x000e24000c1e1d00 */
[-C--:B0-----:R-:W-:Y:S01]  /*ecf0*/  FFMA.FTZ R8, R20, R16.reuse, R8 ;  /* 0x0000001014087223 */ /* 0x081fe20000010008 */
[-C--:B------:R-:W-:Y:S01]  /*ed00*/  FFMA.FTZ R9, R21, R16.reuse, R9 ;  /* 0x0000001015097223 */ /* 0x080fe20000010009 */
[-C--:B------:R-:W-:Y:S01]  /*ed10*/  FFMA.FTZ R10, R22, R16.reuse, R10 ;  /* 0x00000010160a7223 */ /* 0x080fe2000001000a */
[----:B------:R-:W-:-:S07]  /*ed20*/  FFMA.FTZ R11, R23, R16, R11 ;  /* 0x00000010170b7223 */ /* 0x000fce000001000b */
.L_x_3739:
[----:B------:R-:W-:Y:S05]  /*ed30*/  BSYNC B1 ;  /* 0x0000000000017941 */ /* 0x000fea0003800000 */
.L_x_3738:
[----:B------:R-:W-:Y:S04]  /*ed40*/  BSSY B1, `(.L_x_3740) ;  /* 0x0000030000017945 */ /* 0x000fe80003800000 */
[----:B------:R-:W-:Y:S05]  /*ed50*/  @!P0 BRA `(.L_x_3741) ;  /* 0x0000000000b88947 */ /* 0x000fea0003800000 */
[----:B------:R-:W-:Y:S01]  /*ed60*/  IABS R19, R27 ;  /* 0x0000001b00137213 */ /* 0x000fe20000000000 */
        /* <DEDUP_REMOVED lines=45> */
.L_x_3741:
[----:B------:R-:W-:Y:S05]  /*f040*/  BSYNC B1 ;  /* 0x0000000000017941 */ /* 0x000fea0003800000 */
.L_x_3740:
        /* <DEDUP_REMOVED lines=36> */
[----:B------:R-:W0:Y:S02]  /*f290*/  LDS R16, [R15] ;  /* 0x000000000f107984 */ /* 0x000e240000000800 */
        /* <DEDUP_REMOVED lines=11> */
.L_x_3743:
[----:B------:R-:W-:Y:S05]  /*f350*/  BSYNC B1 ;  /* 0x0000000000017941 */ /* 0x000fea0003800000 */
.L_x_3742:
        /* <DEDUP_REMOVED lines=36> */
[----:B------:R-:W0:Y:S02]  /*f5a0*/  LDS R16, [R15+0x10] ;  /* 0x000010000f107984 */ /* 0x000e240000000800 */
        /* <DEDUP_REMOVED lines=11> */
.L_x_3745:
[----:B------:R-:W-:Y:S05]  /*f660*/  BSYNC B1 ;  /* 0x0000000000017941 */ /* 0x000fea0003800000 */
.L_x_3744:
[----:B------:R-:W-:Y:S01]  /*f670*/  IADD3 R14, R14, 0x10, RZ ;  /* 0x000000100e0e7810 */ /* 0x000fe20007ffe0ff */
[----:B------:R-:W-:-:S03]  /*f680*/  VIADD R15, R15, 0x40 ;  /* 0x000000400f0f7836 */ /* 0x000fc60000000000 */
[----:B------:R-:W-:-:S13]  /*f690*/  ISETP.GE.AND P0, PT, R14, UR40, PT ;  /* 0x000000280e007c0c */ /* 0x000fda000bf06270 */
[----:B------:R-:W-:Y:S05]  /*f6a0*/  @!P0 BRA `(.L_x_3746) ;  /* 0xfffffff000c48947 */ /* 0x000fea000383ffff */
.L_x_3726:
[----:B------:R-:W-:Y:S05]  /*f6b0*/  BSYNC B0 ;  /* 0x0000000000007941 */ /* 0x000fea0003800000 */
.L_x_3725:
[----:B------:R0:W5:Y:S01]  /*f6c0*/  LDL R22, [R1+0x4] ;  /* 0x0000040001167983 */ /* 0x0001620000100800 */
[----:B------:R-:W-:Y:S01]  /*f6d0*/  BSSY B0, `(.L_x_3747) ;  /* 0x0000050000007945 */ /* 0x000fe20003800000 */
[----:B------:R-:W2:Y:S02]  /*f6e0*/  S2R R12, SR_TID.X ;  /* 0x00000000000c7919 */ /* 0x000ea40000002100 */
[----:B--2---:R-:W-:-:S04]  /*f6f0*/  IADD3 R12, R12, 0x3f, RZ ;  /* 0x0000003f0c0c7810 */ /* 0x004fc80007ffe0ff */
[----:B------:R-:W-:Y:S01]  /*f700*/  ISETP.GT.U32.OR P0, PT, R12, 0x7e, P2 ;  /* 0x0000007e0c00780c */ /* 0x000fe20001704470 */
[----:B0-----:R-:W-:-:S12]  /*f710*/  @P1 BRA `(.L_x_3748) ;  /* 0x00000004002c1947 */ /* 0x001fd80003800000 */
[----:B------:R-:W0:Y:S01]  /*f720*/  LDC R12, c[0x0][0x308] ;  /* 0x0000c200ff0c7b82 */ /* 0x000e220000000800 */
[----:B------:R-:W-:Y:S01]  /*f730*/  UIMAD UR5, UR46, 0x90, URZ ;  /* 0x000000902e0578a4 */ /* 0x000fe2000f8e023f */
[----:B------:R-:W-:Y:S01]  /*f740*/  ULDC UR6, c[0x0][0x278] ;  /* 0x00009e0000067ab9 */ /* 0x000fe20000000800 */
[----:B------:R-:W-:Y:S02]  /*f750*/  UIMAD UR4, UR7, 0x90, URZ ;  /* 0x00000090070478a4 */ /* 0x000fe4000f8e023f */
[----:B------:R-:W-:Y:S02]  /*f760*/  UIMAD UR5, UR45, UR6, UR5 ;  /* 0x000000062d0572a4 */ /* 0x000fe4000f8e0205 */
[----:B------:R-:W-:-:S04]  /*f770*/  UISETP.NE.AND UP0, UPT, UR6, URZ, UPT ;  /* 0x0000003f0600728c */ /* 0x000fc8000bf05270 */
[----:B------:R-:W-:-:S06]  /*f780*/  USEL UR4, UR4, UR5, !UP0 ;  /* 0x0000000504047287 */ /* 0x000fcc000c000000 */
[----:B-1----:R-:W-:Y:S01]  /*f790*/  VIADD R19, R2, UR4 ;  /* 0x0000000402137c36 */ /* 0x002fe20008000000 */
[----:B------:R-:W-:Y:S01]  /*f7a0*/  ULDC.64 UR4, c[0x0][0x2f0] ;  /* 0x0000bc0000047ab9 */ /* 0x000fe20000000a00 */
[----:B0-----:R-:W-:-:S13]  /*f7b0*/  ISETP.NE.AND P3, PT, R12, 0x2, PT ;  /* 0x000000020c00780c */ /* 0x001fda0003f65270 */
[----:B------:R-:W0:Y:S01]  /*f7c0*/  @!P3 LDC.64 R14, c[0x0][0x238] ;  /* 0x00008e00ff0ebb82 */ /* 0x000e220000000a00 */
[----:B------:R-:W-:-:S07]  /*f7d0*/  UISETP.NE.U32.AND UP0, UPT, UR4, URZ, UPT ;  /* 0x0000003f0400728c */ /* 0x000fce000bf05070 */
[----:B------:R-:W1:Y:S01]  /*f7e0*/  @P3 LDC.64 R12, c[0x0][0x238] ;  /* 0x00008e00ff0c3b82 */ /* 0x000e620000000a00 */
[----:B------:R-:W-:Y:S01]  /*f7f0*/  UISETP.NE.AND.EX UP0, UPT, UR5, URZ, UPT, UP0 ;  /* 0x0000003f0500728c */ /* 0x000fe2000bf05300 */
[----:B0-----:R-:W-:-:S06]  /*f800*/  @!P3 IADD3 R14, P1, R19, R14, RZ ;  /* 0x0000000e130eb210 */ /* 0x001fcc0007f3e0ff */
[----:B------:R-:W0:Y:S04]  /*f810*/  @!P3 LDC.64 R16, c[0x0][0x2f8] ;  /* 0x0000be00ff10bb82 */ /* 0x000e280000000a00 */
[----:B------:R-:W-:Y:S01]  /*f820*/  @UP0 ULDC UR4, c[0x0][0x288] ;  /* 0x0000a20000040ab9 */ /* 0x000fe20000000800 */
[----:B------:R-:W-:-:S05]  /*f830*/  @!P3 LEA.HI.X.SX32 R15, R19, R15, 0x1, P1 ;  /* 0x0000000f130fb211 */ /* 0x000fca00008f0eff */
[----:B------:R2:W4:Y:S01]  /*f840*/  @!P3 LDG.E R18, desc[UR36][R14.64] ;  /* 0x000000240e12b981 */ /* 0x000522000c1e1900 */
[----:B------:R-:W-:Y:S01]  /*f850*/  PLOP3.LUT P4, PT, PT, PT, UP0, 0x80, 0x0 ;  /* 0x000000000000781c */ /* 0x000fe20003f8f008 */
[----:B------:R-:W-:Y:S01]  /*f860*/  @UP0 UIMAD UR4, UR38, UR4, UR46 ;  /* 0x00000004260402a4 */ /* 0x000fe2000f8e022e */
[----:B-1----:R-:W-:-:S05]  /*f870*/  @P3 IMAD.WIDE R12, R19, 0x4, R12 ;  /* 0x00000004130c3825 */ /* 0x002fca00078e020c */
[----:B------:R-:W-:Y:S01]  /*f880*/  MOV R21, UR4 ;  /* 0x0000000400157c02 */ /* 0x000fe20008000f00 */
[----:B------:R-:W-:Y:S01]  /*f890*/  @UP0 ULDC.64 UR4, c[0x0][0x2e8] ;  /* 0x0000ba0000040ab9 */ /* 0x000fe20000000a00 */
[----:B------:R-:W3:Y:S01]  /*f8a0*/  @P3 LDG.E.128 R24, desc[UR36][R12.64] ;  /* 0x000000240c183981 */ /* 0x000ee2000c1e1d00 */
[----:B--2---:R-:W-:Y:S01]  /*f8b0*/  MOV R15, UR5 ;  /* 0x00000005000f7c02 */ /* 0x004fe20008000f00 */
[----:B------:R-:W-:Y:S02]  /*f8c0*/  IMAD.U32 R14, RZ, RZ, UR4 ;  /* 0x00000004ff0e7e24 */ /* 0x000fe4000f8e00ff */
[----:B------:R-:W-:Y:S01]  /*f8d0*/  @P4 IMAD R19, R21, 0x90, R2 ;  /* 0x0000009015134824 */ /* 0x000fe200078e0202 */
[----:B0-----:R0:W2:Y:S03]  /*f8e0*/  @!P3 LDG.E R17, desc[UR36][R16.64+0x8] ;  /* 0x000008241011b981 */ /* 0x0010a6000c1e1900 */
[----:B------:R-:W-:-:S05]  /*f8f0*/  @P4 IMAD.WIDE R14, R19, 0x4, R14 ;  /* 0x00000004130e4825 */ /* 0x000fca00078e020e */
[----:B------:R1:W3:Y:S01]  /*f900*/  @P4 LDG.E.128 R28, desc[UR36][R14.64] ;  /* 0x000000240e1c4981 */ /* 0x0002e2000c1e1d00 */
[----:B------:R-:W1:Y:S01]  /*f910*/  S2UR UR5, SR_CgaCtaId ;  /* 0x00000000000579c3 */ /* 0x000e620000008800 */
[----:B------:R-:W-:Y:S02]  /*f920*/  UMOV UR4, 0x400 ;  /* 0x0000040000047882 */ /* 0x000fe40000000000 */
[----:B------:R-:W-:Y:S01]  /*f930*/  UIADD3 UR4, UR4, 0x440, URZ ;  /* 0x0000044004047890 */ /* 0x000fe2000fffe03f */
[----:B0-----:R-:W-:Y:S01]  /*f940*/  IADD3 R16, -R0, UR40, RZ ;  /* 0x0000002800107c10 */ /* 0x001fe2000fffe1ff */
[----:B------:R-:W-:Y:S02]  /*f950*/  IMAD.U32 R13, RZ, RZ, UR16 ;  /* 0x00000010ff0d7e24 */ /* 0x000fe4000f8e00ff */
[----:B-1----:R-:W-:-:S06]  /*f960*/  ULEA UR4, UR5, UR4, 0x18 ;  /* 0x0000000405047291 */ /* 0x002fcc000f8ec03f */
[----:B-----5:R-:W-:-:S05]  /*f970*/  MOV R22, UR4 ;  /* 0x0000000400167c02 */ /* 0x020fca0008000f00 */
[----:B------:R-:W-:Y:S01]  /*f980*/  IMAD R15, R16, 0x4, R22 ;  /* 0x00000004100f7824 */ /* 0x000fe200078e0216 */
[----:B------:R-:W-:Y:S01]  /*f990*/  UIMAD UR5, UR41, 0x90, URZ ;  /* 0x00000090290578a4 */ /* 0x000fe2000f8e023f */
[----:B------:R-:W-:-:S04]  /*f9a0*/  IMAD R13, R13, 0x90, R2 ;  /* 0x000000900d0d7824 */ /* 0x000fc800078e0202 */
[----:B------:R-:W0:Y:S01]  /*f9b0*/  LDS R15, [R15] ;  /* 0x000000000f0f7984 */ /* 0x000e220000000800 */
[----:B------:R-:W-:Y:S02]  /*f9c0*/  SHF.R.S32.HI R16, RZ, 0x1f, R13 ;  /* 0x0000001fff107819 */ /* 0x000fe4000001140d */
[----:B------:R-:W-:Y:S02]  /*f9d0*/  MOV R21, UR5 ;  /* 0x0000000500157c02 */ /* 0x000fe40008000f00 */
[----:B------:R-:W-:Y:S01]  /*f9e0*/  IADD3 R13, P1, R13, UR5, RZ ;  /* 0x000000050d0d7c10 */ /* 0x000fe2000ff3e0ff */
[----:B------:R-:W-:-:S03]  /*f9f0*/  ULDC.64 UR4, c[0x0][0x250] ;  /* 0x0000940000047ab9 */ /* 0x000fc60000000a00 */
[----:B------:R-:W-:Y:S01]  /*fa00*/  LEA.HI.X.SX32 R16, R21, R16, 0x1, P1 ;  /* 0x0000001015107211 */ /* 0x000fe200008f0eff */
[----:B------:R1:W-:Y:S01]  /*fa10*/  STL [R1+0x4], R22 ;  /* 0x0000041601007387 */ /* 0x0003e20000100800 */
[----:B----4-:R-:W-:Y:S02]  /*fa20*/  @!P3 PRMT R0, R18, 0x9910, RZ ;  /* 0x000099101200b816 */ /* 0x010fe400000000ff */
[----:B------:R-:W-:Y:S02]  /*fa30*/  @!P3 SHF.R.U32.HI R19, RZ, 0x10, R18 ;  /* 0x00000010ff13b819 */ /* 0x000fe40000011612 */
[----:B------:R-:W-:Y:S02]  /*fa40*/  @!P3 SHF.R.S32.HI R0, RZ, 0x8, R0 ;  /* 0x00000008ff00b819 */ /* 0x000fe40000011400 */
[----:B------:R-:W-:Y:S01]  /*fa50*/  @!P3 SHF.R.U32.HI R12, RZ, 0x18, R18 ;  /* 0x00000018ff0cb819 */ /* 0x000fe20000011612 */
[----:B------:R-:W2:Y:S08]  /*fa60*/  @!P3 I2F.S8 R20, R18 ;  /* 0x000000120014b306 */ /* 0x000eb00000001400 */
[----:B------:R-:W4:Y:S08]  /*fa70*/  @!P3 I2F.S8 R19, R19 ;  /* 0x000000130013b306 */ /* 0x000f300000001400 */
[----:B------:R1:W0:Y:S08]  /*fa80*/  @!P3 I2F.S8 R14, R12 ;  /* 0x0000000c000eb306 */ /* 0x0002300000001400 */
[----:B------:R-:W3:Y:S01]  /*fa90*/  @!P3 I2F.S16 R0, R0 ;  /* 0x000000000000b306 */ /* 0x000ee20000101400 */
[-C--:B--2---:R-:W-:Y:S01]  /*faa0*/  @!P3 FMUL.FTZ R24, R20, R17.reuse ;  /* 0x000000111418b220 */ /* 0x084fe20000410000 */
[-C--:B----4-:R-:W-:Y:S01]  /*fab0*/  @!P3 FMUL.FTZ R26, R19, R17.reuse ;  /* 0x00000011131ab220 */ /* 0x090fe20000410000 */
[----:B-1----:R-:W-:Y:S01]  /*fac0*/  LEA R12, P1, R13, UR4, 0x2 ;  /* 0x000000040d0c7c11 */ /* 0x002fe2000f8210ff */
[----:B0-----:R-:W-:Y:S01]  /*fad0*/  @!P3 FMUL.FTZ R27, R14, R17 ;  /* 0x000000110e1bb220 */ /* 0x001fe20000410000 */
[----:B---3--:R-:W-:Y:S01]  /*fae0*/  FADD.FTZ R4, R24, R4 ;  /* 0x0000000418047221 */ /* 0x008fe20000010000 */
[----:B------:R-:W-:-:S02]  /*faf0*/  FADD.FTZ R6, R26, R6 ;  /* 0x000000061a067221 */ /* 0x000fc40000010000 */
[----:B------:R-:W-:Y:S01]  /*fb00*/  FADD.FTZ R7, R27, R7 ;  /* 0x000000071b077221 */ /* 0x000fe20000010000 */
[----:B------:R-:W-:-:S04]  /*fb10*/  @!P3 FMUL.FTZ R25, R0, R17 ;  /* 0x000000110019b220 */ /* 0x000fc80000410000 */
[----:B------:R-:W-:Y:S01]  /*fb20*/  FADD.FTZ R5, R25, R5 ;  /* 0x0000000519057221 */ /* 0x000fe20000010000 */
[----:B------:R-:W-:Y:S01]  /*fb30*/  LEA.HI.X R13, R13, UR5, R16, 0x2, P1 ;  /* 0x000000050d0d7c11 */ /* 0x000fe200088f1410 */
[----:B------:R-:W-:Y:S01]  /*fb40*/  @P4 FMUL.FTZ R4, R4, R28 ;  /* 0x0000001c04044220 */ /* 0x000fe20000410000 */
[----:B------:R-:W-:Y:S01]  /*fb50*/  @P4 FMUL.FTZ R6, R6, R30 ;  /* 0x0000001e06064220 */ /* 0x000fe20000410000 */
[----:B------:R-:W-:Y:S01]  /*fb60*/  @P4 FMUL.FTZ R7, R7, R31 ;  /* 0x0000001f07074220 */ /* 0x000fe20000410000 */
[----:B------:R-:W-:-:S05]  /*fb70*/  @P4 FMUL.FTZ R5, R5, R29 ;  /* 0x0000001d05054220 */ /* 0x000fca0000410000 */
[----:B------:R0:W-:Y:S01]  /*fb80*/  STG.E.128 desc[UR36][R12.64], R4 ;  /* 0x000000040c007986 */ /* 0x0001e2000c101d24 */
[C---:B------:R-:W-:Y:S01]  /*fb90*/  FFMA.FTZ R8, R15.reuse, R4, R8 ;  /* 0x000000040f087223 */ /* 0x040fe20000010008 */
[C---:B------:R-:W-:Y:S01]  /*fba0*/  FFMA.FTZ R10, R15.reuse, R6, R10 ;  /* 0x000000060f0a7223 */ /* 0x040fe2000001000a */
[C---:B------:R-:W-:Y:S01]  /*fbb0*/  FFMA.FTZ R11, R15.reuse, R7, R11 ;  /* 0x000000070f0b7223 */ /* 0x040fe2000001000b */
[----:B------:R-:W-:-:S07]  /*fbc0*/  FFMA.FTZ R9, R15, R5, R9 ;  /* 0x000000050f097223 */ /* 0x000fce0000010009 */
.L_x_3748:
[----:B------:R-:W-:Y:S05]  /*fbd0*/  BSYNC B0 ;  /* 0x0000000000007941 */ /* 0x000fea0003800000 */
.L_x_3747:
[----:B------:R-:W-:Y:S06]  /*fbe0*/  BAR.SYNC.DEFER_BLOCKING 0x0 ;  /* 0x0000000000007b1d */ /* 0x000fec0000010000 */
[----:B------:R-:W-:Y:S05]  /*fbf0*/  @P2 BRA `(.L_x_3749) ;  /* 0x0000000000682947 */ /* 0x000fea0003800000 */
[----:B0-----:R-:W0:Y:S01]  /*fc00*/  S2R R12, SR_TID.X ;  /* 0x00000000000c7919 */ /* 0x001e220000002100 */
[----:B------:R-:W-:Y:S01]  /*fc10*/  IMAD R3, R3, 0x90, R2 ;  /* 0x0000009003037824 */ /* 0x000fe200078e0202 */
[----:B------:R-:W-:Y:S05]  /*fc20*/  WARPSYNC.ALL ;  /* 0x0000000000007948 */ /* 0x000fea0003800000 */
[----:B-----5:R-:W-:Y:S01]  /*fc30*/  IMAD R3, R3, 0x4, R22 ;  /* 0x0000000403037824 */ /* 0x020fe200078e0216 */
[C---:B0-----:R-:W-:Y:S02]  /*fc40*/  LOP3.LUT R0, R12.reuse, 0xffffff80, RZ, 0xc0, !PT ;  /* 0xffffff800c007812 */ /* 0x041fe400078ec0ff */
[----:B------:R-:W-:-:S02]  /*fc50*/  ISETP.GT.AND P2, PT, R12, 0x7f, PT ;  /* 0x0000007f0c00780c */ /* 0x000fc40003f44270 */
[----:B------:R-:W-:Y:S02]  /*fc60*/  ISETP.NE.AND P1, PT, R0, 0x80, PT ;  /* 0x000000800000780c */ /* 0x000fe40003f25270 */
[C---:B------:R-:W-:Y:S02]  /*fc70*/  LOP3.LUT R0, R12.reuse, 0xffffffc0, RZ, 0xc0, !PT ;  /* 0xffffffc00c007812 */ /* 0x040fe400078ec0ff */
[----:B------:R-:W-:-:S09]  /*fc80*/  ISETP.GT.AND P3, PT, R12, 0x3f, PT ;  /* 0x0000003f0c00780c */ /* 0x000fd20003f64270 */
[----:B------:R-:W-:Y:S01]  /*fc90*/  @!P1 STS.128 [R3+-0x480], R8 ;  /* 0xfffb800803009388 */ /* 0x000fe20000000c00 */
[----:B------:R-:W-:Y:S01]  /*fca0*/  BAR.SYNC.DEFER_BLOCKING 0x0 ;  /* 0x0000000000007b1d */ /* 0x000fe20000010000 */
[----:B------:R-:W-:-:S05]  /*fcb0*/  ISETP.NE.AND P1, PT, R0, 0x40, PT ;  /* 0x000000400000780c */ /* 0x000fca0003f25270 */
[----:B------:R-:W0:Y:S02]  /*fcc0*/  @!P2 LDS.128 R4, [R3] ;  /* 0x000000000304a984 */ /* 0x000e240000000c00 */
        /* <DEDUP_REMOVED lines=13> */
.L_x_3749:
[----:B------:R-:W-:Y:S05]  /*fda0*/  @P0 EXIT ;  /* 0x000000000000094d */ /* 0x000fea0003800000 */
[----:B------:R-:W2:Y:S01]  /*fdb0*/  LDC R0, c[0x0][0x308] ;  /* 0x0000c200ff007b82 */ /* 0x000ea20000000800 */
[----:B0----5:R-:W-:Y:S02]  /*fdc0*/  MOV R7, UR7 ;  /* 0x0000000700077c02 */ /* 0x021fe40008000f00 */
[----:B--2---:R-:W-:-:S13]  /*fdd0*/  ISETP.NE.AND P0, PT, R0, 0x2, PT ;  /* 0x000000020000780c */ /* 0x004fda0003f05270 */
[----:B------:R-:W0:Y:S01]  /*fde0*/  @P0 LDC.64 R4, c[0x0][0x210] ;  /* 0x00008400ff040b82 */ /* 0x000e220000000a00 */
        /* <DEDUP_REMOVED lines=32> */
.L_x_3750:
        /* <DEDUP_REMOVED lines=9> */
.L_x_4256:


//--------------------- .text._ZN4mmha33masked_multihead_attention_kernelIfLi144ELi256ELi2ELi64ELi128ELb0ELb1EEEv26Multihead_attention_paramsIT_XT5_EE --------------------------
	.section	.text._ZN4mmha33masked_multihead_attention_kernelIfLi144ELi256ELi2ELi64ELi128ELb0ELb1EEEv26Multihead_attention_paramsIT_XT5_EE,"ax",@progbits
	.align	128
        .global         _ZN4mmha33masked_multihead_attention_kernelIfLi144ELi256ELi2ELi64ELi128ELb0ELb1EEEv26Multihead_attention_paramsIT_XT5_EE
        .type           _ZN4mmha33masked_multihead_attention_kernelIfLi144ELi256ELi2ELi64ELi128ELb0ELb1EEEv26Multihead_attention_paramsIT_XT5_EE,@function
        .size           _ZN4mmha33masked_multihead_attention_kernelIfLi144ELi256ELi2ELi64ELi128ELb0ELb1EEEv26Multihead_attention_paramsIT_XT5_EE,(.L_x_4257 - _ZN4mmha33masked_multihead_attention_kernelIfLi144ELi256ELi2ELi64ELi128ELb0ELb1EEEv26Multihead_attention_paramsIT_XT5_EE)
        .other          _ZN4mmha33masked_multihead_attention_kernelIfLi144ELi256ELi2ELi64ELi128ELb0ELb1EEEv26Multihead_attention_paramsIT_XT5_EE,@"STO_CUDA_ENTRY STV_DEFAULT"
_ZN4mmha33masked_multihead_attention_kernelIfLi144ELi256ELi2ELi64ELi128ELb0ELb1EEEv26Multihead_attention_paramsIT_XT5_EE:
.text._ZN4mmha33masked_multihead_attention_kernelIfLi144ELi256ELi2ELi64ELi128ELb0ELb1EEEv26Multihead_attention_paramsIT_XT5_EE:
        /* <DEDUP_REMOVED lines=11> */
[----:B------:R-:W-:-:S05]  /*00b0*/  IMAD.U32 R3, RZ, RZ, UR5 ;  /* 0x00000005ff037e24 */ /* 0x000fca000f8e00ff */
[----:B------:R-:W2:Y:S02]  /*00c0*/  LDG.E.U8 R2, desc[UR36][R2.64] ;  /* 0x0000002402027981 */ /* 0x000ea4000c1e1100 */
[----:B--2---:R-:W-:-:S13]  /*00d0*/  ISETP.NE.AND P0, PT, R2, 0x1, PT ;  /* 0x000000010200780c */ /* 0x004fda0003f05270 */
[----:B------:R-:W-:Y:S05]  /*00e0*/  @!P0 EXIT ;  /* 0x000000000000894d */ /* 0x000fea0003800000 */
.L_x_3751:
        /* <DEDUP_REMOVED lines=11> */
[----:B------:R-:W-:Y:S02]  /*01a0*/  IMAD.U32 R2, RZ, RZ, UR6 ;  /* 0x00000006ff027e24 */ /* 0x000fe4000f8e00ff */
        /* <DEDUP_REMOVED lines=33> */
[----:B-1----:R-:W-:Y:S01]  /*03c0*/  MOV R2, UR4 ;  /* 0x0000000400027c02 */ /* 0x002fe20008000f00 */
[----:B------:R-:W-:Y:S01]  /*03d0*/  IMAD.U32 R3, RZ, RZ, UR5 ;  /* 0x00000005ff037e24 */ /* 0x000fe2000f8e00ff */
[----:B------:R-:W-:-:S04]  /*03e0*/  @UP0 ULDC UR4, c[0x0][0x2c0] ;  /* 0x0000b00000040ab9 */ /* 0x000fc80000000800 */
[----:B------:R0:W3:Y:S01]  /*03f0*/  @P1 LDG.E R2, desc[UR36][R2.64] ;  /* 0x0000002402021981 */ /* 0x0000e2000c1e1900 */
[----:B------:R-:W-:-:S05]  /*0400*/  IMAD.U32 R0, RZ, RZ, UR7 ;  /* 0x00000007ff007e24 */ /* 0x000fca000f8e00ff */
        /* <DEDUP_REMOVED lines=36> */
[----:B------:R-:W-:Y:S01]  /*0650*/  USEL UR4, UR44, UR4, !UP3 ;  /* 0x000000042c047287 */ /* 0x000fe2000d800000 */
[----:B------:R-:W-:Y:S01]  /*0660*/  IMAD.SHL.U32 R23, R22, 0x4, RZ ;  /* 0x0000000416177824 */ /* 0x000fe200078e00ff */
        /* <DEDUP_REMOVED lines=38> */
.L_x_3753:
[----:B------:R-:W-:Y:S05]  /*08d0*/  BSYNC B0 ;  /* 0x0000000000007941 */ /* 0x000fea0003800000 */
.L_x_3752:
        /* <DEDUP_REMOVED lines=10> */
.L_x_3755:
        /* <DEDUP_REMOVED lines=18> */
.L_x_3756:
[----:B------:R-:W-:Y:S05]  /*0aa0*/  BSYNC B0 ;  /* 0x0000000000007941 */ /* 0x000fea0003800000 */
.L_x_3754:
        /* <DEDUP_REMOVED lines=25> */
[----:B------:R-:W-:Y:S01]  /*0c40*/  IMAD.U32 R8, RZ, RZ, UR4 ;  /* 0x00000004ff087e24 */ /* 0x000fe2000f8e00ff */
[----:B------:R-:W-:Y:S01]  /*0c50*/  MOV R9, UR5 ;  /* 0x0000000500097c02 */ /* 0x000fe20008000f00 */
        /* <DEDUP_REMOVED lines=81> */
.L_x_3759:
        /* <DEDUP_REMOVED lines=27> */
[C---:B------:R-:W-:Y:S02]  /*1320*/  IMAD R21, R7.reuse, 0x4, R15 ;  /* 0x0000000407157824 */ /* 0x040fe400078e020f */
[----:B------:R-:W-:Y:S01]  /*1330*/  IMAD R20, R7, 0x4, R28 ;  /* 0x0000000407147824 */ /* 0x000fe200078e021c */
[----:B------:R0:W2:Y:S01]  /*1340*/  LDS R18, [R15+0x4] ;  /* 0x000004000f127984 */ /* 0x0000a20000000800 */
[----:B------:R-:W-:-:S03]  /*1350*/  IMAD.SHL.U32 R0, R0, 0x2, RZ ;  /* 0x0000000200007824 */ /* 0x000fc600078e00ff */
[----:B------:R0:W3:Y:S02]  /*1360*/  LDS R17, [R28] ;  /* 0x000000001c117984 */ /* 0x0000e40000000800 */
[----:B------:R-:W-:Y:S02]  /*1370*/  LOP3.LUT R4, R0, 0xfffffffc, RZ, 0xc0, !PT ;  /* 0xfffffffc00047812 */ /* 0x000fe400078ec0ff */
[----:B------:R0:W4:Y:S02]  /*1380*/  LDS R19, [R28+0x4] ;  /* 0x000004001c137984 */ /* 0x0001240000000800 */
[----:B------:R-:W-:Y:S02]  /*1390*/  ISETP.GE.AND P0, PT, R4, R7, PT ;  /* 0x000000070400720c */ /* 0x000fe40003f06270 */
        /* <DEDUP_REMOVED lines=45> */
.L_x_3763:
[----:B------:R-:W-:Y:S05]  /*1670*/  BSYNC B1 ;  /* 0x0000000000017941 */ /* 0x000fea0003800000 */
.L_x_3762:
        /* <DEDUP_REMOVED lines=8> */
.L_x_3761:
[----:B------:R-:W-:Y:S05]  /*1700*/  BSYNC B0 ;  /* 0x0000000000007941 */ /* 0x000fea0003800000 */
.L_x_3760:
[----:B------:R-:W-:Y:S06]  /*1710*/  BAR.SYNC.DEFER_BLOCKING 0x0 ;  /* 0x0000000000007b1d */ /* 0x000fec0000010000 */
[----:B0-----:R0:W1:Y:S04]  /*1720*/  @P6 LDS.128 R16, [R13] ;  /* 0x000000000d106984 */ /* 0x0010680000000c00 */
[----:B------:R0:W2:Y:S01]  /*1730*/  @P6 LDS.128 R24, [R14] ;  /* 0x000000000e186984 */ /* 0x0000a20000000c00 */
[----:B------:R-:W-:Y:S06]  /*1740*/  BAR.SYNC.DEFER_BLOCKING 0x0 ;  /* 0x0000000000007b1d */ /* 0x000fec0000010000 */
[----:B------:R-:W-:Y:S05]  /*1750*/  BRA `(.L_x_3758) ;  /* 0x0000000000b07947 */ /* 0x000fea0003800000 */
.L_x_3757:
        /* <DEDUP_REMOVED lines=41> */
[----:B------:R-:W-:Y:S01]  /*19f0*/  FFMA.FTZ R25, R25, R2, R4 ;  /* 0x0000000219197223 */ /* 0x000fe20000010004 */
[----:B------:R-:W-:-:S07]  /*1a00*/  IMAD.MOV.U32 R16, RZ, RZ, R5 ;  /* 0x000000ffff107224 */ /* 0x000fce00078e0005 */
.L_x_3764:
[----:B------:R-:W-:Y:S05]  /*1a10*/  BSYNC B0 ;  /* 0x0000000000007941 */ /* 0x000fea0003800000 */
.L_x_3758:
        /* <DEDUP_REMOVED lines=8> */
[----:B------:R-:W-:-:S09]  /*1aa0*/  UIADD3 UR4, UR4, 0x20, URZ ;  /* 0x0000002004047890 */ /* 0x000fd2000fffe03f */
[----:B------:R-:W4:Y:S01]  /*1ab0*/  @!P0 LDC R0, c[0x0][0x284] ;  /* 0x0000a100ff008b82 */ /* 0x000f220000000800 */
[----:B------:R-:W-:-:S05]  /*1ac0*/  VOTEU.ALL UP0, P0 ;  /* 0x00000000003f7886 */ /* 0x000fca0000000000 */
[----:B------:R-:W-:Y:S02]  /*1ad0*/  @!UP0 USHF.L.U32 UR6, UR41, 0x2, URZ ;  /* 0x0000000229068899 */ /* 0x000fe4000800063f */
[----:B------:R-:W5:Y:S01]  /*1ae0*/  @!P0 LDC.64 R2, c[0x0][0x248] ;  /* 0x00009200ff028b82 */ /* 0x000f620000000a00 */
[----:B---3--:R-:W-:-:S06]  /*1af0*/  ULEA UR4, UR5, UR4, 0x18 ;  /* 0x0000000405047291 */ /* 0x008fcc000f8ec03f */
[----:B------:R-:W-:-:S05]  /*1b00*/  LEA R4, R22, UR4, 0x4 ;  /* 0x0000000416047c11 */ /* 0x000fca000f8e20ff */
[----:B-1----:R3:W-:Y:S01]  /*1b10*/  STS.128 [R4], R16 ;  /* 0x0000001004007388 */ /* 0x0027e20000000c00 */
[----:B----4-:R-:W-:Y:S02]  /*1b20*/  @!P0 IMAD R23, R23, R0, UR6 ;  /* 0x0000000617178e24 */ /* 0x010fe4000f8e0200 */
[----:B--2---:R-:W-:-:S04]  /*1b30*/  FMUL.FTZ R0, R24, R16 ;  /* 0x0000001018007220 */ /* 0x004fc80000410000 */
[----:B------:R-:W-:Y:S01]  /*1b40*/  FFMA.FTZ R5, R25, R17, R0 ;  /* 0x0000001119057223 */ /* 0x000fe20000010000 */
[----:B-----5:R-:W-:-:S04]  /*1b50*/  @!P0 IMAD.WIDE R2, R23, 0x4, R2 ;  /* 0x0000000417028825 */ /* 0x020fc800078e0202 */
[----:B------:R-:W-:Y:S01]  /*1b60*/  FFMA.FTZ R0, R26, R18, R5 ;  /* 0x000000121a007223 */ /* 0x000fe20000010005 */
[----:B------:R3:W-:Y:S03]  /*1b70*/  @!P0 STG.E.128 desc[UR36][R2.64], R24 ;  /* 0x0000001802008986 */ /* 0x0007e6000c101d24 */
[----:B------:R-:W-:-:S07]  /*1b80*/  FFMA.FTZ R0, R27, R19, R0 ;  /* 0x000000131b007223 */ /* 0x000fce0000010000 */
.L_x_3766:
[----:B------:R-:W-:Y:S05]  /*1b90*/  BSYNC B0 ;  /* 0x0000000000007941 */ /* 0x000fea0003800000 */
.L_x_3765:
        /* <DEDUP_REMOVED lines=19> */
[----:B-----5:R-:W-:-:S05]  /*1cd0*/  @!P1 LEA R9, R9, R2, 0x18 ;  /* 0x0000000209099211 */ /* 0x020fca00078ec0ff */
[----:B------:R-:W-:Y:S02]  /*1ce0*/  @!P1 IMAD R6, R6, 0x4, R9 ;  /* 0x0000000406069824 */ /* 0x000fe400078e0209 */
        /* <DEDUP_REMOVED lines=8> */
[----:B---3--:R-:W-:Y:S02]  /*1d70*/  MOV R0, UR4 ;  /* 0x0000000400007c02 */ /* 0x008fe40008000f00 */
[----:B------:R-:W-:Y:S01]  /*1d80*/  @P0 IMAD.MOV.U32 R251, RZ, RZ, -0x800001 ;  /* 0xff7ffffffffb0424 */ /* 0x000fe200078e00ff */
[----:B------:R-:W3:Y:S04]  /*1d90*/  @!P1 LDS R7, [R6+0x8] ;  /* 0x0000080006079984 */ /* 0x000ee80000000800 */
[----:B---3--:R-:W3:Y:S02]  /*1da0*/  SHFL.BFLY PT, R2, R7, 0x1, 0x1f ;  /* 0x0c201f0007027f89 */ /* 0x008ee400000e0000 */
[----:B---3--:R-:W-:-:S06]  /*1db0*/  FADD.FTZ R2, R2, R7 ;  /* 0x0000000702027221 */ /* 0x008fcc0000010000 */
[----:B------:R-:W3:Y:S01]  /*1dc0*/  SHFL.IDX PT, R2, R2, RZ, 0x1f ;  /* 0x00001fff02027589 */ /* 0x000ee200000e0000 */
[----:B------:R-:W-:Y:S05]  /*1dd0*/  @P0 BRA `(.L_x_3768) ;  /* 0x00000000004c0947 */ /* 0x000fea0003800000 */
[----:B------:R-:W-:Y:S01]  /*1de0*/  ULDC.64 UR4, c[0x0][0x2c8] ;  /* 0x0000b20000047ab9 */ /* 0x000fe20000000a00 */
[----:B------:R-:W-:Y:S01]  /*1df0*/  IMAD.U32 R3, RZ, RZ, UR7 ;  /* 0x00000007ff037e24 */ /* 0x000fe2000f8e00ff */
[----:B------:R-:W-:Y:S01]  /*1e00*/  ISETP.NE.U32.AND P0, PT, RZ, UR4, PT ;  /* 0x00000004ff007c0c */ /* 0x000fe2000bf05070 */
[----:B------:R-:W-:Y:S02]  /*1e10*/  ULDC UR4, c[0x0][0x2a0] ;  /* 0x0000a80000047ab9 */ /* 0x000fe40000000800 */
[----:B---3--:R-:W-:Y:S01]  /*1e20*/  FMUL.FTZ R251, R2, UR4 ;  /* 0x0000000402fb7c20 */ /* 0x008fe20008410000 */
[----:B------:R-:W-:Y:S01]  /*1e30*/  ISETP.NE.AND.EX P0, PT, RZ, UR5, PT, P0 ;  /* 0x00000005ff007c0c */ /* 0x000fe2000bf05300 */
[----:B------:R-:W-:-:S12]  /*1e40*/  IMAD R4, R3, 0x4, R0 ;  /* 0x0000000403047824 */ /* 0x000fd800078e0200 */
[----:B------:R-:W-:Y:S05]  /*1e50*/  @!P0 BRA `(.L_x_3769) ;  /* 0x0000000000288947 */ /* 0x000fea0003800000 */
[----:B------:R-:W-:Y:S01]  /*1e60*/  UIADD3 UR4, -UR39, UR40, URZ ;  /* 0x0000002827047290 */ /* 0x000fe2000fffe13f */
[----:B------:R-:W-:-:S03]  /*1e70*/  ULDC UR6, c[0x0][0x2d0] ;  /* 0x0000b40000067ab9 */ /* 0x000fc60000000800 */
[----:B------:R-:W-:-:S04]  /*1e80*/  UIMAD UR5, UR46, UR6, UR4 ;  /* 0x000000062e0572a4 */ /* 0x000fc8000f8e0204 */
[----:B------:R-:W-:-:S03]  /*1e90*/  UIMAD UR6, UR5, UR6, UR4 ;  /* 0x00000006050672a4 */ /* 0x000fc6000f8e0204 */
[----:B------:R-:W-:Y:S02]  /*1ea0*/  ULDC.64 UR4, c[0x0][0x2c8] ;  /* 0x0000b20000047ab9 */ /* 0x000fe40000000a00 */
[----:B------:R-:W-:-:S06]  /*1eb0*/  UIMAD.WIDE UR4, UR6, 0x4, UR4 ;  /* 0x00000004060478a5 */ /* 0x000fcc000f8e0204 */
[----:B------:R-:W-:Y:S02]  /*1ec0*/  IMAD.U32 R2, RZ, RZ, UR4 ;  /* 0x00000004ff027e24 */ /* 0x000fe4000f8e00ff */
[----:B------:R-:W-:-:S05]  /*1ed0*/  IMAD.U32 R3, RZ, RZ, UR5 ;  /* 0x00000005ff037e24 */ /* 0x000fca000f8e00ff */
[----:B------:R-:W3:Y:S02]  /*1ee0*/  LDG.E R2, desc[UR36][R2.64] ;  /* 0x0000002402027981 */ /* 0x000ee4000c1e1900 */
[----:B---3--:R-:W-:-:S07]  /*1ef0*/  FADD.FTZ R251, R251, R2 ;  /* 0x00000002fbfb7221 */ /* 0x008fce0000010000 */
.L_x_3769:
[----:B------:R4:W-:Y:S02]  /*1f00*/  STS [R4], R251 ;  /* 0x000000fb04007388 */ /* 0x0009e40000000800 */
.L_x_3768:
[----:B------:R-:W-:Y:S05]  /*1f10*/  BSYNC B0 ;  /* 0x0000000000007941 */ /* 0x000fea0003800000 */
.L_x_3767:
[----:B------:R-:W-:Y:S01]  /*1f20*/  UIADD3 UR4, UR7, 0xf, URZ ;  /* 0x0000000f07047890 */ /* 0x000fe2000fffe03f */
[----:B---3--:R-:W-:Y:S01]  /*1f30*/  LEA.HI R2, R22, R22, RZ, 0x1 ;  /* 0x0000001616027211 */ /* 0x008fe200078f08ff */
[----:B------:R-:W-:Y:S02]  /*1f40*/  BAR.SYNC.DEFER_BLOCKING 0x0 ;  /* 0x0000000000007b1d */ /* 0x000fe40000010000 */
[----:B------:R-:W-:Y:S01]  /*1f50*/  USHF.R.S32.HI UR5, URZ, 0x1f, UR4 ;  /* 0x0000001f3f057899 */ /* 0x000fe20008011404 */
[----:B----4-:R-:W-:-:S03]  /*1f60*/  LEA.HI.SX32 R4, R2, UR42, 0x1f ;  /* 0x0000002a02047c11 */ /* 0x010fc6000f8ffaff */
[----:B------:R-:W-:Y:S01]  /*1f70*/  ULEA.HI UR5, UR5, UR4, URZ, 0x4 ;  /* 0x0000000405057291 */ /* 0x000fe2000f8f203f */
[----:B------:R-:W-:Y:S01]  /*1f80*/  BSSY B0, `(.L_x_3770) ;  /* 0x0000572000007945 */ /* 0x000fe20003800000 */
[----:B------:R-:W-:Y:S01]  /*1f90*/  ULDC UR21, c[0x0][0x284] ;  /* 0x0000a10000157ab9 */ /* 0x000fe20000000800 */
[----:B------:R-:W-:Y:S01]  /*1fa0*/  ULDC UR20, c[0x0][0x2a0] ;  /* 0x0000a80000147ab9 */ /* 0x000fe20000000800 */
[----:B------:R-:W-:Y:S01]  /*1fb0*/  ULOP3.LUT UR5, UR5, 0xfffffff0, URZ, 0xc0, !UPT ;  /* 0xfffffff005057892 */ /* 0x000fe2000f8ec03f */
[----:B------:R-:W-:Y:S01]  /*1fc0*/  ULDC.64 UR12, c[0x0][0x258] ;  /* 0x00009600000c7ab9 */ /* 0x000fe20000000a00 */
[----:B------:R-:W-:Y:S02]  /*1fd0*/  ULDC.64 UR14, c[0x0][0x2b0] ;  /* 0x0000ac00000e7ab9 */ /* 0x000fe40000000a00 */
[----:B------:R-:W-:Y:S01]  /*1fe0*/  UIADD3 UR7, UR42, UR5, URZ ;  /* 0x000000052a077290 */ /* 0x000fe2000fffe03f */
[----:B------:R-:W-:Y:S02]  /*1ff0*/  ULDC.64 UR16, c[0x0][0x2c8] ;  /* 0x0000b20000107ab9 */ /* 0x000fe40000000a00 */
[----:B------:R-:W-:Y:S01]  /*2000*/  ULDC.64 UR4, c[0x0][0x280] ;  /* 0x0000a00000047ab9 */ /* 0x000fe20000000a00 */
[----:B------:R-:W-:Y:S01]  /*2010*/  ULDC.64 UR18, c[0x0][0x2d8] ;  /* 0x0000b60000127ab9 */ /* 0x000fe20000000a00 */
[----:B------:R-:W-:Y:S01]  /*2020*/  UIMAD UR4, UR43, UR4, UR46 ;  /* 0x000000042b0472a4 */ /* 0x000fe2000f8e022e */
[----:B------:R-:W-:-:S03]  /*2030*/  ISETP.GE.AND P0, PT, R4, UR7, PT ;  /* 0x0000000704007c0c */ /* 0x000fc6000bf06270 */
[----:B------:R-:W-:-:S10]  /*2040*/  UIMAD UR6, UR4, 0x90, URZ ;  /* 0x00000090040678a4 */ /* 0x000fd4000f8e023f */
[----:B------:R-:W-:Y:S05]  /*2050*/  @P0 BRA `(.L_x_3771) ;  /* 0x0000005400900947 */ /* 0x000fea0003800000 */
[----:B------:R-:W-:Y:S01]  /*2060*/  UIADD3 UR4, UR11, 0x20, URZ ;  /* 0x000000200b047890 */ /* 0x000fe2000fffe03f */
[----:B------:R-:W-:Y:S01]  /*2070*/  LOP3.LUT R3, R2, 0x7ffffffe, RZ, 0xc0, !PT ;  /* 0x7ffffffe02037812 */ /* 0x000fe200078ec0ff */
[----:B------:R-:W-:Y:S02]  /*2080*/  IMAD.U32 R11, RZ, RZ, UR5 ;  /* 0x00000005ff0b7e24 */ /* 0x000fe4000f8e00ff */
[----:B------:R-:W-:Y:S02]  /*2090*/  ULEA UR4, UR10, UR4, 0x18 ;  /* 0x000000040a047291 */ /* 0x000fe4000f8ec03f */
[----:B------:R-:W-:Y:S01]  /*20a0*/  IMAD.IADD R22, R22, 0x1, -R3 ;  /* 0x0000000116167824 */ /* 0x000fe200078e0a03 */
[----:B------:R-:W-:-:S04]  /*20b0*/  IABS R252, R11 ;  /* 0x0000000b00fc7213 */ /* 0x000fc80000000000 */
[C---:B------:R-:W-:Y:S01]  /*20c0*/  LEA R5, R22.reuse, UR4, 0x3 ;  /* 0x0000000416057c11 */ /* 0x040fe2000f8e18ff */
[----:B------:R-:W3:Y:S01]  /*20d0*/  I2F.RP R2, R252 ;  /* 0x000000fc00027306 */ /* 0x000ee20000209400 */
[----:B------:R-:W-:Y:S01]  /*20e0*/  IMAD.SHL.U32 R22, R22, 0x2, RZ ;  /* 0x0000000216167824 */ /* 0x000fe200078e00ff */
[----:B------:R-:W-:Y:S02]  /*20f0*/  ULDC UR4, c[0x0][0x298] ;  /* 0x0000a60000047ab9 */ /* 0x000fe40000000800 */
[----:B------:R-:W4:Y:S04]  /*2100*/  LDS.64 R8, [R5] ;  /* 0x0000000005087984 */ /* 0x000f280000000a00 */
[----:B------:R-:W5:Y:S04]  /*2110*/  LDS.64 R6, [R5+0x10] ;  /* 0x0000100005067984 */ /* 0x000f680000000a00 */
[----:B0-----:R-:W0:Y:S01]  /*2120*/  LDS.64 R12, [R5+0x20] ;  /* 0x00002000050c7984 */ /* 0x001e220000000a00 */
[----:B---3--:R-:W3:Y:S03]  /*2130*/  MUFU.RCP R2, R2 ;  /* 0x0000000200027308 */ /* 0x008ee60000001000 */
[----:B------:R-:W-:Y:S04]  /*2140*/  LDS.64 R248, [R5+0xe0] ;  /* 0x0000e00005f87984 */ /* 0x000fe80000000a00 */
[----:B------:R-:W-:Y:S04]  /*2150*/  LDS.64 R246, [R5+0xf0] ;  /* 0x0000f00005f67984 */ /* 0x000fe80000000a00 */
[----:B------:R-:W-:Y:S04]  /*2160*/  LDS.64 R132, [R5+0x100] ;  /* 0x0001000005847984 */ /* 0x000fe80000000a00 */
[----:B------:R-:W-:Y:S04]  /*2170*/  LDS.64 R134, [R5+0x110] ;  /* 0x0001100005867984 */ /* 0x000fe80000000a00 */
[----:B------:R-:W-:Y:S04]  /*2180*/  LDS.64 R136, [R5+0x120] ;  /* 0x0001200005887984 */ /* 0x000fe80000000a00 */
[----:B------:R-:W-:Y:S04]  /*2190*/  LDS.64 R138, [R5+0x130] ;  /* 0x00013000058a7984 */ /* 0x000fe80000000a00 */
[----:B------:R-:W-:Y:S04]  /*21a0*/  LDS.64 R140, [R5+0x140] ;  /* 0x00014000058c7984 */ /* 0x000fe80000000a00 */
[----:B----4-:R-:W-:Y:S04]  /*21b0*/  STL.64 [R1+0x68], R8 ;  /* 0x0000680801007387 */ /* 0x010fe80000100a00 */
[----:B------:R-:W4:Y:S04]  /*21c0*/  LDS.64 R8, [R5+0x30] ;  /* 0x0000300005087984 */ /* 0x000f280000000a00 */
[----:B-----5:R-:W-:Y:S04]  /*21d0*/  STL.64 [R1+0x60], R6 ;  /* 0x0000600601007387 */ /* 0x020fe80000100a00 */
[----:B------:R-:W5:Y:S04]  /*21e0*/  LDS.64 R6, [R5+0x40] ;  /* 0x0000400005067984 */ /* 0x000f680000000a00 */
[----:B0-----:R-:W-:Y:S04]  /*21f0*/  STL.64 [R1+0x58], R12 ;  /* 0x0000580c01007387 */ /* 0x001fe80000100a00 */
[----:B------:R-:W0:Y:S04]  /*2200*/  LDS.64 R12, [R5+0x50] ;  /* 0x00005000050c7984 */ /* 0x000e280000000a00 */
        /* <DEDUP_REMOVED lines=33> */
[----:B------:R-:W0:Y:S04]  /*2420*/  LDS.64 R174, [R5+0x250] ;  /* 0x0002500005ae7984 */ /* 0x000e280000000a00 */
[----:B------:R-:W0:Y:S04]  /*2430*/  LDS.64 R176, [R5+0x260] ;  /* 0x0002600005b07984 */ /* 0x000e280000000a00 */
[----:B------:R-:W0:Y:S04]  /*2440*/  LDS.64 R178, [R5+0x270] ;  /* 0x0002700005b27984 */ /* 0x000e280000000a00 */
[----:B------:R-:W0:Y:S04]  /*2450*/  LDS.64 R180, [R5+0x280] ;  /* 0x0002800005b47984 */ /* 0x000e280000000a00 */
[----:B------:R-:W0:Y:S04]  /*2460*/  LDS.64 R182, [R5+0x290] ;  /* 0x0002900005b67984 */ /* 0x000e280000000a00 */
[----:B----4-:R-:W-:Y:S04]  /*2470*/  STL.64 [R1+0x8], R8 ;  /* 0x0000080801007387 */ /* 0x010fe80000100a00 */
[----:B------:R-:W4:Y:S04]  /*2480*/  LDS.64 R184, [R5+0x2a0] ;  /* 0x0002a00005b87984 */ /* 0x000f280000000a00 */
[----:B-----5:R3:W-:Y:S04]  /*2490*/  STL.64 [R1], R6 ;  /* 0x0000000601007387 */ /* 0x0207e80000100a00 */
[----:B------:R-:W0:Y:S04]  /*24a0*/  LDS.64 R186, [R5+0x2b0] ;  /* 0x0002b00005ba7984 */ /* 0x000e280000000a00 */
[----:B------:R-:W0:Y:S01]  /*24b0*/  LDS.64 R188, [R5+0x2c0] ;  /* 0x0002c00005bc7984 */ /* 0x000e220000000a00 */
[----:B---3--:R-:W-:Y:S01]  /*24c0*/  VIADD R7, R2, 0xffffffe ;  /* 0x0ffffffe02077836 */ /* 0x008fe20000000000 */
[----:B------:R-:W3:Y:S01]  /*24d0*/  LDC R6, c[0x0][0x2c0] ;  /* 0x0000b000ff067b82 */ /* 0x000ee20000000800 */
[----:B------:R-:W-:Y:S01]  /*24e0*/  IMAD.MOV.U32 R2, RZ, RZ, RZ ;  /* 0x000000ffff027224 */ /* 0x000fe200078e00ff */
[----:B------:R-:W0:Y:S01]  /*24f0*/  LDS.64 R190, [R5+0x2d0] ;  /* 0x0002d00005be7984 */ /* 0x000e220000000a00 */
[----:B------:R-:W5:Y:S03]  /*2500*/  F2I.FTZ.U32.TRUNC.NTZ R3, R7 ;  /* 0x0000000700037305 */ /* 0x000f66000021f000 */
[----:B------:R-:W0:Y:S04]  /*2510*/  LDS.64 R192, [R5+0x2e0] ;  /* 0x0002e00005c07984 */ /* 0x000e280000000a00 */
[----:B------:R-:W0:Y:S04]  /*2520*/  LDS.64 R194, [R5+0x2f0] ;  /* 0x0002f00005c27984 */ /* 0x000e280000000a00 */
[----:B------:R-:W0:Y:S01]  /*2530*/  LDS.64 R196, [R5+0x300] ;  /* 0x0003000005c47984 */ /* 0x000e220000000a00 */
[----:B-----5:R-:W-:-:S03]  /*2540*/  IADD3 R9, RZ, -R3, RZ ;  /* 0x80000003ff097210 */ /* 0x020fc60007ffe0ff */
[----:B------:R-:W0:Y:S02]  /*2550*/  LDS.64 R198, [R5+0x310] ;  /* 0x0003100005c67984 */ /* 0x000e240000000a00 */
[----:B------:R-:W-:Y:S02]  /*2560*/  IMAD R9, R9, R252, RZ ;  /* 0x000000fc09097224 */ /* 0x000fe400078e02ff */
[----:B------:R-:W0:Y:S01]  /*2570*/  LDS.64 R200, [R5+0x320] ;  /* 0x0003200005c87984 */ /* 0x000e220000000a00 */
[----:B---3--:R-:W-:-:S03]  /*2580*/  VIADD R6, R6, UR4 ;  /* 0x0000000406067c36 */ /* 0x008fc60008000000 */
[----:B------:R-:W3:Y:S04]  /*2590*/  LDS.64 R202, [R5+0x330] ;  /* 0x0003300005ca7984 */ /* 0x000ee80000000a00 */
[----:B------:R-:W0:Y:S04]  /*25a0*/  LDS.64 R204, [R5+0x340] ;  /* 0x0003400005cc7984 */ /* 0x000e280000000a00 */
        /* <DEDUP_REMOVED lines=10> */
[----:B------:R5:W0:Y:S02]  /*2650*/  LDS.64 R226, [R5+0x3f0] ;  /* 0x0003f00005e27984 */ /* 0x000a240000000a00 */
[----:B-----5:R-:W-:-:S04]  /*2660*/  IMAD.HI.U32 R5, R3, R9, R2 ;  /* 0x0000000903057227 */ /* 0x020fc800078e0002 */
[C---:B------:R-:W-:Y:S01]  /*2670*/  IMAD R2, R11.reuse, UR6, R22 ;  /* 0x000000060b027c24 */ /* 0x040fe2000f8e0216 */
[----:B------:R5:W-:Y:S01]  /*2680*/  STL [R1+0x70], R5 ;  /* 0x0000700501007387 */ /* 0x000be20000100800 */
[----:B------:R-:W-:Y:S02]  /*2690*/  IMAD.MOV.U32 R3, RZ, RZ, R4 ;  /* 0x000000ffff037224 */ /* 0x000fe400078e0004 */
[----:B------:R-:W-:Y:S01]  /*26a0*/  IMAD R4, R11, 0x90, RZ ;  /* 0x000000900b047824 */ /* 0x000fe200078e02ff */
[----:B---345:R-:W-:-:S07]  /*26b0*/  SHF.R.S32.HI R5, RZ, 0x1f, R2 ;  /* 0x0000001fff057819 */ /* 0x038fce0000011402 */
.L_x_3775:
[----:B-1----:R-:W3:Y:S01]  /*26c0*/  LDL R12, [R1+0x70] ;  /* 0x00007000010c7983 */ /* 0x002ee20000100800 */
[----:B------:R-:W4:Y:S01]  /*26d0*/  LDC R11, c[0x0][0x284] ;  /* 0x0000a100ff0b7b82 */ /* 0x000f220000000800 */
[----:B0-----:R-:W-:Y:S02]  /*26e0*/  IABS R10, R3 ;  /* 0x00000003000a7213 */ /* 0x001fe40000000000 */
[----:B------:R-:W-:Y:S01]  /*26f0*/  ISETP.GE.AND P1, PT, R3, RZ, PT ;  /* 0x000000ff0300720c */ /* 0x000fe20003f26270 */
[----:B0-----:R-:W-:Y:S04]  /*2700*/  STL [R1+0x94], R221 ;  /* 0x000094dd01007387 */ /* 0x001fe80000100800 */
[----:B------:R-:W-:Y:S04]  /*2710*/  STL [R1+0x90], R222 ;  /* 0x000090de01007387 */ /* 0x000fe80000100800 */
[----:B------:R0:W-:Y:S04]  /*2720*/  STL [R1+0x8c], R223 ;  /* 0x00008cdf01007387 */ /* 0x0001e80000100800 */
[----:B------:R-:W-:Y:S04]  /*2730*/  STL [R1+0x88], R224 ;  /* 0x000088e001007387 */ /* 0x000fe80000100800 */
[----:B------:R-:W-:Y:S01]  /*2740*/  STL [R1+0x84], R225 ;  /* 0x000084e101007387 */ /* 0x000fe20000100800 */
[----:B----4-:R-:W-:-:S03]  /*2750*/  IABS R13, R11 ;  /* 0x0000000b000d7213 */ /* 0x010fc60000000000 */
[----:B------:R-:W-:Y:S04]  /*2760*/  STL [R1+0x80], R226 ;  /* 0x000080e201007387 */ /* 0x000fe80000100800 */
[----:B------:R-:W-:Y:S04]  /*2770*/  STL [R1+0x7c], R227 ;  /* 0x00007ce301007387 */ /* 0x000fe80000100800 */
[----:B-----5:R-:W-:Y:S04]  /*2780*/  STL [R1+0x78], R251 ;  /* 0x000078fb01007387 */ /* 0x020fe80000100800 */
[----:B------:R4:W-:Y:S04]  /*2790*/  STL [R1+0x74], R0 ;  /* 0x0000740001007387 */ /* 0x0009e80000100800 */
[----:B0-----:R-:W2:Y:S04]  /*27a0*/  LDL R223, [R1+0x60] ;  /* 0x0000600001df7983 */ /* 0x001ea80000100800 */
[----:B------:R-:W2:Y:S01]  /*27b0*/  LDL R221, [R1+0x68] ;  /* 0x0000680001dd7983 */ /* 0x000ea20000100800 */
[----:B----4-:R-:W-:-:S03]  /*27c0*/  IMAD R0, R11, UR45, RZ ;  /* 0x0000002d0b007c24 */ /* 0x010fc6000f8e02ff */
[----:B------:R-:W4:Y:S04]  /*27d0*/  LDL R222, [R1+0x64] ;  /* 0x0000640001de7983 */ /* 0x000f280000100800 */
[----:B------:R-:W4:Y:S04]  /*27e0*/  LDL R224, [R1+0x54] ;  /* 0x0000540001e07983 */ /* 0x000f280000100800 */
[----:B------:R-:W4:Y:S04]  /*27f0*/  LDL R225, [R1+0x48] ;  /* 0x0000480001e17983 */ /* 0x000f280000100800 */
[----:B------:R-:W4:Y:S04]  /*2800*/  LDL R226, [R1+0x4c] ;  /* 0x00004c0001e27983 */ /* 0x000f280000100800 */
[----:B------:R-:W4:Y:S04]  /*2810*/  LDL R227, [R1+0x40] ;  /* 0x0000400001e37983 */ /* 0x000f280000100800 */
[----:B------:R-:W4:Y:S01]  /*2820*/  LDL R251, [R1+0x44] ;  /* 0x0000440001fb7983 */ /* 0x000f220000100800 */
[----:B---3--:R-:W-:-:S04]  /*2830*/  IMAD.HI.U32 R12, R12, R10, RZ ;  /* 0x0000000a0c0c7227 */ /* 0x008fc800078e00ff */
[----:B------:R-:W-:-:S04]  /*2840*/  IMAD.MOV R12, RZ, RZ, -R12 ;  /* 0x000000ffff0c7224 */ /* 0x000fc800078e0a0c */
[----:B------:R-:W-:-:S05]  /*2850*/  IMAD R12, R13, R12, R10 ;  /* 0x0000000c0d0c7224 */ /* 0x000fca00078e020a */
[----:B------:R-:W-:-:S13]  /*2860*/  ISETP.GT.U32.AND P0, PT, R252, R12, PT ;  /* 0x0000000cfc00720c */ /* 0x000fda0003f04070 */
[----:B------:R-:W-:-:S05]  /*2870*/  @!P0 IMAD.IADD R12, R12, 0x1, -R13 ;  /* 0x000000010c0c8824 */ /* 0x000fca00078e0a0d */
[----:B------:R-:W-:-:S13]  /*2880*/  ISETP.GT.U32.AND P0, PT, R252, R12, PT ;  /* 0x0000000cfc00720c */ /* 0x000fda0003f04070 */
[----:B------:R-:W-:Y:S02]  /*2890*/  @!P0 IADD3 R12, R12, -R13, RZ ;  /* 0x8000000d0c0c8210 */ /* 0x000fe40007ffe0ff */
[----:B------:R-:W-:-:S03]  /*28a0*/  ISETP.NE.AND P0, PT, R11, RZ, PT ;  /* 0x000000ff0b00720c */ /* 0x000fc60003f05270 */
[----:B------:R-:W-:-:S10]  /*28b0*/  @!P1 IMAD.MOV R12, RZ, RZ, -R12 ;  /* 0x000000ffff0c9224 */ /* 0x000fd400078e0a0c */
[----:B------:R-:W-:Y:S02]  /*28c0*/  @!P0 LOP3.LUT R12, RZ, R11, RZ, 0x33, !PT ;  /* 0x0000000bff0c8212 */ /* 0x000fe400078e33ff */
[----:B------:R-:W-:Y:S02]  /*28d0*/  ISETP.GE.AND P0, PT, R3, UR40, PT ;  /* 0x0000002803007c0c */ /* 0x000fe4000bf06270 */
[----:B------:R-:W-:Y:S01]  /*28e0*/  SHF.R.S32.HI R14, RZ, 0x1f, R12 ;  /* 0x0000001fff0e7819 */ /* 0x000fe2000001140c */
[C---:B------:R-:W-:Y:S01]  /*28f0*/  IMAD.IADD R10, R12.reuse, 0x1, R11 ;  /* 0x000000010c0a7824 */ /* 0x040fe200078e020b */
[----:B------:R-:W-:-:S03]  /*2900*/  IADD3 R13, P1, R12, R0, RZ ;  /* 0x000000000c0d7210 */ /* 0x000fc60007f3e0ff */
[----:B------:R-:W-:Y:S01]  /*2910*/  IMAD.SHL.U32 R241, R10, 0x4, RZ ;  /* 0x000000040af17824 */ /* 0x000fe200078e00ff */
[----:B------:R-:W-:Y:S02]  /*2920*/  LEA.HI.X.SX32 R14, R0, R14, 0x1, P1 ;  /* 0x0000000e000e7211 */ /* 0x000fe400008f0eff */
[----:B------:R-:W-:Y:S02]  /*2930*/  LEA R236, P1, R13, UR12, 0x2 ;  /* 0x0000000c0dec7c11 */ /* 0x000fe4000f8210ff */
[----:B------:R-:W-:Y:S02]  /*2940*/  ISETP.GE.OR P5, PT, R241, R4, P0 ;  /* 0x00000004f100720c */ /* 0x000fe400007a6670 */
[----:B------:R-:W-:-:S11]  /*2950*/  LEA.HI.X R237, R13, UR13, R14, 0x2, P1 ;  /* 0x0000000d0ded7c11 */ /* 0x000fd600088f140e */
[----:B------:R-:W3:Y:S01]  /*2960*/  @!P5 LDG.E R243, desc[UR36][R236.64] ;  /* 0x00000024ecf3d981 */ /* 0x000ee2000c1e1900 */
[----:B------:R-:W-:Y:S01]  /*2970*/  IMAD.IADD R10, R10, 0x1, R11 ;  /* 0x000000010a0a7824 */ /* 0x000fe200078e020b */
[----:B------:R-:W3:Y:S03]  /*2980*/  @!P5 LDC R14, c[0x0][0x288] ;  /* 0x0000a200ff0edb82 */ /* 0x000ee60000000800 */
[----:B------:R-:W-:-:S05]  /*2990*/  IMAD.SHL.U32 R239, R10, 0x4, RZ ;  /* 0x000000040aef7824 */ /* 0x000fca00078e00ff */
[----:B------:R-:W-:-:S13]  /*29a0*/  ISETP.GE.OR P6, PT, R239, R4, P0 ;  /* 0x00000004ef00720c */ /* 0x000fda00007c6670 */
[----:B------:R-:W2:Y:S01]  /*29b0*/  @!P6 LDG.E R242, desc[UR36][R236.64] ;  /* 0x00000024ecf2e981 */ /* 0x000ea2000c1e1900 */
[----:B------:R-:W-:-:S05]  /*29c0*/  IMAD.IADD R10, R10, 0x1, R11 ;  /* 0x000000010a0a7824 */ /* 0x000fca00078e020b */
[----:B------:R-:W-:-:S04]  /*29d0*/  SHF.L.U32 R10, R10, 0x2, RZ ;  /* 0x000000020a0a7819 */ /* 0x000fc800000006ff */
[----:B------:R-:W-:-:S13]  /*29e0*/  ISETP.GE.OR P1, PT, R10, R4, P0 ;  /* 0x000000040a00720c */ /* 0x000fda0000726670 */
[----:B------:R-:W4:Y:S01]  /*29f0*/  @!P1 LDG.E R238, desc[UR36][R236.64] ;  /* 0x00000024ecee9981 */ /* 0x000f22000c1e1900 */
[----:B------:R-:W-:-:S04]  /*2a00*/  IMAD R240, R11, 0x4, R12 ;  /* 0x000000040bf07824 */ /* 0x000fc800078e020c */
[----:B------:R-:W-:-:S05]  /*2a10*/  IMAD.SHL.U32 R13, R240, 0x4, RZ ;  /* 0x00000004f00d7824 */ /* 0x000fca00078e00ff */
[----:B------:R-:W-:-:S13]  /*2a20*/  ISETP.GE.OR P3, PT, R13, R4, P0 ;  /* 0x000000040d00720c */ /* 0x000fda0000766670 */
[----:B------:R-:W4:Y:S01]  /*2a30*/  @!P3 LDG.E R245, desc[UR36][R236.64] ;  /* 0x00000024ecf5b981 */ /* 0x000f22000c1e1900 */
[----:B------:R-:W-:Y:S02]  /*2a40*/  IMAD.IADD R240, R240, 0x1, R11 ;  /* 0x00000001f0f07824 */ /* 0x000fe400078e020b */
[----:B---3--:R-:W-:Y:S02]  /*2a50*/  @!P5 IMAD R243, R243, R14, RZ ;  /* 0x0000000ef3f3d224 */ /* 0x008fe400078e02ff */
[----:B------:R-:W0:Y:S02]  /*2a60*/  @!P5 LDC.64 R14, c[0x0][0x248] ;  /* 0x00009200ff0edb82 */ /* 0x000e240000000a00 */
[----:B------:R-:W-:-:S04]  /*2a70*/  @!P5 IMAD R243, R243, 0x90, RZ ;  /* 0x00000090f3f3d824 */ /* 0x000fc800078e02ff */
[----:B------:R-:W-:-:S05]  /*2a80*/  @!P5 IMAD R243, R243, R11, R241 ;  /* 0x0000000bf3f3d224 */ /* 0x000fca00078e02f1 */
[----:B------:R-:W-:-:S04]  /*2a90*/  @!P5 IADD3 R241, P2, R2, R243, RZ ;  /* 0x000000f302f1d210 */ /* 0x000fc80007f5e0ff */
[----:B------:R-:W-:Y:S02]  /*2aa0*/  @!P5 LEA.HI.X.SX32 R243, R243, R5, 0x1, P2 ;  /* 0x00000005f3f3d211 */ /* 0x000fe400010f0eff */
[----:B0-----:R-:W-:-:S04]  /*2ab0*/  @!P5 LEA R14, P2, R241, R14, 0x2 ;  /* 0x0000000ef10ed211 */ /* 0x001fc800078410ff */
[----:B------:R-:W-:Y:S01]  /*2ac0*/  @!P5 LEA.HI.X R15, R241, R15, R243, 0x2, P2 ;  /* 0x0000000ff10fd211 */ /* 0x000fe200010f14f3 */
[----:B------:R-:W-:-:S05]  /*2ad0*/  IMAD.SHL.U32 R241, R240, 0x4, RZ ;  /* 0x00000004f0f17824 */ /* 0x000fca00078e00ff */
[----:B------:R-:W-:-:S13]  /*2ae0*/  ISETP.GE.OR P4, PT, R241, R4, P0 ;  /* 0x00000004f100720c */ /* 0x000fda0000786670 */
[----:B------:R-:W3:Y:S01]  /*2af0*/  @!P4 LDG.E R244, desc[UR36][R236.64] ;  /* 0x00000024ecf4c981 */ /* 0x000ee2000c1e1900 */
[----:B------:R-:W-:-:S04]  /*2b00*/  ISETP.GE.AND P2, PT, R3, UR40, PT ;  /* 0x0000002803007c0c */ /* 0x000fc8000bf46270 */
[----:B------:R-:W-:Y:S02]  /*2b10*/  FSEL R131, R131, RZ, P2 ;  /* 0x000000ff83837208 */ /* 0x000fe40001000000 */
[----:B------:R-:W-:-:S06]  /*2b20*/  FSEL R130, R130, RZ, P2 ;  /* 0x000000ff82827208 */ /* 0x000fcc0001000000 */
[----:B------:R0:W3:Y:S02]  /*2b30*/  @!P5 LDG.E.64 R130, desc[UR36][R14.64] ;  /* 0x000000240e82d981 */ /* 0x0000e4000c1e1b00 */
[----:B0-----:R-:W2:Y:S02]  /*2b40*/  @!P6 LDC R14, c[0x0][0x288] ;  /* 0x0000a200ff0eeb82 */ /* 0x001ea40000000800 */
[----:B--2---:R-:W-:-:S06]  /*2b50*/  @!P6 IMAD R14, R242, R14, RZ ;  /* 0x0000000ef20ee224 */ /* 0x004fcc00078e02ff */
[----:B------:R-:W0:Y:S01]  /*2b60*/  @!P6 LDC.64 R242, c[0x0][0x248] ;  /* 0x00009200fff2eb82 */ /* 0x000e220000000a00 */
[----:B------:R-:W-:-:S04]  /*2b70*/  @!P6 IMAD R14, R14, 0x90, RZ ;  /* 0x000000900e0ee824 */ /* 0x000fc800078e02ff */
[----:B------:R-:W-:-:S05]  /*2b80*/  @!P6 IMAD R15, R14, R11, R239 ;  /* 0x0000000b0e0fe224 */ /* 0x000fca00078e02ef */
[----:B------:R-:W-:-:S04]  /*2b90*/  @!P6 IADD3 R14, P5, R2, R15, RZ ;  /* 0x0000000f020ee210 */ /* 0x000fc80007fbe0ff */
[----:B------:R-:W-:Y:S02]  /*2ba0*/  @!P6 LEA.HI.X.SX32 R15, R15, R5, 0x1, P5 ;  /* 0x000000050f0fe211 */ /* 0x000fe400028f0eff */
[----:B0-----:R-:W-:-:S04]  /*2bb0*/  @!P6 LEA R242, P5, R14, R242, 0x2 ;  /* 0x000000f20ef2e211 */ /* 0x001fc800078a10ff */
[----:B------:R-:W-:Y:S01]  /*2bc0*/  @!P6 LEA.HI.X R243, R14, R243, R15, 0x2, P5 ;  /* 0x000000f30ef3e211 */ /* 0x000fe200028f140f */
[----:B------:R-:W-:Y:S01]  /*2bd0*/  IMAD.IADD R14, R240, 0x1, R11 ;  /* 0x00000001f00e7824 */ /* 0x000fe200078e020b */
[----:B------:R-:W4:Y:S03]  /*2be0*/  @!P1 LDC R15, c[0x0][0x288] ;  /* 0x0000a200ff0f9b82 */ /* 0x000f260000000800 */
[----:B------:R-:W-:-:S05]  /*2bf0*/  IMAD.SHL.U32 R14, R14, 0x4, RZ ;  /* 0x000000040e0e7824 */ /* 0x000fca00078e00ff */
[----:B------:R-:W-:Y:S01]  /*2c00*/  ISETP.GE.OR P5, PT, R14, R4, P0 ;  /* 0x000000040e00720c */ /* 0x000fe200007a6670 */
[----:B----4-:R-:W-:-:S12]  /*2c10*/  @!P1 IMAD R238, R238, R15, RZ ;  /* 0x0000000feeee9224 */ /* 0x010fd800078e02ff */
[----:B------:R-:W2:Y:S01]  /*2c20*/  @!P5 LDG.E R15, desc[UR36][R236.64] ;  /* 0x00000024ec0fd981 */ /* 0x000ea2000c1e1900 */
[----:B------:R-:W-:Y:S01]  /*2c30*/  FSEL R129, R129, RZ, P2 ;  /* 0x000000ff81817208 */ /* 0x000fe20001000000 */
[----:B------:R-:W-:Y:S01]  /*2c40*/  @!P1 IMAD R238, R238, 0x90, RZ ;  /* 0x00000090eeee9824 */ /* 0x000fe200078e02ff */
[----:B------:R-:W-:-:S03]  /*2c50*/  FSEL R128, R128, RZ, P2 ;  /* 0x000000ff80807208 */ /* 0x000fc60001000000 */
[----:B------:R-:W-:Y:S02]  /*2c60*/  @!P1 IMAD R240, R238, R11, R10 ;  /* 0x0000000beef09224 */ /* 0x000fe400078e020a */
[----:B------:R-:W0:Y:S01]  /*2c70*/  @!P1 LDC.64 R238, c[0x0][0x248] ;  /* 0x00009200ffee9b82 */ /* 0x000e220000000a00 */
[----:B------:R4:W2:Y:S02]  /*2c80*/  @!P6 LDG.E.64 R128, desc[UR36][R242.64] ;  /* 0x00000024f280e981 */ /* 0x0008a4000c1e1b00 */
[----:B------:R-:W-:-:S04]  /*2c90*/  @!P1 IADD3 R10, P6, R2, R240, RZ ;  /* 0x000000f0020a9210 */ /* 0x000fc80007fde0ff */
[----:B------:R-:W-:Y:S01]  /*2ca0*/  @!P1 LEA.HI.X.SX32 R240, R240, R5, 0x1, P6 ;  /* 0x00000005f0f09211 */ /* 0x000fe200030f0eff */
[----:B----4-:R-:W-:Y:S01]  /*2cb0*/  IMAD R242, R11, 0x7, R12 ;  /* 0x000000070bf27824 */ /* 0x010fe200078e020c */
[----:B0-----:R-:W-:-:S04]  /*2cc0*/  @!P1 LEA R238, P6, R10, R238, 0x2 ;  /* 0x000000ee0aee9211 */ /* 0x001fc800078c10ff */
[----:B------:R-:W-:Y:S02]  /*2cd0*/  @!P1 LEA.HI.X R239, R10, R239, R240, 0x2, P6 ;  /* 0x000000ef0aef9211 */ /* 0x000fe400030f14f0 */
[----:B------:R-:W-:-:S04]  /*2ce0*/  SHF.L.U32 R10, R242, 0x2, RZ ;  /* 0x00000002f20a7819 */ /* 0x000fc800000006ff */
[----:B------:R-:W-:Y:S02]  /*2cf0*/  ISETP.GE.OR P6, PT, R10, R4, P0 ;  /* 0x000000040a00720c */ /* 0x000fe400007c6670 */
[----:B------:R-:W-:-:S11]  /*2d00*/  FSEL R127, R127, RZ, P2 ;  /* 0x000000ff7f7f7208 */ /* 0x000fd60001000000 */
[----:B------:R-:W4:Y:S01]  /*2d10*/  @!P6 LDG.E R240, desc[UR36][R236.64] ;  /* 0x00000024ecf0e981 */ /* 0x000f22000c1e1900 */
[----:B------:R-:W-:-:S06]  /*2d20*/  FSEL R126, R126, RZ, P2 ;  /* 0x000000ff7e7e7208 */ /* 0x000fcc0001000000 */
[----:B------:R0:W4:Y:S01]  /*2d30*/  @!P1 LDG.E.64 R126, desc[UR36][R238.64] ;  /* 0x00000024ee7e9981 */ /* 0x000122000c1e1b00 */
[----:B------:R-:W-:Y:S02]  /*2d40*/  FSEL R125, R125, RZ, P2 ;  /* 0x000000ff7d7d7208 */ /* 0x000fe40001000000 */
[----:B------:R-:W-:Y:S01]  /*2d50*/  FSEL R124, R124, RZ, P2 ;  /* 0x000000ff7c7c7208 */ /* 0x000fe20001000000 */
[----:B0-----:R-:W0:Y:S02]  /*2d60*/  @!P3 LDC R238, c[0x0][0x288] ;  /* 0x0000a200ffeebb82 */ /* 0x001e240000000800 */
[----:B0-----:R-:W-:-:S06]  /*2d70*/  @!P3 IMAD R245, R245, R238, RZ ;  /* 0x000000eef5f5b224 */ /* 0x001fcc00078e02ff */
[----:B------:R-:W0:Y:S01]  /*2d80*/  @!P3 LDC.64 R238, c[0x0][0x248] ;  /* 0x00009200ffeebb82 */ /* 0x000e220000000a00 */
[----:B------:R-:W-:-:S04]  /*2d90*/  @!P3 IMAD R245, R245, 0x90, RZ ;  /* 0x00000090f5f5b824 */ /* 0x000fc800078e02ff */
[----:B------:R-:W-:-:S05]  /*2da0*/  @!P3 IMAD R245, R245, R11, R13 ;  /* 0x0000000bf5f5b224 */ /* 0x000fca00078e020d */
[----:B------:R-:W-:-:S04]  /*2db0*/  @!P3 IADD3 R13, P1, R2, R245, RZ ;  /* 0x000000f5020db210 */ /* 0x000fc80007f3e0ff */
[----:B------:R-:W-:Y:S02]  /*2dc0*/  @!P3 LEA.HI.X.SX32 R243, R245, R5, 0x1, P1 ;  /* 0x00000005f5f3b211 */ /* 0x000fe400008f0eff */
[----:B------:R-:W3:Y:S01]  /*2dd0*/  @!P4 LDC R245, c[0x0][0x288] ;  /* 0x0000a200fff5cb82 */ /* 0x000ee20000000800 */
[----:B0-----:R-:W-:-:S04]  /*2de0*/  @!P3 LEA R238, P1, R13, R238, 0x2 ;  /* 0x000000ee0deeb211 */ /* 0x001fc800078210ff */
[----:B------:R-:W-:Y:S01]  /*2df0*/  @!P3 LEA.HI.X R239, R13, R239, R243, 0x2, P1 ;  /* 0x000000ef0defb211 */ /* 0x000fe200008f14f3 */
[----:B------:R-:W-:-:S04]  /*2e00*/  IMAD.IADD R243, R242, 0x1, R11 ;  /* 0x00000001f2f37824 */ /* 0x000fc800078e020b */
[----:B------:R-:W-:Y:S01]  /*2e10*/  IMAD.SHL.U32 R13, R243, 0x4, RZ ;  /* 0x00000004f30d7824 */ /* 0x000fe200078e00ff */
[----:B------:R0:W4:Y:S04]  /*2e20*/  @!P3 LDG.E.64 R124, desc[UR36][R238.64] ;  /* 0x00000024ee7cb981 */ /* 0x000128000c1e1b00 */
[----:B------:R-:W-:Y:S01]  /*2e30*/  ISETP.GE.OR P1, PT, R13, R4, P0 ;  /* 0x000000040d00720c */ /* 0x000fe20000726670 */
[----:B0-----:R-:W0:-:S12]  /*2e40*/  @!P4 LDC.64 R238, c[0x0][0x248] ;  /* 0x00009200ffeecb82 */ /* 0x001e180000000a00 */
[----:B------:R-:W4:Y:S01]  /*2e50*/  @!P1 LDG.E R242, desc[UR36][R236.64] ;  /* 0x00000024ecf29981 */ /* 0x000f22000c1e1900 */
[----:B---3--:R-:W-:-:S04]  /*2e60*/  @!P4 IMAD R244, R244, R245, RZ ;  /* 0x000000f5f4f4c224 */ /* 0x008fc800078e02ff */
[----:B------:R-:W-:-:S04]  /*2e70*/  @!P4 IMAD R244, R244, 0x90, RZ ;  /* 0x00000090f4f4c824 */ /* 0x000fc800078e02ff */
[----:B------:R-:W-:-:S05]  /*2e80*/  @!P4 IMAD R244, R244, R11, R241 ;  /* 0x0000000bf4f4c224 */ /* 0x000fca00078e02f1 */
[----:B------:R-:W-:-:S04]  /*2e90*/  @!P4 IADD3 R241, P3, R2, R244, RZ ;  /* 0x000000f402f1c210 */ /* 0x000fc80007f7e0ff */
[----:B------:R-:W-:Y:S02]  /*2ea0*/  @!P4 LEA.HI.X.SX32 R244, R244, R5, 0x1, P3 ;  /* 0x00000005f4f4c211 */ /* 0x000fe400018f0eff */
[----:B0-----:R-:W-:-:S04]  /*2eb0*/  @!P4 LEA R238, P3, R241, R238, 0x2 ;  /* 0x000000eef1eec211 */ /* 0x001fc800078610ff */
[----:B------:R-:W-:Y:S01]  /*2ec0*/  @!P4 LEA.HI.X R239, R241, R239, R244, 0x2, P3 ;  /* 0x000000eff1efc211 */ /* 0x000fe200018f14f4 */
[----:B------:R-:W-:Y:S01]  /*2ed0*/  IMAD.IADD R244, R243, 0x1, R11 ;  /* 0x00000001f3f47824 */ /* 0x000fe200078e020b */
[----:B------:R-:W2:Y:S03]  /*2ee0*/  @!P5 LDC R241, c[0x0][0x288] ;  /* 0x0000a200fff1db82 */ /* 0x000ea60000000800 */
[----:B------:R-:W-:-:S05]  /*2ef0*/  IMAD.SHL.U32 R244, R244, 0x4, RZ ;  /* 0x00000004f4f47824 */ /* 0x000fca00078e00ff */
[----:B------:R-:W-:-:S13]  /*2f00*/  ISETP.GE.OR P3, PT, R244, R4, P0 ;  /* 0x00000004f400720c */ /* 0x000fda0000766670 */
[----:B------:R-:W3:Y:S01]  /*2f10*/  @!P3 LDG.E R245, desc[UR36][R236.64] ;  /* 0x00000024ecf5b981 */ /* 0x000ee2000c1e1900 */
[----:B------:R-:W-:Y:S02]  /*2f20*/  FSEL R123, R123, RZ, P2 ;  /* 0x000000ff7b7b7208 */ /* 0x000fe40001000000 */
[----:B------:R-:W-:-:S06]  /*2f30*/  FSEL R122, R122, RZ, P2 ;  /* 0x000000ff7a7a7208 */ /* 0x000fcc0001000000 */
[----:B------:R0:W3:Y:S02]  /*2f40*/  @!P4 LDG.E.64 R122, desc[UR36][R238.64] ;  /* 0x00000024ee7ac981 */ /* 0x0000e4000c1e1b00 */
[----:B0-----:R-:W4:Y:S01]  /*2f50*/  @!P6 LDC R239, c[0x0][0x288] ;  /* 0x0000a200ffefeb82 */ /* 0x001f220000000800 */
[----:B--2---:R-:W-:-:S04]  /*2f60*/  @!P5 IMAD R15, R15, R241, RZ ;  /* 0x000000f10f0fd224 */ /* 0x004fc800078e02ff */
        /* <DEDUP_REMOVED lines=9> */
[----:B------:R-:W-:Y:S02]  /*3000*/  ISETP.GE.OR P4, PT, R241, R4, P0 ;  /* 0x00000004f100720c */ /* 0x000fe40000786670 */
[----:B------:R-:W-:Y:S02]  /*3010*/  FSEL R121, R121, RZ, P2 ;  /* 0x000000ff79797208 */ /* 0x000fe40001000000 */
[----:B------:R-:W-:-:S06]  /*3020*/  FSEL R120, R120, RZ, P2 ;  /* 0x000000ff78787208 */ /* 0x000fcc0001000000 */
[----:B------:R0:W2:Y:S04]  /*3030*/  @!P5 LDG.E.64 R120, desc[UR36][R14.64] ;  /* 0x000000240e78d981 */ /* 0x0000a8000c1e1b00 */
[----:B------:R-:W2:Y:S01]  /*3040*/  @!P4 LDG.E R243, desc[UR36][R236.64] ;  /* 0x00000024ecf3c981 */ /* 0x000ea2000c1e1900 */
[----:B0-----:R-:W0:Y:S01]  /*3050*/  @!P6 LDC.64 R14, c[0x0][0x248] ;  /* 0x00009200ff0eeb82 */ /* 0x001e220000000a00 */
[----:B----4-:R-:W-:-:S04]  /*3060*/  @!P6 IMAD R239, R240, R239, RZ ;  /* 0x000000eff0efe224 */ /* 0x010fc800078e02ff */
[----:B------:R-:W-:-:S04]  /*3070*/  @!P6 IMAD R239, R239, 0x90, RZ ;  /* 0x00000090efefe824 */ /* 0x000fc800078e02ff */
[----:B------:R-:W-:-:S05]  /*3080*/  @!P6 IMAD R239, R239, R11, R10 ;  /* 0x0000000befefe224 */ /* 0x000fca00078e020a */
[----:B------:R-:W-:Y:S01]  /*3090*/  @!P6 IADD3 R10, P5, R2, R239, RZ ;  /* 0x000000ef020ae210 */ /* 0x000fe20007fbe0ff */
[----:B------:R-:W-:-:S03]  /*30a0*/  IMAD.IADD R250, R238, 0x1, R11 ;  /* 0x00000001eefa7824 */ /* 0x000fc600078e020b */
[----:B------:R-:W-:Y:S02]  /*30b0*/  @!P6 LEA.HI.X.SX32 R239, R239, R5, 0x1, P5 ;  /* 0x00000005efefe211 */ /* 0x000fe400028f0eff */
[----:B0-----:R-:W-:-:S04]  /*30c0*/  @!P6 LEA R14, P5, R10, R14, 0x2 ;  /* 0x0000000e0a0ee211 */ /* 0x001fc800078a10ff */
[----:B------:R-:W-:Y:S02]  /*30d0*/  @!P6 LEA.HI.X R15, R10, R15, R239, 0x2, P5 ;  /* 0x0000000f0a0fe211 */ /* 0x000fe400028f14ef */
[----:B------:R-:W-:Y:S01]  /*30e0*/  SHF.L.U32 R10, R250, 0x2, RZ ;  /* 0x00000002fa0a7819 */ /* 0x000fe200000006ff */
[----:B------:R-:W0:Y:S03]  /*30f0*/  @!P1 LDC.64 R238, c[0x0][0x248] ;  /* 0x00009200ffee9b82 */ /* 0x000e260000000a00 */
[----:B------:R-:W-:-:S13]  /*3100*/  ISETP.GE.OR P5, PT, R10, R4, P0 ;  /* 0x000000040a00720c */ /* 0x000fda00007a6670 */
[----:B------:R-:W4:Y:S01]  /*3110*/  @!P5 LDG.E R240, desc[UR36][R236.64] ;  /* 0x00000024ecf0d981 */ /* 0x000f22000c1e1900 */
[----:B------:R-:W-:Y:S02]  /*3120*/  FSEL R119, R119, RZ, P2 ;  /* 0x000000ff77777208 */ /* 0x000fe40001000000 */
[----:B------:R-:W-:-:S06]  /*3130*/  FSEL R118, R118, RZ, P2 ;  /* 0x000000ff76767208 */ /* 0x000fcc0001000000 */
[----:B------:R1:W4:Y:S02]  /*3140*/  @!P6 LDG.E.64 R118, desc[UR36][R14.64] ;  /* 0x000000240e76e981 */ /* 0x000324000c1e1b00 */
[----:B-1----:R-:W1:Y:S02]  /*3150*/  @!P1 LDC R14, c[0x0][0x288] ;  /* 0x0000a200ff0e9b82 */ /* 0x002e640000000800 */
[----:B-1----:R-:W-:-:S04]  /*3160*/  @!P1 IMAD R242, R242, R14, RZ ;  /* 0x0000000ef2f29224 */ /* 0x002fc800078e02ff */
[----:B------:R-:W-:-:S04]  /*3170*/  @!P1 IMAD R242, R242, 0x90, RZ ;  /* 0x00000090f2f29824 */ /* 0x000fc800078e02ff */
[----:B------:R-:W-:-:S05]  /*3180*/  @!P1 IMAD R242, R242, R11, R13 ;  /* 0x0000000bf2f29224 */ /* 0x000fca00078e020d */
[----:B------:R-:W-:-:S04]  /*3190*/  @!P1 IADD3 R13, P6, R2, R242, RZ ;  /* 0x000000f2020d9210 */ /* 0x000fc80007fde0ff */
[----:B------:R-:W-:Y:S02]  /*31a0*/  @!P1 LEA.HI.X.SX32 R14, R242, R5, 0x1, P6 ;  /* 0x00000005f20e9211 */ /* 0x000fe400030f0eff */
[----:B0-----:R-:W-:-:S04]  /*31b0*/  @!P1 LEA R238, P6, R13, R238, 0x2 ;  /* 0x000000ee0dee9211 */ /* 0x001fc800078c10ff */
[----:B------:R-:W-:Y:S01]  /*31c0*/  @!P1 LEA.HI.X R239, R13, R239, R14, 0x2, P6 ;  /* 0x000000ef0def9211 */ /* 0x000fe200030f140e */
[----:B------:R-:W-:Y:S01]  /*31d0*/  IMAD.IADD R13, R250, 0x1, R11 ;  /* 0x00000001fa0d7824 */ /* 0x000fe200078e020b */
[----:B------:R-:W3:Y:S03]  /*31e0*/  @!P3 LDC R14, c[0x0][0x288] ;  /* 0x0000a200ff0ebb82 */ /* 0x000ee60000000800 */
[----:B------:R-:W-:-:S05]  /*31f0*/  IMAD.SHL.U32 R13, R13, 0x4, RZ ;  /* 0x000000040d0d7824 */ /* 0x000fca00078e00ff */
[----:B------:R-:W-:-:S13]  /*3200*/  ISETP.GE.OR P6, PT, R13, R4, P0 ;  /* 0x000000040d00720c */ /* 0x000fda00007c6670 */
[----:B------:R-:W4:Y:S01]  /*3210*/  @!P6 LDG.E R242, desc[UR36][R236.64] ;  /* 0x00000024ecf2e981 */ /* 0x000f22000c1e1900 */
[----:B------:R-:W-:Y:S02]  /*3220*/  FSEL R117, R117, RZ, P2 ;  /* 0x000000ff75757208 */ /* 0x000fe40001000000 */
[----:B------:R-:W-:-:S06]  /*3230*/  FSEL R116, R116, RZ, P2 ;  /* 0x000000ff74747208 */ /* 0x000fcc0001000000 */
[----:B------:R0:W4:Y:S01]  /*3240*/  @!P1 LDG.E.64 R116, desc[UR36][R238.64] ;  /* 0x00000024ee749981 */ /* 0x000122000c1e1b00 */
[----:B---3--:R-:W-:-:S04]  /*3250*/  @!P3 IMAD R14, R245, R14, RZ ;  /* 0x0000000ef50eb224 */ /* 0x008fc800078e02ff */
[----:B------:R-:W-:-:S04]  /*3260*/  @!P3 IMAD R14, R14, 0x90, RZ ;  /* 0x000000900e0eb824 */ /* 0x000fc800078e02ff */
[----:B------:R-:W-:Y:S02]  /*3270*/  @!P3 IMAD R244, R14, R11, R244 ;  /* 0x0000000b0ef4b224 */ /* 0x000fe400078e02f4 */
[----:B------:R-:W1:Y:S03]  /*3280*/  @!P3 LDC.64 R14, c[0x0][0x248] ;  /* 0x00009200ff0ebb82 */ /* 0x000e660000000a00 */
[----:B0-----:R-:W-:-:S04]  /*3290*/  @!P3 IADD3 R238, P1, R2, R244, RZ ;  /* 0x000000f402eeb210 */ /* 0x001fc80007f3e0ff */
[----:B------:R-:W-:Y:S02]  /*32a0*/  @!P3 LEA.HI.X.SX32 R244, R244, R5, 0x1, P1 ;  /* 0x00000005f4f4b211 */ /* 0x000fe400008f0eff */
[----:B-1----:R-:W-:-:S04]  /*32b0*/  @!P3 LEA R14, P1, R238, R14, 0x2 ;  /* 0x0000000eee0eb211 */ /* 0x002fc800078210ff */
[----:B------:R-:W-:Y:S01]  /*32c0*/  @!P3 LEA.HI.X R15, R238, R15, R244, 0x2, P1 ;  /* 0x0000000fee0fb211 */ /* 0x000fe200008f14f4 */
[----:B------:R-:W-:-:S04]  /*32d0*/  IMAD R238, R11, 0xd, R12 ;  /* 0x0000000d0bee7824 */ /* 0x000fc800078e020c */
[----:B------:R-:W-:-:S05]  /*32e0*/  IMAD.SHL.U32 R244, R238, 0x4, RZ ;  /* 0x00000004eef47824 */ /* 0x000fca00078e00ff */
[----:B------:R-:W-:-:S13]  /*32f0*/  ISETP.GE.OR P1, PT, R244, R4, P0 ;  /* 0x00000004f400720c */ /* 0x000fda0000726670 */
[----:B------:R-:W3:Y:S01]  /*3300*/  @!P1 LDG.E R245, desc[UR36][R236.64] ;  /* 0x00000024ecf59981 */ /* 0x000ee2000c1e1900 */
[----:B------:R-:W-:Y:S02]  /*3310*/  FSEL R115, R115, RZ, P2 ;  /* 0x000000ff73737208 */ /* 0x000fe40001000000 */
[----:B------:R-:W-:-:S06]  /*3320*/  FSEL R114, R114, RZ, P2 ;  /* 0x000000ff72727208 */ /* 0x000fcc0001000000 */
[----:B------:R0:W3:Y:S02]  /*3330*/  @!P3 LDG.E.64 R114, desc[UR36][R14.64] ;  /* 0x000000240e72b981 */ /* 0x0000e4000c1e1b00 */
[----:B0-----:R-:W2:Y:S01]  /*3340*/  @!P4 LDC R14, c[0x0][0x288] ;  /* 0x0000a200ff0ecb82 */ /* 0x001ea20000000800 */
[----:B------:R-:W-:Y:S02]  /*3350*/  IMAD.IADD R238, R238, 0x1, R11 ;  /* 0x00000001eeee7824 */ /* 0x000fe400078e020b */
[----:B--2---:R-:W-:-:S05]  /*3360*/  @!P4 IMAD R243, R243, R14, RZ ;  /* 0x0000000ef3f3c224 */ /* 0x004fca00078e02ff */
[----:B------:R-:W0:Y:S01]  /*3370*/  @!P4 LDC.64 R14, c[0x0][0x248] ;  /* 0x00009200ff0ecb82 */ /* 0x000e220000000a00 */
[----:B------:R-:W-:-:S04]  /*3380*/  @!P4 IMAD R243, R243, 0x90, RZ ;  /* 0x00000090f3f3c824 */ /* 0x000fc800078e02ff */
[----:B------:R-:W-:-:S05]  /*3390*/  @!P4 IMAD R241, R243, R11, R241 ;  /* 0x0000000bf3f1c224 */ /* 0x000fca00078e02f1 */
[----:B------:R-:W-:-:S04]  /*33a0*/  @!P4 IADD3 R239, P3, R2, R241, RZ ;  /* 0x000000f102efc210 */ /* 0x000fc80007f7e0ff */
[----:B------:R-:W-:Y:S02]  /*33b0*/  @!P4 LEA.HI.X.SX32 R241, R241, R5, 0x1, P3 ;  /* 0x00000005f1f1c211 */ /* 0x000fe400018f0eff */
[----:B0-----:R-:W-:-:S04]  /*33c0*/  @!P4 LEA R14, P3, R239, R14, 0x2 ;  /* 0x0000000eef0ec211 */ /* 0x001fc800078610ff */
[----:B------:R-:W-:Y:S02]  /*33d0*/  @!P4 LEA.HI.X R15, R239, R15, R241, 0x2, P3 ;  /* 0x0000000fef0fc211 */ /* 0x000fe400018f14f1 */
[----:B------:R-:W4:Y:S01]  /*33e0*/  @!P5 LDC R241, c[0x0][0x288] ;  /* 0x0000a200fff1db82 */ /* 0x000f220000000800 */
[----:B------:R-:W-:Y:S01]  /*33f0*/  IMAD.SHL.U32 R239, R238, 0x4, RZ ;  /* 0x00000004eeef7824 */ /* 0x000fe200078e00ff */
[----:B------:R-:W-:Y:S02]  /*3400*/  FSEL R113, R113, RZ, P2 ;  /* 0x000000ff71717208 */ /* 0x000fe40001000000 */
[----:B------:R-:W-:Y:S02]  /*3410*/  FSEL R112, R112, RZ, P2 ;  /* 0x000000ff70707208 */ /* 0x000fe40001000000 */
[----:B------:R-:W-:-:S04]  /*3420*/  ISETP.GE.OR P3, PT, R239, R4, P0 ;  /* 0x00000004ef00720c */ /* 0x000fc80000766670 */
[----:B------:R4:W2:Y:S09]  /*3430*/  @!P4 LDG.E.64 R112, desc[UR36][R14.64] ;  /* 0x000000240e70c981 */ /* 0x0008b2000c1e1b00 */
[----:B------:R-:W2:Y:S01]  /*3440*/  @!P3 LDG.E R243, desc[UR36][R236.64] ;  /* 0x00000024ecf3b981 */ /* 0x000ea2000c1e1900 */
[----:B----4-:R-:W-:-:S02]  /*3450*/  @!P5 IMAD R14, R240, R241, RZ ;  /* 0x000000f1f00ed224 */ /* 0x010fc400078e02ff */
[----:B------:R-:W0:Y:S02]  /*3460*/  @!P5 LDC.64 R240, c[0x0][0x248] ;  /* 0x00009200fff0db82 */ /* 0x000e240000000a00 */
[----:B------:R-:W-:-:S04]  /*3470*/  @!P5 IMAD R14, R14, 0x90, RZ ;  /* 0x000000900e0ed824 */ /* 0x000fc800078e02ff */
[----:B------:R-:W-:-:S05]  /*3480*/  @!P5 IMAD R14, R14, R11, R10 ;  /* 0x0000000b0e0ed224 */ /* 0x000fca00078e020a */
[----:B------:R-:W-:-:S04]  /*3490*/  @!P5 IADD3 R10, P4, R2, R14, RZ ;  /* 0x0000000e020ad210 */ /* 0x000fc80007f9e0ff */
[----:B------:R-:W-:Y:S02]  /*34a0*/  @!P5 LEA.HI.X.SX32 R14, R14, R5, 0x1, P4 ;  /* 0x000000050e0ed211 */ /* 0x000fe400020f0eff */
[----:B0-----:R-:W-:-:S04]  /*34b0*/  @!P5 LEA R240, P4, R10, R240, 0x2 ;  /* 0x000000f00af0d211 */ /* 0x001fc800078810ff */
[----:B------:R-:W-:Y:S01]  /*34c0*/  @!P5 LEA.HI.X R241, R10, R241, R14, 0x2, P4 ;  /* 0x000000f10af1d211 */ /* 0x000fe200020f140e */
[----:B------:R-:W-:Y:S01]  /*34d0*/  IMAD.IADD R10, R238, 0x1, R11 ;  /* 0x00000001ee0a7824 */ /* 0x000fe200078e020b */
[----:B------:R-:W0:Y:S04]  /*34e0*/  @!P6 LDC R14, c[0x0][0x288] ;  /* 0x0000a200ff0eeb82 */ /* 0x000e280000000800 */
[----:B------:R-:W-:-:S04]  /*34f0*/  SHF.L.U32 R10, R10, 0x2, RZ ;  /* 0x000000020a0a7819 */ /* 0x000fc800000006ff */
[----:B------:R-:W-:-:S13]  /*3500*/  ISETP.GE.OR P4, PT, R10, R4, P0 ;  /* 0x000000040a00720c */ /* 0x000fda0000786670 */
[----:B------:R-:W4:Y:S01]  /*3510*/  @!P4 LDG.E R238, desc[UR36][R236.64] ;  /* 0x00000024eceec981 */ /* 0x000f22000c1e1900 */
[----:B------:R-:W-:Y:S02]  /*3520*/  FSEL R111, R111, RZ, P2 ;  /* 0x000000ff6f6f7208 */ /* 0x000fe40001000000 */
[----:B------:R-:W-:-:S06]  /*3530*/  FSEL R110, R110, RZ, P2 ;  /* 0x000000ff6e6e7208 */ /* 0x000fcc0001000000 */
[----:B------:R1:W4:Y:S01]  /*3540*/  @!P5 LDG.E.64 R110, desc[UR36][R240.64] ;  /* 0x00000024f06ed981 */ /* 0x000322000c1e1b00 */
[----:B0-----:R-:W-:Y:S01]  /*3550*/  @!P6 IMAD R14, R242, R14, RZ ;  /* 0x0000000ef20ee224 */ /* 0x001fe200078e02ff */
[----:B-1----:R-:W3:Y:S03]  /*3560*/  @!P1 LDC R241, c[0x0][0x288] ;  /* 0x0000a200fff19b82 */ /* 0x002ee60000000800 */
[----:B------:R-:W-:-:S04]  /*3570*/  @!P6 IMAD R14, R14, 0x90, RZ ;  /* 0x000000900e0ee824 */ /* 0x000fc800078e02ff */
[----:B------:R-:W-:Y:S02]  /*3580*/  @!P6 IMAD R242, R14, R11, R13 ;  /* 0x0000000b0ef2e224 */ /* 0x000fe400078e020d */
[----:B------:R-:W0:Y:S03]  /*3590*/  @!P6 LDC.64 R14, c[0x0][0x248] ;  /* 0x00009200ff0eeb82 */ /* 0x000e260000000a00 */
[----:B------:R-:W-:Y:S01]  /*35a0*/  @!P6 IADD3 R13, P5, R2, R242, RZ ;  /* 0x000000f2020de210 */ /* 0x000fe20007fbe0ff */
[----:B------:R-:W-:-:S03]  /*35b0*/  IMAD R240, R11, 0x10, R12 ;  /* 0x000000100bf07824 */ /* 0x000fc600078e020c */
[----:B------:R-:W-:Y:S02]  /*35c0*/  @!P6 LEA.HI.X.SX32 R242, R242, R5, 0x1, P5 ;  /* 0x00000005f2f2e211 */ /* 0x000fe400028f0eff */
[----:B0-----:R-:W-:-:S04]  /*35d0*/  @!P6 LEA R14, P5, R13, R14, 0x2 ;  /* 0x0000000e0d0ee211 */ /* 0x001fc800078a10ff */
[----:B------:R-:W-:Y:S01]  /*35e0*/  @!P6 LEA.HI.X R15, R13, R15, R242, 0x2, P5 ;  /* 0x0000000f0d0fe211 */ /* 0x000fe200028f14f2 */
[----:B------:R-:W-:-:S05]  /*35f0*/  IMAD.SHL.U32 R13, R240, 0x4, RZ ;  /* 0x00000004f00d7824 */ /* 0x000fca00078e00ff */
[----:B------:R-:W-:Y:S02]  /*3600*/  ISETP.GE.OR P5, PT, R13, R4, P0 ;  /* 0x000000040d00720c */ /* 0x000fe400007a6670 */
[----:B------:R-:W-:Y:S02]  /*3610*/  FSEL R109, R109, RZ, P2 ;  /* 0x000000ff6d6d7208 */ /* 0x000fe40001000000 */
[----:B------:R-:W-:-:S06]  /*3620*/  FSEL R108, R108, RZ, P2 ;  /* 0x000000ff6c6c7208 */ /* 0x000fcc0001000000 */
[----:B------:R0:W4:Y:S04]  /*3630*/  @!P6 LDG.E.64 R108, desc[UR36][R14.64] ;  /* 0x000000240e6ce981 */ /* 0x000128000c1e1b00 */
[----:B------:R-:W4:Y:S01]  /*3640*/  @!P5 LDG.E R242, desc[UR36][R236.64] ;  /* 0x00000024ecf2d981 */ /* 0x000f22000c1e1900 */
[----:B0-----:R-:W0:Y:S01]  /*3650*/  @!P1 LDC.64 R14, c[0x0][0x248] ;  /* 0x00009200ff0e9b82 */ /* 0x001e220000000a00 */
[----:B------:R-:W-:Y:S02]  /*3660*/  IMAD.IADD R250, R240, 0x1, R11 ;  /* 0x00000001f0fa7824 */ /* 0x000fe400078e020b */
[----:B---3--:R-:W-:-:S04]  /*3670*/  @!P1 IMAD R241, R245, R241, RZ ;  /* 0x000000f1f5f19224 */ /* 0x008fc800078e02ff */
[----:B------:R-:W-:-:S04]  /*3680*/  @!P1 IMAD R241, R241, 0x90, RZ ;  /* 0x00000090f1f19824 */ /* 0x000fc800078e02ff */
[----:B------:R-:W-:-:S05]  /*3690*/  @!P1 IMAD R244, R241, R11, R244 ;  /* 0x0000000bf1f49224 */ /* 0x000fca00078e02f4 */
[----:B------:R-:W-:-:S04]  /*36a0*/  @!P1 IADD3 R241, P6, R2, R244, RZ ;  /* 0x000000f402f19210 */ /* 0x000fc80007fde0ff */
[----:B------:R-:W-:Y:S02]  /*36b0*/  @!P1 LEA.HI.X.SX32 R244, R244, R5, 0x1, P6 ;  /* 0x00000005f4f49211 */ /* 0x000fe400030f0eff */
[----:B0-----:R-:W-:-:S04]  /*36c0*/  @!P1 LEA R14, P6, R241, R14, 0x2 ;  /* 0x0000000ef10e9211 */ /* 0x001fc800078c10ff */
[----:B------:R-:W-:Y:S01]  /*36d0*/  @!P1 LEA.HI.X R15, R241, R15, R244, 0x2, P6 ;  /* 0x0000000ff10f9211 */ /* 0x000fe200030f14f4 */
[----:B------:R-:W-:Y:S01]  /*36e0*/  IMAD.SHL.U32 R244, R250, 0x4, RZ ;  /* 0x00000004faf47824 */ /* 0x000fe200078e00ff */
[----:B------:R-:W-:Y:S01]  /*36f0*/  FSEL R107, R107, RZ, P2 ;  /* 0x000000ff6b6b7208 */ /* 0x000fe20001000000 */
[----:B------:R-:W0:Y:S03]  /*3700*/  @!P3 LDC.64 R240, c[0x0][0x248] ;  /* 0x00009200fff0bb82 */ /* 0x000e260000000a00 */
[----:B------:R-:W-:-:S13]  /*3710*/  ISETP.GE.OR P6, PT, R244, R4, P0 ;  /* 0x00000004f400720c */ /* 0x000fda00007c6670 */
[----:B------:R-:W3:Y:S01]  /*3720*/  @!P6 LDG.E R245, desc[UR36][R236.64] ;  /* 0x00000024ecf5e981 */ /* 0x000ee2000c1e1900 */
[----:B------:R-:W-:-:S06]  /*3730*/  FSEL R106, R106, RZ, P2 ;  /* 0x000000ff6a6a7208 */ /* 0x000fcc0001000000 */
[----:B------:R1:W3:Y:S02]  /*3740*/  @!P1 LDG.E.64 R106, desc[UR36][R14.64] ;  /* 0x000000240e6a9981 */ /* 0x0002e4000c1e1b00 */
[----:B-1----:R-:W2:Y:S02]  /*3750*/  @!P3 LDC R14, c[0x0][0x288] ;  /* 0x0000a200ff0ebb82 */ /* 0x002ea40000000800 */
[----:B--2---:R-:W-:-:S04]  /*3760*/  @!P3 IMAD R243, R243, R14, RZ ;  /* 0x0000000ef3f3b224 */ /* 0x004fc800078e02ff */
[----:B------:R-:W-:-:S04]  /*3770*/  @!P3 IMAD R243, R243, 0x90, RZ ;  /* 0x00000090f3f3b824 */ /* 0x000fc800078e02ff */
[----:B------:R-:W-:-:S05]  /*3780*/  @!P3 IMAD R243, R243, R11, R239 ;  /* 0x0000000bf3f3b224 */ /* 0x000fca00078e02ef */
[----:B------:R-:W-:-:S04]  /*3790*/  @!P3 IADD3 R14, P1, R2, R243, RZ ;  /* 0x000000f3020eb210 */ /* 0x000fc80007f3e0ff */
[----:B------:R-:W-:Y:S02]  /*37a0*/  @!P3 LEA.HI.X.SX32 R15, R243, R5, 0x1, P1 ;  /* 0x00000005f30fb211 */ /* 0x000fe400008f0eff */
[----:B0-----:R-:W-:-:S04]  /*37b0*/  @!P3 LEA R240, P1, R14, R240, 0x2 ;  /* 0x000000f00ef0b211 */ /* 0x001fc800078210ff */
[----:B------:R-:W-:Y:S02]  /*37c0*/  @!P3 LEA.HI.X R241, R14, R241, R15, 0x2, P1 ;  /* 0x000000f10ef1b211 */ /* 0x000fe400008f140f */
[----:B------:R-:W4:Y:S01]  /*37d0*/  @!P4 LDC R14, c[0x0][0x288] ;  /* 0x0000a200ff0ecb82 */ /* 0x000f220000000800 */
[----:B------:R-:W-:-:S04]  /*37e0*/  IMAD.IADD R239, R250, 0x1, R11 ;  /* 0x00000001faef7824 */ /* 0x000fc800078e020b */
[----:B------:R-:W-:-:S05]  /*37f0*/  IMAD.SHL.U32 R239, R239, 0x4, RZ ;  /* 0x00000004efef7824 */ /* 0x000fca00078e00ff */
[----:B------:R-:W-:Y:S01]  /*3800*/  ISETP.GE.OR P1, PT, R239, R4, P0 ;  /* 0x00000004ef00720c */ /* 0x000fe20000726670 */
[----:B----4-:R-:W-:-:S12]  /*3810*/  @!P4 IMAD R14, R238, R14, RZ ;  /* 0x0000000eee0ec224 */ /* 0x010fd800078e02ff */
[----:B------:R-:W2:Y:S01]  /*3820*/  @!P1 LDG.E R238, desc[UR36][R236.64] ;  /* 0x00000024ecee9981 */ /* 0x000ea2000c1e1900 */
[----:B------:R-:W-:-:S04]  /*3830*/  @!P4 IMAD R14, R14, 0x90, RZ ;  /* 0x000000900e0ec824 */ /* 0x000fc800078e02ff */
[----:B------:R-:W-:Y:S02]  /*3840*/  @!P4 IMAD R243, R14, R11, R10 ;  /* 0x0000000b0ef3c224 */ /* 0x000fe400078e020a */
[----:B------:R-:W0:Y:S01]  /*3850*/  @!P4 LDC.64 R14, c[0x0][0x248] ;  /* 0x00009200ff0ecb82 */ /* 0x000e220000000a00 */
[----:B------:R-:W-:Y:S02]  /*3860*/  FSEL R105, R105, RZ, P2 ;  /* 0x000000ff69697208 */ /* 0x000fe40001000000 */
[----:B------:R-:W-:-:S06]  /*3870*/  FSEL R104, R104, RZ, P2 ;  /* 0x000000ff68687208 */ /* 0x000fcc0001000000 */
[----:B------:R1:W4:Y:S01]  /*3880*/  @!P3 LDG.E.64 R104, desc[UR36][R240.64] ;  /* 0x00000024f068b981 */ /* 0x000322000c1e1b00 */
[----:B------:R-:W-:-:S04]  /*3890*/  @!P4 IADD3 R10, P3, R2, R243, RZ ;  /* 0x000000f3020ac210 */ /* 0x000fc80007f7e0ff */
[----:B------:R-:W-:Y:S01]  /*38a0*/  @!P4 LEA.HI.X.SX32 R243, R243, R5, 0x1, P3 ;  /* 0x00000005f3f3c211 */ /* 0x000fe200018f0eff */
[----:B-1----:R-:W-:Y:S01]  /*38b0*/  IMAD R240, R11, 0x13, R12 ;  /* 0x000000130bf07824 */ /* 0x002fe200078e020c */
[----:B0-----:R-:W-:-:S04]  /*38c0*/  @!P4 LEA R14, P3, R10, R14, 0x2 ;  /* 0x0000000e0a0ec211 */ /* 0x001fc800078610ff */
[----:B------:R-:W-:Y:S02]  /*38d0*/  @!P4 LEA.HI.X R15, R10, R15, R243, 0x2, P3 ;  /* 0x0000000f0a0fc211 */ /* 0x000fe400018f14f3 */
[----:B------:R-:W-:-:S04]  /*38e0*/  SHF.L.U32 R10, R240, 0x2, RZ ;  /* 0x00000002f00a7819 */ /* 0x000fc800000006ff */
[----:B------:R-:W-:Y:S02]  /*38f0*/  ISETP.GE.OR P3, PT, R10, R4, P0 ;  /* 0x000000040a00720c */ /* 0x000fe40000766670 */
[----:B------:R-:W-:Y:S02]  /*3900*/  FSEL R103, R103, RZ, P2 ;  /* 0x000000ff67677208 */ /* 0x000fe40001000000 */
[----:B------:R-:W-:-:S06]  /*3910*/  FSEL R102, R102, RZ, P2 ;  /* 0x000000ff66667208 */ /* 0x000fcc0001000000 */
[----:B------:R0:W4:Y:S04]  /*3920*/  @!P4 LDG.E.64 R102, desc[UR36][R14.64] ;  /* 0x000000240e66c981 */ /* 0x000128000c1e1b00 */
[----:B------:R-:W4:Y:S01]  /*3930*/  @!P3 LDG.E R243, desc[UR36][R236.64] ;  /* 0x00000024ecf3b981 */ /* 0x000f22000c1e1900 */
[----:B0-----:R-:W0:Y:S01]  /*3940*/  @!P5 LDC R14, c[0x0][0x288] ;  /* 0x0000a200ff0edb82 */ /* 0x001e220000000800 */
[----:B------:R-:W-:-:S07]  /*3950*/  IMAD.IADD R250, R240, 0x1, R11 ;  /* 0x00000001f0fa7824 */ /* 0x000fce00078e020b */
[----:B------:R-:W3:Y:S01]  /*3960*/  @!P6 LDC R240, c[0x0][0x288] ;  /* 0x0000a200fff0eb82 */ /* 0x000ee20000000800 */
[----:B0-----:R-:W-:-:S07]  /*3970*/  @!P5 IMAD R242, R242, R14, RZ ;  /* 0x0000000ef2f2d224 */ /* 0x001fce00078e02ff */
[----:B------:R-:W0:Y:S01]  /*3980*/  @!P5 LDC.64 R14, c[0x0][0x248] ;  /* 0x00009200ff0edb82 */ /* 0x000e220000000a00 */
        /* <DEDUP_REMOVED lines=8> */
[----:B------:R-:W4:Y:S01]  /*3a10*/  @!P4 LDG.E R242, desc[UR36][R236.64] ;  /* 0x00000024ecf2c981 */ /* 0x000f22000c1e1900 */
[----:B------:R-:W-:Y:S02]  /*3a20*/  FSEL R101, R101, RZ, P2 ;  /* 0x000000ff65657208 */ /* 0x000fe40001000000 */
[----:B------:R-:W-:-:S06]  /*3a30*/  FSEL R100, R100, RZ, P2 ;  /* 0x000000ff64647208 */ /* 0x000fcc0001000000 */
[----:B------:R0:W4:Y:S01]  /*3a40*/  @!P5 LDG.E.64 R100, desc[UR36][R14.64] ;  /* 0x000000240e64d981 */ /* 0x000122000c1e1b00 */
[----:B---3--:R-:W-:Y:S02]  /*3a50*/  @!P6 IMAD R245, R245, R240, RZ ;  /* 0x000000f0f5f5e224 */ /* 0x008fe400078e02ff */
[----:B------:R-:W1:Y:S02]  /*3a60*/  @!P6 LDC.64 R240, c[0x0][0x248] ;  /* 0x00009200fff0eb82 */ /* 0x000e640000000a00 */
[----:B------:R-:W-:-:S04]  /*3a70*/  @!P6 IMAD R245, R245, 0x90, RZ ;  /* 0x00000090f5f5e824 */ /* 0x000fc800078e02ff */
[----:B------:R-:W-:Y:S02]  /*3a80*/  @!P6 IMAD R245, R245, R11, R244 ;  /* 0x0000000bf5f5e224 */ /* 0x000fe400078e02f4 */
[----:B------:R-:W2:Y:S03]  /*3a90*/  @!P1 LDC R244, c[0x0][0x288] ;  /* 0x0000a200fff49b82 */ /* 0x000ea60000000800 */
[----:B0-----:R-:W-:-:S04]  /*3aa0*/  @!P6 IADD3 R14, P5, R2, R245, RZ ;  /* 0x000000f5020ee210 */ /* 0x001fc80007fbe0ff */
[----:B------:R-:W-:Y:S02]  /*3ab0*/  @!P6 LEA.HI.X.SX32 R15, R245, R5, 0x1, P5 ;  /* 0x00000005f50fe211 */ /* 0x000fe400028f0eff */
[----:B-1----:R-:W-:-:S04]  /*3ac0*/  @!P6 LEA R240, P5, R14, R240, 0x2 ;  /* 0x000000f00ef0e211 */ /* 0x002fc800078a10ff */
[----:B------:R-:W-:Y:S01]  /*3ad0*/  @!P6 LEA.HI.X R241, R14, R241, R15, 0x2, P5 ;  /* 0x000000f10ef1e211 */ /* 0x000fe200028f140f */
[----:B------:R-:W-:-:S04]  /*3ae0*/  IMAD.IADD R15, R250, 0x1, R11 ;  /* 0x00000001fa0f7824 */ /* 0x000fc800078e020b */
[----:B------:R-:W-:-:S05]  /*3af0*/  IMAD.SHL.U32 R15, R15, 0x4, RZ ;  /* 0x000000040f0f7824 */ /* 0x000fca00078e00ff */
[----:B------:R-:W-:-:S13]  /*3b00*/  ISETP.GE.OR P5, PT, R15, R4, P0 ;  /* 0x000000040f00720c */ /* 0x000fda00007a6670 */
[----:B------:R-:W3:Y:S01]  /*3b10*/  @!P5 LDG.E R14, desc[UR36][R236.64] ;  /* 0x00000024ec0ed981 */ /* 0x000ee2000c1e1900 */
[----:B------:R-:W-:Y:S02]  /*3b20*/  FSEL R99, R99, RZ, P2 ;  /* 0x000000ff63637208 */ /* 0x000fe40001000000 */
[----:B------:R-:W-:-:S06]  /*3b30*/  FSEL R98, R98, RZ, P2 ;  /* 0x000000ff62627208 */ /* 0x000fcc0001000000 */
[----:B------:R0:W3:Y:S01]  /*3b40*/  @!P6 LDG.E.64 R98, desc[UR36][R240.64] ;  /* 0x00000024f062e981 */ /* 0x0000e2000c1e1b00 */
[----:B------:R-:W-:Y:S02]  /*3b50*/  FSEL R97, R97, RZ, P2 ;  /* 0x000000ff61617208 */ /* 0x000fe40001000000 */
[----:B------:R-:W-:Y:S01]  /*3b60*/  FSEL R96, R96, RZ, P2 ;  /* 0x000000ff60607208 */ /* 0x000fe20001000000 */
[----:B--2---:R-:W-:-:S04]  /*3b70*/  @!P1 IMAD R238, R238, R244, RZ ;  /* 0x000000f4eeee9224 */ /* 0x004fc800078e02ff */
[----:B------:R-:W-:-:S04]  /*3b80*/  @!P1 IMAD R238, R238, 0x90, RZ ;  /* 0x00000090eeee9824 */ /* 0x000fc800078e02ff */
[----:B------:R-:W-:Y:S02]  /*3b90*/  @!P1 IMAD R244, R238, R11, R239 ;  /* 0x0000000beef49224 */ /* 0x000fe400078e02ef */
[----:B------:R-:W1:Y:S03]  /*3ba0*/  @!P1 LDC.64 R238, c[0x0][0x248] ;  /* 0x00009200ffee9b82 */ /* 0x000e660000000a00 */
[----:B0-----:R-:W-:-:S04]  /*3bb0*/  @!P1 IADD3 R240, P6, R2, R244, RZ ;  /* 0x000000f402f09210 */ /* 0x001fc80007fde0ff */
[----:B------:R-:W-:Y:S02]  /*3bc0*/  @!P1 LEA.HI.X.SX32 R244, R244, R5, 0x1, P6 ;  /* 0x00000005f4f49211 */ /* 0x000fe400030f0eff */
[----:B-1----:R-:W-:-:S04]  /*3bd0*/  @!P1 LEA R238, P6, R240, R238, 0x2 ;  /* 0x000000eef0ee9211 */ /* 0x002fc800078c10ff */
[----:B------:R-:W-:Y:S02]  /*3be0*/  @!P1 LEA.HI.X R239, R240, R239, R244, 0x2, P6 ;  /* 0x000000eff0ef9211 */ /* 0x000fe400030f14f4 */
[----:B------:R-:W4:Y:S01]  /*3bf0*/  @!P3 LDC R244, c[0x0][0x288] ;  /* 0x0000a200fff4bb82 */ /* 0x000f220000000800 */
[----:B------:R-:W-:Y:S02]  /*3c00*/  IMAD R240, R11, 0x16, R12 ;  /* 0x000000160bf07824 */ /* 0x000fe400078e020c */
[----:B------:R0:W2:Y:S02]  /*3c10*/  @!P1 LDG.E.64 R96, desc[UR36][R238.64] ;  /* 0x00000024ee609981 */ /* 0x0000a4000c1e1b00 */
[----:B------:R-:W-:-:S05]  /*3c20*/  IMAD.SHL.U32 R241, R240, 0x4, RZ ;  /* 0x00000004f0f17824 */ /* 0x000fca00078e00ff */
[----:B------:R-:W-:Y:S01]  /*3c30*/  ISETP.GE.OR P6, PT, R241, R4, P0 ;  /* 0x00000004f100720c */ /* 0x000fe200007c6670 */
[----:B0-----:R-:W0:Y:S01]  /*3c40*/  @!P3 LDC.64 R238, c[0x0][0x248] ;  /* 0x00009200ffeebb82 */ /* 0x001e220000000a00 */
[----:B----4-:R-:W-:-:S11]  /*3c50*/  @!P3 IMAD R244, R243, R244, RZ ;  /* 0x000000f4f3f4b224 */ /* 0x010fd600078e02ff */
[----:B------:R-:W4:Y:S01]  /*3c60*/  @!P6 LDG.E R243, desc[UR36][R236.64] ;  /* 0x00000024ecf3e981 */ /* 0x000f22000c1e1900 */
[----:B------:R-:W-:-:S04]  /*3c70*/  @!P3 IMAD R244, R244, 0x90, RZ ;  /* 0x00000090f4f4b824 */ /* 0x000fc800078e02ff */
[----:B------:R-:W-:-:S05]  /*3c80*/  @!P3 IMAD R244, R244, R11, R10 ;  /* 0x0000000bf4f4b224 */ /* 0x000fca00078e020a */
[----:B------:R-:W-:-:S04]  /*3c90*/  @!P3 IADD3 R10, P1, R2, R244, RZ ;  /* 0x000000f4020ab210 */ /* 0x000fc80007f3e0ff */
[----:B------:R-:W-:Y:S02]  /*3ca0*/  @!P3 LEA.HI.X.SX32 R244, R244, R5, 0x1, P1 ;  /* 0x00000005f4f4b211 */ /* 0x000fe400008f0eff */
[----:B0-----:R-:W-:-:S04]  /*3cb0*/  @!P3 LEA R238, P1, R10, R238, 0x2 ;  /* 0x000000ee0aeeb211 */ /* 0x001fc800078210ff */
[----:B------:R-:W-:Y:S01]  /*3cc0*/  @!P3 LEA.HI.X R239, R10, R239, R244, 0x2, P1 ;  /* 0x000000ef0aefb211 */ /* 0x000fe200008f14f4 */
[----:B------:R-:W-:-:S05]  /*3cd0*/  IMAD.IADD R244, R240, 0x1, R11 ;  /* 0x00000001f0f47824 */ /* 0x000fca00078e020b */
[----:B------:R-:W-:-:S04]  /*3ce0*/  SHF.L.U32 R10, R244, 0x2, RZ ;  /* 0x00000002f40a7819 */ /* 0x000fc800000006ff */
[----:B------:R-:W-:Y:S02]  /*3cf0*/  ISETP.GE.OR P1, PT, R10, R4, P0 ;  /* 0x000000040a00720c */ /* 0x000fe40000726670 */
[----:B------:R-:W-:Y:S02]  /*3d00*/  FSEL R95, R95, RZ, P2 ;  /* 0x000000ff5f5f7208 */ /* 0x000fe40001000000 */
[----:B------:R-:W-:-:S06]  /*3d10*/  FSEL R94, R94, RZ, P2 ;  /* 0x000000ff5e5e7208 */ /* 0x000fcc0001000000 */
[----:B------:R0:W2:Y:S04]  /*3d20*/  @!P3 LDG.E.64 R94, desc[UR36][R238.64] ;  /* 0x00000024ee5eb981 */ /* 0x0000a8000c1e1b00 */
[----:B------:R-:W2:Y:S01]  /*3d30*/  @!P1 LDG.E R240, desc[UR36][R236.64] ;  /* 0x00000024ecf09981 */ /* 0x000ea2000c1e1900 */
[----:B0-----:R-:W0:Y:S02]  /*3d40*/  @!P4 LDC R238, c[0x0][0x288] ;  /* 0x0000a200ffeecb82 */ /* 0x001e240000000800 */
[----:B0-----:R-:W-:-:S06]  /*3d50*/  @!P4 IMAD R242, R242, R238, RZ ;  /* 0x000000eef2f2c224 */ /* 0x001fcc00078e02ff */
[----:B------:R-:W0:Y:S01]  /*3d60*/  @!P4 LDC.64 R238, c[0x0][0x248] ;  /* 0x00009200ffeecb82 */ /* 0x000e220000000a00 */
[----:B------:R-:W-:-:S04]  /*3d70*/  @!P4 IMAD R242, R242, 0x90, RZ ;  /* 0x00000090f2f2c824 */ /* 0x000fc800078e02ff */
[----:B------:R-:W-:-:S05]  /*3d80*/  @!P4 IMAD R242, R242, R11, R13 ;  /* 0x0000000bf2f2c224 */ /* 0x000fca00078e020d */
[----:B------:R-:W-:-:S04]  /*3d90*/  @!P4 IADD3 R13, P3, R2, R242, RZ ;  /* 0x000000f2020dc210 */ /* 0x000fc80007f7e0ff */
[----:B------:R-:W-:Y:S02]  /*3da0*/  @!P4 LEA.HI.X.SX32 R242, R242, R5, 0x1, P3 ;  /* 0x00000005f2f2c211 */ /* 0x000fe400018f0eff */
[----:B0-----:R-:W-:-:S04]  /*3db0*/  @!P4 LEA R238, P3, R13, R238, 0x2 ;  /* 0x000000ee0deec211 */ /* 0x001fc800078610ff */
[----:B------:R-:W-:Y:S01]  /*3dc0*/  @!P4 LEA.HI.X R239, R13, R239, R242, 0x2, P3 ;  /* 0x000000ef0defc211 */ /* 0x000fe200018f14f2 */
[----:B------:R-:W-:Y:S02]  /*3dd0*/  IMAD.IADD R242, R244, 0x1, R11 ;  /* 0x00000001f4f27824 */ /* 0x000fe400078e020b */
[----:B------:R-:W3:Y:S02]  /*3de0*/  @!P5 LDC R244, c[0x0][0x288] ;  /* 0x0000a200fff4db82 */ /* 0x000ee40000000800 */
[----:B------:R-:W-:-:S05]  /*3df0*/  IMAD.SHL.U32 R242, R242, 0x4, RZ ;  /* 0x00000004f2f27824 */ /* 0x000fca00078e00ff */
[----:B------:R-:W-:-:S13]  /*3e00*/  ISETP.GE.OR P3, PT, R242, R4, P0 ;  /* 0x00000004f200720c */ /* 0x000fda0000766670 */
[----:B------:R-:W2:Y:S01]  /*3e10*/  @!P3 LDG.E R13, desc[UR36][R236.64] ;  /* 0x00000024ec0db981 */ /* 0x000ea2000c1e1900 */
[----:B------:R-:W-:Y:S02]  /*3e20*/  FSEL R93, R93, RZ, P2 ;  /* 0x000000ff5d5d7208 */ /* 0x000fe40001000000 */
[----:B------:R-:W-:-:S06]  /*3e30*/  FSEL R92, R92, RZ, P2 ;  /* 0x000000ff5c5c7208 */ /* 0x000fcc0001000000 */
[----:B------:R0:W2:Y:S01]  /*3e40*/  @!P4 LDG.E.64 R92, desc[UR36][R238.64] ;  /* 0x00000024ee5cc981 */ /* 0x0000a2000c1e1b00 */
        /* <DEDUP_REMOVED lines=15> */
[----:B0-----:R-:W4:Y:S01]  /*3f40*/  @!P6 LDC R14, c[0x0][0x288] ;  /* 0x0000a200ff0eeb82 */ /* 0x001f220000000800 */
[----:B------:R-:W-:Y:S02]  /*3f50*/  FSEL R89, R89, RZ, P2 ;  /* 0x000000ff59597208 */ /* 0x000fe40001000000 */
[----:B------:R-:W-:Y:S01]  /*3f60*/  FSEL R88, R88, RZ, P2 ;  /* 0x000000ff58587208 */ /* 0x000fe20001000000 */
[----:B----4-:R-:W-:-:S04]  /*3f70*/  @!P6 IMAD R243, R243, R14, RZ ;  /* 0x0000000ef3f3e224 */ /* 0x010fc800078e02ff */
[----:B------:R-:W0:Y:S01]  /*3f80*/  @!P6 LDC.64 R14, c[0x0][0x248] ;  /* 0x00009200ff0eeb82 */ /* 0x000e220000000a00 */
[----:B------:R-:W-:-:S04]  /*3f90*/  @!P6 IMAD R243, R243, 0x90, RZ ;  /* 0x00000090f3f3e824 */ /* 0x000fc800078e02ff */
[----:B------:R-:W-:-:S05]  /*3fa0*/  @!P6 IMAD R241, R243, R11, R241 ;  /* 0x0000000bf3f1e224 */ /* 0x000fca00078e02f1 */
[----:B------:R-:W-:-:S04]  /*3fb0*/  @!P6 IADD3 R239, P5, R2, R241, RZ ;  /* 0x000000f102efe210 */ /* 0x000fc80007fbe0ff */
[----:B------:R-:W-:Y:S02]  /*3fc0*/  @!P6 LEA.HI.X.SX32 R241, R241, R5, 0x1, P5 ;  /* 0x00000005f1f1e211 */ /* 0x000fe400028f0eff */
[----:B0-----:R-:W-:-:S04]  /*3fd0*/  @!P6 LEA R14, P5, R239, R14, 0x2 ;  /* 0x0000000eef0ee211 */ /* 0x001fc800078a10ff */
[----:B------:R-:W-:Y:S02]  /*3fe0*/  @!P6 LEA.HI.X R15, R239, R15, R241, 0x2, P5 ;  /* 0x0000000fef0fe211 */ /* 0x000fe400028f14f1 */
[----:B------:R-:W2:Y:S01]  /*3ff0*/  @!P1 LDC R241, c[0x0][0x288] ;  /* 0x0000a200fff19b82 */ /* 0x000ea20000000800 */
[----:B------:R-:W-:Y:S02]  /*4000*/  IMAD.IADD R239, R238, 0x1, R11 ;  /* 0x00000001eeef7824 */ /* 0x000fe400078e020b */
[----:B------:R2:W4:Y:S02]  /*4010*/  @!P6 LDG.E.64 R88, desc[UR36][R14.64] ;  /* 0x000000240e58e981 */ /* 0x000524000c1e1b00 */
[----:B------:R-:W-:-:S05]  /*4020*/  IMAD.SHL.U32 R238, R239, 0x4, RZ ;  /* 0x00000004efee7824 */ /* 0x000fca00078e00ff */
[----:B------:R-:W-:-:S13]  /*4030*/  ISETP.GE.OR P5, PT, R238, R4, P0 ;  /* 0x00000004ee00720c */ /* 0x000fda00007a6670 */
[----:B------:R-:W4:Y:S01]  /*4040*/  @!P5 LDG.E R243, desc[UR36][R236.64] ;  /* 0x00000024ecf3d981 */ /* 0x000f22000c1e1900 */
[----:B--2---:R-:W-:Y:S02]  /*4050*/  @!P1 IMAD R14, R240, R241, RZ ;  /* 0x000000f1f00e9224 */ /* 0x004fe400078e02ff */
        /* <DEDUP_REMOVED lines=11> */
[----:B------:R-:W2:Y:S01]  /*4110*/  @!P6 LDG.E R239, desc[UR36][R236.64] ;  /* 0x00000024ecefe981 */ /* 0x000ea2000c1e1900 */
[----:B------:R-:W-:Y:S02]  /*4120*/  FSEL R87, R87, RZ, P2 ;  /* 0x000000ff57577208 */ /* 0x000fe40001000000 */
[----:B------:R-:W-:-:S06]  /*4130*/  FSEL R86, R86, RZ, P2 ;  /* 0x000000ff56567208 */ /* 0x000fcc0001000000 */
[----:B------:R1:W2:Y:S01]  /*4140*/  @!P1 LDG.E.64 R86, desc[UR36][R240.64] ;  /* 0x00000024f0569981 */ /* 0x0002a2000c1e1b00 */
[----:B0-----:R-:W-:Y:S01]  /*4150*/  @!P3 IMAD R13, R13, R14, RZ ;  /* 0x0000000e0d0db224 */ /* 0x001fe200078e02ff */
[----:B-1----:R-:W3:Y:S08]  /*4160*/  @!P4 LDC R241, c[0x0][0x288] ;  /* 0x0000a200fff1cb82 */ /* 0x002ef00000000800 */
[----:B------:R-:W0:Y:S01]  /*4170*/  @!P3 LDC.64 R14, c[0x0][0x248] ;  /* 0x00009200ff0ebb82 */ /* 0x000e220000000a00 */
[----:B------:R-:W-:-:S04]  /*4180*/  @!P3 IMAD R13, R13, 0x90, RZ ;  /* 0x000000900d0db824 */ /* 0x000fc800078e02ff */
[----:B------:R-:W-:-:S05]  /*4190*/  @!P3 IMAD R242, R13, R11, R242 ;  /* 0x0000000b0df2b224 */ /* 0x000fca00078e02f2 */
        /* <DEDUP_REMOVED lines=9> */
[----:B------:R0:W2:Y:S04]  /*4230*/  @!P3 LDG.E.64 R84, desc[UR36][R14.64] ;  /* 0x000000240e54b981 */ /* 0x0000a8000c1e1b00 */
[----:B------:R-:W2:Y:S01]  /*4240*/  @!P1 LDG.E R242, desc[UR36][R236.64] ;  /* 0x00000024ecf29981 */ /* 0x000ea2000c1e1900 */
        /* <DEDUP_REMOVED lines=16> */
[----:B-1----:R-:W4:Y:S01]  /*4350*/  @!P5 LDC R14, c[0x0][0x288] ;  /* 0x0000a200ff0edb82 */ /* 0x002f220000000800 */
[----:B------:R-:W-:Y:S01]  /*4360*/  FSEL R81, R81, RZ, P2 ;  /* 0x000000ff51517208 */ /* 0x000fe20001000000 */
[----:B----4-:R-:W-:-:S04]  /*4370*/  @!P5 IMAD R243, R243, R14, RZ ;  /* 0x0000000ef3f3d224 */ /* 0x010fc800078e02ff */
[----:B------:R-:W-:-:S04]  /*4380*/  @!P5 IMAD R243, R243, 0x90, RZ ;  /* 0x00000090f3f3d824 */ /* 0x000fc800078e02ff */
[----:B------:R-:W-:-:S05]  /*4390*/  @!P5 IMAD R243, R243, R11, R238 ;  /* 0x0000000bf3f3d224 */ /* 0x000fca00078e02ee */
[----:B------:R-:W-:-:S04]  /*43a0*/  @!P5 IADD3 R14, P4, R2, R243, RZ ;  /* 0x000000f3020ed210 */ /* 0x000fc80007f9e0ff */
[----:B------:R-:W-:Y:S02]  /*43b0*/  @!P5 LEA.HI.X.SX32 R15, R243, R5, 0x1, P4 ;  /* 0x00000005f30fd211 */ /* 0x000fe400020f0eff */
[----:B0-----:R-:W-:-:S04]  /*43c0*/  @!P5 LEA R240, P4, R14, R240, 0x2 ;  /* 0x000000f00ef0d211 */ /* 0x001fc800078810ff */
[----:B------:R-:W-:Y:S02]  /*43d0*/  @!P5 LEA.HI.X R241, R14, R241, R15, 0x2, P4 ;  /* 0x000000f10ef1d211 */ /* 0x000fe400020f140f */
[----:B------:R-:W2:Y:S01]  /*43e0*/  @!P6 LDC R14, c[0x0][0x288] ;  /* 0x0000a200ff0eeb82 */ /* 0x000ea20000000800 */
[----:B------:R-:W-:-:S04]  /*43f0*/  IMAD.IADD R238, R250, 0x1, R11 ;  /* 0x00000001faee7824 */ /* 0x000fc800078e020b */
[----:B------:R-:W-:-:S05]  /*4400*/  IMAD.SHL.U32 R238, R238, 0x4, RZ ;  /* 0x00000004eeee7824 */ /* 0x000fca00078e00ff */
[----:B------:R-:W-:Y:S01]  /*4410*/  ISETP.GE.OR P4, PT, R238, R4, P0 ;  /* 0x00000004ee00720c */ /* 0x000fe20000786670 */
[----:B--2---:R-:W-:-:S12]  /*4420*/  @!P6 IMAD R14, R239, R14, RZ ;  /* 0x0000000eef0ee224 */ /* 0x004fd800078e02ff */
[----:B------:R-:W2:Y:S01]  /*4430*/  @!P4 LDG.E R239, desc[UR36][R236.64] ;  /* 0x00000024ecefc981 */ /* 0x000ea2000c1e1900 */
[----:B------:R-:W-:-:S04]  /*4440*/  @!P6 IMAD R14, R14, 0x90, RZ ;  /* 0x000000900e0ee824 */ /* 0x000fc800078e02ff */
[----:B------:R-:W-:Y:S02]  /*4450*/  @!P6 IMAD R243, R14, R11, R10 ;  /* 0x0000000b0ef3e224 */ /* 0x000fe400078e020a */
[----:B------:R-:W0:Y:S01]  /*4460*/  @!P6 LDC.64 R14, c[0x0][0x248] ;  /* 0x00009200ff0eeb82 */ /* 0x000e220000000a00 */
[----:B------:R-:W-:-:S06]  /*4470*/  FSEL R80, R80, RZ, P2 ;  /* 0x000000ff50507208 */ /* 0x000fcc0001000000 */
[----:B------:R1:W4:Y:S01]  /*4480*/  @!P5 LDG.E.64 R80, desc[UR36][R240.64] ;  /* 0x00000024f050d981 */ /* 0x000322000c1e1b00 */
[----:B------:R-:W-:-:S04]  /*4490*/  @!P6 IADD3 R10, P5, R2, R243, RZ ;  /* 0x000000f3020ae210 */ /* 0x000fc80007fbe0ff */
[----:B------:R-:W-:Y:S01]  /*44a0*/  @!P6 LEA.HI.X.SX32 R243, R243, R5, 0x1, P5 ;  /* 0x00000005f3f3e211 */ /* 0x000fe200028f0eff */
[----:B-1----:R-:W-:Y:S01]  /*44b0*/  IMAD R240, R11, 0x1f, R12 ;  /* 0x0000001f0bf07824 */ /* 0x002fe200078e020c */
[----:B------:R-:W1:Y:S01]  /*44c0*/  @!P1 LDC R241, c[0x0][0x288] ;  /* 0x0000a200fff19b82 */ /* 0x000e620000000800 */
[----:B0-----:R-:W-:-:S04]  /*44d0*/  @!P6 LEA R14, P5, R10, R14, 0x2 ;  /* 0x0000000e0a0ee211 */ /* 0x001fc800078a10ff */
[----:B------:R-:W-:Y:S01]  /*44e0*/  @!P6 LEA.HI.X R15, R10, R15, R243, 0x2, P5 ;  /* 0x0000000f0a0fe211 */ /* 0x000fe200028f14f3 */
[----:B------:R-:W-:-:S05]  /*44f0*/  IMAD.SHL.U32 R10, R240, 0x4, RZ ;  /* 0x00000004f00a7824 */ /* 0x000fca00078e00ff */
[----:B------:R-:W-:-:S13]  /*4500*/  ISETP.GE.OR P5, PT, R10, R4, P0 ;  /* 0x000000040a00720c */ /* 0x000fda00007a6670 */
[----:B------:R-:W4:Y:S01]  /*4510*/  @!P5 LDG.E R243, desc[UR36][R236.64] ;  /* 0x00000024ecf3d981 */ /* 0x000f22000c1e1900 */
[----:B------:R-:W-:Y:S02]  /*4520*/  FSEL R79, R79, RZ, P2 ;  /* 0x000000ff4f4f7208 */ /* 0x000fe40001000000 */
[----:B------:R-:W-:-:S06]  /*4530*/  FSEL R78, R78, RZ, P2 ;  /* 0x000000ff4e4e7208 */ /* 0x000fcc0001000000 */
[----:B------:R0:W4:Y:S02]  /*4540*/  @!P6 LDG.E.64 R78, desc[UR36][R14.64] ;  /* 0x000000240e4ee981 */ /* 0x000124000c1e1b00 */
[----:B0-----:R-:W0:Y:S01]  /*4550*/  @!P1 LDC.64 R14, c[0x0][0x248] ;  /* 0x00009200ff0e9b82 */ /* 0x001e220000000a00 */
[----:B-1----:R-:W-:-:S04]  /*4560*/  @!P1 IMAD R241, R242, R241, RZ ;  /* 0x000000f1f2f19224 */ /* 0x002fc800078e02ff */
[----:B------:R-:W-:-:S04]  /*4570*/  @!P1 IMAD R241, R241, 0x90, RZ ;  /* 0x00000090f1f19824 */ /* 0x000fc800078e02ff */
[----:B------:R-:W-:-:S05]  /*4580*/  @!P1 IMAD R241, R241, R11, R13 ;  /* 0x0000000bf1f19224 */ /* 0x000fca00078e020d */
[----:B------:R-:W-:Y:S02]  /*4590*/  @!P1 IADD3 R13, P6, R2, R241, RZ ;  /* 0x000000f1020d9210 */ /* 0x000fe40007fde0ff */
[----:B------:R-:W-:Y:S02]  /*45a0*/  IADD3 R250, R240, R11, RZ ;  /* 0x0000000bf0fa7210 */ /* 0x000fe40007ffe0ff */
[----:B------:R-:W-:Y:S01]  /*45b0*/  @!P1 LEA.HI.X.SX32 R241, R241, R5, 0x1, P6 ;  /* 0x00000005f1f19211 */ /* 0x000fe200030f0eff */
[----:B------:R-:W3:Y:S01]  /*45c0*/  @!P3 LDC R240, c[0x0][0x288] ;  /* 0x0000a200fff0bb82 */ /* 0x000ee20000000800 */
        /* <DEDUP_REMOVED lines=15> */
[----:B------:R-:W-:Y:S01]  /*46c0*/  FSEL R75, R75, RZ, P2 ;  /* 0x000000ff4b4b7208 */ /* 0x000fe20001000000 */
[----:B------:R-:W0:Y:S01]  /*46d0*/  @!P6 LDC R245, c[0x0][0x288] ;  /* 0x0000a200fff5eb82 */ /* 0x000e220000000800 */
[----:B-1----:R-:W-:-:S04]  /*46e0*/  @!P3 LEA R240, P1, R14, R240, 0x2 ;  /* 0x000000f00ef0b211 */ /* 0x002fc800078210ff */
[----:B------:R-:W-:Y:S01]  /*46f0*/  @!P3 LEA.HI.X R241, R14, R241, R15, 0x2, P1 ;  /* 0x000000f10ef1b211 */ /* 0x000fe200008f140f */
[----:B------:R-:W-:-:S04]  /*4700*/  IMAD.IADD R14, R250, 0x1, R11 ;  /* 0x00000001fa0e7824 */ /* 0x000fc800078e020b */
[----:B------:R-:W-:-:S05]  /*4710*/  IMAD.SHL.U32 R14, R14, 0x4, RZ ;  /* 0x000000040e0e7824 */ /* 0x000fca00078e00ff */
[----:B------:R-:W-:-:S13]  /*4720*/  ISETP.GE.OR P1, PT, R14, R4, P0 ;  /* 0x000000040e00720c */ /* 0x000fda0000726670 */
[----:B------:R-:W3:Y:S01]  /*4730*/  @!P1 LDG.E R15, desc[UR36][R236.64] ;  /* 0x00000024ec0f9981 */ /* 0x000ee2000c1e1900 */
[----:B------:R-:W-:-:S06]  /*4740*/  FSEL R74, R74, RZ, P2 ;  /* 0x000000ff4a4a7208 */ /* 0x000fcc0001000000 */
[----:B------:R1:W3:Y:S01]  /*4750*/  @!P3 LDG.E.64 R74, desc[UR36][R240.64] ;  /* 0x00000024f04ab981 */ /* 0x0002e2000c1e1b00 */
[----:B------:R-:W-:Y:S02]  /*4760*/  FSEL R73, R73, RZ, P2 ;  /* 0x000000ff49497208 */ /* 0x000fe40001000000 */
[----:B------:R-:W-:Y:S01]  /*4770*/  FSEL R72, R72, RZ, P2 ;  /* 0x000000ff48487208 */ /* 0x000fe20001000000 */
[----:B--2---:R-:W-:-:S04]  /*4780*/  @!P4 IMAD R239, R239, R244, RZ ;  /* 0x000000f4efefc224 */ /* 0x004fc800078e02ff */
[----:B------:R-:W-:-:S04]  /*4790*/  @!P4 IMAD R239, R239, 0x90, RZ ;  /* 0x00000090efefc824 */ /* 0x000fc800078e02ff */
[----:B------:R-:W-:Y:S02]  /*47a0*/  @!P4 IMAD R244, R239, R11, R238 ;  /* 0x0000000beff4c224 */ /* 0x000fe400078e02ee */
[----:B------:R-:W2:Y:S03]  /*47b0*/  @!P4 LDC.64 R238, c[0x0][0x248] ;  /* 0x00009200ffeecb82 */ /* 0x000ea60000000a00 */
[----:B-1----:R-:W-:-:S04]  /*47c0*/  @!P4 IADD3 R240, P3, R2, R244, RZ ;  /* 0x000000f402f0c210 */ /* 0x002fc80007f7e0ff */
[----:B------:R-:W-:Y:S02]  /*47d0*/  @!P4 LEA.HI.X.SX32 R244, R244, R5, 0x1, P3 ;  /* 0x00000005f4f4c211 */ /* 0x000fe400018f0eff */
[----:B--2---:R-:W-:-:S04]  /*47e0*/  @!P4 LEA R238, P3, R240, R238, 0x2 ;  /* 0x000000eef0eec211 */ /* 0x004fc800078610ff */
[----:B------:R-:W-:Y:S02]  /*47f0*/  @!P4 LEA.HI.X R239, R240, R239, R244, 0x2, P3 ;  /* 0x000000eff0efc211 */ /* 0x000fe400018f14f4 */
[----:B------:R-:W4:Y:S01]  /*4800*/  @!P5 LDC R244, c[0x0][0x288] ;  /* 0x0000a200fff4db82 */ /* 0x000f220000000800 */
[----:B------:R-:W-:Y:S02]  /*4810*/  IMAD R240, R11, 0x22, R12 ;  /* 0x000000220bf07824 */ /* 0x000fe400078e020c */
[----:B------:R1:W2:Y:S02]  /*4820*/  @!P4 LDG.E.64 R72, desc[UR36][R238.64] ;  /* 0x00000024ee48c981 */ /* 0x0002a4000c1e1b00 */
[----:B------:R-:W-:-:S05]  /*4830*/  IMAD.SHL.U32 R241, R240, 0x4, RZ ;  /* 0x00000004f0f17824 */ /* 0x000fca00078e00ff */
[----:B------:R-:W-:Y:S01]  /*4840*/  ISETP.GE.OR P3, PT, R241, R4, P0 ;  /* 0x00000004f100720c */ /* 0x000fe20000766670 */
[----:B-1----:R-:W1:Y:S01]  /*4850*/  @!P5 LDC.64 R238, c[0x0][0x248] ;  /* 0x00009200ffeedb82 */ /* 0x002e620000000a00 */
[----:B----4-:R-:W-:-:S11]  /*4860*/  @!P5 IMAD R244, R243, R244, RZ ;  /* 0x000000f4f3f4d224 */ /* 0x010fd600078e02ff */
[----:B------:R-:W4:Y:S01]  /*4870*/  @!P3 LDG.E R243, desc[UR36][R236.64] ;  /* 0x00000024ecf3b981 */ /* 0x000f22000c1e1900 */
[----:B------:R-:W-:-:S04]  /*4880*/  @!P5 IMAD R244, R244, 0x90, RZ ;  /* 0x00000090f4f4d824 */ /* 0x000fc800078e02ff */
[----:B------:R-:W-:-:S05]  /*4890*/  @!P5 IMAD R244, R244, R11, R10 ;  /* 0x0000000bf4f4d224 */ /* 0x000fca00078e020a */
[----:B------:R-:W-:-:S04]  /*48a0*/  @!P5 IADD3 R10, P4, R2, R244, RZ ;  /* 0x000000f4020ad210 */ /* 0x000fc80007f9e0ff */
[----:B------:R-:W-:Y:S02]  /*48b0*/  @!P5 LEA.HI.X.SX32 R244, R244, R5, 0x1, P4 ;  /* 0x00000005f4f4d211 */ /* 0x000fe400020f0eff */
[----:B-1----:R-:W-:-:S04]  /*48c0*/  @!P5 LEA R238, P4, R10, R238, 0x2 ;  /* 0x000000ee0aeed211 */ /* 0x002fc800078810ff */
[----:B------:R-:W-:Y:S01]  /*48d0*/  @!P5 LEA.HI.X R239, R10, R239, R244, 0x2, P4 ;  /* 0x000000ef0aefd211 */ /* 0x000fe200020f14f4 */
[----:B------:R-:W-:-:S04]  /*48e0*/  IMAD.IADD R244, R240, 0x1, R11 ;  /* 0x00000001f0f47824 */ /* 0x000fc800078e020b */
[----:B------:R-:W-:-:S05]  /*48f0*/  IMAD.SHL.U32 R10, R244, 0x4, RZ ;  /* 0x00000004f40a7824 */ /* 0x000fca00078e00ff */
[----:B------:R-:W-:Y:S02]  /*4900*/  ISETP.GE.OR P4, PT, R10, R4, P0 ;  /* 0x000000040a00720c */ /* 0x000fe40000786670 */
[----:B------:R-:W-:Y:S02]  /*4910*/  FSEL R71, R71, RZ, P2 ;  /* 0x000000ff47477208 */ /* 0x000fe40001000000 */
[----:B------:R-:W-:-:S06]  /*4920*/  FSEL R70, R70, RZ, P2 ;  /* 0x000000ff46467208 */ /* 0x000fcc0001000000 */
[----:B------:R1:W2:Y:S04]  /*4930*/  @!P5 LDG.E.64 R70, desc[UR36][R238.64] ;  /* 0x00000024ee46d981 */ /* 0x0002a8000c1e1b00 */
[----:B------:R-:W2:Y:S01]  /*4940*/  @!P4 LDG.E R240, desc[UR36][R236.64] ;  /* 0x00000024ecf0c981 */ /* 0x000ea2000c1e1900 */
[----:B-1----:R-:W1:Y:S01]  /*4950*/  @!P6 LDC.64 R238, c[0x0][0x248] ;  /* 0x00009200ffeeeb82 */ /* 0x002e620000000a00 */
[----:B0-----:R-:W-:-:S04]  /*4960*/  @!P6 IMAD R242, R242, R245, RZ ;  /* 0x000000f5f2f2e224 */ /* 0x001fc800078e02ff */
[----:B------:R-:W-:-:S04]  /*4970*/  @!P6 IMAD R242, R242, 0x90, RZ ;  /* 0x00000090f2f2e824 */ /* 0x000fc800078e02ff */
[----:B------:R-:W-:-:S05]  /*4980*/  @!P6 IMAD R242, R242, R11, R13 ;  /* 0x0000000bf2f2e224 */ /* 0x000fca00078e020d */
[----:B------:R-:W-:-:S04]  /*4990*/  @!P6 IADD3 R13, P5, R2, R242, RZ ;  /* 0x000000f2020de210 */ /* 0x000fc80007fbe0ff */
[----:B------:R-:W-:Y:S02]  /*49a0*/  @!P6 LEA.HI.X.SX32 R242, R242, R5, 0x1, P5 ;  /* 0x00000005f2f2e211 */ /* 0x000fe400028f0eff */
[----:B-1----:R-:W-:-:S04]  /*49b0*/  @!P6 LEA R238, P5, R13, R238, 0x2 ;  /* 0x000000ee0deee211 */ /* 0x002fc800078a10ff */
[----:B------:R-:W-:Y:S02]  /*49c0*/  @!P6 LEA.HI.X R239, R13, R239, R242, 0x2, P5 ;  /* 0x000000ef0defe211 */ /* 0x000fe400028f14f2 */
[----:B------:R-:W-:Y:S02]  /*49d0*/  IADD3 R13, R244, R11, RZ ;  /* 0x0000000bf40d7210 */ /* 0x000fe40007ffe0ff */
[----:B------:R-:W3:Y:S03]  /*49e0*/  @!P1 LDC R244, c[0x0][0x288] ;  /* 0x0000a200fff49b82 */ /* 0x000ee60000000800 */
        /* <DEDUP_REMOVED lines=22> */
[----:B------:R-:W-:Y:S01]  /*4b50*/  IMAD.IADD R238, R238, 0x1, R11 ;  /* 0x00000001eeee7824 */ /* 0x000fe200078e020b */
[----:B------:R-:W-:Y:S02]  /*4b60*/  FSEL R65, R65, RZ, P2 ;  /* 0x000000ff41417208 */ /* 0x000fe40001000000 */
[----:B------:R-:W-:Y:S01]  /*4b70*/  FSEL R64, R64, RZ, P2 ;  /* 0x000000ff40407208 */ /* 0x000fe20001000000 */
[----:B----4-:R-:W-:-:S03]  /*4b80*/  @!P3 IMAD R243, R243, R14, RZ ;  /* 0x0000000ef3f3b224 */ /* 0x010fc600078e02ff */
        /* <DEDUP_REMOVED lines=8> */
[----:B------:R-:W-:Y:S02]  /*4c10*/  IMAD.SHL.U32 R239, R238, 0x4, RZ ;  /* 0x00000004eeef7824 */ /* 0x000fe400078e00ff */
[----:B------:R2:W4:Y:S03]  /*4c20*/  @!P3 LDG.E.64 R64, desc[UR36][R14.64] ;  /* 0x000000240e40b981 */ /* 0x000526000c1e1b00 */
        /* <DEDUP_REMOVED lines=11> */
[----:B------:R-:W0:Y:S03]  /*4ce0*/  @!P5 LDC R14, c[0x0][0x288] ;  /* 0x0000a200ff0edb82 */ /* 0x000e260000000800 */
[----:B------:R-:W-:-:S05]  /*4cf0*/  IMAD.SHL.U32 R10, R10, 0x4, RZ ;  /* 0x000000040a0a7824 */ /* 0x000fca00078e00ff */
[----:B------:R-:W-:-:S13]  /*4d00*/  ISETP.GE.OR P3, PT, R10, R4, P0 ;  /* 0x000000040a00720c */ /* 0x000fda0000766670 */
[----:B------:R-:W2:Y:S01]  /*4d10*/  @!P3 LDG.E R238, desc[UR36][R236.64] ;  /* 0x00000024eceeb981 */ /* 0x000ea2000c1e1900 */
[----:B0-----:R-:W-:-:S04]  /*4d20*/  @!P5 IMAD R14, R242, R14, RZ ;  /* 0x0000000ef20ed224 */ /* 0x001fc800078e02ff */
[----:B------:R-:W-:-:S04]  /*4d30*/  @!P5 IMAD R14, R14, 0x90, RZ ;  /* 0x000000900e0ed824 */ /* 0x000fc800078e02ff */
[----:B------:R-:W-:Y:S02]  /*4d40*/  @!P5 IMAD R242, R14, R11, R13 ;  /* 0x0000000b0ef2d224 */ /* 0x000fe400078e020d */
[----:B------:R-:W0:Y:S01]  /*4d50*/  @!P5 LDC.64 R14, c[0x0][0x248] ;  /* 0x00009200ff0edb82 */ /* 0x000e220000000a00 */
[----:B------:R-:W-:Y:S02]  /*4d60*/  FSEL R63, R63, RZ, P2 ;  /* 0x000000ff3f3f7208 */ /* 0x000fe40001000000 */
[----:B------:R-:W-:-:S06]  /*4d70*/  FSEL R62, R62, RZ, P2 ;  /* 0x000000ff3e3e7208 */ /* 0x000fcc0001000000 */
[----:B------:R1:W2:Y:S01]  /*4d80*/  @!P4 LDG.E.64 R62, desc[UR36][R240.64] ;  /* 0x00000024f03ec981 */ /* 0x0002a2000c1e1b00 */
[----:B------:R-:W-:-:S04]  /*4d90*/  @!P5 IADD3 R13, P4, R2, R242, RZ ;  /* 0x000000f2020dd210 */ /* 0x000fc80007f9e0ff */
[----:B------:R-:W-:Y:S01]  /*4da0*/  @!P5 LEA.HI.X.SX32 R242, R242, R5, 0x1, P4 ;  /* 0x00000005f2f2d211 */ /* 0x000fe200020f0eff */
[----:B-1----:R-:W-:Y:S01]  /*4db0*/  IMAD R240, R11, 0x28, R12 ;  /* 0x000000280bf07824 */ /* 0x002fe200078e020c */
[----:B------:R-:W3:Y:S01]  /*4dc0*/  @!P6 LDC R241, c[0x0][0x288] ;  /* 0x0000a200fff1eb82 */ /* 0x000ee20000000800 */
[----:B0-----:R-:W-:-:S04]  /*4dd0*/  @!P5 LEA R14, P4, R13, R14, 0x2 ;  /* 0x0000000e0d0ed211 */ /* 0x001fc800078810ff */
[----:B------:R-:W-:Y:S02]  /*4de0*/  @!P5 LEA.HI.X R15, R13, R15, R242, 0x2, P4 ;  /* 0x0000000f0d0fd211 */ /* 0x000fe400020f14f2 */
[----:B------:R-:W-:-:S04]  /*4df0*/  SHF.L.U32 R13, R240, 0x2, RZ ;  /* 0x00000002f00d7819 */ /* 0x000fc800000006ff */
        /* <DEDUP_REMOVED lines=22> */
[----:B------:R-:W-:Y:S02]  /*4f60*/  FSEL R57, R57, RZ, P2 ;  /* 0x000000ff39397208 */ /* 0x000fe40001000000 */
        /* <DEDUP_REMOVED lines=12> */
[----:B------:R-:W-:Y:S01]  /*5030*/  ISETP.GE.OR P6, PT, R239, R4, P0 ;  /* 0x00000004ef00720c */ /* 0x000fe200007c6670 */
[----:B--2---:R-:W-:Y:S01]  /*5040*/  @!P3 IMAD R14, R238, R14, RZ ;  /* 0x0000000eee0eb224 */ /* 0x004fe200078e02ff */
[----:B0-----:R-:W0:Y:S11]  /*5050*/  @!P4 LDC R241, c[0x0][0x288] ;  /* 0x0000a200fff1cb82 */ /* 0x001e360000000800 */
[----:B------:R-:W2:Y:S01]  /*5060*/  @!P6 LDG.E R238, desc[UR36][R236.64] ;  /* 0x00000024eceee981 */ /* 0x000ea2000c1e1900 */
[----:B------:R-:W-:-:S04]  /*5070*/  @!P3 IMAD R14, R14, 0x90, RZ ;  /* 0x000000900e0eb824 */ /* 0x000fc800078e02ff */
[----:B------:R-:W-:Y:S02]  /*5080*/  @!P3 IMAD R243, R14, R11, R10 ;  /* 0x0000000b0ef3b224 */ /* 0x000fe400078e020a */
[----:B------:R-:W1:Y:S03]  /*5090*/  @!P3 LDC.64 R14, c[0x0][0x248] ;  /* 0x00009200ff0ebb82 */ /* 0x000e660000000a00 */
[----:B------:R-:W-:Y:S01]  /*50a0*/  @!P3 IADD3 R10, P1, R2, R243, RZ ;  /* 0x000000f3020ab210 */ /* 0x000fe20007f3e0ff */
[----:B------:R-:W-:-:S03]  /*50b0*/  IMAD R240, R11, 0x2b, R12 ;  /* 0x0000002b0bf07824 */ /* 0x000fc600078e020c */
[----:B------:R-:W-:Y:S02]  /*50c0*/  @!P3 LEA.HI.X.SX32 R243, R243, R5, 0x1, P1 ;  /* 0x00000005f3f3b211 */ /* 0x000fe400008f0eff */
[----:B-1----:R-:W-:-:S04]  /*50d0*/  @!P3 LEA R14, P1, R10, R14, 0x2 ;  /* 0x0000000e0a0eb211 */ /* 0x002fc800078210ff */
[----:B------:R-:W-:Y:S01]  /*50e0*/  @!P3 LEA.HI.X R15, R10, R15, R243, 0x2, P1 ;  /* 0x0000000f0a0fb211 */ /* 0x000fe200008f14f3 */
[----:B------:R-:W-:-:S05]  /*50f0*/  IMAD.SHL.U32 R10, R240, 0x4, RZ ;  /* 0x00000004f00a7824 */ /* 0x000fca00078e00ff */
[----:B------:R-:W-:Y:S02]  /*5100*/  ISETP.GE.OR P1, PT, R10, R4, P0 ;  /* 0x000000040a00720c */ /* 0x000fe40000726670 */
[----:B------:R-:W-:Y:S02]  /*5110*/  FSEL R55, R55, RZ, P2 ;  /* 0x000000ff37377208 */ /* 0x000fe40001000000 */
[----:B------:R-:W-:-:S06]  /*5120*/  FSEL R54, R54, RZ, P2 ;  /* 0x000000ff36367208 */ /* 0x000fcc0001000000 */
[----:B------:R1:W4:Y:S04]  /*5130*/  @!P3 LDG.E.64 R54, desc[UR36][R14.64] ;  /* 0x000000240e36b981 */ /* 0x000328000c1e1b00 */
[----:B------:R-:W4:Y:S01]  /*5140*/  @!P1 LDG.E R243, desc[UR36][R236.64] ;  /* 0x00000024ecf39981 */ /* 0x000f22000c1e1900 */
[----:B-1----:R-:W1:Y:S01]  /*5150*/  @!P4 LDC.64 R14, c[0x0][0x248] ;  /* 0x00009200ff0ecb82 */ /* 0x002e620000000a00 */
[----:B0-----:R-:W-:-:S04]  /*5160*/  @!P4 IMAD R241, R242, R241, RZ ;  /* 0x000000f1f2f1c224 */ /* 0x001fc800078e02ff */
[----:B------:R-:W-:-:S04]  /*5170*/  @!P4 IMAD R241, R241, 0x90, RZ ;  /* 0x00000090f1f1c824 */ /* 0x000fc800078e02ff */
[----:B------:R-:W-:-:S05]  /*5180*/  @!P4 IMAD R241, R241, R11, R13 ;  /* 0x0000000bf1f1c224 */ /* 0x000fca00078e020d */
[----:B------:R-:W-:Y:S01]  /*5190*/  @!P4 IADD3 R13, P3, R2, R241, RZ ;  /* 0x000000f1020dc210 */ /* 0x000fe20007f7e0ff */
[----:B------:R-:W-:Y:S02]  /*51a0*/  IMAD.IADD R250, R240, 0x1, R11 ;  /* 0x00000001f0fa7824 */ /* 0x000fe400078e020b */
[----:B------:R-:W3:Y:S01]  /*51b0*/  @!P5 LDC R240, c[0x0][0x288] ;  /* 0x0000a200fff0db82 */ /* 0x000ee20000000800 */
[----:B------:R-:W-:Y:S02]  /*51c0*/  @!P4 LEA.HI.X.SX32 R241, R241, R5, 0x1, P3 ;  /* 0x00000005f1f1c211 */ /* 0x000fe400018f0eff */
[----:B-1----:R-:W-:-:S04]  /*51d0*/  @!P4 LEA R14, P3, R13, R14, 0x2 ;  /* 0x0000000e0d0ec211 */ /* 0x002fc800078610ff */
[----:B------:R-:W-:Y:S02]  /*51e0*/  @!P4 LEA.HI.X R15, R13, R15, R241, 0x2, P3 ;  /* 0x0000000f0d0fc211 */ /* 0x000fe400018f14f1 */
[----:B------:R-:W-:-:S04]  /*51f0*/  SHF.L.U32 R13, R250, 0x2, RZ ;  /* 0x00000002fa0d7819 */ /* 0x000fc800000006ff */
        /* <DEDUP_REMOVED lines=33> */
[----:B------:R-:W-:Y:S01]  /*5410*/  IMAD.SHL.U32 R244, R240, 0x4, RZ ;  /* 0x00000004f0f47824 */ /* 0x000fe200078e00ff */
[----:B------:R0:W2:Y:S04]  /*5420*/  @!P6 LDG.E.64 R48, desc[UR36][R238.64] ;  /* 0x00000024ee30e981 */ /* 0x0000a8000c1e1b00 */
[----:B------:R-:W-:Y:S01]  /*5430*/  ISETP.GE.OR P5, PT, R244, R4, P0 ;  /* 0x00000004f400720c */ /* 0x000fe200007a6670 */
[----:B0-----:R-:W0:Y:S01]  /*5440*/  @!P1 LDC.64 R238, c[0x0][0x248] ;  /* 0x00009200ffee9b82 */ /* 0x001e220000000a00 */
[----:B----4-:R-:W-:-:S04]  /*5450*/  @!P1 IMAD R241, R243, R241, RZ ;  /* 0x000000f1f3f19224 */ /* 0x010fc800078e02ff */
[----:B------:R-:W-:-:S07]  /*5460*/  @!P1 IMAD R241, R241, 0x90, RZ ;  /* 0x00000090f1f19824 */ /* 0x000fce00078e02ff */
[----:B------:R-:W4:Y:S01]  /*5470*/  @!P5 LDG.E R245, desc[UR36][R236.64] ;  /* 0x00000024ecf5d981 */ /* 0x000f22000c1e1900 */
[----:B------:R-:W-:-:S05]  /*5480*/  @!P1 IMAD R241, R241, R11, R10 ;  /* 0x0000000bf1f19224 */ /* 0x000fca00078e020a */
[----:B------:R-:W-:-:S04]  /*5490*/  @!P1 IADD3 R10, P6, R2, R241, RZ ;  /* 0x000000f1020a9210 */ /* 0x000fc80007fde0ff */
[----:B------:R-:W-:Y:S02]  /*54a0*/  @!P1 LEA.HI.X.SX32 R241, R241, R5, 0x1, P6 ;  /* 0x00000005f1f19211 */ /* 0x000fe400030f0eff */
[----:B0-----:R-:W-:-:S04]  /*54b0*/  @!P1 LEA R238, P6, R10, R238, 0x2 ;  /* 0x000000ee0aee9211 */ /* 0x001fc800078c10ff */
[----:B------:R-:W-:Y:S02]  /*54c0*/  @!P1 LEA.HI.X R239, R10, R239, R241, 0x2, P6 ;  /* 0x000000ef0aef9211 */ /* 0x000fe400030f14f1 */
[----:B------:R-:W0:Y:S01]  /*54d0*/  @!P3 LDC R241, c[0x0][0x288] ;  /* 0x0000a200fff1bb82 */ /* 0x000e220000000800 */
[----:B------:R-:W-:-:S04]  /*54e0*/  IMAD.IADD R243, R240, 0x1, R11 ;  /* 0x00000001f0f37824 */ /* 0x000fc800078e020b */
[----:B------:R-:W-:-:S05]  /*54f0*/  IMAD.SHL.U32 R10, R243, 0x4, RZ ;  /* 0x00000004f30a7824 */ /* 0x000fca00078e00ff */
[----:B------:R-:W-:Y:S02]  /*5500*/  ISETP.GE.OR P6, PT, R10, R4, P0 ;  /* 0x000000040a00720c */ /* 0x000fe400007c6670 */
[----:B------:R-:W-:Y:S02]  /*5510*/  FSEL R47, R47, RZ, P2 ;  /* 0x000000ff2f2f7208 */ /* 0x000fe40001000000 */
[----:B------:R-:W-:-:S06]  /*5520*/  FSEL R46, R46, RZ, P2 ;  /* 0x000000ff2e2e7208 */ /* 0x000fcc0001000000 */
[----:B------:R1:W2:Y:S01]  /*5530*/  @!P1 LDG.E.64 R46, desc[UR36][R238.64] ;  /* 0x00000024ee2e9981 */ /* 0x0002a2000c1e1b00 */
[----:B0-----:R-:W-:Y:S02]  /*5540*/  @!P3 IMAD R242, R242, R241, RZ ;  /* 0x000000f1f2f2b224 */ /* 0x001fe400078e02ff */
[----:B------:R-:W0:Y:S01]  /*5550*/  @!P3 LDC.64 R240, c[0x0][0x248] ;  /* 0x00009200fff0bb82 */ /* 0x000e220000000a00 */
[----:B------:R-:W2:Y:S01]  /*5560*/  @!P6 LDG.E R239, desc[UR36][R236.64] ;  /* 0x00000024ecefe981 */ /* 0x000ea2000c1e1900 */
[----:B------:R-:W-:-:S04]  /*5570*/  @!P3 IMAD R242, R242, 0x90, RZ ;  /* 0x00000090f2f2b824 */ /* 0x000fc800078e02ff */
[----:B------:R-:W-:-:S05]  /*5580*/  @!P3 IMAD R242, R242, R11, R13 ;  /* 0x0000000bf2f2b224 */ /* 0x000fca00078e020d */
[----:B------:R-:W-:-:S04]  /*5590*/  @!P3 IADD3 R13, P1, R2, R242, RZ ;  /* 0x000000f2020db210 */ /* 0x000fc80007f3e0ff */
[----:B-1----:R-:W-:Y:S02]  /*55a0*/  @!P3 LEA.HI.X.SX32 R238, R242, R5, 0x1, P1 ;  /* 0x00000005f2eeb211 */ /* 0x002fe400008f0eff */
[----:B------:R-:W3:Y:S01]  /*55b0*/  @!P4 LDC R242, c[0x0][0x288] ;  /* 0x0000a200fff2cb82 */ /* 0x000ee20000000800 */
[----:B0-----:R-:W-:-:S04]  /*55c0*/  @!P3 LEA R240, P1, R13, R240, 0x2 ;  /* 0x000000f00df0b211 */ /* 0x001fc800078210ff */
[----:B------:R-:W-:Y:S01]  /*55d0*/  @!P3 LEA.HI.X R241, R13, R241, R238, 0x2, P1 ;  /* 0x000000f10df1b211 */ /* 0x000fe200008f14ee */
[----:B------:R-:W-:-:S05]  /*55e0*/  IMAD.IADD R238, R243, 0x1, R11 ;  /* 0x00000001f3ee7824 */ /* 0x000fca00078e020b */
[----:B------:R-:W-:-:S04]  /*55f0*/  SHF.L.U32 R238, R238, 0x2, RZ ;  /* 0x00000002eeee7819 */ /* 0x000fc800000006ff */
[----:B------:R-:W-:-:S13]  /*5600*/  ISETP.GE.OR P1, PT, R238, R4, P0 ;  /* 0x00000004ee00720c */ /* 0x000fda0000726670 */
[----:B------:R-:W2:Y:S01]  /*5610*/  @!P1 LDG.E R13, desc[UR36][R236.64] ;  /* 0x00000024ec0d9981 */ /* 0x000ea2000c1e1900 */
[----:B---3--:R-:W-:-:S04]  /*5620*/  @!P4 IMAD R14, R14, R242, RZ ;  /* 0x000000f20e0ec224 */ /* 0x008fc800078e02ff */
[----:B------:R-:W-:-:S04]  /*5630*/  @!P4 IMAD R14, R14, 0x90, RZ ;  /* 0x000000900e0ec824 */ /* 0x000fc800078e02ff */
[----:B------:R-:W-:Y:S02]  /*5640*/  @!P4 IMAD R242, R14, R11, R15 ;  /* 0x0000000b0ef2c224 */ /* 0x000fe400078e020f */
[----:B------:R-:W0:Y:S01]  /*5650*/  @!P4 LDC.64 R14, c[0x0][0x248] ;  /* 0x00009200ff0ecb82 */ /* 0x000e220000000a00 */
[----:B------:R-:W-:Y:S02]  /*5660*/  FSEL R45, R45, RZ, P2 ;  /* 0x000000ff2d2d7208 */ /* 0x000fe40001000000 */
[----:B------:R-:W-:-:S06]  /*5670*/  FSEL R44, R44, RZ, P2 ;  /* 0x000000ff2c2c7208 */ /* 0x000fcc0001000000 */
[----:B------:R1:W3:Y:S01]  /*5680*/  @!P3 LDG.E.64 R44, desc[UR36][R240.64] ;  /* 0x00000024f02cb981 */ /* 0x0002e2000c1e1b00 */
[----:B------:R-:W-:Y:S01]  /*5690*/  IMAD R250, R11, 0x31, R12 ;  /* 0x000000310bfa7824 */ /* 0x000fe200078e020c */
[----:B-1----:R-:W-:-:S04]  /*56a0*/  @!P4 IADD3 R240, P3, R2, R242, RZ ;  /* 0x000000f202f0c210 */ /* 0x002fc80007f7e0ff */
        /* <DEDUP_REMOVED lines=11> */
[----:B------:R-:W-:Y:S01]  /*5760*/  IMAD.IADD R250, R250, 0x1, R11 ;  /* 0x00000001fafa7824 */ /* 0x000fe200078e020b */
[----:B------:R-:W-:Y:S02]  /*5770*/  FSEL R41, R41, RZ, P2 ;  /* 0x000000ff29297208 */ /* 0x000fe40001000000 */
[----:B------:R-:W-:Y:S01]  /*5780*/  FSEL R40, R40, RZ, P2 ;  /* 0x000000ff28287208 */ /* 0x000fe20001000000 */
[----:B----4-:R-:W-:-:S04]  /*5790*/  @!P5 IMAD R245, R245, R14, RZ ;  /* 0x0000000ef5f5d224 */ /* 0x010fc800078e02ff */
[----:B------:R-:W-:-:S04]  /*57a0*/  @!P5 IMAD R245, R245, 0x90, RZ ;  /* 0x00000090f5f5d824 */ /* 0x000fc800078e02ff */
[----:B------:R-:W-:-:S05]  /*57b0*/  @!P5 IMAD R245, R245, R11, R244 ;  /* 0x0000000bf5f5d224 */ /* 0x000fca00078e02f4 */
[----:B------:R-:W-:-:S04]  /*57c0*/  @!P5 IADD3 R14, P4, R2, R245, RZ ;  /* 0x000000f5020ed210 */ /* 0x000fc80007f9e0ff */
[----:B------:R-:W-:Y:S02]  /*57d0*/  @!P5 LEA.HI.X.SX32 R15, R245, R5, 0x1, P4 ;  /* 0x00000005f50fd211 */ /* 0x000fe400020f0eff */
[C---:B0-----:R-:W-:Y:S01]  /*57e0*/  @!P5 LEA R240, P4, R14.reuse, R240, 0x2 ;  /* 0x000000f00ef0d211 */ /* 0x041fe200078810ff */
[----:B------:R-:W3:Y:S03]  /*57f0*/  @!P3 LDC R245, c[0x0][0x288] ;  /* 0x0000a200fff5bb82 */ /* 0x000ee60000000800 */
[----:B------:R-:W-:-:S05]  /*5800*/  @!P5 LEA.HI.X R241, R14, R241, R15, 0x2, P4 ;  /* 0x000000f10ef1d211 */ /* 0x000fca00020f140f */
[----:B------:R-:W2:Y:S01]  /*5810*/  @!P6 LDC R15, c[0x0][0x288] ;  /* 0x0000a200ff0feb82 */ /* 0x000ea20000000800 */
[----:B------:R-:W-:Y:S01]  /*5820*/  IMAD.SHL.U32 R14, R250, 0x4, RZ ;  /* 0x00000004fa0e7824 */ /* 0x000fe200078e00ff */
[----:B------:R0:W4:Y:S04]  /*5830*/  @!P5 LDG.E.64 R40, desc[UR36][R240.64] ;  /* 0x00000024f028d981 */ /* 0x000128000c1e1b00 */
[----:B------:R-:W-:Y:S02]  /*5840*/  ISETP.GE.OR P4, PT, R14, R4, P0 ;  /* 0x000000040e00720c */ /* 0x000fe40000786670 */
[----:B0-----:R-:W0:Y:S01]  /*5850*/  @!P6 LDC.64 R240, c[0x0][0x248] ;  /* 0x00009200fff0eb82 */ /* 0x001e220000000a00 */
[----:B--2---:R-:W-:-:S10]  /*5860*/  @!P6 IMAD R239, R239, R15, RZ ;  /* 0x0000000fefefe224 */ /* 0x004fd400078e02ff */
[----:B------:R-:W2:Y:S01]  /*5870*/  @!P4 LDG.E R15, desc[UR36][R236.64] ;  /* 0x00000024ec0fc981 */ /* 0x000ea2000c1e1900 */
[----:B------:R-:W-:-:S04]  /*5880*/  @!P6 IMAD R239, R239, 0x90, RZ ;  /* 0x00000090efefe824 */ /* 0x000fc800078e02ff */
[----:B------:R-:W-:-:S05]  /*5890*/  @!P6 IMAD R239, R239, R11, R10 ;  /* 0x0000000befefe224 */ /* 0x000fca00078e020a */
[----:B------:R-:W-:-:S04]  /*58a0*/  @!P6 IADD3 R10, P5, R2, R239, RZ ;  /* 0x000000ef020ae210 */ /* 0x000fc80007fbe0ff */
[----:B------:R-:W-:Y:S02]  /*58b0*/  @!P6 LEA.HI.X.SX32 R239, R239, R5, 0x1, P5 ;  /* 0x00000005efefe211 */ /* 0x000fe400028f0eff */
[----:B0-----:R-:W-:-:S04]  /*58c0*/  @!P6 LEA R240, P5, R10, R240, 0x2 ;  /* 0x000000f00af0e211 */ /* 0x001fc800078a10ff */
[----:B------:R-:W-:Y:S02]  /*58d0*/  @!P6 LEA.HI.X R241, R10, R241, R239, 0x2, P5 ;  /* 0x000000f10af1e211 */ /* 0x000fe400028f14ef */
[----:B------:R-:W0:Y:S01]  /*58e0*/  @!P1 LDC R239, c[0x0][0x288] ;  /* 0x0000a200ffef9b82 */ /* 0x000e220000000800 */
[----:B------:R-:W-:Y:S01]  /*58f0*/  IMAD.IADD R10, R250, 0x1, R11 ;  /* 0x00000001fa0a7824 */ /* 0x000fe200078e020b */
[----:B------:R-:W-:Y:S01]  /*5900*/  FSEL R39, R39, RZ, P2 ;  /* 0x000000ff27277208 */ /* 0x000fe20001000000 */
[----:B------:R-:W4:Y:S02]  /*5910*/  LDL R250, [R1+0x3c] ;  /* 0x00003c0001fa7983 */ /* 0x000f240000100800 */
[----:B------:R-:W-:-:S05]  /*5920*/  IMAD.SHL.U32 R10, R10, 0x4, RZ ;  /* 0x000000040a0a7824 */ /* 0x000fca00078e00ff */
[----:B------:R-:W-:Y:S01]  /*5930*/  ISETP.GE.OR P5, PT, R10, R4, P0 ;  /* 0x000000040a00720c */ /* 0x000fe200007a6670 */
[----:B0-----:R-:W-:-:S12]  /*5940*/  @!P1 IMAD R239, R13, R239, RZ ;  /* 0x000000ef0def9224 */ /* 0x001fd800078e02ff */
[----:B------:R-:W4:Y:S01]  /*5950*/  @!P5 LDG.E R13, desc[UR36][R236.64] ;  /* 0x00000024ec0dd981 */ /* 0x000f22000c1e1900 */
[----:B------:R-:W-:-:S04]  /*5960*/  @!P1 IMAD R239, R239, 0x90, RZ ;  /* 0x00000090efef9824 */ /* 0x000fc800078e02ff */
[----:B------:R-:W-:Y:S02]  /*5970*/  @!P1 IMAD R244, R239, R11, R238 ;  /* 0x0000000beff49224 */ /* 0x000fe400078e02ee */
[----:B------:R-:W0:Y:S01]  /*5980*/  @!P1 LDC.64 R238, c[0x0][0x248] ;  /* 0x00009200ffee9b82 */ /* 0x000e220000000a00 */
[----:B------:R-:W-:-:S06]  /*5990*/  FSEL R38, R38, RZ, P2 ;  /* 0x000000ff26267208 */ /* 0x000fcc0001000000 */
[----:B------:R1:W4:Y:S02]  /*59a0*/  @!P6 LDG.E.64 R38, desc[UR36][R240.64] ;  /* 0x00000024f026e981 */ /* 0x000324000c1e1b00 */
[----:B-1----:R-:W-:-:S04]  /*59b0*/  @!P1 IADD3 R240, P6, R2, R244, RZ ;  /* 0x000000f402f09210 */ /* 0x002fc80007fde0ff */
        /* <DEDUP_REMOVED lines=8> */
[----:B------:R0:W4:Y:S04]  /*5a40*/  @!P1 LDG.E.64 R36, desc[UR36][R238.64] ;  /* 0x00000024ee249981 */ /* 0x000128000c1e1b00 */
[----:B------:R-:W4:Y:S01]  /*5a50*/  @!P6 LDG.E R241, desc[UR36][R236.64] ;  /* 0x00000024ecf1e981 */ /* 0x000f22000c1e1900 */
[----:B0-----:R-:W0:Y:S01]  /*5a60*/  @!P3 LDC.64 R238, c[0x0][0x248] ;  /* 0x00009200ffeebb82 */ /* 0x001e220000000a00 */
[----:B---3--:R-:W-:Y:S01]  /*5a70*/  @!P3 IMAD R243, R243, R245, RZ ;  /* 0x000000f5f3f3b224 */ /* 0x008fe200078e02ff */
[----:B------:R-:W-:Y:S01]  /*5a80*/  IADD3 R244, R244, R11, RZ ;  /* 0x0000000bf4f47210 */ /* 0x000fe20007ffe0ff */
[----:B------:R-:W3:Y:S02]  /*5a90*/  LDL R245, [R1] ;  /* 0x0000000001f57983 */ /* 0x000ee40000100800 */
        /* <DEDUP_REMOVED lines=9> */
[----:B------:R-:W-:Y:S02]  /*5b30*/  FSEL R35, R35, RZ, P2 ;  /* 0x000000ff23237208 */ /* 0x000fe40001000000 */
[----:B------:R-:W-:-:S06]  /*5b40*/  FSEL R34, R34, RZ, P2 ;  /* 0x000000ff22227208 */ /* 0x000fcc0001000000 */
[----:B------:R0:W3:Y:S02]  /*5b50*/  @!P3 LDG.E.64 R34, desc[UR36][R238.64] ;  /* 0x00000024ee22b981 */ /* 0x0000e4000c1e1b00 */
[----:B0-----:R-:W2:Y:S01]  /*5b60*/  @!P4 LDC R238, c[0x0][0x288] ;  /* 0x0000a200ffeecb82 */ /* 0x001ea20000000800 */
[----:B------:R-:W-:Y:S02]  /*5b70*/  FSEL R33, R33, RZ, P2 ;  /* 0x000000ff21217208 */ /* 0x000fe40001000000 */
[----:B------:R-:W-:Y:S02]  /*5b80*/  FSEL R32, R32, RZ, P2 ;  /* 0x000000ff20207208 */ /* 0x000fe40001000000 */
[----:B------:R-:W-:Y:S02]  /*5b90*/  FSEL R31, R31, RZ, P2 ;  /* 0x000000ff1f1f7208 */ /* 0x000fe40001000000 */
[----:B------:R-:W-:Y:S01]  /*5ba0*/  FSEL R30, R30, RZ, P2 ;  /* 0x000000ff1e1e7208 */ /* 0x000fe20001000000 */
[----:B--2---:R-:W-:-:S02]  /*5bb0*/  @!P4 IMAD R15, R15, R238, RZ ;  /* 0x000000ee0f0fc224 */ /* 0x004fc400078e02ff */
[----:B------:R-:W0:Y:S02]  /*5bc0*/  @!P4 LDC.64 R238, c[0x0][0x248] ;  /* 0x00009200ffeecb82 */ /* 0x000e240000000a00 */
[----:B------:R-:W-:-:S04]  /*5bd0*/  @!P4 IMAD R15, R15, 0x90, RZ ;  /* 0x000000900f0fc824 */ /* 0x000fc800078e02ff */
[----:B------:R-:W-:-:S05]  /*5be0*/  @!P4 IMAD R15, R15, R11, R14 ;  /* 0x0000000b0f0fc224 */ /* 0x000fca00078e020e */
[----:B------:R-:W-:-:S04]  /*5bf0*/  @!P4 IADD3 R14, P3, R2, R15, RZ ;  /* 0x0000000f020ec210 */ /* 0x000fc80007f7e0ff */
[----:B------:R-:W-:Y:S02]  /*5c00*/  @!P4 LEA.HI.X.SX32 R15, R15, R5, 0x1, P3 ;  /* 0x000000050f0fc211 */ /* 0x000fe400018f0eff */
[----:B0-----:R-:W-:-:S04]  /*5c10*/  @!P4 LEA R238, P3, R14, R238, 0x2 ;  /* 0x000000ee0eeec211 */ /* 0x001fc800078610ff */
[----:B------:R-:W-:Y:S02]  /*5c20*/  @!P4 LEA.HI.X R239, R14, R239, R15, 0x2, P3 ;  /* 0x000000ef0eefc211 */ /* 0x000fe400018f140f */
[----:B------:R-:W4:Y:S03]  /*5c30*/  @!P5 LDC R14, c[0x0][0x288] ;  /* 0x0000a200ff0edb82 */ /* 0x000f260000000800 */
[----:B------:R0:W2:Y:S05]  /*5c40*/  @!P4 LDG.E.64 R32, desc[UR36][R238.64] ;  /* 0x00000024ee20c981 */ /* 0x0000aa000c1e1b00 */
[----:B0-----:R-:W0:Y:S01]  /*5c50*/  @!P6 LDC R238, c[0x0][0x288] ;  /* 0x0000a200ffeeeb82 */ /* 0x001e220000000800 */
[----:B----4-:R-:W-:-:S07]  /*5c60*/  @!P5 IMAD R13, R13, R14, RZ ;  /* 0x0000000e0d0dd224 */ /* 0x010fce00078e02ff */
[----:B------:R-:W1:Y:S01]  /*5c70*/  @!P5 LDC.64 R14, c[0x0][0x248] ;  /* 0x00009200ff0edb82 */ /* 0x000e620000000a00 */
[----:B------:R-:W-:-:S04]  /*5c80*/  @!P5 IMAD R13, R13, 0x90, RZ ;  /* 0x000000900d0dd824 */ /* 0x000fc800078e02ff */
[----:B------:R-:W-:-:S05]  /*5c90*/  @!P5 IMAD R13, R13, R11, R10 ;  /* 0x0000000b0d0dd224 */ /* 0x000fca00078e020a */
[----:B------:R-:W-:-:S04]  /*5ca0*/  @!P5 IADD3 R10, P3, R2, R13, RZ ;  /* 0x0000000d020ad210 */ /* 0x000fc80007f7e0ff */
[----:B------:R-:W-:Y:S02]  /*5cb0*/  @!P5 LEA.HI.X.SX32 R13, R13, R5, 0x1, P3 ;  /* 0x000000050d0dd211 */ /* 0x000fe400018f0eff */
[----:B-1----:R-:W-:-:S04]  /*5cc0*/  @!P5 LEA R14, P3, R10, R14, 0x2 ;  /* 0x0000000e0a0ed211 */ /* 0x002fc800078610ff */
[----:B------:R-:W-:Y:S01]  /*5cd0*/  @!P5 LEA.HI.X R15, R10, R15, R13, 0x2, P3 ;  /* 0x0000000f0a0fd211 */ /* 0x000fe200018f140d */
[----:B------:R-:W-:Y:S02]  /*5ce0*/  IMAD.IADD R13, R244, 0x1, R11 ;  /* 0x00000001f40d7824 */ /* 0x000fe400078e020b */
[----:B------:R-:W-:Y:S02]  /*5cf0*/  IMAD R244, R11, 0x37, R12 ;  /* 0x000000370bf47824 */ /* 0x000fe400078e020c */
[----:B------:R-:W-:Y:S01]  /*5d00*/  IMAD.SHL.U32 R13, R13, 0x4, RZ ;  /* 0x000000040d0d7824 */ /* 0x000fe200078e00ff */
[----:B------:R1:W4:Y:S01]  /*5d10*/  @!P5 LDG.E.64 R30, desc[UR36][R14.64] ;  /* 0x000000240e1ed981 */ /* 0x000322000c1e1b00 */
[----:B------:R-:W-:-:S03]  /*5d20*/  IMAD.SHL.U32 R10, R244, 0x4, RZ ;  /* 0x00000004f40a7824 */ /* 0x000fc600078e00ff */
[-C--:B------:R-:W-:Y:S02]  /*5d30*/  ISETP.GE.OR P4, PT, R13, R4.reuse, P0 ;  /* 0x000000040d00720c */ /* 0x080fe40000786670 */
[----:B------:R-:W-:Y:S01]  /*5d40*/  ISETP.GE.OR P3, PT, R10, R4, P0 ;  /* 0x000000040a00720c */ /* 0x000fe20000766670 */
[----:B-1----:R-:W1:Y:S01]  /*5d50*/  @!P6 LDC.64 R14, c[0x0][0x248] ;  /* 0x00009200ff0eeb82 */ /* 0x002e620000000a00 */
[----:B0-----:R-:W-:-:S09]  /*5d60*/  @!P6 IMAD R241, R241, R238, RZ ;  /* 0x000000eef1f1e224 */ /* 0x001fd200078e02ff */
[----:B------:R-:W2:Y:S04]  /*5d70*/  @!P4 LDG.E R238, desc[UR36][R236.64] ;  /* 0x00000024eceec981 */ /* 0x000ea8000c1e1900 */
[----:B------:R-:W4:Y:S01]  /*5d80*/  @!P3 LDG.E R239, desc[UR36][R236.64] ;  /* 0x00000024ecefb981 */ /* 0x000f22000c1e1900 */
[----:B------:R-:W-:-:S04]  /*5d90*/  @!P6 IMAD R241, R241, 0x90, RZ ;  /* 0x00000090f1f1e824 */ /* 0x000fc800078e02ff */
[----:B------:R-:W-:-:S05]  /*5da0*/  @!P6 IMAD R241, R241, R11, R240 ;  /* 0x0000000bf1f1e224 */ /* 0x000fca00078e02f0 */
[----:B------:R-:W-:-:S04]  /*5db0*/  @!P6 IADD3 R240, P5, R2, R241, RZ ;  /* 0x000000f102f0e210 */ /* 0x000fc80007fbe0ff */
[----:B------:R-:W-:Y:S02]  /*5dc0*/  @!P6 LEA.HI.X.SX32 R241, R241, R5, 0x1, P5 ;  /* 0x00000005f1f1e211 */ /* 0x000fe400028f0eff */
[----:B-1----:R-:W-:-:S04]  /*5dd0*/  @!P6 LEA R14, P5, R240, R14, 0x2 ;  /* 0x0000000ef00ee211 */ /* 0x002fc800078a10ff */
[----:B------:R-:W-:Y:S02]  /*5de0*/  @!P6 LEA.HI.X R15, R240, R15, R241, 0x2, P5 ;  /* 0x0000000ff00fe211 */ /* 0x000fe400028f14f1 */
[----:B------:R-:W3:Y:S01]  /*5df0*/  @!P1 LDC R241, c[0x0][0x288] ;  /* 0x0000a200fff19b82 */ /* 0x000ee20000000800 */
[----:B------:R-:W-:-:S04]  /*5e00*/  IMAD.IADD R244, R244, 0x1, R11 ;  /* 0x00000001f4f47824 */ /* 0x000fc800078e020b */
[----:B------:R-:W-:-:S05]  /*5e10*/  IMAD.SHL.U32 R240, R244, 0x4, RZ ;  /* 0x00000004f4f07824 */ /* 0x000fca00078e00ff */
[----:B------:R-:W-:Y:S02]  /*5e20*/  ISETP.GE.OR P5, PT, R240, R4, P0 ;  /* 0x00000004f000720c */ /* 0x000fe400007a6670 */
[----:B------:R-:W-:Y:S02]  /*5e30*/  FSEL R29, R29, RZ, P2 ;  /* 0x000000ff1d1d7208 */ /* 0x000fe40001000000 */
[----:B------:R-:W-:-:S06]  /*5e40*/  FSEL R28, R28, RZ, P2 ;  /* 0x000000ff1c1c7208 */ /* 0x000fcc0001000000 */
[----:B------:R0:W4:Y:S01]  /*5e50*/  @!P6 LDG.E.64 R28, desc[UR36][R14.64] ;  /* 0x000000240e1ce981 */ /* 0x000122000c1e1b00 */
[----:B---3--:R-:W-:Y:S01]  /*5e60*/  @!P1 IMAD R242, R242, R241, RZ ;  /* 0x000000f1f2f29224 */ /* 0x008fe200078e02ff */
[----:B0-----:R-:W0:Y:S02]  /*5e70*/  @!P1 LDC.64 R14, c[0x0][0x248] ;  /* 0x00009200ff0e9b82 */ /* 0x001e240000000a00 */
[----:B------:R-:W3:Y:S01]  /*5e80*/  @!P5 LDG.E R241, desc[UR36][R236.64] ;  /* 0x00000024ecf1d981 */ /* 0x000ee2000c1e1900 */
[----:B------:R-:W-:-:S04]  /*5e90*/  @!P1 IMAD R242, R242, 0x90, RZ ;  /* 0x00000090f2f29824 */ /* 0x000fc800078e02ff */
[----:B------:R-:W-:-:S05]  /*5ea0*/  @!P1 IMAD R243, R242, R11, R243 ;  /* 0x0000000bf2f39224 */ /* 0x000fca00078e02f3 */
[----:B------:R-:W-:-:S04]  /*5eb0*/  @!P1 IADD3 R242, P6, R2, R243, RZ ;  /* 0x000000f302f29210 */ /* 0x000fc80007fde0ff */
[----:B------:R-:W-:Y:S02]  /*5ec0*/  @!P1 LEA.HI.X.SX32 R243, R243, R5, 0x1, P6 ;  /* 0x00000005f3f39211 */ /* 0x000fe400030f0eff */
[----:B0-----:R-:W-:-:S04]  /*5ed0*/  @!P1 LEA R14, P6, R242, R14, 0x2 ;  /* 0x0000000ef20e9211 */ /* 0x001fc800078c10ff */
[----:B------:R-:W-:Y:S02]  /*5ee0*/  @!P1 LEA.HI.X R15, R242, R15, R243, 0x2, P6 ;  /* 0x0000000ff20f9211 */ /* 0x000fe400030f14f3 */
[----:B------:R-:W-:-:S05]  /*5ef0*/  IADD3 R242, R244, R11, RZ ;  /* 0x0000000bf4f27210 */ /* 0x000fca0007ffe0ff */
[----:B------:R-:W-:-:S05]  /*5f00*/  IMAD.SHL.U32 R242, R242, 0x4, RZ ;  /* 0x00000004f2f27824 */ /* 0x000fca00078e00ff */
[----:B------:R-:W-:-:S13]  /*5f10*/  ISETP.GE.OR P6, PT, R242, R4, P0 ;  /* 0x00000004f200720c */ /* 0x000fda00007c6670 */
[----:B------:R-:W3:Y:S01]  /*5f20*/  @!P6 LDG.E R243, desc[UR36][R236.64] ;  /* 0x00000024ecf3e981 */ /* 0x000ee2000c1e1900 */
[----:B------:R-:W-:Y:S02]  /*5f30*/  FSEL R27, R27, RZ, P2 ;  /* 0x000000ff1b1b7208 */ /* 0x000fe40001000000 */
[----:B------:R-:W-:-:S06]  /*5f40*/  FSEL R26, R26, RZ, P2 ;  /* 0x000000ff1a1a7208 */ /* 0x000fcc0001000000 */
[----:B------:R0:W3:Y:S02]  /*5f50*/  @!P1 LDG.E.64 R26, desc[UR36][R14.64] ;  /* 0x000000240e1a9981 */ /* 0x0000e4000c1e1b00 */
[----:B0-----:R-:W2:Y:S08]  /*5f60*/  @!P4 LDC R15, c[0x0][0x288] ;  /* 0x0000a200ff0fcb82 */ /* 0x001eb00000000800 */
[----:B------:R-:W4:Y:S01]  /*5f70*/  @!P3 LDC R14, c[0x0][0x288] ;  /* 0x0000a200ff0ebb82 */ /* 0x000f220000000800 */
[----:B------:R-:W-:-:S02]  /*5f80*/  FSEL R25, R25, RZ, P2 ;  /* 0x000000ff19197208 */ /* 0x000fc40001000000 */
[----:B------:R-:W-:Y:S02]  /*5f90*/  FSEL R24, R24, RZ, P2 ;  /* 0x000000ff18187208 */ /* 0x000fe40001000000 */
[----:B------:R-:W-:Y:S02]  /*5fa0*/  FSEL R23, R23, RZ, P2 ;  /* 0x000000ff17177208 */ /* 0x000fe40001000000 */
[----:B------:R-:W-:Y:S02]  /*5fb0*/  FSEL R22, R22, RZ, P2 ;  /* 0x000000ff16167208 */ /* 0x000fe40001000000 */
[----:B------:R-:W-:Y:S02]  /*5fc0*/  FSEL R21, R21, RZ, P2 ;  /* 0x000000ff15157208 */ /* 0x000fe40001000000 */
[----:B------:R-:W-:Y:S01]  /*5fd0*/  FSEL R20, R20, RZ, P2 ;  /* 0x000000ff14147208 */ /* 0x000fe20001000000 */
[----:B--2---:R-:W-:Y:S02]  /*5fe0*/  @!P4 IMAD R238, R238, R15, RZ ;  /* 0x0000000feeeec224 */ /* 0x004fe400078e02ff */
[----:B----4-:R-:W-:-:S02]  /*5ff0*/  @!P3 IMAD R239, R239, R14, RZ ;  /* 0x0000000eefefb224 */ /* 0x010fc400078e02ff */
[----:B------:R-:W0:Y:S01]  /*6000*/  @!P4 LDC.64 R14, c[0x0][0x248] ;  /* 0x00009200ff0ecb82 */ /* 0x000e220000000a00 */
[----:B------:R-:W-:-:S04]  /*6010*/  @!P4 IMAD R238, R238, 0x90, RZ ;  /* 0x00000090eeeec824 */ /* 0x000fc800078e02ff */
[-C--:B------:R-:W-:Y:S02]  /*6020*/  @!P4 IMAD R244, R238, R11.reuse, R13 ;  /* 0x0000000beef4c224 */ /* 0x080fe400078e020d */
[----:B------:R-:W-:Y:S02]  /*6030*/  @!P3 IMAD R13, R239, 0x90, RZ ;  /* 0x00000090ef0db824 */ /* 0x000fe400078e02ff */
[----:B------:R-:W1:Y:S02]  /*6040*/  @!P3 LDC.64 R238, c[0x0][0x248] ;  /* 0x00009200ffeebb82 */ /* 0x000e640000000a00 */
[----:B------:R-:W-:Y:S01]  /*6050*/  @!P3 IMAD R10, R13, R11, R10 ;  /* 0x0000000b0d0ab224 */ /* 0x000fe200078e020a */
[----:B------:R-:W-:-:S04]  /*6060*/  @!P4 IADD3 R13, P1, R2, R244, RZ ;  /* 0x000000f4020dc210 */ /* 0x000fc80007f3e0ff */
[----:B------:R-:W-:Y:S02]  /*6070*/  @!P4 LEA.HI.X.SX32 R244, R244, R5, 0x1, P1 ;  /* 0x00000005f4f4c211 */ /* 0x000fe400008f0eff */
[----:B0-----:R-:W-:-:S04]  /*6080*/  @!P4 LEA R14, P1, R13, R14, 0x2 ;  /* 0x0000000e0d0ec211 */ /* 0x001fc800078210ff */
[----:B------:R-:W-:Y:S02]  /*6090*/  @!P4 LEA.HI.X R15, R13, R15, R244, 0x2, P1 ;  /* 0x0000000f0d0fc211 */ /* 0x000fe400008f14f4 */
[----:B------:R-:W3:Y:S01]  /*60a0*/  @!P5 LDC R13, c[0x0][0x288] ;  /* 0x0000a200ff0ddb82 */ /* 0x000ee20000000800 */
[----:B------:R-:W-:Y:S02]  /*60b0*/  @!P3 IADD3 R244, P1, R2, R10, RZ ;  /* 0x0000000a02f4b210 */ /* 0x000fe40007f3e0ff */
[----:B------:R0:W2:Y:S02]  /*60c0*/  @!P4 LDG.E.64 R24, desc[UR36][R14.64] ;  /* 0x000000240e18c981 */ /* 0x0000a4000c1e1b00 */
[----:B------:R-:W-:Y:S02]  /*60d0*/  @!P3 LEA.HI.X.SX32 R10, R10, R5, 0x1, P1 ;  /* 0x000000050a0ab211 */ /* 0x000fe400008f0eff */
[----:B-1----:R-:W-:-:S04]  /*60e0*/  @!P3 LEA R238, P1, R244, R238, 0x2 ;  /* 0x000000eef4eeb211 */ /* 0x002fc800078210ff */
[----:B------:R-:W-:Y:S01]  /*60f0*/  @!P3 LEA.HI.X R239, R244, R239, R10, 0x2, P1 ;  /* 0x000000eff4efb211 */ /* 0x000fe200008f140a */
[----:B0-----:R-:W0:Y:S04]  /*6100*/  @!P5 LDC.64 R14, c[0x0][0x248] ;  /* 0x00009200ff0edb82 */ /* 0x001e280000000a00 */
[----:B------:R1:W4:Y:S01]  /*6110*/  @!P3 LDG.E.64 R22, desc[UR36][R238.64] ;  /* 0x00000024ee16b981 */ /* 0x000322000c1e1b00 */
[----:B---3--:R-:W-:Y:S02]  /*6120*/  @!P5 IMAD R13, R241, R13, RZ ;  /* 0x0000000df10dd224 */ /* 0x008fe400078e02ff */
[----:B-1----:R-:W-:Y:S02]  /*6130*/  IMAD R238, R11, 0x3a, R12 ;  /* 0x0000003a0bee7824 */ /* 0x002fe400078e020c */
[----:B------:R-:W-:-:S04]  /*6140*/  @!P5 IMAD R13, R13, 0x90, RZ ;  /* 0x000000900d0dd824 */ /* 0x000fc800078e02ff */
[----:B------:R-:W-:Y:S02]  /*6150*/  @!P5 IMAD R240, R13, R11, R240 ;  /* 0x0000000b0df0d224 */ /* 0x000fe400078e02f0 */
[C---:B------:R-:W-:Y:S02]  /*6160*/  IMAD.IADD R13, R238.reuse, 0x1, R11 ;  /* 0x00000001ee0d7824 */ /* 0x040fe400078e020b */
[----:B------:R-:W-:Y:S02]  /*6170*/  IMAD.SHL.U32 R238, R238, 0x4, RZ ;  /* 0x00000004eeee7824 */ /* 0x000fe400078e00ff */
[----:B------:R-:W-:-:S03]  /*6180*/  IMAD.SHL.U32 R10, R13, 0x4, RZ ;  /* 0x000000040d0a7824 */ /* 0x000fc600078e00ff */
[-C--:B------:R-:W-:Y:S02]  /*6190*/  ISETP.GE.OR P4, PT, R238, R4.reuse, P0 ;  /* 0x00000004ee00720c */ /* 0x080fe40000786670 */
[----:B------:R-:W-:Y:S02]  /*61a0*/  ISETP.GE.OR P1, PT, R10, R4, P0 ;  /* 0x000000040a00720c */ /* 0x000fe40000726670 */
[----:B------:R-:W-:-:S04]  /*61b0*/  @!P5 IADD3 R239, P3, R2, R240, RZ ;  /* 0x000000f002efd210 */ /* 0x000fc80007f7e0ff */
[----:B------:R-:W-:Y:S02]  /*61c0*/  @!P5 LEA.HI.X.SX32 R240, R240, R5, 0x1, P3 ;  /* 0x00000005f0f0d211 */ /* 0x000fe400018f0eff */
[----:B0-----:R-:W-:-:S04]  /*61d0*/  @!P5 LEA R14, P3, R239, R14, 0x2 ;  /* 0x0000000eef0ed211 */ /* 0x001fc800078610ff */
[----:B------:R-:W-:Y:S01]  /*61e0*/  @!P5 LEA.HI.X R15, R239, R15, R240, 0x2, P3 ;  /* 0x0000000fef0fd211 */ /* 0x000fe200018f14f0 */
[----:B------:R-:W3:Y:S01]  /*61f0*/  @!P1 LDG.E R241, desc[UR36][R236.64] ;  /* 0x00000024ecf19981 */ /* 0x000ee2000c1e1900 */
[----:B------:R-:W0:Y:S03]  /*6200*/  @!P6 LDC R240, c[0x0][0x288] ;  /* 0x0000a200fff0eb82 */ /* 0x000e260000000800 */
[----:B------:R-:W2:Y:S04]  /*6210*/  @!P4 LDG.E R239, desc[UR36][R236.64] ;  /* 0x00000024ecefc981 */ /* 0x000ea8000c1e1900 */
[----:B------:R1:W4:Y:S02]  /*6220*/  @!P5 LDG.E.64 R20, desc[UR36][R14.64] ;  /* 0x000000240e14d981 */ /* 0x000324000c1e1b00 */
[----:B-1----:R-:W1:Y:S01]  /*6230*/  @!P6 LDC.64 R14, c[0x0][0x248] ;  /* 0x00009200ff0eeb82 */ /* 0x002e620000000a00 */
[----:B------:R-:W-:-:S02]  /*6240*/  IMAD.IADD R13, R13, 0x1, R11 ;  /* 0x000000010d0d7824 */ /* 0x000fc400078e020b */
[----:B0-----:R-:W-:-:S04]  /*6250*/  @!P6 IMAD R240, R243, R240, RZ ;  /* 0x000000f0f3f0e224 */ /* 0x001fc800078e02ff */
[----:B------:R-:W-:Y:S02]  /*6260*/  @!P6 IMAD R240, R240, 0x90, RZ ;  /* 0x00000090f0f0e824 */ /* 0x000fe400078e02ff */
[----:B------:R-:W-:Y:S02]  /*6270*/  IMAD.SHL.U32 R13, R13, 0x4, RZ ;  /* 0x000000040d0d7824 */ /* 0x000fe400078e00ff */
[----:B------:R-:W-:-:S03]  /*6280*/  @!P6 IMAD R242, R240, R11, R242 ;  /* 0x0000000bf0f2e224 */ /* 0x000fc600078e02f2 */
[----:B------:R-:W-:Y:S02]  /*6290*/  ISETP.GE.OR P5, PT, R13, R4, P0 ;  /* 0x000000040d00720c */ /* 0x000fe400007a6670 */
[----:B------:R-:W-:Y:S02]  /*62a0*/  @!P6 IADD3 R240, P3, R2, R242, RZ ;  /* 0x000000f202f0e210 */ /* 0x000fe40007f7e0ff */
[----:B------:R-:W-:Y:S02]  /*62b0*/  SHF.L.U32 R244, R12, 0x2, RZ ;  /* 0x000000020cf47819 */ /* 0x000fe400000006ff */
[----:B------:R-:W-:Y:S02]  /*62c0*/  @!P6 LEA.HI.X.SX32 R242, R242, R5, 0x1, P3 ;  /* 0x00000005f2f2e211 */ /* 0x000fe400018f0eff */
[----:B-1----:R-:W-:-:S04]  /*62d0*/  @!P6 LEA R14, P3, R240, R14, 0x2 ;  /* 0x0000000ef00ee211 */ /* 0x002fc800078610ff */
[----:B------:R-:W-:Y:S02]  /*62e0*/  @!P6 LEA.HI.X R15, R240, R15, R242, 0x2, P3 ;  /* 0x0000000ff00fe211 */ /* 0x000fe400018f14f2 */
[----:B------:R-:W-:Y:S01]  /*62f0*/  ISETP.GE.OR P3, PT, R244, R4, P0 ;  /* 0x00000004f400720c */ /* 0x000fe20000766670 */
[----:B------:R-:W4:-:S12]  /*6300*/  @!P5 LDG.E R240, desc[UR36][R236.64] ;  /* 0x00000024ecf0d981 */ /* 0x000f18000c1e1900 */
[----:B------:R-:W4:Y:S01]  /*6310*/  @!P3 LDG.E R242, desc[UR36][R236.64] ;  /* 0x00000024ecf2b981 */ /* 0x000f22000c1e1900 */
[----:B------:R-:W-:Y:S02]  /*6320*/  FSEL R19, R19, RZ, P2 ;  /* 0x000000ff13137208 */ /* 0x000fe40001000000 */
[----:B------:R-:W-:-:S06]  /*6330*/  FSEL R18, R18, RZ, P2 ;  /* 0x000000ff12127208 */ /* 0x000fcc0001000000 */
[----:B------:R0:W4:Y:S02]  /*6340*/  @!P6 LDG.E.64 R18, desc[UR36][R14.64] ;  /* 0x000000240e12e981 */ /* 0x000124000c1e1b00 */
[----:B0-----:R-:W2:Y:S08]  /*6350*/  @!P4 LDC R15, c[0x0][0x288] ;  /* 0x0000a200ff0fcb82 */ /* 0x001eb00000000800 */
[----:B------:R-:W3:Y:S01]  /*6360*/  @!P1 LDC R14, c[0x0][0x288] ;  /* 0x0000a200ff0e9b82 */ /* 0x000ee20000000800 */
[----:B------:R-:W-:-:S02]  /*6370*/  FSEL R17, R17, RZ, P2 ;  /* 0x000000ff11117208 */ /* 0x000fc40001000000 */
[----:B------:R-:W-:Y:S02]  /*6380*/  FSEL R16, R16, RZ, P2 ;  /* 0x000000ff10107208 */ /* 0x000fe40001000000 */
[----:B------:R-:W-:Y:S02]  /*6390*/  FSEL R9, R9, RZ, P2 ;  /* 0x000000ff09097208 */ /* 0x000fe40001000000 */
[----:B------:R-:W-:Y:S02]  /*63a0*/  FSEL R8, R8, RZ, P2 ;  /* 0x000000ff08087208 */ /* 0x000fe40001000000 */
[----:B------:R-:W-:Y:S02]  /*63b0*/  FSEL R7, R7, RZ, P2 ;  /* 0x000000ff07077208 */ /* 0x000fe40001000000 */
[----:B------:R-:W-:Y:S02]  /*63c0*/  FSEL R6, R6, RZ, P2 ;  /* 0x000000ff06067208 */ /* 0x000fe40001000000 */
[----:B------:R-:W-:-:S02]  /*63d0*/  FSEL R229, R229, RZ, P2 ;  /* 0x000000ffe5e57208 */ /* 0x000fc40001000000 */
[----:B------:R-:W-:Y:S01]  /*63e0*/  FSEL R228, R228, RZ, P2 ;  /* 0x000000ffe4e47208 */ /* 0x000fe20001000000 */
[----:B---3--:R-:W-:Y:S02]  /*63f0*/  @!P1 IMAD R241, R241, R14, RZ ;  /* 0x0000000ef1f19224 */ /* 0x008fe400078e02ff */
[----:B--2---:R-:W-:Y:S02]  /*6400*/  @!P4 IMAD R239, R239, R15, RZ ;  /* 0x0000000fefefc224 */ /* 0x004fe400078e02ff */
[----:B------:R-:W0:Y:S02]  /*6410*/  @!P4 LDC.64 R14, c[0x0][0x248] ;  /* 0x00009200ff0ecb82 */ /* 0x000e240000000a00 */
[----:B------:R-:W-:-:S04]  /*6420*/  @!P4 IMAD R239, R239, 0x90, RZ ;  /* 0x00000090efefc824 */ /* 0x000fc800078e02ff */
[----:B------:R-:W-:Y:S02]  /*6430*/  @!P4 IMAD R243, R239, R11, R238 ;  /* 0x0000000beff3c224 */ /* 0x000fe400078e02ee */
[----:B------:R-:W1:Y:S01]  /*6440*/  @!P1 LDC.64 R238, c[0x0][0x248] ;  /* 0x00009200ffee9b82 */ /* 0x000e620000000a00 */
[----:B------:R-:W-:-:S04]  /*6450*/  @!P1 IMAD R241, R241, 0x90, RZ ;  /* 0x00000090f1f19824 */ /* 0x000fc800078e02ff */
[----:B------:R-:W-:Y:S01]  /*6460*/  @!P1 IMAD R10, R241, R11, R10 ;  /* 0x0000000bf10a9224 */ /* 0x000fe200078e020a */
[----:B------:R-:W-:-:S04]  /*6470*/  @!P4 IADD3 R241, P6, R2, R243, RZ ;  /* 0x000000f302f1c210 */ /* 0x000fc80007fde0ff */
[----:B------:R-:W-:Y:S02]  /*6480*/  @!P4 LEA.HI.X.SX32 R243, R243, R5, 0x1, P6 ;  /* 0x00000005f3f3c211 */ /* 0x000fe400030f0eff */
[----:B0-----:R-:W-:-:S04]  /*6490*/  @!P4 LEA R14, P6, R241, R14, 0x2 ;  /* 0x0000000ef10ec211 */ /* 0x001fc800078c10ff */
[----:B------:R-:W-:Y:S02]  /*64a0*/  @!P4 LEA.HI.X R15, R241, R15, R243, 0x2, P6 ;  /* 0x0000000ff10fc211 */ /* 0x000fe400030f14f3 */
[----:B------:R-:W4:Y:S01]  /*64b0*/  @!P5 LDC R241, c[0x0][0x288] ;  /* 0x0000a200fff1db82 */ /* 0x000f220000000800 */
[----:B------:R-:W-:Y:S02]  /*64c0*/  @!P1 IADD3 R243, P6, R2, R10, RZ ;  /* 0x0000000a02f39210 */ /* 0x000fe40007fde0ff */
[----:B------:R0:W2:Y:S02]  /*64d0*/  @!P4 LDG.E.64 R16, desc[UR36][R14.64] ;  /* 0x000000240e10c981 */ /* 0x0000a4000c1e1b00 */
[----:B------:R-:W-:Y:S02]  /*64e0*/  @!P1 LEA.HI.X.SX32 R10, R10, R5, 0x1, P6 ;  /* 0x000000050a0a9211 */ /* 0x000fe400030f0eff */
[----:B-1----:R-:W-:-:S04]  /*64f0*/  @!P1 LEA R238, P6, R243, R238, 0x2 ;  /* 0x000000eef3ee9211 */ /* 0x002fc800078c10ff */
[----:B------:R-:W-:Y:S02]  /*6500*/  @!P1 LEA.HI.X R239, R243, R239, R10, 0x2, P6 ;  /* 0x000000eff3ef9211 */ /* 0x000fe400030f140a */
[----:B------:R-:W1:Y:S03]  /*6510*/  @!P3 LDC R10, c[0x0][0x288] ;  /* 0x0000a200ff0abb82 */ /* 0x000e660000000800 */
[----:B------:R3:W2:Y:S01]  /*6520*/  @!P1 LDG.E.64 R8, desc[UR36][R238.64] ;  /* 0x00000024ee089981 */ /* 0x0006a2000c1e1b00 */
[----:B----4-:R-:W-:-:S04]  /*6530*/  @!P5 IMAD R243, R240, R241, RZ ;  /* 0x000000f1f0f3d224 */ /* 0x010fc800078e02ff */
[----:B------:R-:W4:Y:S01]  /*6540*/  @!P5 LDC.64 R240, c[0x0][0x248] ;  /* 0x00009200fff0db82 */ /* 0x000f220000000a00 */
[----:B------:R-:W-:-:S04]  /*6550*/  @!P5 IMAD R243, R243, 0x90, RZ ;  /* 0x00000090f3f3d824 */ /* 0x000fc800078e02ff */
[----:B------:R-:W-:Y:S02]  /*6560*/  @!P5 IMAD R13, R243, R11, R13 ;  /* 0x0000000bf30dd224 */ /* 0x000fe400078e020d */
[----:B-1----:R-:W-:Y:S02]  /*6570*/  @!P3 IMAD R10, R242, R10, RZ ;  /* 0x0000000af20ab224 */ /* 0x002fe400078e02ff */
[----:B------:R-:W1:Y:S02]  /*6580*/  @!P3 LDC.64 R242, c[0x0][0x248] ;  /* 0x00009200fff2bb82 */ /* 0x000e640000000a00 */
[----:B------:R-:W-:-:S04]  /*6590*/  @!P3 IMAD R10, R10, 0x90, RZ ;  /* 0x000000900a0ab824 */ /* 0x000fc800078e02ff */
[----:B------:R-:W-:Y:S01]  /*65a0*/  @!P3 IMAD R244, R10, R11, R244 ;  /* 0x0000000b0af4b224 */ /* 0x000fe200078e02f4 */
[----:B------:R-:W-:-:S04]  /*65b0*/  @!P5 IADD3 R10, P6, R2, R13, RZ ;  /* 0x0000000d020ad210 */ /* 0x000fc80007fde0ff */
[----:B------:R-:W-:Y:S02]  /*65c0*/  @!P5 LEA.HI.X.SX32 R13, R13, R5, 0x1, P6 ;  /* 0x000000050d0dd211 */ /* 0x000fe400030f0eff */
[----:B----4-:R-:W-:-:S04]  /*65d0*/  @!P5 LEA R240, P6, R10, R240, 0x2 ;  /* 0x000000f00af0d211 */ /* 0x010fc800078c10ff */
[----:B------:R-:W-:Y:S02]  /*65e0*/  @!P5 LEA.HI.X R241, R10, R241, R13, 0x2, P6 ;  /* 0x000000f10af1d211 */ /* 0x000fe400030f140d */
[----:B------:R-:W-:Y:S02]  /*65f0*/  @!P3 IADD3 R10, P6, R2, R244, RZ ;  /* 0x000000f4020ab210 */ /* 0x000fe40007fde0ff */
[----:B------:R-:W-:Y:S01]  /*6600*/  ISETP.NE.U32.AND P1, PT, RZ, UR14, PT ;  /* 0x0000000eff007c0c */ /* 0x000fe2000bf25070 */
[----:B------:R4:W2:Y:S01]  /*6610*/  @!P5 LDG.E.64 R6, desc[UR36][R240.64] ;  /* 0x00000024f006d981 */ /* 0x0008a2000c1e1b00 */
[----:B------:R-:W-:Y:S02]  /*6620*/  @!P3 LEA.HI.X.SX32 R244, R244, R5, 0x1, P6 ;  /* 0x00000005f4f4b211 */ /* 0x000fe400030f0eff */
[----:B-1----:R-:W-:-:S04]  /*6630*/  @!P3 LEA R242, P6, R10, R242, 0x2 ;  /* 0x000000f20af2b211 */ /* 0x002fc800078c10ff */
[----:B------:R-:W-:Y:S01]  /*6640*/  @!P3 LEA.HI.X R243, R10, R243, R244, 0x2, P6 ;  /* 0x000000f30af3b211 */ /* 0x000fe200030f14f4 */
[----:B------:R-:W-:Y:S01]  /*6650*/  IMAD R10, R11, 0x3d, R12 ;  /* 0x0000003d0b0a7824 */ /* 0x000fe200078e020c */
[----:B------:R-:W-:Y:S01]  /*6660*/  ISETP.NE.AND.EX P1, PT, RZ, UR15, PT, P1 ;  /* 0x0000000fff007c0c */ /* 0x000fe2000bf25310 */
[----:B------:R-:W2:Y:S02]  /*6670*/  LDL R244, [R1+0x4] ;  /* 0x0000040001f47983 */ /* 0x000ea40000100800 */
[C---:B0-----:R-:W-:Y:S02]  /*6680*/  IMAD.SHL.U32 R15, R10.reuse, 0x4, RZ ;  /* 0x000000040a0f7824 */ /* 0x041fe400078e00ff */
[----:B------:R-:W2:Y:S03]  /*6690*/  @!P3 LDG.E.64 R228, desc[UR36][R242.64] ;  /* 0x00000024f2e4b981 */ /* 0x000ea6000c1e1b00 */
[----:B------:R-:W-:Y:S01]  /*66a0*/  ISETP.GE.OR P4, PT, R15, R4, P0 ;  /* 0x000000040f00720c */ /* 0x000fe20000786670 */
[----:B------:R-:W-:-:S04]  /*66b0*/  IMAD.IADD R10, R10, 0x1, R11 ;  /* 0x000000010a0a7824 */ /* 0x000fc800078e020b */
[C---:B---3--:R-:W-:Y:S01]  /*66c0*/  IMAD.IADD R238, R10.reuse, 0x1, R11 ;  /* 0x000000010aee7824 */ /* 0x048fe200078e020b */
[--C-:B------:R-:W-:Y:S01]  /*66d0*/  @P1 SHF.R.S32.HI R13, RZ, 0x1f, R0.reuse ;  /* 0x0000001fff0d1819 */ /* 0x100fe20000011400 */
[----:B------:R-:W3:Y:S01]  /*66e0*/  LDL R243, [R1+0x30] ;  /* 0x0000300001f37983 */ /* 0x000ee20000100800 */
[----:B------:R-:W-:Y:S02]  /*66f0*/  @P1 IADD3 R12, P5, P6, R3, UR14, R0 ;  /* 0x0000000e030c1c10 */ /* 0x000fe4000febe000 */
[----:B------:R-:W-:Y:S01]  /*6700*/  @P1 SHF.R.S32.HI R14, RZ, 0x1f, R3 ;  /* 0x0000001fff0e1819 */ /* 0x000fe20000011403 */
[----:B------:R-:W3:Y:S02]  /*6710*/  LDL R242, [R1+0x34] ;  /* 0x0000340001f27983 */ /* 0x000ee40000100800 */
[----:B----4-:R-:W0:Y:S02]  /*6720*/  @!P4 LDC R241, c[0x0][0x288] ;  /* 0x0000a200fff1cb82 */ /* 0x010e240000000800 */
[----:B------:R-:W0:Y:S01]  /*6730*/  @!P4 LDG.E R239, desc[UR36][R236.64] ;  /* 0x00000024ecefc981 */ /* 0x000e22000c1e1900 */
[----:B------:R-:W-:-:S02]  /*6740*/  IMAD.SHL.U32 R10, R10, 0x4, RZ ;  /* 0x000000040a0a7824 */ /* 0x000fc400078e00ff */
[----:B------:R-:W-:Y:S01]  /*6750*/  IMAD.SHL.U32 R238, R238, 0x4, RZ ;  /* 0x00000004eeee7824 */ /* 0x000fe200078e00ff */
[----:B------:R-:W-:Y:S01]  /*6760*/  @P1 IADD3.X R13, R14, UR15, R13, P5, P6 ;  /* 0x0000000f0e0d1c10 */ /* 0x000fe2000afec40d */
[----:B------:R-:W4:Y:S01]  /*6770*/  LDL R0, [R1+0x6c] ;  /* 0x00006c0001007983 */ /* 0x000f220000100800 */
[-C--:B------:R-:W-:Y:S02]  /*6780*/  ISETP.GE.OR P6, PT, R10, R4.reuse, P0 ;  /* 0x000000040a00720c */ /* 0x080fe400007c6670 */
[----:B------:R-:W-:-:S11]  /*6790*/  ISETP.GE.OR P5, PT, R238, R4, P0 ;  /* 0x00000004ee00720c */ /* 0x000fd600007a6670 */
[----:B------:R-:W2:Y:S02]  /*67a0*/  @!P6 LDG.E R14, desc[UR36][R236.64] ;  /* 0x00000024ec0ee981 */ /* 0x000ea4000c1e1900 */
[----:B------:R-:W1:Y:S02]  /*67b0*/  @!P5 LDC R240, c[0x0][0x288] ;  /* 0x0000a200fff0db82 */ /* 0x000e640000000800 */
[----:B------:R-:W1:Y:S04]  /*67c0*/  @!P5 LDG.E R237, desc[UR36][R236.64] ;  /* 0x00000024ecedd981 */ /* 0x000e68000c1e1900 */
[----:B------:R3:W4:Y:S02]  /*67d0*/  @P1 LDG.E.U8 R236, desc[UR36][R12.64] ;  /* 0x000000240cec1981 */ /* 0x000724000c1e1100 */
[----:B---3--:R-:W3:Y:S01]  /*67e0*/  @!P4 LDC.64 R12, c[0x0][0x248] ;  /* 0x00009200ff0ccb82 */ /* 0x008ee20000000a00 */
[----:B------:R-:W-:-:S02]  /*67f0*/  FSEL R231, R231, RZ, P2 ;  /* 0x000000ffe7e77208 */ /* 0x000fc40001000000 */
[----:B------:R-:W-:Y:S02]  /*6800*/  FSEL R230, R230, RZ, P2 ;  /* 0x000000ffe6e67208 */ /* 0x000fe40001000000 */
[----:B------:R-:W-:Y:S02]  /*6810*/  FSEL R233, R233, RZ, P2 ;  /* 0x000000ffe9e97208 */ /* 0x000fe40001000000 */
[----:B------:R-:W-:Y:S02]  /*6820*/  FSEL R232, R232, RZ, P2 ;  /* 0x000000ffe8e87208 */ /* 0x000fe40001000000 */
[----:B------:R-:W-:Y:S02]  /*6830*/  FSEL R235, R235, RZ, P2 ;  /* 0x000000ffebeb7208 */ /* 0x000fe40001000000 */
[----:B------:R-:W-:Y:S01]  /*6840*/  FSEL R234, R234, RZ, P2 ;  /* 0x000000ffeaea7208 */ /* 0x000fe20001000000 */
[----:B0-----:R-:W-:Y:S02]  /*6850*/  @!P4 IMAD R241, R239, R241, RZ ;  /* 0x000000f1eff1c224 */ /* 0x001fe400078e02ff */
[----:B------:R-:W2:Y:S02]  /*6860*/  @!P6 LDC R239, c[0x0][0x288] ;  /* 0x0000a200ffefeb82 */ /* 0x000ea40000000800 */
[----:B------:R-:W-:-:S04]  /*6870*/  @!P4 IMAD R241, R241, 0x90, RZ ;  /* 0x00000090f1f1c824 */ /* 0x000fc800078e02ff */
[----:B------:R-:W-:-:S05]  /*6880*/  @!P4 IMAD R241, R241, R11, R15 ;  /* 0x0000000bf1f1c224 */ /* 0x000fca00078e020f */
[----:B------:R-:W-:-:S04]  /*6890*/  @!P4 IADD3 R15, P3, R2, R241, RZ ;  /* 0x000000f1020fc210 */ /* 0x000fc80007f7e0ff */
[----:B------:R-:W-:Y:S02]  /*68a0*/  @!P4 LEA.HI.X.SX32 R241, R241, R5, 0x1, P3 ;  /* 0x00000005f1f1c211 */ /* 0x000fe400018f0eff */
[----:B---3--:R-:W-:-:S04]  /*68b0*/  @!P4 LEA R12, P3, R15, R12, 0x2 ;  /* 0x0000000c0f0cc211 */ /* 0x008fc800078610ff */
[----:B------:R-:W-:Y:S02]  /*68c0*/  @!P4 LEA.HI.X R13, R15, R13, R241, 0x2, P3 ;  /* 0x0000000d0f0dc211 */ /* 0x000fe400018f14f1 */
[----:B------:R-:W3:Y:S01]  /*68d0*/  LDL R241, [R1+0x28] ;  /* 0x0000280001f17983 */ /* 0x000ee20000100800 */
[----:B--2---:R-:W-:Y:S02]  /*68e0*/  @!P6 IMAD R239, R14, R239, RZ ;  /* 0x000000ef0eefe224 */ /* 0x004fe400078e02ff */
[----:B------:R-:W0:Y:S01]  /*68f0*/  @!P6 LDC.64 R14, c[0x0][0x248] ;  /* 0x00009200ff0eeb82 */ /* 0x000e220000000a00 */
[----:B-1----:R-:W-:Y:S01]  /*6900*/  @!P5 IMAD R237, R237, R240, RZ ;  /* 0x000000f0ededd224 */ /* 0x002fe200078e02ff */
[----:B------:R-:W2:Y:S01]  /*6910*/  @!P4 LDG.E.64 R234, desc[UR36][R12.64] ;  /* 0x000000240ceac981 */ /* 0x000ea2000c1e1b00 */
[----:B------:R-:W-:Y:S02]  /*6920*/  @!P6 IMAD R239, R239, 0x90, RZ ;  /* 0x00000090efefe824 */ /* 0x000fe400078e02ff */
[----:B------:R-:W-:Y:S01]  /*6930*/  @!P5 IMAD R237, R237, 0x90, RZ ;  /* 0x00000090ededd824 */ /* 0x000fe200078e02ff */
[----:B------:R-:W2:Y:S01]  /*6940*/  LDL R240, [R1+0x2c] ;  /* 0x00002c0001f07983 */ /* 0x000ea20000100800 */
[----:B------:R-:W-:-:S02]  /*6950*/  @!P6 IMAD R239, R239, R11, R10 ;  /* 0x0000000befefe224 */ /* 0x000fc400078e020a */
[----:B------:R-:W-:Y:S02]  /*6960*/  @!P5 IMAD R238, R237, R11, R238 ;  /* 0x0000000bedeed224 */ /* 0x000fe400078e02ee */
[----:B------:R-:W1:Y:S01]  /*6970*/  @!P5 LDC.64 R10, c[0x0][0x248] ;  /* 0x00009200ff0adb82 */ /* 0x000e620000000a00 */
[----:B------:R-:W-:Y:S01]  /*6980*/  @!P6 IADD3 R237, P3, R2, R239, RZ ;  /* 0x000000ef02ede210 */ /* 0x000fe20007f7e0ff */
[----:B------:R-:W2:Y:S03]  /*6990*/  LDL R13, [R1+0x8] ;  /* 0x00000800010d7983 */ /* 0x000ea60000100800 */
[----:B------:R-:W-:Y:S01]  /*69a0*/  @!P6 LEA.HI.X.SX32 R239, R239, R5, 0x1, P3 ;  /* 0x00000005efefe211 */ /* 0x000fe200018f0eff */
[----:B------:R-:W2:Y:S01]  /*69b0*/  LDL R12, [R1+0xc] ;  /* 0x00000c00010c7983 */ /* 0x000ea20000100800 */
[----:B0-----:R-:W-:-:S04]  /*69c0*/  @!P6 LEA R14, P3, R237, R14, 0x2 ;  /* 0x0000000eed0ee211 */ /* 0x001fc800078610ff */
[----:B------:R-:W-:Y:S02]  /*69d0*/  @!P6 LEA.HI.X R15, R237, R15, R239, 0x2, P3 ;  /* 0x0000000fed0fe211 */ /* 0x000fe400018f14ef */
[----:B------:R-:W-:Y:S01]  /*69e0*/  @!P5 IADD3 R237, P3, R2, R238, RZ ;  /* 0x000000ee02edd210 */ /* 0x000fe20007f7e0ff */
[----:B------:R-:W2:Y:S03]  /*69f0*/  LDL R239, [R1+0x20] ;  /* 0x0000200001ef7983 */ /* 0x000ea60000100800 */
[----:B------:R-:W-:Y:S01]  /*6a00*/  @!P5 LEA.HI.X.SX32 R238, R238, R5, 0x1, P3 ;  /* 0x00000005eeeed211 */ /* 0x000fe200018f0eff */
[----:B------:R-:W2:Y:S01]  /*6a10*/  @!P6 LDG.E.64 R232, desc[UR36][R14.64] ;  /* 0x000000240ee8e981 */ /* 0x000ea2000c1e1b00 */
[----:B-1----:R-:W-:-:S04]  /*6a20*/  @!P5 LEA R10, P3, R237, R10, 0x2 ;  /* 0x0000000aed0ad211 */ /* 0x002fc800078610ff */
[----:B------:R-:W-:Y:S02]  /*6a30*/  @!P5 LEA.HI.X R11, R237, R11, R238, 0x2, P3 ;  /* 0x0000000bed0bd211 */ /* 0x000fe400018f14ee */
[----:B------:R-:W2:Y:S04]  /*6a40*/  LDL R238, [R1+0x24] ;  /* 0x0000240001ee7983 */ /* 0x000ea80000100800 */
[----:B------:R0:W2:Y:S01]  /*6a50*/  @!P5 LDG.E.64 R230, desc[UR36][R10.64] ;  /* 0x000000240ae6d981 */ /* 0x0000a2000c1e1b00 */
[----:B----4-:R-:W-:-:S03]  /*6a60*/  ISETP.NE.AND P1, PT, R236, RZ, P1 ;  /* 0x000000ffec00720c */ /* 0x010fc60000f25270 */
[----:B------:R-:W4:Y:S04]  /*6a70*/  LDL R237, [R1+0x18] ;  /* 0x0000180001ed7983 */ /* 0x000f280000100800 */
[----:B------:R-:W4:Y:S01]  /*6a80*/  LDL R236, [R1+0x1c] ;  /* 0x00001c0001ec7983 */ /* 0x000f220000100800 */
[----:B0-----:R-:W-:Y:S01]  /*6a90*/  FMUL.FTZ R11, R223, R130 ;  /* 0x00000082df0b7220 */ /* 0x001fe20000410000 */
[----:B------:R-:W-:Y:S02]  /*6aa0*/  FMUL.FTZ R10, R222, R131 ;  /* 0x00000083de0a7220 */ /* 0x000fe40000410000 */
[----:B------:R-:W3:Y:S01]  /*6ab0*/  LDL R223, [R1+0x50] ;  /* 0x0000500001df7983 */ /* 0x000ee20000100800 */
[----:B------:R-:W-:-:S03]  /*6ac0*/  FFMA.FTZ R11, R221, R228, R11 ;  /* 0x000000e4dd0b7223 */ /* 0x000fc6000001000b */
[----:B------:R-:W2:Y:S04]  /*6ad0*/  LDL R221, [R1+0x58] ;  /* 0x0000580001dd7983 */ /* 0x000ea80000100800 */
[----:B------:R-:W4:Y:S01]  /*6ae0*/  LDL R222, [R1+0x5c] ;  /* 0x00005c0001de7983 */ /* 0x000f220000100800 */
[----:B------:R-:W-:-:S03]  /*6af0*/  FFMA.FTZ R10, R0, R229, R10 ;  /* 0x000000e5000a7223 */ /* 0x000fc6000001000a */
[----:B------:R-:W3:Y:S04]  /*6b00*/  LDL R0, [R1+0x38] ;  /* 0x0000380001007983 */ /* 0x000ee80000100800 */
[----:B------:R-:W3:Y:S04]  /*6b10*/  LDL R15, [R1+0x10] ;  /* 0x00001000010f7983 */ /* 0x000ee80000100800 */
[----:B------:R-:W3:Y:S01]  /*6b20*/  LDL R14, [R1+0x14] ;  /* 0x00001400010e7983 */ /* 0x000ee20000100800 */
[----:B--2---:R-:W-:-:S03]  /*6b30*/  FFMA.FTZ R11, R221, R128, R11 ;  /* 0x00000080dd0b7223 */ /* 0x004fc6000001000b */
[----:B------:R-:W2:Y:S01]  /*6b40*/  LDL.LU R221, [R1+0x94] ;  /* 0x0000940001dd7983 */ /* 0x000ea20000300800 */
[----:B----4-:R-:W-:Y:S01]  /*6b50*/  FFMA.FTZ R10, R222, R129, R10 ;  /* 0x00000081de0a7223 */ /* 0x010fe2000001000a */
[----:B---3--:R-:W-:Y:S02]  /*6b60*/  FFMA.FTZ R11, R223, R126, R11 ;  /* 0x0000007edf0b7223 */ /* 0x008fe4000001000b */
[----:B------:R-:W3:Y:S01]  /*6b70*/  LDL.LU R222, [R1+0x90] ;  /* 0x0000900001de7983 */ /* 0x000ee20000300800 */
        /* <DEDUP_REMOVED lines=9> */
[----:B------:R-:W-:Y:S01]  /*6c10*/  FFMA.FTZ R10, R251, R123, R10 ;  /* 0x0000007bfb0a7223 */ /* 0x000fe2000001000a */
[----:B------:R-:W-:Y:S02]  /*6c20*/  FFMA.FTZ R11, R0, R120, R11 ;  /* 0x00000078000b7223 */ /* 0x000fe4000001000b */
[----:B------:R0:W5:Y:S04]  /*6c30*/  LDL.LU R251, [R1+0x78] ;  /* 0x0000780001fb7983 */ /* 0x0001680000300800 */
[----:B------:R0:W5:Y:S01]  /*6c40*/  LDL.LU R0, [R1+0x74] ;  /* 0x0000740001007983 */ /* 0x0001620000300800 */
[----:B------:R-:W-:Y:S01]  /*6c50*/  FFMA.FTZ R10, R250, R121, R10 ;  /* 0x00000079fa0a7223 */ /* 0x000fe2000001000a */
[----:B------:R-:W-:-:S03]  /*6c60*/  FFMA.FTZ R11, R243, R118, R11 ;  /* 0x00000076f30b7223 */ /* 0x000fc6000001000b */
        /* <DEDUP_REMOVED lines=97> */
[----:B------:R-:W-:Y:S01]  /*7280*/  FFMA.FTZ R11, R212, R20, R11 ;  /* 0x00000014d40b7223 */ /* 0x000fe2000001000b */
[----:B------:R-:W1:Y:S02]  /*7290*/  S2R R236, SR_TID.X ;  /* 0x0000000000ec7919 */ /* 0x000e640000002100 */
        /* <DEDUP_REMOVED lines=8> */
[----:B------:R-:W-:Y:S01]  /*7320*/  UMOV UR4, 0xffffffff ;  /* 0xffffffff00047882 */ /* 0x000fe20000000000 */
[----:B-1----:R-:W-:Y:S01]  /*7330*/  LOP3.LUT R236, R236, 0x1, RZ, 0xc0, !PT ;  /* 0x00000001ecec7812 */ /* 0x002fe200078ec0ff */
[----:B--2---:R-:W-:Y:S01]  /*7340*/  FFMA.FTZ R10, R221, R7, R10 ;  /* 0x00000007dd0a7223 */ /* 0x004fe2000001000a */
[----:B---3--:R-:W-:-:S03]  /*7350*/  FFMA.FTZ R11, R222, R234, R11 ;  /* 0x000000eade0b7223 */ /* 0x008fc6000001000b */
[----:B----4-:R-:W-:Y:S01]  /*7360*/  FFMA.FTZ R10, R223, R235, R10 ;  /* 0x000000ebdf0a7223 */ /* 0x010fe2000001000a */
[----:B------:R-:W-:-:S03]  /*7370*/  FFMA.FTZ R11, R224, R232, R11 ;  /* 0x000000e8e00b7223 */ /* 0x000fc6000001000b */
[----:B------:R-:W-:Y:S01]  /*7380*/  FFMA.FTZ R10, R225, R233, R10 ;  /* 0x000000e9e10a7223 */ /* 0x000fe2000001000a */
[----:B------:R-:W-:-:S03]  /*7390*/  FFMA.FTZ R11, R226, R230, R11 ;  /* 0x000000e6e20b7223 */ /* 0x000fc6000001000b */
[----:B------:R-:W-:-:S04]  /*73a0*/  FFMA.FTZ R10, R227, R231, R10 ;  /* 0x000000e7e30a7223 */ /* 0x000fc8000001000a */
[----:B------:R-:W-:Y:S01]  /*73b0*/  FADD.FTZ R10, R11, R10 ;  /* 0x0000000a0b0a7221 */ /* 0x000fe20000010000 */
[----:B0-----:R-:W-:Y:S06]  /*73c0*/  BRA.DIV UR4, `(.L_x_3772) ;  /* 0x0000002e04dc7947 */ /* 0x001fec000b800000 */
[----:B------:R0:W1:Y:S02]  /*73d0*/  SHFL.BFLY PT, R14, R10, 0x1, 0x1f ;  /* 0x0c201f000a0e7f89 */ /* 0x00006400000e0000 */
.L_x_3815:
[----:B------:R-:W-:Y:S01]  /*73e0*/  ISETP.EQ.U32.OR P0, PT, R236, 0x1, P0 ;  /* 0x00000001ec00780c */ /* 0x000fe20000702470 */
[----:B-1----:R-:W-:Y:S01]  /*73f0*/  FADD.FTZ R12, R10, R14 ;  /* 0x0000000e0a0c7221 */ /* 0x002fe20000010000 */
[----:B------:R-:W-:Y:S03]  /*7400*/  BSSY B1, `(.L_x_3773) ;  /* 0x0000026000017945 */ /* 0x000fe60003800000 */
[----:B------:R-:W-:-:S08]  /*7410*/  FMUL.FTZ R12, R12, UR20 ;  /* 0x000000140c0c7c20 */ /* 0x000fd00008410000 */
[----:B------:R-:W-:Y:S05]  /*7420*/  @P0 BRA `(.L_x_3774) ;  /* 0x00000000008c0947 */ /* 0x000fea0003800000 */
[----:B------:R-:W-:Y:S01]  /*7430*/  UISETP.NE.U32.AND UP0, UPT, UR16, URZ, UPT ;  /* 0x0000003f1000728c */ /* 0x000fe2000bf05070 */
[----:B------:R-:W-:Y:S01]  /*7440*/  HFMA2.MMA R11, -RZ, RZ, 0, 2.384185791015625e-07 ;  /* 0x00000004ff0b7435 */ /* 0x000fe200000001ff */
[----:B------:R-:W1:Y:S01]  /*7450*/  LDC R13, c[0x0][0x2c0] ;  /* 0x0000b000ff0d7b82 */ /* 0x000e620000000800 */
[----:B------:R-:W-:Y:S01]  /*7460*/  ULDC UR22, c[0x0][0x298] ;  /* 0x0000a60000167ab9 */ /* 0x000fe20000000800 */
[----:B------:R-:W-:-:S06]  /*7470*/  UISETP.NE.AND.EX UP0, UPT, UR17, URZ, UPT, UP0 ;  /* 0x0000003f1100728c */ /* 0x000fcc000bf05300 */
[----:B------:R-:W-:-:S05]  /*7480*/  PLOP3.LUT P0, PT, PT, PT, UP0, 0x80, 0x0 ;  /* 0x000000000000781c */ /* 0x000fca0003f0f008 */
[----:B------:R-:W-:Y:S02]  /*7490*/  @UP0 ULDC UR8, c[0x0][0x2d0] ;  /* 0x0000b40000080ab9 */ /* 0x000fe40000000800 */
[----:B------:R-:W-:-:S06]  /*74a0*/  @UP0 UIMAD UR4, UR46, UR8, UR40 ;  /* 0x000000082e0402a4 */ /* 0x000fcc000f8e0228 */
[----:B0-----:R-:W-:-:S04]  /*74b0*/  IMAD.U32 R10, RZ, RZ, UR4 ;  /* 0x00000004ff0a7e24 */ /* 0x001fc8000f8e00ff */
[----:B------:R-:W-:Y:S01]  /*74c0*/  @P0 IMAD R10, R10, UR8, R3 ;  /* 0x000000080a0a0c24 */ /* 0x000fe2000f8e0203 */
[----:B------:R-:W-:-:S03]  /*74d0*/  @UP0 ULDC.64 UR8, c[0x0][0x2c8] ;  /* 0x0000b20000080ab9 */ /* 0x000fc60000000a00 */
[----:B------:R-:W-:-:S06]  /*74e0*/  @P0 IMAD.WIDE R10, R10, R11, UR8 ;  /* 0x000000080a0a0e25 */ /* 0x000fcc000f8e020b */
[----:B------:R0:W2:Y:S01]  /*74f0*/  @P0 LDG.E R10, desc[UR36][R10.64] ;  /* 0x000000240a0a0981 */ /* 0x0000a2000c1e1900 */
[----:B------:R-:W-:Y:S01]  /*7500*/  UISETP.NE.U32.AND UP0, UPT, UR18, URZ, UPT ;  /* 0x0000003f1200728c */ /* 0x000fe2000bf05070 */
[----:B-1----:R-:W-:-:S03]  /*7510*/  VIADD R13, R13, UR22 ;  /* 0x000000160d0d7c36 */ /* 0x002fc60008000000 */
[----:B------:R-:W-:-:S06]  /*7520*/  UISETP.NE.AND.EX UP0, UPT, UR19, URZ, UPT, UP0 ;  /* 0x0000003f1300728c */ /* 0x000fcc000bf05300 */
[----:B------:R-:W-:-:S05]  /*7530*/  PLOP3.LUT P2, PT, PT, PT, UP0, 0x80, 0x0 ;  /* 0x000000000000781c */ /* 0x000fca0003f4f008 */
[----:B------:R-:W-:Y:S02]  /*7540*/  @UP0 ULDC.64 UR8, c[0x0][0x2d8] ;  /* 0x0000b60000080ab9 */ /* 0x000fe40000000a00 */
[----:B------:R-:W-:-:S06]  /*7550*/  @UP0 UIMAD.WIDE UR8, UR46, 0x4, UR8 ;  /* 0x000000042e0808a5 */ /* 0x000fcc000f8e0208 */
[----:B0-----:R-:W-:Y:S02]  /*7560*/  IMAD.U32 R11, RZ, RZ, UR9 ;  /* 0x00000009ff0b7e24 */ /* 0x001fe4000f8e00ff */
[----:B--2---:R-:W-:Y:S01]  /*7570*/  @P0 FADD.FTZ R12, R12, R10 ;  /* 0x0000000a0c0c0221 */ /* 0x004fe20000010000 */
[----:B------:R-:W-:-:S06]  /*7580*/  IMAD.U32 R10, RZ, RZ, UR8 ;  /* 0x00000008ff0a7e24 */ /* 0x000fcc000f8e00ff */
[----:B------:R0:W2:Y:S01]  /*7590*/  @P2 LDG.E R10, desc[UR36][R10.64] ;  /* 0x000000240a0a2981 */ /* 0x0000a2000c1e1900 */
[----:B------:R-:W-:Y:S01]  /*75a0*/  @P2 ISETP.GE.AND P0, PT, R3, R13, PT ;  /* 0x0000000d0300220c */ /* 0x000fe20003f06270 */
[----:B------:R-:W-:-:S04]  /*75b0*/  UIADD3 UR4, UR40, 0x1, -UR21 ;  /* 0x0000000128047890 */ /* 0x000fc8000fffe815 */
[----:B------:R-:W-:Y:S01]  /*75c0*/  UISETP.LT.AND UP0, UPT, URZ, UR4, UPT ;  /* 0x000000043f00728c */ /* 0x000fe2000bf01270 */
[----:B0-----:R-:W-:-:S03]  /*75d0*/  @P2 SEL R11, RZ, UR39, P0 ;  /* 0x00000027ff0b2c07 */ /* 0x001fc60008000000 */
[----:B------:R-:W-:Y:S01]  /*75e0*/  USEL UR4, URZ, UR4, !UP0 ;  /* 0x000000043f047287 */ /* 0x000fe2000c000000 */
[----:B------:R-:W-:-:S04]  /*75f0*/  @P2 IADD3 R11, R11, -UR40, R3 ;  /* 0x800000280b0b2c10 */ /* 0x000fc8000fffe003 */
[----:B------:R-:W-:-:S05]  /*7600*/  @P2 I2FP.F32.S32 R11, R11 ;  /* 0x0000000b000b2245 */ /* 0x000fca0000201400 */
[----:B--2---:R-:W-:Y:S01]  /*7610*/  @P2 FFMA.FTZ R12, R11, R10, R12 ;  /* 0x0000000a0b0c2223 */ /* 0x004fe2000001000c */
[----:B------:R-:W-:-:S04]  /*7620*/  VIADD R10, R3, -UR4 ;  /* 0x80000004030a7c36 */ /* 0x000fc80008000000 */
[----:B-----5:R-:W-:Y:S01]  /*7630*/  IMAD R10, R10, 0x4, R0 ;  /* 0x000000040a0a7824 */ /* 0x020fe200078e0200 */
[----:B------:R-:W-:-:S04]  /*7640*/  @!P1 FMNMX.FTZ R251, R251, R12, !PT ;  /* 0x0000000cfbfb9209 */ /* 0x000fc80007810000 */
[----:B------:R1:W-:Y:S03]  /*7650*/  STS [R10], R12 ;  /* 0x0000000c0a007388 */ /* 0x0003e60000000800 */
.L_x_3774:
[----:B------:R-:W-:Y:S05]  /*7660*/  BSYNC B1 ;  /* 0x0000000000017941 */ /* 0x000fea0003800000 */
.L_x_3773:
[----:B------:R-:W-:-:S05]  /*7670*/  VIADD R3, R3, 0x40 ;  /* 0x0000004003037836 */ /* 0x000fca0000000000 */
[----:B------:R-:W-:-:S13]  /*7680*/  ISETP.GE.AND P0, PT, R3, UR7, PT ;  /* 0x0000000703007c0c */ /* 0x000fda000bf06270 */
[----:B------:R-:W-:Y:S05]  /*7690*/  @!P0 BRA `(.L_x_3775) ;  /* 0xffffffb000088947 */ /* 0x000fea000383ffff */
.L_x_3771:
[----:B------:R-:W-:Y:S05]  /*76a0*/  BSYNC B0 ;  /* 0x0000000000007941 */ /* 0x000fea0003800000 */
.L_x_3770:
[----:B-1----:R-:W1:Y:S01]  /*76b0*/  S2R R16, SR_TID.X ;  /* 0x0000000000107919 */ /* 0x002e620000002100 */
[----:B------:R-:W-:Y:S02]  /*76c0*/  ULDC UR4, c[0x0][0x284] ;  /* 0x0000a10000047ab9 */ /* 0x000fe40000000800 */
[----:B------:R-:W-:-:S06]  /*76d0*/  UIADD3 UR4, UR40, 0x1, -UR4 ;  /* 0x0000000128047890 */ /* 0x000fcc000fffe804 */
[----:B------:R-:W-:Y:S01]  /*76e0*/  VIMNMX R17, RZ, UR4, !PT ;  /* 0x00000004ff117c48 */ /* 0x000fe2000ffe0100 */
[----:B------:R-:W-:-:S03]  /*76f0*/  UMOV UR4, 0xffffffff ;  /* 0xffffffff00047882 */ /* 0x000fc60000000000 */
[----:B------:R-:W-:Y:S05]  /*7700*/  BRA.DIV UR4, `(.L_x_3776) ;  /* 0x0000002e04347947 */ /* 0x000fea000b800000 */
[----:B0----5:R-:W0:Y:S02]  /*7710*/  SHFL.BFLY PT, R14, R251, 0x10, 0x1f ;  /* 0x0e001f00fb0e7f89 */ /* 0x021e2400000e0000 */
[----:B0-----:R-:W-:-:S05]  /*7720*/  FMNMX.FTZ R13, R14, R251, !PT ;  /* 0x000000fb0e0d7209 */ /* 0x001fca0007810000 */
[----:B------:R-:W0:Y:S02]  /*7730*/  SHFL.BFLY PT, R14, R13, 0x8, 0x1f ;  /* 0x0d001f000d0e7f89 */ /* 0x000e2400000e0000 */
[----:B0-----:R-:W-:-:S05]  /*7740*/  FMNMX.FTZ R2, R13, R14, !PT ;  /* 0x0000000e0d027209 */ /* 0x001fca0007810000 */
[----:B------:R-:W0:Y:S02]  /*7750*/  SHFL.BFLY PT, R14, R2, 0x4, 0x1f ;  /* 0x0c801f00020e7f89 */ /* 0x000e2400000e0000 */
[----:B0-----:R-:W-:-:S05]  /*7760*/  FMNMX.FTZ R3, R2, R14, !PT ;  /* 0x0000000e02037209 */ /* 0x001fca0007810000 */
[----:B------:R0:W3:Y:S02]  /*7770*/  SHFL.BFLY PT, R14, R3, 0x2, 0x1f ;  /* 0x0c401f00030e7f89 */ /* 0x0000e400000e0000 */
.L_x_3821:
[----:B-1----:R-:W-:Y:S01]  /*7780*/  SHF.R.S32.HI R5, RZ, 0x1f, R16 ;  /* 0x0000001fff057819 */ /* 0x002fe20000011410 */
[----:B------:R-:W-:Y:S05]  /*7790*/  WARPSYNC.ALL ;  /* 0x0000000000007948 */ /* 0x000fea0003800000 */
[----:B------:R-:W-:Y:S02]  /*77a0*/  LEA.HI R2, R5, R16, RZ, 0x5 ;  /* 0x0000001005027211 */ /* 0x000fe400078f28ff */
[----:B0--3--:R-:W-:Y:S02]  /*77b0*/  FMNMX.FTZ R3, R3, R14, !PT ;  /* 0x0000000e03037209 */ /* 0x009fe40007810000 */
        /* <DEDUP_REMOVED lines=11> */
[----:B------:R-:W-:Y:S02]  /*7870*/  IMAD.IADD R6, R17, 0x1, R16 ;  /* 0x0000000111067824 */ /* 0x000fe400078e0210 */
[----:B------:R-:W-:Y:S02]  /*7880*/  IMAD.MOV.U32 R8, RZ, RZ, RZ ;  /* 0x000000ffff087224 */ /* 0x000fe400078e00ff */
[----:B------:R-:W-:Y:S01]  /*7890*/  ULDC UR7, c[0x0][0x284] ;  /* 0x0000a10000077ab9 */ /* 0x000fe20000000800 */
[----:B------:R-:W-:Y:S01]  /*78a0*/  ISETP.GT.AND P1, PT, R6, UR40, PT ;  /* 0x0000002806007c0c */ /* 0x000fe2000bf24270 */
[----:B------:R-:W-:Y:S01]  /*78b0*/  ULDC.64 UR8, c[0x0][0x2b0] ;  /* 0x0000ac0000087ab9 */ /* 0x000fe20000000a00 */
[----:B------:R-:W-:Y:S05]  /*78c0*/  BSSY B0, `(.L_x_3777) ;  /* 0x000002b000007945 */ /* 0x000fea0003800000 */
[----:B0-----:R-:W0:Y:S01]  /*78d0*/  @!P0 S2R R3, SR_CgaCtaId ;  /* 0x0000000000038919 */ /* 0x001e220000008800 */
[----:B------:R-:W-:-:S04]  /*78e0*/  @!P0 MOV R2, 0x400 ;  /* 0x0000040000028802 */ /* 0x000fc80000000f00 */
        /* <DEDUP_REMOVED lines=10> */
[----:B------:R-:W-:Y:S01]  /*7990*/  ULDC.64 UR4, c[0x0][0x2b0] ;  /* 0x0000ac0000047ab9 */ /* 0x000fe20000000a00 */
[----:B------:R-:W-:Y:S01]  /*79a0*/  IMAD.MOV.U32 R8, RZ, RZ, RZ ;  /* 0x000000ffff087224 */ /* 0x000fe200078e00ff */
[----:B------:R-:W-:Y:S02]  /*79b0*/  ISETP.NE.U32.AND P0, PT, RZ, UR4, PT ;  /* 0x00000004ff007c0c */ /* 0x000fe4000bf05070 */
[----:B0-----:R-:W-:Y:S02]  /*79c0*/  MOV R4, R6 ;  /* 0x0000000600047202 */ /* 0x001fe40000000f00 */
[----:B------:R-:W-:-:S13]  /*79d0*/  ISETP.NE.AND.EX P0, PT, RZ, UR5, PT, P0 ;  /* 0x00000005ff007c0c */ /* 0x000fda000bf05300 */
.L_x_3782:
[----:B------:R-:W-:Y:S01]  /*79e0*/  IMAD.IADD R3, R4, 0x1, -R17 ;  /* 0x0000000104037824 */ /* 0x000fe200078e0a11 */
[----:B------:R-:W-:Y:S03]  /*79f0*/  BSSY B1, `(.L_x_3779) ;  /* 0x0000012000017945 */ /* 0x000fe60003800000 */
[----:B------:R-:W-:Y:S01]  /*7a00*/  IMAD R10, R3, 0x4, R0 ;  /* 0x00000004030a7824 */ /* 0x000fe200078e0200 */
[----:B0-----:R-:W-:Y:S06]  /*7a10*/  @!P0 BRA `(.L_x_3780) ;  /* 0x00000000002c8947 */ /* 0x001fec0003800000 */
[----:B------:R-:W-:Y:S01]  /*7a20*/  UIMAD UR4, UR45, UR7, URZ ;  /* 0x000000072d0472a4 */ /* 0x000fe2000f8e023f */
[----:B------:R-:W-:-:S03]  /*7a30*/  SHF.R.S32.HI R3, RZ, 0x1f, R4 ;  /* 0x0000001fff037819 */ /* 0x000fc60000011404 */
[----:B------:R-:W-:Y:S02]  /*7a40*/  USHF.R.S32.HI UR5, URZ, 0x1f, UR4 ;  /* 0x0000001f3f057899 */ /* 0x000fe40008011404 */
[----:B------:R-:W-:-:S04]  /*7a50*/  IMAD.U32 R7, RZ, RZ, UR4 ;  /* 0x00000004ff077e24 */ /* 0x000fc8000f8e00ff */
[----:B------:R-:W-:Y:S01]  /*7a60*/  IMAD.U32 R12, RZ, RZ, UR5 ;  /* 0x00000005ff0c7e24 */ /* 0x000fe2000f8e00ff */
[----:B------:R-:W-:-:S04]  /*7a70*/  IADD3 R2, P2, P3, R4, UR8, R7 ;  /* 0x0000000804027c10 */ /* 0x000fc8000fb5e007 */
[----:B------:R-:W-:-:S05]  /*7a80*/  IADD3.X R3, R3, UR9, R12, P2, P3 ;  /* 0x0000000903037c10 */ /* 0x000fca00097e640c */
[----:B------:R-:W3:Y:S02]  /*7a90*/  LDG.E.U8 R2, desc[UR36][R2.64] ;  /* 0x0000002402027981 */ /* 0x000ee4000c1e1100 */
[----:B---3--:R-:W-:-:S13]  /*7aa0*/  ISETP.NE.AND P2, PT, R2, RZ, PT ;  /* 0x000000ff0200720c */ /* 0x008fda0003f45270 */
[----:B------:R-:W-:Y:S01]  /*7ab0*/  @P2 IMAD.MOV.U32 R7, RZ, RZ, RZ ;  /* 0x000000ffff072224 */ /* 0x000fe200078e00ff */
[----:B------:R-:W-:Y:S06]  /*7ac0*/  @P2 BRA `(.L_x_3781) ;  /* 0x0000000000102947 */ /* 0x000fec0003800000 */
.L_x_3780:
[----:B------:R-:W1:Y:S02]  /*7ad0*/  LDS R2, [R10] ;  /* 0x000000000a027984 */ /* 0x000e640000000800 */
[----:B-1----:R-:W-:-:S04]  /*7ae0*/  FADD.FTZ R2, -R9, R2 ;  /* 0x0000000209027221 */ /* 0x002fc80000010100 */
[----:B------:R-:W-:-:S04]  /*7af0*/  FMUL.FTZ R2, R2, 1.4426950216293334961 ;  /* 0x3fb8aa3b02027820 */ /* 0x000fc80000410000 */
[----:B------:R0:W3:Y:S03]  /*7b00*/  MUFU.EX2 R7, R2 ;  /* 0x0000000200077308 */ /* 0x0000e60000000800 */
.L_x_3781:
[----:B------:R-:W-:Y:S05]  /*7b10*/  BSYNC B1 ;  /* 0x0000000000017941 */ /* 0x000fea0003800000 */
.L_x_3779:
[----:B---3--:R3:W-:Y:S01]  /*7b20*/  STS [R10], R7 ;  /* 0x000000070a007388 */ /* 0x0087e20000000800 */
[----:B------:R-:W-:Y:S02]  /*7b30*/  VIADD R4, R4, 0x80 ;  /* 0x0000008004047836 */ /* 0x000fe40000000000 */
[----:B------:R-:W-:-:S03]  /*7b40*/  FADD.FTZ R8, R7, R8 ;  /* 0x0000000807087221 */ /* 0x000fc60000010000 */
[----:B------:R-:W-:-:S13]  /*7b50*/  ISETP.GT.AND P2, PT, R4, UR40, PT ;  /* 0x0000002804007c0c */ /* 0x000fda000bf44270 */
[----:B---3--:R-:W-:Y:S05]  /*7b60*/  @!P2 BRA `(.L_x_3782) ;  /* 0xfffffffc009ca947 */ /* 0x008fea000383ffff */
.L_x_3778:
[----:B------:R-:W-:Y:S05]  /*7b70*/  BSYNC B0 ;  /* 0x0000000000007941 */ /* 0x000fea0003800000 */
.L_x_3777:
[----:B------:R-:W3:Y:S01]  /*7b80*/  SHFL.BFLY PT, R3, R8, 0x10, 0x1f ;  /* 0x0e001f0008037f89 */ /* 0x000ee200000e0000 */
[C---:B------:R-:W-:Y:S01]  /*7b90*/  LOP3.LUT P0, RZ, R16.reuse, 0x1f, RZ, 0xc0, !PT ;  /* 0x0000001f10ff7812 */ /* 0x040fe2000780c0ff */
[----:B------:R-:W-:Y:S01]  /*7ba0*/  ULDC.U8 UR4, c[0x0][0x31c] ;  /* 0x0000c70000047ab9 */ /* 0x000fe20000000000 */
[----:B-1----:R-:W-:Y:S01]  /*7bb0*/  LOP3.LUT R9, R16, 0x1f, RZ, 0xc0, !PT ;  /* 0x0000001f10097812 */ /* 0x002fe200078ec0ff */
[----:B------:R-:W-:Y:S01]  /*7bc0*/  ULDC UR7, c[0x0][0x288] ;  /* 0x0000a20000077ab9 */ /* 0x000fe20000000800 */
[----:B------:R-:W-:Y:S01]  /*7bd0*/  UMOV UR5, URZ ;  /* 0x0000003f00057c82 */ /* 0x000fe20008000000 */
[----:B------:R-:W-:Y:S01]  /*7be0*/  UIMAD UR7, UR45, UR7, UR46 ;  /* 0x000000072d0772a4 */ /* 0x000fe2000f8e022e */
[----:B------:R-:W-:-:S07]  /*7bf0*/  ISETP.GT.U32.AND P2, PT, R9, 0x3, PT ;  /* 0x000000030900780c */ /* 0x000fce0003f44070 */
[----:B------:R-:W1:Y:S06]  /*7c00*/  @!P0 S2R R9, SR_CgaCtaId ;  /* 0x0000000000098919 */ /* 0x000e6c0000008800 */
[----:B------:R-:W4:Y:S01]  /*7c10*/  @!P2 S2R R11, SR_CgaCtaId ;  /* 0x00000000000ba919 */ /* 0x000f220000008800 */
[----:B------:R-:W-:Y:S01]  /*7c20*/  @!P2 MOV R10, 0x400 ;  /* 0x00000400000aa802 */ /* 0x000fe20000000f00 */
[----:B---3--:R-:W-:Y:S01]  /*7c30*/  FADD.FTZ R3, R3, R8 ;  /* 0x0000000803037221 */ /* 0x008fe20000010000 */
[----:B------:R-:W-:-:S04]  /*7c40*/  @!P0 MOV R8, 0x400 ;  /* 0x0000040000088802 */ /* 0x000fc80000000f00 */
[----:B0-----:R-:W0:Y:S01]  /*7c50*/  SHFL.BFLY PT, R2, R3, 0x8, 0x1f ;  /* 0x0d001f0003027f89 */ /* 0x001e2200000e0000 */
[----:B-1----:R-:W-:Y:S02]  /*7c60*/  @!P0 LEA R8, R9, R8, 0x18 ;  /* 0x0000000809088211 */ /* 0x002fe400078ec0ff */
[----:B------:R-:W-:Y:S02]  /*7c70*/  @!P2 SHF.L.U32 R9, R16, 0x2, RZ ;  /* 0x000000021009a819 */ /* 0x000fe400000006ff */
[----:B----4-:R-:W-:Y:S01]  /*7c80*/  @!P2 LEA R11, R11, R10, 0x18 ;  /* 0x0000000a0b0ba211 */ /* 0x010fe200078ec0ff */
[----:B0-----:R-:W-:-:S05]  /*7c90*/  FADD.FTZ R2, R3, R2 ;  /* 0x0000000203027221 */ /* 0x001fca0000010000 */
[----:B------:R-:W0:Y:S02]  /*7ca0*/  SHFL.BFLY PT, R7, R2, 0x4, 0x1f ;  /* 0x0c801f0002077f89 */ /* 0x000e2400000e0000 */
[----:B0-----:R-:W-:Y:S01]  /*7cb0*/  FADD.FTZ R7, R2, R7 ;  /* 0x0000000702077221 */ /* 0x001fe20000010000 */
[----:B------:R-:W-:-:S04]  /*7cc0*/  @!P0 SHF.R.U32.HI R2, RZ, 0x3, R16 ;  /* 0x00000003ff028819 */ /* 0x000fc80000011610 */
[----:B------:R-:W0:Y:S02]  /*7cd0*/  SHFL.BFLY PT, R4, R7, 0x2, 0x1f ;  /* 0x0c401f0007047f89 */ /* 0x000e2400000e0000 */
[----:B0-----:R-:W-:Y:S01]  /*7ce0*/  FADD.FTZ R4, R7, R4 ;  /* 0x0000000407047221 */ /* 0x001fe20000010000 */
[----:B------:R-:W-:Y:S02]  /*7cf0*/  @!P0 LOP3.LUT R7, R2, 0x1ffffffc, RZ, 0xc0, !PT ;  /* 0x1ffffffc02078812 */ /* 0x000fe400078ec0ff */
[----:B------:R-:W-:Y:S02]  /*7d00*/  @!P2 LOP3.LUT R2, R9, 0x7c, RZ, 0xc0, !PT ;  /* 0x0000007c0902a812 */ /* 0x000fe400078ec0ff */
[----:B------:R-:W0:Y:S01]  /*7d10*/  SHFL.BFLY PT, R3, R4, 0x1, 0x1f ;  /* 0x0c201f0004037f89 */ /* 0x000e2200000e0000 */
[----:B------:R-:W-:Y:S02]  /*7d20*/  @!P0 IMAD.IADD R8, R7, 0x1, R8 ;  /* 0x0000000107088824 */ /* 0x000fe400078e0208 */
[----:B------:R-:W-:-:S02]  /*7d30*/  @!P2 IMAD.IADD R2, R11, 0x1, R2 ;  /* 0x000000010b02a824 */ /* 0x000fc400078e0202 */
        /* <DEDUP_REMOVED lines=18> */
.L_x_3783:
[----:B------:R-:W-:Y:S01]  /*7e60*/  ULDC.64 UR8, c[0x0][0x310] ;  /* 0x0000c40000087ab9 */ /* 0x000fe20000000a00 */
[----:B------:R-:W-:Y:S04]  /*7e70*/  BSSY B0, `(.L_x_3784) ;  /* 0x0000012000007945 */ /* 0x000fe80003800000 */
[----:B------:R-:W-:Y:S05]  /*7e80*/  @P1 BRA `(.L_x_3785) ;  /* 0x0000000000401947 */ /* 0x000fea0003800000 */
[----:B0-----:R-:W-:-:S04]  /*7e90*/  FADD.FTZ R2, R7, 9.9999999747524270788e-07 ;  /* 0x358637bd07027421 */ /* 0x001fc80000010000 */
[----:B------:R0:W1:Y:S03]  /*7ea0*/  MUFU.RCP R7, R2 ;  /* 0x0000000200077308 */ /* 0x0000660000001000 */
.L_x_3787:
[----:B01----:R-:W-:-:S04]  /*7eb0*/  IMAD.IADD R3, R6, 0x1, -R17 ;  /* 0x0000000106037824 */ /* 0x003fc800078e0a11 */
[----:B------:R-:W-:-:S05]  /*7ec0*/  IMAD R3, R3, 0x4, R0 ;  /* 0x0000000403037824 */ /* 0x000fca00078e0200 */
[----:B0-----:R-:W1:Y:S02]  /*7ed0*/  LDS R2, [R3] ;  /* 0x0000000003027984 */ /* 0x001e640000000800 */
[----:B-1----:R-:W-:-:S05]  /*7ee0*/  FMUL.FTZ R8, R2, R7 ;  /* 0x0000000702087220 */ /* 0x002fca0000410000 */
[----:B------:R0:W-:Y:S01]  /*7ef0*/  STS [R3], R8 ;  /* 0x0000000803007388 */ /* 0x0001e20000000800 */
[----:B------:R-:W-:Y:S05]  /*7f00*/  @!P0 BRA `(.L_x_3786) ;  /* 0x0000000000148947 */ /* 0x000fea0003800000 */
[----:B0-----:R-:W-:-:S04]  /*7f10*/  IADD3 R3, P1, R6, UR4, RZ ;  /* 0x0000000406037c10 */ /* 0x001fc8000ff3e0ff */
[----:B------:R-:W-:Y:S02]  /*7f20*/  LEA.HI.X.SX32 R4, R6, UR5, 0x1, P1 ;  /* 0x0000000506047c11 */ /* 0x000fe400088f0eff */
[----:B------:R-:W-:-:S04]  /*7f30*/  LEA R2, P1, R3, UR8, 0x2 ;  /* 0x0000000803027c11 */ /* 0x000fc8000f8210ff */
[----:B------:R-:W-:-:S05]  /*7f40*/  LEA.HI.X R3, R3, UR9, R4, 0x2, P1 ;  /* 0x0000000903037c11 */ /* 0x000fca00088f1404 */
[----:B------:R1:W-:Y:S04]  /*7f50*/  STG.E desc[UR36][R2.64], R8 ;  /* 0x0000000802007986 */ /* 0x0003e8000c101924 */
.L_x_3786:
[----:B------:R-:W-:-:S05]  /*7f60*/  VIADD R6, R6, 0x80 ;  /* 0x0000008006067836 */ /* 0x000fca0000000000 */
[----:B------:R-:W-:-:S13]  /*7f70*/  ISETP.GT.AND P1, PT, R6, UR40, PT ;  /* 0x0000002806007c0c */ /* 0x000fda000bf24270 */
[----:B------:R-:W-:Y:S05]  /*7f80*/  @!P1 BRA `(.L_x_3787) ;  /* 0xfffffffc00c89947 */ /* 0x000fea000383ffff */
.L_x_3785:
[----:B------:R-:W-:Y:S05]  /*7f90*/  BSYNC B0 ;  /* 0x0000000000007941 */ /* 0x000fea0003800000 */
.L_x_3784:
[----:B01----:R-:W-:Y:S01]  /*7fa0*/  LEA.HI R3, R5, R16, RZ, 0x6 ;  /* 0x0000001005037211 */ /* 0x003fe200078f30ff */
[----:B------:R-:W-:Y:S01]  /*7fb0*/  ULEA.HI UR4, UR40, UR40, URZ, 0x1 ;  /* 0x0000002828047291 */ /* 0x000fe2000f8f083f */
[----:B------:R-:W-:Y:S01]  /*7fc0*/  MOV R7, UR46 ;  /* 0x0000002e00077c02 */ /* 0x000fe20008000f00 */
[----:B------:R-:W-:Y:S01]  /*7fd0*/  ULDC.64 UR8, c[0x0][0x240] ;  /* 0x0000900000087ab9 */ /* 0x000fe20000000a00 */
[----:B------:R-:W-:Y:S01]  /*7fe0*/  LOP3.LUT R5, R3, 0xffffffc0, RZ, 0xc0, !PT ;  /* 0xffffffc003057812 */ /* 0x000fe200078ec0ff */
[----:B------:R-:W-:Y:S01]  /*7ff0*/  ULOP3.LUT UR4, UR4, 0xfffffffe, URZ, 0xc0, !UPT ;  /* 0xfffffffe04047892 */ /* 0x000fe2000f8ec03f */
[----:B------:R-:W-:Y:S01]  /*8000*/  SHF.R.S32.HI R3, RZ, 0x6, R3 ;  /* 0x00000006ff037819 */ /* 0x000fe20000011403 */
[----:B------:R-:W-:Y:S01]  /*8010*/  ULDC UR17, c[0x0][0x284] ;  /* 0x0000a10000117ab9 */ /* 0x000fe20000000800 */
[----:B------:R-:W-:Y:S01]  /*8020*/  ISETP.EQ.U32.AND P0, PT, RZ, UR8, PT ;  /* 0x00000008ff007c0c */ /* 0x000fe2000bf02070 */
[----:B------:R-:W-:Y:S01]  /*8030*/  IMAD.IADD R5, R16, 0x1, -R5 ;  /* 0x0000000110057824 */ /* 0x000fe200078e0a05 */
[----:B------:R-:W-:Y:S01]  /*8040*/  UIADD3 UR4, -UR4, UR40, URZ ;  /* 0x0000002804047290 */ /* 0x000fe2000fffe13f */
[----:B------:R-:W-:-:S02]  /*8050*/  ULDC UR18, c[0x0][0x288] ;  /* 0x0000a20000127ab9 */ /* 0x000fc40000000800 */
[C---:B------:R-:W-:Y:S01]  /*8060*/  IMAD.SHL.U32 R2, R5.reuse, 0x4, RZ ;  /* 0x0000000405027824 */ /* 0x040fe200078e00ff */
[----:B------:R-:W-:Y:S01]  /*8070*/  ISETP.GT.AND P2, PT, R5, 0x23, PT ;  /* 0x000000230500780c */ /* 0x000fe20003f44270 */
[----:B------:R-:W-:Y:S01]  /*8080*/  ULDC UR22, c[0x0][0x288] ;  /* 0x0000a20000167ab9 */ /* 0x000fe20000000800 */
[----:B------:R-:W-:Y:S01]  /*8090*/  ULDC.64 UR10, c[0x0][0x250] ;  /* 0x00009400000a7ab9 */ /* 0x000fe20000000a00 */
[----:B------:R-:W-:Y:S01]  /*80a0*/  ULDC.64 UR12, c[0x0][0x250] ;  /* 0x00009400000c7ab9 */ /* 0x000fe20000000a00 */
[----:B------:R-:W-:Y:S01]  /*80b0*/  ISETP.NE.OR P1, PT, R3, UR4, P2 ;  /* 0x0000000403007c0c */ /* 0x000fe20009725670 */
[----:B------:R-:W-:Y:S01]  /*80c0*/  ULDC.64 UR4, c[0x0][0x258] ;  /* 0x0000960000047ab9 */ /* 0x000fe20000000a00 */
[----:B------:R-:W-:Y:S02]  /*80d0*/  ULDC.64 UR14, c[0x0][0x250] ;  /* 0x00009400000e7ab9 */ /* 0x000fe40000000a00 */
[----:B------:R-:W-:Y:S01]  /*80e0*/  ISETP.EQ.OR.EX P0, PT, RZ, UR9, P1, P0 ;  /* 0x00000009ff007c0c */ /* 0x000fe20008f02700 */
[----:B------:R-:W-:-:S12]  /*80f0*/  ULDC.64 UR8, c[0x0][0x258] ;  /* 0x0000960000087ab9 */ /* 0x000fd80000000a00 */
[----:B------:R-:W0:Y:S01]  /*8100*/  @!P0 LDC.64 R8, c[0x0][0x240] ;  /* 0x00009000ff088b82 */ /* 0x000e220000000a00 */
[----:B------:R-:W-:Y:S01]  /*8110*/  @!P0 IMAD R5, R7, 0x90, R2 ;  /* 0x0000009007058824 */ /* 0x000fe200078e0202 */
[----:B------:R-:W-:Y:S01]  /*8120*/  CS2R R6, SRZ ;  /* 0x0000000000067805 */ /* 0x000fe2000001ff00 */
        /* <DEDUP_REMOVED lines=9> */
[----:B--2---:R-:W-:Y:S01]  /*81c0*/  IMAD.U32 R27, RZ, RZ, UR17 ;  /* 0x00000011ff1b7e24 */ /* 0x004fe2000f8e00ff */
[----:B------:R-:W-:Y:S01]  /*81d0*/  BSSY B1, `(.L_x_3790) ;  /* 0x000007d000017945 */ /* 0x000fe20003800000 */
[----:B------:R-:W-:Y:S01]  /*81e0*/  IMAD.IADD R14, R17, 0x1, R3 ;  /* 0x00000001110e7824 */ /* 0x000fe200078e0203 */
[----:B------:R-:W-:Y:S01]  /*81f0*/  CS2R R10, SRZ ;  /* 0x00000000000a7805 */ /* 0x000fe2000001ff00 */
[C---:B------:R-:W-:Y:S01]  /*8200*/  IMAD R13, R27.reuse, UR6, R2 ;  /* 0x000000061b0d7c24 */ /* 0x040fe2000f8e0202 */
[----:B------:R-:W-:Y:S02]  /*8210*/  VIMNMX R43, R27, UR40, PT ;  /* 0x000000281b2b7c48 */ /* 0x000fe4000bfe0100 */
        /* <DEDUP_REMOVED lines=8> */
[----:B------:R-:W-:-:S03]  /*82a0*/  CS2R R10, SRZ ;  /* 0x00000000000a7805 */ /* 0x000fc6000001ff00 */
[----:B------:R-:W-:-:S05]  /*82b0*/  IMAD.IADD R9, R8, 0x1, -R9 ;  /* 0x0000000108097824 */ /* 0x000fca00078e0a09 */
[C---:B------:R-:W-:Y:S02]  /*82c0*/  LEA.HI R8, R9.reuse, 0x1, RZ, 0x1f ;  /* 0x0000000109087811 */ /* 0x040fe400078ff8ff */
[----:B------:R-:W-:Y:S02]  /*82d0*/  ISETP.GE.U32.AND P0, PT, R9, 0x6, PT ;  /* 0x000000060900780c */ /* 0x000fe40003f06070 */
[----:B------:R-:W-:Y:S02]  /*82e0*/  LOP3.LUT P3, R15, R8, 0x3, RZ, 0xc0, !PT ;  /* 0x00000003080f7812 */ /* 0x000fe4000786c0ff */
[----:B------:R-:W-:-:S11]  /*82f0*/  CS2R R8, SRZ ;  /* 0x0000000000087805 */ /* 0x000fd6000001ff00 */
[----:B------:R-:W-:Y:S05]  /*8300*/  @!P3 BRA `(.L_x_3793) ;  /* 0x000000000070b947 */ /* 0x000fea0003800000 */
[----:B------:R-:W-:Y:S01]  /*8310*/  HFMA2.MMA R8, -RZ, RZ, 0, 0 ;  /* 0x00000000ff087435 */ /* 0x000fe200000001ff */
[----:B------:R-:W-:Y:S02]  /*8320*/  IMAD R27, R27, UR45, RZ ;  /* 0x0000002d1b1b7c24 */ /* 0x000fe4000f8e02ff */
[----:B------:R-:W-:-:S08]  /*8330*/  IMAD.MOV.U32 R28, RZ, RZ, R14 ;  /* 0x000000ffff1c7224 */ /* 0x000fd000078e000e */
.L_x_3794:
[----:B------:R-:W-:Y:S02]  /*8340*/  SHF.R.S32.HI R18, RZ, 0x1f, R28 ;  /* 0x0000001fff127819 */ /* 0x000fe4000001141c */
[----:B------:R-:W-:-:S04]  /*8350*/  IADD3 R19, P3, R27, R28, RZ ;  /* 0x0000001c1b137210 */ /* 0x000fc80007f7e0ff */
[----:B------:R-:W-:Y:S02]  /*8360*/  LEA.HI.X.SX32 R20, R27, R18, 0x1, P3 ;  /* 0x000000121b147211 */ /* 0x000fe400018f0eff */
[----:B------:R-:W-:-:S04]  /*8370*/  LEA R18, P3, R19, UR4, 0x2 ;  /* 0x0000000413127c11 */ /* 0x000fc8000f8610ff */
[----:B------:R-:W-:-:S05]  /*8380*/  LEA.HI.X R19, R19, UR5, R20, 0x2, P3 ;  /* 0x0000000513137c11 */ /* 0x000fca00098f1414 */
[----:B------:R-:W2:Y:S01]  /*8390*/  LDG.E R18, desc[UR36][R18.64] ;  /* 0x0000002412127981 */ /* 0x000ea2000c1e1900 */
[----:B------:R-:W-:-:S04]  /*83a0*/  IMAD.IADD R25, R28, 0x1, -R17 ;  /* 0x000000011c197824 */ /* 0x000fc800078e0a11 */
[----:B------:R-:W-:-:S06]  /*83b0*/  IMAD R25, R25, 0x4, R0 ;  /* 0x0000000419197824 */ /* 0x000fcc00078e0200 */
[----:B------:R-:W0:Y:S01]  /*83c0*/  LDS R25, [R25] ;  /* 0x0000000019197984 */ /* 0x000e220000000800 */
[----:B--2---:R-:W-:-:S04]  /*83d0*/  IMAD R21, R18, UR18, RZ ;  /* 0x0000001212157c24 */ /* 0x004fc8000f8e02ff */
[----:B------:R-:W-:-:S04]  /*83e0*/  IMAD R21, R21, UR17, R28 ;  /* 0x0000001115157c24 */ /* 0x000fc8000f8e021c */
[----:B------:R-:W-:-:S05]  /*83f0*/  IMAD R21, R21, 0x90, RZ ;  /* 0x0000009015157824 */ /* 0x000fca00078e02ff */
[----:B------:R-:W-:-:S04]  /*8400*/  IADD3 R22, P3, R13, R21, RZ ;  /* 0x000000150d167210 */ /* 0x000fc80007f7e0ff */
[----:B------:R-:W-:Y:S02]  /*8410*/  LEA.HI.X.SX32 R21, R21, R12, 0x1, P3 ;  /* 0x0000000c15157211 */ /* 0x000fe400018f0eff */
[----:B------:R-:W-:-:S04]  /*8420*/  LEA R20, P3, R22, UR10, 0x2 ;  /* 0x0000000a16147c11 */ /* 0x000fc8000f8610ff */
[----:B------:R-:W-:-:S06]  /*8430*/  LEA.HI.X R21, R22, UR11, R21, 0x2, P3 ;  /* 0x0000000b16157c11 */ /* 0x000fcc00098f1415 */
[----:B------:R-:W0:Y:S01]  /*8440*/  LDG.E.128 R20, desc[UR36][R20.64] ;  /* 0x0000002414147981 */ /* 0x000e22000c1e1d00 */
[----:B------:R-:W-:Y:S02]  /*8450*/  VIADD R15, R15, 0xffffffff ;  /* 0xffffffff0f0f7836 */ /* 0x000fe40000000000 */
[----:B------:R-:W-:-:S03]  /*8460*/  VIADD R28, R28, 0x2 ;  /* 0x000000021c1c7836 */ /* 0x000fc60000000000 */
[----:B------:R-:W-:Y:S01]  /*8470*/  ISETP.NE.AND P3, PT, R15, RZ, PT ;  /* 0x000000ff0f00720c */ /* 0x000fe20003f65270 */
[-C--:B0-----:R-:W-:Y:S01]  /*8480*/  FFMA.FTZ R8, R20, R25.reuse, R8 ;  /* 0x0000001914087223 */ /* 0x081fe20000010008 */
[-C--:B------:R-:W-:Y:S01]  /*8490*/  FFMA.FTZ R9, R21, R25.reuse, R9 ;  /* 0x0000001915097223 */ /* 0x080fe20000010009 */
[-C--:B------:R-:W-:Y:S01]  /*84a0*/  FFMA.FTZ R10, R22, R25.reuse, R10 ;  /* 0x00000019160a7223 */ /* 0x080fe2000001000a */
[----:B------:R-:W-:-:S09]  /*84b0*/  FFMA.FTZ R11, R23, R25, R11 ;  /* 0x00000019170b7223 */ /* 0x000fd2000001000b */
[----:B------:R-:W-:Y:S05]  /*84c0*/  @P3 BRA `(.L_x_3794) ;  /* 0xfffffffc009c3947 */ /* 0x000fea000383ffff */
.L_x_3793:
[----:B------:R-:W-:Y:S05]  /*84d0*/  BSYNC B2 ;  /* 0x0000000000027941 */ /* 0x000fea0003800000 */
.L_x_3792:
[----:B------:R-:W-:Y:S05]  /*84e0*/  @!P0 BRA `(.L_x_3791) ;  /* 0x00000004002c8947 */ /* 0x000fea0003800000 */
[----:B------:R-:W0:Y:S01]  /*84f0*/  LDC R20, c[0x0][0x288] ;  /* 0x0000a200ff147b82 */ /* 0x000e220000000800 */
[----:B------:R-:W-:Y:S01]  /*8500*/  UIMAD UR19, UR45, UR17, URZ ;  /* 0x000000112d1372a4 */ /* 0x000fe2000f8e023f */
[----:B------:R-:W-:Y:S01]  /*8510*/  SHF.R.S32.HI R15, RZ, 0x1f, R28 ;  /* 0x0000001fff0f7819 */ /* 0x000fe2000001141c */
[----:B------:R-:W-:Y:S01]  /*8520*/  ULDC.64 UR20, c[0x0][0x258] ;  /* 0x0000960000147ab9 */ /* 0x000fe20000000a00 */
[C---:B------:R-:W-:Y:S01]  /*8530*/  LEA R18, R28.reuse, 0x10, 0x2 ;  /* 0x000000101c127811 */ /* 0x040fe200078e10ff */
[C---:B------:R-:W-:Y:S02]  /*8540*/  IMAD R30, R28.reuse, 0x90, RZ ;  /* 0x000000901c1e7824 */ /* 0x040fe400078e02ff */
[----:B------:R-:W-:Y:S01]  /*8550*/  IMAD.U32 R22, RZ, RZ, UR19 ;  /* 0x00000013ff167e24 */ /* 0x000fe2000f8e00ff */
[----:B------:R-:W-:Y:S01]  /*8560*/  IADD3 R52, P0, R28, UR19, RZ ;  /* 0x000000131c347c10 */ /* 0x000fe2000ff1e0ff */
[----:B------:R-:W-:-:S03]  /*8570*/  IMAD R19, R17, -0x4, R18 ;  /* 0xfffffffc11137824 */ /* 0x000fc600078e0212 */
[----:B------:R-:W-:Y:S01]  /*8580*/  LEA.HI.X.SX32 R23, R22, R15, 0x1, P0 ;  /* 0x0000000f16177211 */ /* 0x000fe200000f0eff */
[----:B------:R-:W-:Y:S01]  /*8590*/  IMAD.IADD R29, R0, 0x1, R19 ;  /* 0x00000001001d7824 */ /* 0x000fe200078e0213 */
[----:B------:R-:W-:-:S04]  /*85a0*/  LEA R21, P0, R52, UR20, 0x2 ;  /* 0x0000001434157c11 */ /* 0x000fc8000f8010ff */
[----:B------:R-:W-:Y:S01]  /*85b0*/  LEA.HI.X R52, R52, UR21, R23, 0x2, P0 ;  /* 0x0000001534347c11 */ /* 0x000fe200080f1417 */
[----:B0-----:R-:W-:-:S04]  /*85c0*/  IMAD R15, R20, UR17, RZ ;  /* 0x00000011140f7c24 */ /* 0x001fc8000f8e02ff */
[----:B------:R-:W-:-:S07]  /*85d0*/  IMAD R15, R15, 0x90, RZ ;  /* 0x000000900f0f7824 */ /* 0x000fce00078e02ff */
.L_x_3795:
[----:B------:R-:W-:Y:S01]  /*85e0*/  MOV R18, R21 ;  /* 0x0000001500127202 */ /* 0x000fe20000000f00 */
[----:B------:R-:W-:Y:S01]  /*85f0*/  IMAD.MOV.U32 R19, RZ, RZ, R52 ;  /* 0x000000ffff137224 */ /* 0x000fe200078e0034 */
[----:B------:R-:W0:Y:S04]  /*8600*/  LDS R31, [R29+-0x10] ;  /* 0xfffff0001d1f7984 */ /* 0x000e280000000800 */
[----:B------:R-:W2:Y:S04]  /*8610*/  LDG.E R20, desc[UR36][R18.64] ;  /* 0x0000002412147981 */ /* 0x000ea8000c1e1900 */
[----:B------:R-:W3:Y:S04]  /*8620*/  LDG.E R21, desc[UR36][R18.64+0x8] ;  /* 0x0000082412157981 */ /* 0x000ee8000c1e1900 */
[----:B------:R-:W4:Y:S04]  /*8630*/  LDG.E R22, desc[UR36][R18.64+0x10] ;  /* 0x0000102412167981 */ /* 0x000f28000c1e1900 */
[----:B------:R-:W4:Y:S04]  /*8640*/  LDG.E R24, desc[UR36][R18.64+0x18] ;  /* 0x0000182412187981 */ /* 0x000f28000c1e1900 */
[----:B------:R-:W-:Y:S04]  /*8650*/  LDS R41, [R29] ;  /* 0x000000001d297984 */ /* 0x000fe80000000800 */
[----:B------:R-:W-:Y:S01]  /*8660*/  LDS R42, [R29+0x8] ;  /* 0x000008001d2a7984 */ /* 0x000fe20000000800 */
[----:B--2---:R-:W-:-:S02]  /*8670*/  IMAD R20, R15, R20, R30 ;  /* 0x000000140f147224 */ /* 0x004fc400078e021e */
[----:B---3--:R-:W-:-:S03]  /*8680*/  IMAD R21, R15, R21, R30 ;  /* 0x000000150f157224 */ /* 0x008fc600078e021e */
[----:B------:R-:W-:Y:S01]  /*8690*/  IADD3 R25, P0, R13, R20, RZ ;  /* 0x000000140d197210 */ /* 0x000fe20007f1e0ff */
[----:B----4-:R-:W-:-:S03]  /*86a0*/  IMAD R23, R15, R22, R30 ;  /* 0x000000160f177224 */ /* 0x010fc600078e021e */
[----:B------:R-:W-:Y:S01]  /*86b0*/  LEA.HI.X.SX32 R26, R20, R12, 0x1, P0 ;  /* 0x0000000c141a7211 */ /* 0x000fe200000f0eff */
[----:B------:R-:W-:Y:S01]  /*86c0*/  VIADD R22, R21, 0x120 ;  /* 0x0000012015167836 */ /* 0x000fe20000000000 */
[----:B------:R-:W-:Y:S01]  /*86d0*/  LEA R20, P0, R25, UR12, 0x2 ;  /* 0x0000000c19147c11 */ /* 0x000fe2000f8010ff */
[----:B------:R-:W-:Y:S02]  /*86e0*/  VIADD R23, R23, 0x240 ;  /* 0x0000024017177836 */ /* 0x000fe40000000000 */
[----:B------:R-:W-:Y:S01]  /*86f0*/  IMAD R24, R15, R24, R30 ;  /* 0x000000180f187224 */ /* 0x000fe200078e021e */
[----:B------:R-:W-:Y:S02]  /*8700*/  LEA.HI.X R21, R25, UR13, R26, 0x2, P0 ;  /* 0x0000000d19157c11 */ /* 0x000fe400080f141a */
[C---:B------:R-:W-:Y:S01]  /*8710*/  IADD3 R27, P3, R13.reuse, R22, RZ ;  /* 0x000000160d1b7210 */ /* 0x040fe20007f7e0ff */
[----:B------:R-:W-:Y:S01]  /*8720*/  VIADD R26, R24, 0x360 ;  /* 0x00000360181a7836 */ /* 0x000fe20000000000 */
[----:B------:R-:W-:-:S02]  /*8730*/  IADD3 R25, P4, R13, R23, RZ ;  /* 0x000000170d197210 */ /* 0x000fc40007f9e0ff */
[-C--:B------:R-:W-:Y:S02]  /*8740*/  LEA.HI.X.SX32 R34, R22, R12.reuse, 0x1, P3 ;  /* 0x0000000c16227211 */ /* 0x080fe400018f0eff */
[----:B------:R-:W-:Y:S02]  /*8750*/  LEA.HI.X.SX32 R32, R23, R12, 0x1, P4 ;  /* 0x0000000c17207211 */ /* 0x000fe400020f0eff */
[----:B------:R-:W-:Y:S02]  /*8760*/  LEA R22, P0, R27, UR12, 0x2 ;  /* 0x0000000c1b167c11 */ /* 0x000fe4000f8010ff */
[----:B------:R-:W-:Y:S02]  /*8770*/  LEA R24, P3, R25, UR12, 0x2 ;  /* 0x0000000c19187c11 */ /* 0x000fe4000f8610ff */
[----:B------:R-:W-:Y:S02]  /*8780*/  LEA.HI.X R23, R27, UR13, R34, 0x2, P0 ;  /* 0x0000000d1b177c11 */ /* 0x000fe400080f1422 */
[----:B------:R-:W-:-:S02]  /*8790*/  LEA.HI.X R25, R25, UR13, R32, 0x2, P3 ;  /* 0x0000000d19197c11 */ /* 0x000fc400098f1420 */
[----:B------:R-:W-:Y:S01]  /*87a0*/  IADD3 R27, P0, R13, R26, RZ ;  /* 0x0000001a0d1b7210 */ /* 0x000fe20007f1e0ff */
[----:B------:R1:W0:Y:S03]  /*87b0*/  LDG.E.128 R32, desc[UR36][R20.64] ;  /* 0x0000002414207981 */ /* 0x000226000c1e1d00 */
[----:B------:R-:W-:Y:S01]  /*87c0*/  LEA.HI.X.SX32 R40, R26, R12, 0x1, P0 ;  /* 0x0000000c1a287211 */ /* 0x000fe200000f0eff */
[----:B------:R-:W2:Y:S01]  /*87d0*/  LDG.E.128 R36, desc[UR36][R22.64] ;  /* 0x0000002416247981 */ /* 0x000ea2000c1e1d00 */
[----:B------:R-:W-:-:S03]  /*87e0*/  LEA R26, P0, R27, UR12, 0x2 ;  /* 0x0000000c1b1a7c11 */ /* 0x000fc6000f8010ff */
[----:B------:R-:W3:Y:S01]  /*87f0*/  LDG.E.128 R44, desc[UR36][R24.64] ;  /* 0x00000024182c7981 */ /* 0x000ee2000c1e1d00 */
[----:B------:R-:W-:-:S03]  /*8800*/  LEA.HI.X R27, R27, UR13, R40, 0x2, P0 ;  /* 0x0000000d1b1b7c11 */ /* 0x000fc600080f1428 */
[----:B------:R4:W2:Y:S04]  /*8810*/  LDS R40, [R29+-0x8] ;  /* 0xfffff8001d287984 */ /* 0x0008a80000000800 */
[----:B------:R-:W3:Y:S01]  /*8820*/  LDG.E.128 R48, desc[UR36][R26.64] ;  /* 0x000000241a307981 */ /* 0x000ee2000c1e1d00 */
[----:B-1----:R-:W-:Y:S01]  /*8830*/  IADD3 R21, P0, R18, 0x20, RZ ;  /* 0x0000002012157810 */ /* 0x002fe20007f1e0ff */
[----:B------:R-:W-:-:S04]  /*8840*/  VIADD R28, R28, 0x8 ;  /* 0x000000081c1c7836 */ /* 0x000fc80000000000 */
[----:B------:R-:W-:Y:S01]  /*8850*/  IMAD.X R52, RZ, RZ, R19, P0 ;  /* 0x000000ffff347224 */ /* 0x000fe200000e0613 */
[----:B------:R-:W-:Y:S01]  /*8860*/  ISETP.GE.AND P0, PT, R28, R43, PT ;  /* 0x0000002b1c00720c */ /* 0x000fe20003f06270 */
[----:B------:R-:W-:Y:S01]  /*8870*/  VIADD R30, R30, 0x480 ;  /* 0x000004801e1e7836 */ /* 0x000fe20000000000 */
[----:B----4-:R-:W-:Y:S01]  /*8880*/  IADD3 R29, R29, 0x20, RZ ;  /* 0x000000201d1d7810 */ /* 0x010fe20007ffe0ff */
        /* <DEDUP_REMOVED lines=17> */
.L_x_3791:
[----:B------:R-:W-:Y:S05]  /*89a0*/  BSYNC B1 ;  /* 0x0000000000017941 */ /* 0x000fea0003800000 */
.L_x_3790:
        /* <DEDUP_REMOVED lines=8> */
[----:B------:R-:W-:-:S07]  /*8a30*/  IMAD R22, R3, 0x4, R0 ;  /* 0x0000000403167824 */ /* 0x000fce00078e0200 */
.L_x_3800:
[----:B------:R-:W0:Y:S01]  /*8a40*/  LDC R23, c[0x0][0x284] ;  /* 0x0000a100ff177b82 */ /* 0x000e220000000800 */
[----:B------:R-:W-:Y:S01]  /*8a50*/  VIADD R15, R15, 0xffffffff ;  /* 0xffffffff0f0f7836 */ /* 0x000fe20000000000 */
[----:B------:R-:W-:Y:S04]  /*8a60*/  BSSY B2, `(.L_x_3798) ;  /* 0x000002f000027945 */ /* 0x000fe80003800000 */
        /* <DEDUP_REMOVED lines=22> */
[----:B------:R-:W-:Y:S02]  /*8bd0*/  @!P3 IMAD.IADD R18, R18, 0x1, -R21 ;  /* 0x000000011212b824 */ /* 0x000fe400078e0a15 */
[----:B------:R-:W-:Y:S02]  /*8be0*/  IMAD R21, R23, UR45, RZ ;  /* 0x0000002d17157c24 */ /* 0x000fe4000f8e02ff */
[----:B------:R-:W-:-:S04]  /*8bf0*/  IMAD.MOV.U32 R20, RZ, RZ, R18 ;  /* 0x000000ffff147224 */ /* 0x000fc800078e0012 */
        /* <DEDUP_REMOVED lines=21> */
.L_x_3799:
[----:B------:R-:W-:Y:S05]  /*8d50*/  BSYNC B2 ;  /* 0x0000000000027941 */ /* 0x000fea0003800000 */
.L_x_3798:
[----:B------:R-:W-:Y:S01]  /*8d60*/  VIADD R14, R14, 0x2 ;  /* 0x000000020e0e7836 */ /* 0x000fe20000000000 */
[----:B------:R-:W-:Y:S01]  /*8d70*/  IADD3 R22, R22, 0x8, RZ ;  /* 0x0000000816167810 */ /* 0x000fe20007ffe0ff */
[----:B------:R-:W-:Y:S06]  /*8d80*/  @P0 BRA `(.L_x_3800) ;  /* 0xfffffffc002c0947 */ /* 0x000fec000383ffff */
.L_x_3797:
[----:B------:R-:W-:Y:S05]  /*8d90*/  BSYNC B1 ;  /* 0x0000000000017941 */ /* 0x000fea0003800000 */
.L_x_3796:
[----:B------:R-:W-:-:S13]  /*8da0*/  ISETP.GE.U32.AND P0, PT, R28, 0x6, PT ;  /* 0x000000061c00780c */ /* 0x000fda0003f06070 */
[----:B------:R-:W-:Y:S05]  /*8db0*/  @!P0 BRA `(.L_x_3789) ;  /* 0x0000000c004c8947 */ /* 0x000fea0003800000 */
[----:B------:R-:W-:-:S05]  /*8dc0*/  LEA R18, R14, 0x10, 0x2 ;  /* 0x000000100e127811 */ /* 0x000fca00078e10ff */
[----:B------:R-:W-:-:S04]  /*8dd0*/  IMAD R15, R17, -0x4, R18 ;  /* 0xfffffffc110f7824 */ /* 0x000fc800078e0212 */
[----:B------:R-:W-:-:S07]  /*8de0*/  IMAD.IADD R15, R0, 0x1, R15 ;  /* 0x00000001000f7824 */ /* 0x000fce00078e020f */
.L_x_3809:
[----:B------:R-:W0:Y:S01]  /*8df0*/  LDC R27, c[0x0][0x284] ;  /* 0x0000a100ff1b7b82 */ /* 0x000e220000000800 */
[C---:B------:R-:W-:Y:S01]  /*8e00*/  VIADD R24, R14.reuse, 0x2 ;  /* 0x000000020e187836 */ /* 0x040fe20000000000 */
[----:B------:R-:W-:Y:S01]  /*8e10*/  BSSY B1, `(.L_x_3801) ;  /* 0x0000036000017945 */ /* 0x000fe20003800000 */
[C---:B------:R-:W-:Y:S02]  /*8e20*/  VIADD R25, R14.reuse, 0x4 ;  /* 0x000000040e197836 */ /* 0x040fe40000000000 */
[C---:B------:R-:W-:Y:S01]  /*8e30*/  VIADD R26, R14.reuse, 0x6 ;  /* 0x000000060e1a7836 */ /* 0x040fe20000000000 */
[-C--:B0-----:R-:W-:Y:S02]  /*8e40*/  ISETP.GE.AND P5, PT, R14, R27.reuse, PT ;  /* 0x0000001b0e00720c */ /* 0x081fe40003fa6270 */
[-C--:B------:R-:W-:Y:S02]  /*8e50*/  ISETP.GE.AND P0, PT, R24, R27.reuse, PT ;  /* 0x0000001b1800720c */ /* 0x080fe40003f06270 */
[----:B------:R-:W-:-:S02]  /*8e60*/  ISETP.GE.AND P3, PT, R25, R27, PT ;  /* 0x0000001b1900720c */ /* 0x000fc40003f66270 */
[----:B------:R-:W-:-:S07]  /*8e70*/  ISETP.GE.AND P4, PT, R26, R27, PT ;  /* 0x0000001b1a00720c */ /* 0x000fce0003f86270 */
[----:B------:R-:W-:Y:S06]  /*8e80*/  @!P5 BRA `(.L_x_3802) ;  /* 0x0000000000b8d947 */ /* 0x000fec0003800000 */
[----:B------:R-:W-:Y:S01]  /*8e90*/  IABS R21, R27 ;  /* 0x0000001b00157213 */ /* 0x000fe20000000000 */
[----:B------:R-:W-:Y:S01]  /*8ea0*/  ULDC.64 UR20, c[0x0][0x258] ;  /* 0x0000960000147ab9 */ /* 0x000fe20000000a00 */
[----:B------:R-:W-:Y:S01]  /*8eb0*/  IABS R28, R14 ;  /* 0x0000000e001c7213 */ /* 0x000fe20000000000 */
[----:B------:R-:W-:Y:S01]  /*8ec0*/  ULDC UR19, c[0x0][0x288] ;  /* 0x0000a20000137ab9 */ /* 0x000fe20000000800 */
[----:B------:R-:W0:Y:S08]  /*8ed0*/  I2F.RP R20, R21 ;  /* 0x0000001500147306 */ /* 0x000e300000209400 */
        /* <DEDUP_REMOVED lines=12> */
[----:B------:R-:W-:Y:S01]  /*8fa0*/  @!P5 IMAD.IADD R18, R18, 0x1, -R21 ;  /* 0x000000011212d824 */ /* 0x000fe200078e0a15 */
[----:B------:R-:W-:-:S04]  /*8fb0*/  ISETP.GE.AND P5, PT, R14, RZ, PT ;  /* 0x000000ff0e00720c */ /* 0x000fc80003fa6270 */
[----:B------:R-:W-:-:S13]  /*8fc0*/  ISETP.GT.U32.AND P6, PT, R21, R18, PT ;  /* 0x000000121500720c */ /* 0x000fda0003fc4070 */
[----:B------:R-:W-:Y:S01]  /*8fd0*/  @!P6 IMAD.IADD R18, R18, 0x1, -R21 ;  /* 0x000000011212e824 */ /* 0x000fe200078e0a15 */
[C---:B------:R-:W-:Y:S01]  /*8fe0*/  ISETP.NE.AND P6, PT, R27.reuse, RZ, PT ;  /* 0x000000ff1b00720c */ /* 0x040fe20003fc5270 */
[----:B------:R-:W-:Y:S02]  /*8ff0*/  IMAD R21, R27, UR45, RZ ;  /* 0x0000002d1b157c24 */ /* 0x000fe4000f8e02ff */
[----:B------:R-:W-:-:S04]  /*9000*/  IMAD.MOV.U32 R20, RZ, RZ, R18 ;  /* 0x000000ffff147224 */ /* 0x000fc800078e0012 */
[----:B------:R-:W-:-:S06]  /*9010*/  @!P5 IMAD.MOV R20, RZ, RZ, -R20 ;  /* 0x000000ffff14d224 */ /* 0x000fcc00078e0a14 */
        /* <DEDUP_REMOVED lines=15> */
[----:B------:R-:W-:-:S06]  /*9110*/  LEA.HI.X R21, R22, UR21, R21, 0x2, P5 ;  /* 0x0000001516157c11 */ /* 0x000fcc000a8f1415 */
[----:B------:R-:W0:Y:S02]  /*9120*/  LDG.E.128 R20, desc[UR36][R20.64] ;  /* 0x0000002414147981 */ /* 0x000e24000c1e1d00 */
[-C--:B0-----:R-:W-:Y:S01]  /*9130*/  FFMA.FTZ R8, R20, R18.reuse, R8 ;  /* 0x0000001214087223 */ /* 0x081fe20000010008 */
[-C--:B------:R-:W-:Y:S01]  /*9140*/  FFMA.FTZ R9, R21, R18.reuse, R9 ;  /* 0x0000001215097223 */ /* 0x080fe20000010009 */
[-C--:B------:R-:W-:Y:S01]  /*9150*/  FFMA.FTZ R10, R22, R18.reuse, R10 ;  /* 0x00000012160a7223 */ /* 0x080fe2000001000a */
[----:B------:R-:W-:-:S07]  /*9160*/  FFMA.FTZ R11, R23, R18, R11 ;  /* 0x00000012170b7223 */ /* 0x000fce000001000b */
.L_x_3802:
[----:B------:R-:W-:Y:S05]  /*9170*/  BSYNC B1 ;  /* 0x0000000000017941 */ /* 0x000fea0003800000 */
.L_x_3801:
        /* <DEDUP_REMOVED lines=13> */
[----:B------:R-:W-:Y:S02]  /*9250*/  IMAD R23, R18, R21, RZ ;  /* 0x0000001512177224 */ /* 0x000fe400078e02ff */
[----:B------:R-:W-:-:S04]  /*9260*/  IMAD.MOV.U32 R18, RZ, RZ, RZ ;  /* 0x000000ffff127224 */ /* 0x000fc800078e00ff */
        /* <DEDUP_REMOVED lines=33> */
.L_x_3804:
[----:B------:R-:W-:Y:S05]  /*9480*/  BSYNC B1 ;  /* 0x0000000000017941 */ /* 0x000fea0003800000 */
.L_x_3803:
        /* <DEDUP_REMOVED lines=48> */
.L_x_3806:
[----:B------:R-:W-:Y:S05]  /*9790*/  BSYNC B1 ;  /* 0x0000000000017941 */ /* 0x000fea0003800000 */
.L_x_3805:
        /* <DEDUP_REMOVED lines=48> */
.L_x_3808:
[----:B------:R-:W-:Y:S05]  /*9aa0*/  BSYNC B1 ;  /* 0x0000000000017941 */ /* 0x000fea0003800000 */
.L_x_3807:
[----:B------:R-:W-:Y:S01]  /*9ab0*/  VIADD R14, R14, 0x8 ;  /* 0x000000080e0e7836 */ /* 0x000fe20000000000 */
[----:B------:R-:W-:-:S04]  /*9ac0*/  IADD3 R15, R15, 0x20, RZ ;  /* 0x000000200f0f7810 */ /* 0x000fc80007ffe0ff */
[----:B------:R-:W-:-:S13]  /*9ad0*/  ISETP.GE.AND P0, PT, R14, UR40, PT ;  /* 0x000000280e007c0c */ /* 0x000fda000bf06270 */
[----:B------:R-:W-:Y:S05]  /*9ae0*/  @!P0 BRA `(.L_x_3809) ;  /* 0xfffffff000c08947 */ /* 0x000fea000383ffff */
.L_x_3789:
[----:B------:R-:W-:Y:S05]  /*9af0*/  BSYNC B0 ;  /* 0x0000000000007941 */ /* 0x000fea0003800000 */
.L_x_3788:
[----:B------:R-:W-:Y:S01]  /*9b00*/  VIADD R12, R16, 0x3f ;  /* 0x0000003f100c7836 */ /* 0x000fe20000000000 */
[----:B------:R-:W-:Y:S04]  /*9b10*/  BSSY B0, `(.L_x_3810) ;  /* 0x000004d000007945 */ /* 0x000fe80003800000 */
[----:B------:R-:W-:Y:S01]  /*9b20*/  ISETP.GT.U32.OR P0, PT, R12, 0x7e, P2 ;  /* 0x0000007e0c00780c */ /* 0x000fe20001704470 */
[----:B------:R-:W-:-:S12]  /*9b30*/  @P1 BRA `(.L_x_3811) ;  /* 0x0000000400281947 */ /* 0x000fd80003800000 */
[----:B------:R-:W0:Y:S01]  /*9b40*/  LDC R0, c[0x0][0x308] ;  /* 0x0000c200ff007b82 */ /* 0x000e220000000800 */
[----:B------:R-:W-:Y:S01]  /*9b50*/  UIMAD UR5, UR46, 0x90, URZ ;  /* 0x000000902e0578a4 */ /* 0x000fe2000f8e023f */
[----:B------:R-:W-:Y:S01]  /*9b60*/  ULDC UR6, c[0x0][0x278] ;  /* 0x00009e0000067ab9 */ /* 0x000fe20000000800 */
[----:B------:R-:W-:Y:S02]  /*9b70*/  UIMAD UR4, UR7, 0x90, URZ ;  /* 0x00000090070478a4 */ /* 0x000fe4000f8e023f */
[----:B------:R-:W-:Y:S02]  /*9b80*/  UIMAD UR5, UR45, UR6, UR5 ;  /* 0x000000062d0572a4 */ /* 0x000fe4000f8e0205 */
[----:B------:R-:W-:-:S04]  /*9b90*/  UISETP.NE.AND UP0, UPT, UR6, URZ, UPT ;  /* 0x0000003f0600728c */ /* 0x000fc8000bf05270 */
[----:B------:R-:W-:-:S06]  /*9ba0*/  USEL UR4, UR4, UR5, !UP0 ;  /* 0x0000000504047287 */ /* 0x000fcc000c000000 */
[----:B------:R-:W-:Y:S01]  /*9bb0*/  VIADD R21, R2, UR4 ;  /* 0x0000000402157c36 */ /* 0x000fe20008000000 */
[----:B------:R-:W-:Y:S01]  /*9bc0*/  ULDC.64 UR4, c[0x0][0x2f0] ;  /* 0x0000bc0000047ab9 */ /* 0x000fe20000000a00 */
[----:B0-----:R-:W-:-:S13]  /*9bd0*/  ISETP.NE.AND P3, PT, R0, 0x2, PT ;  /* 0x000000020000780c */ /* 0x001fda0003f65270 */
[----:B------:R-:W0:Y:S01]  /*9be0*/  @!P3 LDC.64 R14, c[0x0][0x238] ;  /* 0x00008e00ff0ebb82 */ /* 0x000e220000000a00 */
[----:B------:R-:W-:-:S07]  /*9bf0*/  UISETP.NE.U32.AND UP0, UPT, UR4, URZ, UPT ;  /* 0x0000003f0400728c */ /* 0x000fce000bf05070 */
[----:B------:R-:W1:Y:S01]  /*9c00*/  @P3 LDC.64 R12, c[0x0][0x238] ;  /* 0x00008e00ff0c3b82 */ /* 0x000e620000000a00 */
[----:B------:R-:W-:Y:S01]  /*9c10*/  UISETP.NE.AND.EX UP0, UPT, UR5, URZ, UPT, UP0 ;  /* 0x0000003f0500728c */ /* 0x000fe2000bf05300 */
[----:B0-----:R-:W-:-:S06]  /*9c20*/  @!P3 IADD3 R14, P1, R21, R14, RZ ;  /* 0x0000000e150eb210 */ /* 0x001fcc0007f3e0ff */
[----:B------:R-:W0:Y:S01]  /*9c30*/  @!P3 LDC.64 R18, c[0x0][0x2f8] ;  /* 0x0000be00ff12bb82 */ /* 0x000e220000000a00 */
[----:B------:R-:W-:-:S03]  /*9c40*/  PLOP3.LUT P4, PT, PT, PT, UP0, 0x80, 0x0 ;  /* 0x000000000000781c */ /* 0x000fc60003f8f008 */
[----:B------:R-:W-:Y:S01]  /*9c50*/  @UP0 ULDC UR4, c[0x0][0x288] ;  /* 0x0000a20000040ab9 */ /* 0x000fe20000000800 */
[----:B------:R-:W-:-:S05]  /*9c60*/  @!P3 LEA.HI.X.SX32 R15, R21, R15, 0x1, P1 ;  /* 0x0000000f150fb211 */ /* 0x000fca00008f0eff */
[----:B------:R3:W4:Y:S01]  /*9c70*/  @!P3 LDG.E R0, desc[UR36][R14.64] ;  /* 0x000000240e00b981 */ /* 0x000722000c1e1900 */
[----:B------:R-:W-:Y:S01]  /*9c80*/  @UP0 UIMAD UR4, UR38, UR4, UR46 ;  /* 0x00000004260402a4 */ /* 0x000fe2000f8e022e */
[----:B-1----:R-:W-:-:S05]  /*9c90*/  @P3 IMAD.WIDE R12, R21, 0x4, R12 ;  /* 0x00000004150c3825 */ /* 0x002fca00078e020c */
[----:B------:R-:W-:Y:S01]  /*9ca0*/  IMAD.U32 R23, RZ, RZ, UR4 ;  /* 0x00000004ff177e24 */ /* 0x000fe2000f8e00ff */
[----:B------:R-:W-:Y:S01]  /*9cb0*/  @UP0 ULDC.64 UR4, c[0x0][0x2e8] ;  /* 0x0000ba0000040ab9 */ /* 0x000fe20000000a00 */
[----:B--2---:R1:W2:Y:S01]  /*9cc0*/  @P3 LDG.E.128 R24, desc[UR36][R12.64] ;  /* 0x000000240c183981 */ /* 0x0042a2000c1e1d00 */
[----:B---3--:R-:W-:Y:S02]  /*9cd0*/  IMAD.U32 R14, RZ, RZ, UR4 ;  /* 0x00000004ff0e7e24 */ /* 0x008fe4000f8e00ff */
[----:B------:R-:W-:Y:S02]  /*9ce0*/  IMAD.U32 R15, RZ, RZ, UR5 ;  /* 0x00000005ff0f7e24 */ /* 0x000fe4000f8e00ff */
[----:B------:R-:W-:Y:S01]  /*9cf0*/  @P4 IMAD R21, R23, 0x90, R2 ;  /* 0x0000009017154824 */ /* 0x000fe200078e0202 */
[----:B0-----:R0:W3:Y:S03]  /*9d00*/  @!P3 LDG.E R18, desc[UR36][R18.64+0x8] ;  /* 0x000008241212b981 */ /* 0x0010e6000c1e1900 */
[----:B------:R-:W-:-:S05]  /*9d10*/  @P4 IMAD.WIDE R14, R21, 0x4, R14 ;  /* 0x00000004150e4825 */ /* 0x000fca00078e020e */
[----:B------:R4:W2:Y:S01]  /*9d20*/  @P4 LDG.E.128 R28, desc[UR36][R14.64] ;  /* 0x000000240e1c4981 */ /* 0x0008a2000c1e1d00 */
[----:B------:R-:W0:Y:S01]  /*9d30*/  S2UR UR5, SR_CgaCtaId ;  /* 0x00000000000579c3 */ /* 0x000e220000008800 */
[----:B------:R-:W-:Y:S02]  /*9d40*/  UMOV UR4, 0x400 ;  /* 0x0000040000047882 */ /* 0x000fe40000000000 */
[----:B------:R-:W-:Y:S01]  /*9d50*/  UIADD3 UR4, UR4, 0x420, URZ ;  /* 0x0000042004047890 */ /* 0x000fe2000fffe03f */
[----:B------:R-:W-:Y:S01]  /*9d60*/  IADD3 R17, -R17, UR40, RZ ;  /* 0x0000002811117c10 */ /* 0x000fe2000fffe1ff */
[----:B-1----:R-:W-:Y:S02]  /*9d70*/  IMAD.U32 R13, RZ, RZ, UR16 ;  /* 0x00000010ff0d7e24 */ /* 0x002fe4000f8e00ff */
[----:B0-----:R-:W-:Y:S02]  /*9d80*/  ULEA UR4, UR5, UR4, 0x18 ;  /* 0x0000000405047291 */ /* 0x001fe4000f8ec03f */
[----:B------:R-:W-:Y:S01]  /*9d90*/  IMAD R13, R13, 0x90, R2 ;  /* 0x000000900d0d7824 */ /* 0x000fe200078e0202 */
[----:B------:R-:W-:-:S04]  /*9da0*/  UIMAD UR5, UR41, 0x90, URZ ;  /* 0x00000090290578a4 */ /* 0x000fc8000f8e023f */
[----:B------:R-:W-:Y:S02]  /*9db0*/  SHF.R.S32.HI R19, RZ, 0x1f, R13 ;  /* 0x0000001fff137819 */ /* 0x000fe4000001140d */
[----:B------:R-:W-:Y:S01]  /*9dc0*/  IMAD.U32 R22, RZ, RZ, UR5 ;  /* 0x00000005ff167e24 */ /* 0x000fe2000f8e00ff */
[----:B------:R-:W-:-:S04]  /*9dd0*/  IADD3 R13, P1, R13, UR5, RZ ;  /* 0x000000050d0d7c10 */ /* 0x000fc8000ff3e0ff */
[----:B------:R-:W-:Y:S02]  /*9de0*/  LEA.HI.X.SX32 R22, R22, R19, 0x1, P1 ;  /* 0x0000001316167211 */ /* 0x000fe400008f0eff */
[----:B----4-:R-:W-:Y:S02]  /*9df0*/  @!P3 PRMT R14, R0, 0x9910, RZ ;  /* 0x00009910000eb816 */ /* 0x010fe400000000ff */
[----:B------:R-:W-:Y:S02]  /*9e00*/  @!P3 SHF.R.U32.HI R20, RZ, 0x10, R0 ;  /* 0x00000010ff14b819 */ /* 0x000fe40000011600 */
[----:B------:R-:W-:Y:S01]  /*9e10*/  @!P3 SHF.R.S32.HI R14, RZ, 0x8, R14 ;  /* 0x00000008ff0eb819 */ /* 0x000fe2000001140e */
[----:B------:R0:W3:Y:S01]  /*9e20*/  @!P3 I2F.S8 R21, R0 ;  /* 0x000000000015b306 */ /* 0x0000e20000001400 */
[----:B------:R-:W-:Y:S02]  /*9e30*/  @!P3 SHF.R.U32.HI R12, RZ, 0x18, R0 ;  /* 0x00000018ff0cb819 */ /* 0x000fe40000011600 */
[----:B0-----:R-:W-:-:S05]  /*9e40*/  MOV R0, UR4 ;  /* 0x0000000400007c02 */ /* 0x001fca0008000f00 */
[----:B------:R-:W0:Y:S01]  /*9e50*/  @!P3 I2F.S8 R20, R20 ;  /* 0x000000140014b306 */ /* 0x000e220000001400 */
[----:B------:R-:W-:Y:S01]  /*9e60*/  ULDC.64 UR4, c[0x0][0x250] ;  /* 0x0000940000047ab9 */ /* 0x000fe20000000a00 */
[----:B------:R-:W-:-:S06]  /*9e70*/  IMAD R17, R17, 0x4, R0 ;  /* 0x0000000411117824 */ /* 0x000fcc00078e0200 */
[----:B------:R1:W4:Y:S01]  /*9e80*/  @!P3 I2F.S8 R15, R12 ;  /* 0x0000000c000fb306 */ /* 0x0003220000001400 */
[----:B------:R-:W2:Y:S07]  /*9e90*/  LDS R17, [R17] ;  /* 0x0000000011117984 */ /* 0x000eae0000000800 */
[----:B------:R-:W2:Y:S01]  /*9ea0*/  @!P3 I2F.S16 R14, R14 ;  /* 0x0000000e000eb306 */ /* 0x000ea20000101400 */
[-C--:B---3--:R-:W-:Y:S01]  /*9eb0*/  @!P3 FMUL.FTZ R24, R21, R18.reuse ;  /* 0x000000121518b220 */ /* 0x088fe20000410000 */
[-C--:B0-----:R-:W-:Y:S01]  /*9ec0*/  @!P3 FMUL.FTZ R26, R20, R18.reuse ;  /* 0x00000012141ab220 */ /* 0x081fe20000410000 */
[----:B-1----:R-:W-:Y:S01]  /*9ed0*/  LEA R12, P1, R13, UR4, 0x2 ;  /* 0x000000040d0c7c11 */ /* 0x002fe2000f8210ff */
[----:B----4-:R-:W-:Y:S01]  /*9ee0*/  @!P3 FMUL.FTZ R27, R15, R18 ;  /* 0x000000120f1bb220 */ /* 0x010fe20000410000 */
[----:B--2--5:R-:W-:Y:S01]  /*9ef0*/  FADD.FTZ R4, R24, R4 ;  /* 0x0000000418047221 */ /* 0x024fe20000010000 */
        /* <DEDUP_REMOVED lines=14> */
.L_x_3811:
[----:B------:R-:W-:Y:S05]  /*9fe0*/  BSYNC B0 ;  /* 0x0000000000007941 */ /* 0x000fea0003800000 */
.L_x_3810:
[----:B------:R-:W-:Y:S06]  /*9ff0*/  BAR.SYNC.DEFER_BLOCKING 0x0 ;  /* 0x0000000000007b1d */ /* 0x000fec0000010000 */
[----:B------:R-:W-:Y:S05]  /*a000*/  @P2 BRA `(.L_x_3812) ;  /* 0x0000000000382947 */ /* 0x000fea0003800000 */
[----:B0----5:R-:W-:Y:S01]  /*a010*/  LOP3.LUT R4, R16, 0xffffffc0, RZ, 0xc0, !PT ;  /* 0xffffffc010047812 */ /* 0x021fe200078ec0ff */
[----:B------:R-:W-:Y:S01]  /*a020*/  IMAD R3, R3, 0x90, R2 ;  /* 0x0000009003037824 */ /* 0x000fe200078e0202 */
[----:B------:R-:W-:Y:S05]  /*a030*/  WARPSYNC.ALL ;  /* 0x0000000000007948 */ /* 0x000fea0003800000 */
[----:B------:R-:W-:Y:S01]  /*a040*/  ISETP.NE.AND P1, PT, R4, 0x40, PT ;  /* 0x000000400400780c */ /* 0x000fe20003f25270 */
[----:B------:R-:W-:Y:S01]  /*a050*/  IMAD R3, R3, 0x4, R0 ;  /* 0x0000000403037824 */ /* 0x000fe200078e0200 */
[----:B------:R-:W-:-:S11]  /*a060*/  ISETP.GT.AND P2, PT, R16, 0x3f, PT ;  /* 0x0000003f1000780c */ /* 0x000fd60003f44270 */
[----:B------:R-:W-:Y:S01]  /*a070*/  @!P1 STS.128 [R3+-0x240], R8 ;  /* 0xfffdc00803009388 */ /* 0x000fe20000000c00 */
[----:B------:R-:W-:Y:S06]  /*a080*/  BAR.SYNC.DEFER_BLOCKING 0x0 ;  /* 0x0000000000007b1d */ /* 0x000fec0000010000 */
[----:B------:R-:W0:Y:S02]  /*a090*/  @!P2 LDS.128 R4, [R3] ;  /* 0x000000000304a984 */ /* 0x000e240000000c00 */
[----:B0-----:R-:W-:Y:S01]  /*a0a0*/  @!P2 FADD.FTZ R8, R8, R4 ;  /* 0x000000040808a221 */ /* 0x001fe20000010000 */
[----:B------:R-:W-:Y:S01]  /*a0b0*/  @!P2 FADD.FTZ R9, R9, R5 ;  /* 0x000000050909a221 */ /* 0x000fe20000010000 */
[----:B------:R-:W-:Y:S01]  /*a0c0*/  @!P2 FADD.FTZ R10, R10, R6 ;  /* 0x000000060a0aa221 */ /* 0x000fe20000010000 */
[----:B------:R-:W-:Y:S01]  /*a0d0*/  @!P2 FADD.FTZ R11, R11, R7 ;  /* 0x000000070b0ba221 */ /* 0x000fe20000010000 */
[----:B------:R-:W-:Y:S06]  /*a0e0*/  BAR.SYNC.DEFER_BLOCKING 0x0 ;  /* 0x0000000000007b1d */ /* 0x000fec0000010000 */
.L_x_3812:
[----:B------:R-:W-:Y:S05]  /*a0f0*/  @P0 EXIT ;  /* 0x000000000000094d */ /* 0x000fea0003800000 */
[----:B------:R-:W1:Y:S01]  /*a100*/  LDC R0, c[0x0][0x308] ;  /* 0x0000c200ff007b82 */ /* 0x000e620000000800 */
[----:B0----5:R-:W-:Y:S01]  /*a110*/  IMAD.U32 R7, RZ, RZ, UR7 ;  /* 0x00000007ff077e24 */ /* 0x021fe2000f8e00ff */
[----:B-1----:R-:W-:-:S13]  /*a120*/  ISETP.NE.AND P0, PT, R0, 0x2, PT ;  /* 0x000000020000780c */ /* 0x002fda0003f05270 */
        /* <DEDUP_REMOVED lines=8> */
[----:B0-----:R-:W3:Y:S02]  /*a1b0*/  LDG.E R4, desc[UR36][R4.64] ;  /* 0x0000002404047981 */ /* 0x001ee4000c1e1900 */
[C---:B---3--:R-:W-:Y:S01]  /*a1c0*/  FMUL.FTZ R8, R4.reuse, R8 ;  /* 0x0000000804087220 */ /* 0x048fe20000410000 */
        /* <DEDUP_REMOVED lines=23> */
.L_x_3772:
[----:B------:R-:W-:Y:S01]  /*a340*/  HFMA2.MMA R11, -RZ, RZ, 0, 1.847743988037109375e-06 ;  /* 0x0000001fff0b7435 */ /* 0x000fe200000001ff */
[----:B------:R-:W-:Y:S01]  /*a350*/  BSSY B1, `(.L_x_3813) ;  /* 0x0000007000017945 */ /* 0x000fe20003800000 */
[----:B------:R-:W-:Y:S02]  /*a360*/  IMAD.MOV.U32 R13, RZ, RZ, R10 ;  /* 0x000000ffff0d7224 */ /* 0x000fe400078e000a */
[----:B------:R-:W-:Y:S02]  /*a370*/  IMAD.MOV.U32 R12, RZ, RZ, 0x1 ;  /* 0x00000001ff0c7424 */ /* 0x000fe400078e00ff */
[----:B------:R-:W-:-:S07]  /*a380*/  IMAD.MOV.U32 R15, RZ, RZ, -0x1 ;  /* 0xffffffffff0f7424 */ /* 0x000fce00078e00ff */
[----:B-----5:R-:W-:Y:S05]  /*a390*/  WARPSYNC.COLLECTIVE R15, `(.L_x_3814) ;  /* 0x000000000f087348 */ /* 0x020fea0003c00000 */
[----:B------:R0:W1:Y:S02]  /*a3a0*/  SHFL.BFLY P6, R14, R13, R12, R11 ;  /* 0x0c00000c0d0e7389 */ /* 0x00006400000c000b */
[----:B01---5:R-:W-:Y:S01]  /*a3b0*/  ENDCOLLECTIVE ;  /* 0x000000000000791b */ /* 0x023fe20003800000 */
.L_x_3814:
[----:B------:R-:W-:Y:S05]  /*a3c0*/  BSYNC B1 ;  /* 0x0000000000017941 */ /* 0x000fea0003800000 */
.L_x_3813:
[----:B------:R-:W-:Y:S05]  /*a3d0*/  BRA `(.L_x_3815) ;  /* 0xffffffd000007947 */ /* 0x000fea000383ffff */
.L_x_3776:
[----:B------:R-:W-:Y:S01]  /*a3e0*/  BSSY B0, `(.L_x_3816) ;  /* 0x0000008000007945 */ /* 0x000fe20003800000 */
[----:B0----5:R-:W-:Y:S02]  /*a3f0*/  IMAD.MOV.U32 R13, RZ, RZ, R251 ;  /* 0x000000ffff0d7224 */ /* 0x021fe400078e00fb */
[----:B------:R-:W-:Y:S02]  /*a400*/  IMAD.MOV.U32 R12, RZ, RZ, 0x10 ;  /* 0x00000010ff0c7424 */ /* 0x000fe400078e00ff */
[----:B------:R-:W-:Y:S02]  /*a410*/  IMAD.MOV.U32 R11, RZ, RZ, 0x1f ;  /* 0x0000001fff0b7424 */ /* 0x000fe400078e00ff */
[----:B------:R-:W-:-:S07]  /*a420*/  IMAD.MOV.U32 R15, RZ, RZ, -0x1 ;  /* 0xffffffffff0f7424 */ /* 0x000fce00078e00ff */
[----:B-12---:R-:W-:Y:S05]  /*a430*/  WARPSYNC.COLLECTIVE R15, `(.L_x_3817) ;  /* 0x000000000f087348 */ /* 0x006fea0003c00000 */
[----:B------:R0:W3:Y:S02]  /*a440*/  SHFL.BFLY P6, R14, R13, R12, R11 ;  /* 0x0c00000c0d0e7389 */ /* 0x0000e400000c000b */
[----:B0123--:R-:W-:Y:S01]  /*a450*/  ENDCOLLECTIVE ;  /* 0x000000000000791b */ /* 0x00ffe20003800000 */
.L_x_3817:
[----:B------:R-:W-:Y:S05]  /*a460*/  BSYNC B0 ;  /* 0x0000000000007941 */ /* 0x000fea0003800000 */
.L_x_3816:
[----:B------:R-:W-:Y:S01]  /*a470*/  FMNMX.FTZ R13, R14, R251, !PT ;  /* 0x000000fb0e0d7209 */ /* 0x000fe20007810000 */
[----:B------:R-:W-:Y:S01]  /*a480*/  IMAD.MOV.U32 R12, RZ, RZ, 0x8 ;  /* 0x00000008ff0c7424 */ /* 0x000fe200078e00ff */
[----:B------:R-:W-:Y:S01]  /*a490*/  MOV R11, 0x1f ;  /* 0x0000001f000b7802 */ /* 0x000fe20000000f00 */
[----:B------:R-:W-:-:S07]  /*a4a0*/  IMAD.MOV.U32 R15, RZ, RZ, -0x1 ;  /* 0xffffffffff0f7424 */ /* 0x000fce00078e00ff */
[----:B------:R-:W-:Y:S05]  /*a4b0*/  WARPSYNC.COLLECTIVE R15, `(.L_x_3818) ;  /* 0x000000000f087348 */ /* 0x000fea0003c00000 */
[----:B------:R0:W1:Y:S02]  /*a4c0*/  SHFL.BFLY P6, R14, R13, R12, R11 ;  /* 0x0c00000c0d0e7389 */ /* 0x00006400000c000b */
[----:B01----:R-:W-:Y:S01]  /*a4d0*/  ENDCOLLECTIVE ;  /* 0x000000000000791b */ /* 0x003fe20003800000 */
.L_x_3818:
[----:B------:R-:W-:Y:S01]  /*a4e0*/  IMAD.MOV.U32 R12, RZ, RZ, 0x4 ;  /* 0x00000004ff0c7424 */ /* 0x000fe200078e00ff */
[----:B------:R-:W-:-:S05]  /*a4f0*/  FMNMX.FTZ R2, R13, R14, !PT ;  /* 0x0000000e0d027209 */ /* 0x000fca0007810000 */
[----:B------:R-:W-:-:S07]  /*a500*/  IMAD.MOV.U32 R13, RZ, RZ, R2 ;  /* 0x000000ffff0d7224 */ /* 0x000fce00078e0002 */
[----:B------:R-:W-:Y:S05]  /*a510*/  WARPSYNC.COLLECTIVE R15, `(.L_x_3819) ;  /* 0x000000000f087348 */ /* 0x000fea0003c00000 */
[----:B------:R0:W1:Y:S02]  /*a520*/  SHFL.BFLY P6, R14, R13, R12, R11 ;  /* 0x0c00000c0d0e7389 */ /* 0x00006400000c000b */
[----:B01----:R-:W-:Y:S01]  /*a530*/  ENDCOLLECTIVE ;  /* 0x000000000000791b */ /* 0x003fe20003800000 */
.L_x_3819:
[----:B------:R-:W-:Y:S01]  /*a540*/  IMAD.MOV.U32 R12, RZ, RZ, 0x2 ;  /* 0x00000002ff0c7424 */ /* 0x000fe200078e00ff */
[----:B------:R-:W-:-:S05]  /*a550*/  FMNMX.FTZ R3, R2, R14, !PT ;  /* 0x0000000e02037209 */ /* 0x000fca0007810000 */
[----:B------:R-:W-:-:S07]  /*a560*/  IMAD.MOV.U32 R13, RZ, RZ, R3 ;  /* 0x000000ffff0d7224 */ /* 0x000fce00078e0003 */
[----:B------:R-:W-:Y:S05]  /*a570*/  WARPSYNC.COLLECTIVE R15, `(.L_x_3820) ;  /* 0x000000000f087348 */ /* 0x000fea0003c00000 */
[----:B------:R0:W1:Y:S02]  /*a580*/  SHFL.BFLY P6, R14, R13, R12, R11 ;  /* 0x0c00000c0d0e7389 */ /* 0x00006400000c000b */
[----:B01----:R-:W-:Y:S01]  /*a590*/  ENDCOLLECTIVE ;  /* 0x000000000000791b */ /* 0x003fe20003800000 */
.L_x_3820:
[----:B------:R-:W-:Y:S05]  /*a5a0*/  BRA `(.L_x_3821) ;  /* 0xffffffd000747947 */ /* 0x000fea000383ffff */
.L_x_3822:
        /* <DEDUP_REMOVED lines=13> */
.L_x_4257:


//--------------------- .text._ZN4mmha33masked_multihead_attention_kernelIfLi144ELi256ELi4ELi64ELi64ELb0ELb1EEEv26Multihead_attention_paramsIT_XT5_EE --------------------------
	.section	.text._ZN4mmha33masked_multihead_attention_kernelIfLi144ELi256ELi4ELi64ELi64ELb0ELb1EEEv26Multihead_attention_paramsIT_XT5_EE,"ax",@progbits
	.align	128
        .global         _ZN4mmha33masked_multihead_attention_kernelIfLi144ELi256ELi4ELi64ELi64ELb0ELb1EEEv26Multihead_attention_paramsIT_XT5_EE
        .type           _ZN4mmha33masked_multihead_attention_kernelIfLi144ELi256ELi4ELi64ELi64ELb0ELb1EEEv26Multihead_attention_paramsIT_XT5_EE,@function
        .size           _ZN4mmha33masked_multihead_attention_kernelIfLi144ELi256ELi4ELi64ELi64ELb0ELb1EEEv26Multihead_attention_paramsIT_XT5_EE,(.L_x_4258 - _ZN4mmha33masked_multihead_attention_kernelIfLi144ELi256ELi4ELi64ELi64ELb0ELb1EEEv26Multihead_attention_paramsIT_XT5_EE)
        .other          _ZN4mmha33masked_multihead_attention_kernelIfLi144ELi256ELi4ELi64ELi64ELb0ELb1EEEv26Multihead_attention_paramsIT_XT5_EE,@"STO_CUDA_ENTRY STV_DEFAULT"
_ZN4mmha33masked_multihead_attention_kernelIfLi144ELi256ELi4ELi64ELi64ELb0ELb1EEEv26Multihead_attention_paramsIT_XT5_EE:
.text._ZN4mmha33masked_multihead_attention_kernelIfLi144ELi256ELi4ELi64ELi64ELb0ELb1EEEv26Multihead_attention_paramsIT_XT5_EE:
        /* <DEDUP_REMOVED lines=12> */
.L_x_3823:
[----:B------:R-:W0:Y:S08]  /*00c0*/  LDC.64 R4, c[0x0][0x330] ;  /* 0x0000cc00ff047b82 */ /* 0x000e300000000a00 */
[----:B------:R-:W1:Y:S08]  /*00d0*/  LDC R11, c[0x0][0x280] ;  /* 0x0000a000ff0b7b82 */ /* 0x000e700000000800 */
[----:B------:R-:W2:Y:S01]  /*00e0*/  LDC R26, c[0x0][0x284] ;  /* 0x0000a100ff1a7b82 */ /* 0x000ea20000000800 */
[----:B------:R-:W3:Y:S01]  /*00f0*/  S2R R18, SR_TID.X ;  /* 0x0000000000127919 */ /* 0x000ee20000002100 */
[----:B------:R-:W-:Y:S01]  /*0100*/  HFMA2.MMA R16, -RZ, RZ, 0, 0 ;  /* 0x00000000ff107435 */ /* 0x000fe200000001ff */
        /* <DEDUP_REMOVED lines=34> */
[----:B------:R-:W-:-:S04]  /*0330*/  @P2 VIADD R7, R7, 0x1 ;  /* 0x0000000107072836 */ /* 0x000fc80000000000 */
[----:B------:R-:W-:-:S04]  /*0340*/  IMAD.MOV.U32 R27, RZ, RZ, R7 ;  /* 0x000000ffff1b7224 */ /* 0x000fc800078e0007 */
[----:B------:R-:W-:Y:S01]  /*0350*/  @!P4 IMAD.MOV R27, RZ, RZ, -R27 ;  /* 0x000000ffff1bc224 */ /* 0x000fe200078e0a1b */
[----:B------:R-:W-:Y:S01]  /*0360*/  @!P3 LOP3.LUT R27, RZ, R11, RZ, 0x33, !PT ;  /* 0x0000000bff1bb212 */ /* 0x000fe200078e33ff */
[----:B----4-:R-:W4:Y:S01]  /*0370*/  MUFU.RCP R0, R0 ;  /* 0x0000000000007308 */ /* 0x010f220000001000 */
[----:B---3--:R-:W-:-:S03]  /*0380*/  ISETP.GE.AND P4, PT, R18, 0x24, PT ;  /* 0x000000241200780c */ /* 0x008fc60003f86270 */
[----:B-1----:R-:W-:-:S04]  /*0390*/  @P1 IMAD.WIDE R4, R27, 0x4, R4 ;  /* 0x000000041b041825 */ /* 0x002fc800078e0204 */
[----:B0-----:R-:W-:Y:S01]  /*03a0*/  IMAD R22, R2, UR4, R19 ;  /* 0x0000000402167c24 */ /* 0x001fe2000f8e0213 */
[----:B------:R0:W5:Y:S01]  /*03b0*/  @P1 LDG.E R16, desc[UR36][R4.64] ;  /* 0x0000002404101981 */ /* 0x000162000c1e1900 */
[----:B------:R-:W-:Y:S01]  /*03c0*/  ISETP.NE.AND P1, PT, R26, RZ, PT ;  /* 0x000000ff1a00720c */ /* 0x000fe20003f25270 */
[----:B------:R-:W-:Y:S01]  /*03d0*/  IMAD.SHL.U32 R25, R18, 0x4, RZ ;  /* 0x0000000412197824 */ /* 0x000fe200078e00ff */
[----:B------:R-:W-:Y:S01]  /*03e0*/  BSSY B0, `(.L_x_3824) ;  /* 0x0000039000007945 */ /* 0x000fe20003800000 */
[----:B------:R-:W-:Y:S02]  /*03f0*/  IMAD R30, R22, 0x90, RZ ;  /* 0x00000090161e7824 */ /* 0x000fe400078e02ff */
[----:B----4-:R-:W-:Y:S02]  /*0400*/  VIADD R6, R0, 0xffffffe ;  /* 0x0ffffffe00067836 */ /* 0x010fe40000000000 */
[----:B------:R-:W1:Y:S02]  /*0410*/  LDC R0, c[0x0][0x308] ;  /* 0x0000c200ff007b82 */ /* 0x000e640000000800 */
[----:B------:R3:W4:Y:S01]  /*0420*/  F2I.FTZ.U32.TRUNC.NTZ R7, R6 ;  /* 0x0000000600077305 */ /* 0x000722000021f000 */
[----:B0-----:R-:W-:Y:S01]  /*0430*/  @P4 CS2R R4, SRZ ;  /* 0x0000000000044805 */ /* 0x001fe2000001ff00 */
[----:B---3--:R-:W-:-:S02]  /*0440*/  IMAD.MOV.U32 R6, RZ, RZ, RZ ;  /* 0x000000ffff067224 */ /* 0x008fc400078e00ff */
[----:B----4-:R-:W-:-:S04]  /*0450*/  IMAD.MOV R3, RZ, RZ, -R7 ;  /* 0x000000ffff037224 */ /* 0x010fc800078e0a07 */
[----:B------:R-:W-:-:S04]  /*0460*/  IMAD R3, R3, R12, RZ ;  /* 0x0000000c03037224 */ /* 0x000fc800078e02ff */
[----:B------:R-:W-:Y:S02]  /*0470*/  IMAD.HI.U32 R7, R7, R3, R6 ;  /* 0x0000000307077227 */ /* 0x000fe400078e0006 */
[----:B------:R-:W0:Y:S02]  /*0480*/  LDC R3, c[0x0][0x278] ;  /* 0x00009e00ff037b82 */ /* 0x000e240000000800 */
[----:B0-----:R-:W-:Y:S01]  /*0490*/  ISETP.NE.AND P3, PT, R3, RZ, PT ;  /* 0x000000ff0300720c */ /* 0x001fe20003f65270 */
[----:B--2---:R-:W-:-:S06]  /*04a0*/  @P0 IMAD.IADD R17, R17, 0x1, R10 ;  /* 0x0000000111110824 */ /* 0x004fcc00078e020a */
[----:B------:R-:W0:Y:S02]  /*04b0*/  @!P0 LDC R17, c[0x0][0x29c] ;  /* 0x0000a700ff118b82 */ /* 0x000e240000000800 */
[----:B0-----:R-:W-:Y:S02]  /*04c0*/  IABS R23, R17 ;  /* 0x0000001100177213 */ /* 0x001fe40000000000 */
[----:B------:R-:W-:-:S03]  /*04d0*/  ISETP.GE.AND P2, PT, R17, RZ, PT ;  /* 0x000000ff1100720c */ /* 0x000fc60003f46270 */
[----:B------:R-:W-:-:S04]  /*04e0*/  IMAD.HI.U32 R7, R7, R23, RZ ;  /* 0x0000001707077227 */ /* 0x000fc800078e00ff */
[----:B------:R-:W-:-:S04]  /*04f0*/  IMAD.MOV R7, RZ, RZ, -R7 ;  /* 0x000000ffff077224 */ /* 0x000fc800078e0a07 */
[----:B------:R-:W-:Y:S01]  /*0500*/  IMAD R23, R12, R7, R23 ;  /* 0x000000070c177224 */ /* 0x000fe200078e0217 */
[----:B------:R-:W-:-:S04]  /*0510*/  @P4 CS2R R6, SRZ ;  /* 0x0000000000064805 */ /* 0x000fc8000001ff00 */
[----:B------:R-:W-:-:S13]  /*0520*/  ISETP.GT.U32.AND P0, PT, R12, R23, PT ;  /* 0x000000170c00720c */ /* 0x000fda0003f04070 */
[----:B------:R-:W-:-:S05]  /*0530*/  @!P0 IMAD.IADD R23, R23, 0x1, -R12 ;  /* 0x0000000117178824 */ /* 0x000fca00078e0a0c */
[----:B------:R-:W-:-:S13]  /*0540*/  ISETP.GT.U32.AND P0, PT, R12, R23, PT ;  /* 0x000000170c00720c */ /* 0x000fda0003f04070 */
[----:B------:R-:W-:Y:S01]  /*0550*/  @!P0 IMAD.IADD R23, R23, 0x1, -R12 ;  /* 0x0000000117178824 */ /* 0x000fe200078e0a0c */
[----:B-1----:R-:W-:Y:S01]  /*0560*/  ISETP.NE.AND P0, PT, R0, 0x2, PT ;  /* 0x000000020000780c */ /* 0x002fe20003f05270 */
[----:B------:R-:W-:-:S03]  /*0570*/  IMAD R0, R19, 0x90, RZ ;  /* 0x0000009013007824 */ /* 0x000fc600078e02ff */
[----:B------:R-:W-:Y:S01]  /*0580*/  @!P2 IADD3 R23, -R23, RZ, RZ ;  /* 0x000000ff1717a210 */ /* 0x000fe20007ffe1ff */
[----:B------:R-:W-:Y:S01]  /*0590*/  IMAD R3, R2, R3, R0 ;  /* 0x0000000302037224 */ /* 0x000fe200078e0200 */
[----:B------:R-:W-:Y:S01]  /*05a0*/  @!P1 LOP3.LUT R23, RZ, R26, RZ, 0x33, !PT ;  /* 0x0000001aff179212 */ /* 0x000fe200078e33ff */
[----:B------:R-:W-:Y:S01]  /*05b0*/  IMAD.IADD R21, R0, 0x1, R25 ;  /* 0x0000000100157824 */ /* 0x000fe200078e0219 */
[----:B------:R-:W-:Y:S02]  /*05c0*/  IADD3 R26, R17, 0x1, -R26 ;  /* 0x00000001111a7810 */ /* 0x000fe40007ffe81a */
[----:B------:R-:W-:-:S05]  /*05d0*/  SEL R24, R30, R3, !P3 ;  /* 0x000000031e187207 */ /* 0x000fca0005800000 */
[----:B------:R-:W-:Y:S01]  /*05e0*/  IMAD.IADD R3, R25, 0x1, R24 ;  /* 0x0000000119037824 */ /* 0x000fe200078e0218 */
[----:B------:R-:W-:Y:S06]  /*05f0*/  @P4 BRA `(.L_x_3825) ;  /* 0x00000000005c4947 */ /* 0x000fec0003800000 */
        /* <DEDUP_REMOVED lines=23> */
.L_x_3825:
[----:B------:R-:W-:Y:S05]  /*0770*/  BSYNC B0 ;  /* 0x0000000000007941 */ /* 0x000fea0003800000 */
.L_x_3824:
        /* <DEDUP_REMOVED lines=12> */
.L_x_3827:
        /* <DEDUP_REMOVED lines=18> */
.L_x_3828:
[----:B------:R-:W-:Y:S05]  /*0960*/  BSYNC B0 ;  /* 0x0000000000007941 */ /* 0x000fea0003800000 */
.L_x_3826:
[----:B------:R-:W1:Y:S01]  /*0970*/  LDC.64 R14, c[0x0][0x2a8] ;  /* 0x0000aa00ff0e7b82 */ /* 0x000e620000000a00 */
        /* <DEDUP_REMOVED lines=10> */
[----:B------:R-:W-:Y:S02]  /*0a20*/  P2R R0, PR, RZ, 0x1 ;  /* 0x00000001ff007803 */ /* 0x000fe40000000000 */
[----:B------:R-:W-:Y:S02]  /*0a30*/  ISETP.EQ.OR.EX P2, PT, RZ, UR9, P0, P2 ;  /* 0x00000009ff007c0c */ /* 0x000fe40008742720 */
[----:B------:R-:W-:-:S02]  /*0a40*/  ISETP.EQ.U32.AND P0, PT, R8, RZ, PT ;  /* 0x000000ff0800720c */ /* 0x000fc40003f02070 */
[----:B------:R-:W-:-:S04]  /*0a50*/  ISETP.GT.AND P3, PT, R18, 0x3f, PT ;  /* 0x0000003f1200780c */ /* 0x000fc80003f64270 */
[----:B------:R-:W-:Y:S01]  /*0a60*/  ISETP.EQ.OR.EX P0, PT, R9, RZ, P3, P0 ;  /* 0x000000ff0900720c */ /* 0x000fe20001f02700 */
[----:B0-----:R-:W0:Y:S01]  /*0a70*/  @!P1 LDC.64 R10, c[0x0][0x220] ;  /* 0x00008800ff0a9b82 */ /* 0x001e220000000a00 */
[----:B------:R-:W-:Y:S02]  /*0a80*/  P2R R0, PR, RZ, 0x8 ;  /* 0x00000008ff007803 */ /* 0x000fe40000000000 */
[----:B-1----:R-:W-:-:S04]  /*0a90*/  ISETP.NE.U32.AND P3, PT, R14, RZ, PT ;  /* 0x000000ff0e00720c */ /* 0x002fc80003f65070 */
[----:B------:R-:W-:Y:S01]  /*0aa0*/  ISETP.NE.AND.EX P3, PT, R15, RZ, PT, P3 ;  /* 0x000000ff0f00720c */ /* 0x000fe20003f65330 */
[----:B------:R-:W1:Y:S04]  /*0ab0*/  @!P2 LDC.64 R12, c[0x0][0x230] ;  /* 0x00008c00ff0cab82 */ /* 0x000e680000000a00 */
[----:B-----5:R-:W-:Y:S01]  /*0ac0*/  @!P0 IMAD R0, R16, UR4, R19 ;  /* 0x0000000410008c24 */ /* 0x020fe2000f8e0213 */
[----:B------:R-:W-:-:S03]  /*0ad0*/  ULDC.U8 UR4, c[0x0][0x294] ;  /* 0x0000a50000047ab9 */ /* 0x000fc60000000000 */
[----:B------:R-:W2:Y:S01]  /*0ae0*/  @!P0 LDC.64 R14, c[0x0][0x2e0] ;  /* 0x0000b800ff0e8b82 */ /* 0x000ea20000000a00 */
[----:B0-----:R-:W-:-:S05]  /*0af0*/  @!P1 IMAD.WIDE R8, R21, 0x4, R10 ;  /* 0x0000000415089825 */ /* 0x001fca00078e020a */
[----:B------:R-:W3:Y:S01]  /*0b00*/  @!P1 LDG.E.128 R32, desc[UR36][R8.64] ;  /* 0x0000002408209981 */ /* 0x000ee2000c1e1d00 */
[----:B-1----:R-:W-:Y:S02]  /*0b10*/  @!P2 IMAD.WIDE R10, R21, 0x4, R12 ;  /* 0x00000004150aa825 */ /* 0x002fe400078e020c */
[----:B------:R-:W0:Y:S02]  /*0b20*/  @P3 LDC.64 R20, c[0x0][0x2a8] ;  /* 0x0000aa00ff143b82 */ /* 0x000e240000000a00 */
[----:B------:R-:W-:Y:S01]  /*0b30*/  @!P0 IMAD R13, R0, 0x90, R25 ;  /* 0x00000090000d8824 */ /* 0x000fe200078e0219 */
[----:B------:R-:W4:Y:S03]  /*0b40*/  @!P2 LDG.E.128 R40, desc[UR36][R10.64] ;  /* 0x000000240a28a981 */ /* 0x000f26000c1e1d00 */
[----:B--2---:R-:W-:-:S05]  /*0b50*/  @!P0 IMAD.WIDE R12, R13, 0x4, R14 ;  /* 0x000000040d0c8825 */ /* 0x004fca00078e020e */
[----:B------:R-:W2:Y:S01]  /*0b60*/  @!P0 LDG.E.128 R44, desc[UR36][R12.64] ;  /* 0x000000240c2c8981 */ /* 0x000ea2000c1e1d00 */
[----:B0-----:R-:W-:Y:S02]  /*0b70*/  @P3 IMAD.WIDE R14, R2, 0x4, R20 ;  /* 0x00000004020e3825 */ /* 0x001fe400078e0214 */
[----:B------:R-:W0:Y:S02]  /*0b80*/  LDC R20, c[0x0][0x290] ;  /* 0x0000a400ff147b82 */ /* 0x000e240000000800 */
[----:B------:R-:W-:Y:S01]  /*0b90*/  IMAD.MOV.U32 R28, RZ, RZ, RZ ;  /* 0x000000ffff1c7224 */ /* 0x000fe200078e00ff */
[----:B------:R-:W-:-:S05]  /*0ba0*/  ISETP.NE.AND P2, PT, RZ, UR4, PT ;  /* 0x00000004ff007c0c */ /* 0x000fca000bf45270 */
[----:B------:R1:W5:Y:S01]  /*0bb0*/  @P3 LDG.E R28, desc[UR36][R14.64] ;  /* 0x000000240e1c3981 */ /* 0x000362000c1e1900 */
[----:B------:R-:W-:Y:S02]  /*0bc0*/  ISETP.GE.AND P1, PT, R18, 0x40, PT ;  /* 0x000000401200780c */ /* 0x000fe40003f26270 */
[----:B0-----:R-:W-:Y:S01]  /*0bd0*/  ISETP.GT.AND P3, PT, R20, RZ, PT ;  /* 0x000000ff1400720c */ /* 0x001fe20003f64270 */
[----:B---3--:R-:W-:Y:S01]  /*0be0*/  FADD.FTZ R32, R32, R4 ;  /* 0x0000000420207221 */ /* 0x008fe20000010000 */
[----:B------:R-:W-:Y:S01]  /*0bf0*/  FADD.FTZ R33, R33, R5 ;  /* 0x0000000521217221 */ /* 0x000fe20000010000 */
[----:B------:R-:W-:Y:S01]  /*0c00*/  FADD.FTZ R34, R34, R6 ;  /* 0x0000000622227221 */ /* 0x000fe20000010000 */
[----:B------:R-:W-:Y:S01]  /*0c10*/  FADD.FTZ R35, R35, R7 ;  /* 0x0000000723237221 */ /* 0x000fe20000010000 */
[----:B----4-:R-:W-:Y:S01]  /*0c20*/  FADD.FTZ R36, R40, R36 ;  /* 0x0000002428247221 */ /* 0x010fe20000010000 */
[----:B------:R-:W-:Y:S01]  /*0c30*/  FADD.FTZ R37, R41, R37 ;  /* 0x0000002529257221 */ /* 0x000fe20000010000 */
[----:B------:R-:W-:Y:S01]  /*0c40*/  FADD.FTZ R38, R42, R38 ;  /* 0x000000262a267221 */ /* 0x000fe20000010000 */
[----:B------:R-:W-:Y:S01]  /*0c50*/  FADD.FTZ R39, R43, R39 ;  /* 0x000000272b277221 */ /* 0x000fe20000010000 */
[----:B--2---:R-:W-:Y:S01]  /*0c60*/  @!P0 FMUL.FTZ R36, R36, R44 ;  /* 0x0000002c24248220 */ /* 0x004fe20000410000 */
[----:B------:R-:W-:Y:S01]  /*0c70*/  @!P0 FMUL.FTZ R37, R37, R45 ;  /* 0x0000002d25258220 */ /* 0x000fe20000410000 */
[----:B------:R-:W-:Y:S01]  /*0c80*/  @!P0 FMUL.FTZ R38, R38, R46 ;  /* 0x0000002e26268220 */ /* 0x000fe20000410000 */
[----:B------:R-:W-:Y:S01]  /*0c90*/  @!P0 FMUL.FTZ R39, R39, R47 ;  /* 0x0000002f27278220 */ /* 0x000fe20000410000 */
        /* <DEDUP_REMOVED lines=45> */
[----:B------:R-:W-:Y:S02]  /*0f70*/  IMAD.U32 R6, RZ, RZ, UR4 ;  /* 0x00000004ff067e24 */ /* 0x000fe4000f8e00ff */
[----:B------:R-:W-:-:S02]  /*0f80*/  IMAD.U32 R7, RZ, RZ, UR5 ;  /* 0x00000005ff077e24 */ /* 0x000fc4000f8e00ff */
[----:B------:R-:W-:Y:S02]  /*0f90*/  IMAD.U32 R10, RZ, RZ, UR6 ;  /* 0x00000006ff0a7e24 */ /* 0x000fe4000f8e00ff */
[----:B------:R-:W-:Y:S02]  /*0fa0*/  IMAD.U32 R11, RZ, RZ, UR7 ;  /* 0x00000007ff0b7e24 */ /* 0x000fe4000f8e00ff */
[----:B------:R-:W-:Y:S02]  /*0fb0*/  IMAD.MOV.U32 R12, RZ, RZ, 0x1 ;  /* 0x00000001ff0c7424 */ /* 0x000fe400078e00ff */
[----:B0-----:R-:W-:-:S07]  /*0fc0*/  IMAD.MOV.U32 R13, RZ, RZ, RZ ;  /* 0x000000ffff0d7224 */ /* 0x001fce00078e00ff */
[----:B------:R-:W-:-:S07]  /*0fd0*/  LEPC R20, `(.L_x_3831) ;  /* 0x000000001014794e */ /* 0x000fce0000000000 */
[----:B-1---5:R-:W-:Y:S05]  /*0fe0*/  CALL.ABS.NOINC R14 ;  /* 0x000000000e007343 */ /* 0x022fea0003c00000 */
.L_x_3831:
        /* <DEDUP_REMOVED lines=28> */
[----:B------:R-:W-:Y:S01]  /*11b0*/  IMAD.SHL.U32 R0, R0, 0x2, RZ ;  /* 0x0000000200007824 */ /* 0x000fe200078e00ff */
[----:B------:R-:W-:Y:S01]  /*11c0*/  LEA R20, R7, R40, 0x2 ;  /* 0x0000002807147211 */ /* 0x000fe200078e10ff */
[----:B------:R0:W2:Y:S03]  /*11d0*/  LDS R34, [R21+0x4] ;  /* 0x0000040015227984 */ /* 0x0000a60000000800 */
[----:B------:R-:W-:Y:S01]  /*11e0*/  LOP3.LUT R5, R0, 0xfffffffc, RZ, 0xc0, !PT ;  /* 0xfffffffc00057812 */ /* 0x000fe200078ec0ff */
[----:B------:R0:W3:Y:S03]  /*11f0*/  LDS R33, [R40] ;  /* 0x0000000028217984 */ /* 0x0000e60000000800 */
[----:B------:R-:W-:Y:S01]  /*1200*/  ISETP.GE.AND P0, PT, R5, R7, PT ;  /* 0x000000070500720c */ /* 0x000fe20003f06270 */
        /* <DEDUP_REMOVED lines=8> */
[----:B------:R-:W-:-:S04]  /*1290*/  ULDC UR4, c[0x0][0x29c] ;  /* 0x0000a70000047ab9 */ /* 0x000fc80000000800 */
[----:B------:R-:W1:Y:S01]  /*12a0*/  MUFU.RCP R3, R3 ;  /* 0x0000000300037308 */ /* 0x000e620000001000 */
[----:B------:R-:W-:-:S05]  /*12b0*/  I2FP.F32.S32 R0, R0 ;  /* 0x0000000000007245 */ /* 0x000fca0000201400 */
[----:B-1----:R-:W-:Y:S01]  /*12c0*/  FMUL.FTZ R4, R0, R3 ;  /* 0x0000000300047220 */ /* 0x002fe20000410000 */
[----:B------:R-:W-:-:S03]  /*12d0*/  I2FP.F32.S32 R0, R5 ;  /* 0x0000000500007245 */ /* 0x000fc60000201400 */
[----:B------:R-:W-:Y:S02]  /*12e0*/  FMUL.FTZ R5, R4, 13.28771209716796875 ;  /* 0x41549a7804057820 */ /* 0x000fe40000410000 */
[----:B------:R-:W-:-:S04]  /*12f0*/  FMUL.FTZ R0, R0, R3 ;  /* 0x0000000300007220 */ /* 0x000fc80000410000 */
[----:B------:R-:W1:Y:S01]  /*1300*/  MUFU.EX2 R5, -R5 ;  /* 0x8000000500057308 */ /* 0x000e620000000800 */
[----:B------:R-:W-:Y:S01]  /*1310*/  FMUL.FTZ R4, R0, 13.28771209716796875 ;  /* 0x41549a7800047820 */ /* 0x000fe20000410000 */
[----:B-----5:R-:W-:-:S04]  /*1320*/  IADD3 R0, -R28, UR4, RZ ;  /* 0x000000041c007c10 */ /* 0x020fc8000fffe1ff */
[----:B------:R-:W-:Y:S02]  /*1330*/  I2FP.F32.S32 R0, R0 ;  /* 0x0000000000007245 */ /* 0x000fe40000201400 */
[----:B------:R-:W2:Y:S03]  /*1340*/  MUFU.EX2 R7, -R4 ;  /* 0x8000000400077308 */ /* 0x000ea60000000800 */
[----:B-1----:R-:W-:-:S04]  /*1350*/  FMUL.FTZ R3, R0, R5 ;  /* 0x0000000500037220 */ /* 0x002fc80000410000 */
[----:B------:R-:W-:Y:S01]  /*1360*/  FMUL.RZ R13, R3, 0.15915493667125701904 ;  /* 0x3e22f983030d7820 */ /* 0x000fe2000040c000 */
[----:B--2---:R-:W-:-:S03]  /*1370*/  FMUL.FTZ R0, R0, R7 ;  /* 0x0000000700007220 */ /* 0x004fc60000410000 */
[----:B------:R-:W4:Y:S01]  /*1380*/  MUFU.SIN R6, R13 ;  /* 0x0000000d00067308 */ /* 0x000f220000000400 */
[----:B------:R-:W-:-:S07]  /*1390*/  FMUL.RZ R11, R0, 0.15915493667125701904 ;  /* 0x3e22f983000b7820 */ /* 0x000fce000040c000 */
[----:B------:R-:W1:Y:S08]  /*13a0*/  MUFU.COS R8, R13 ;  /* 0x0000000d00087308 */ /* 0x000e700000000000 */
[----:B------:R-:W3:Y:S01]  /*13b0*/  MUFU.SIN R3, R11 ;  /* 0x0000000b00037308 */ /* 0x000ee20000000400 */
[-C--:B----4-:R-:W-:Y:S01]  /*13c0*/  FMUL.FTZ R5, R35, R6.reuse ;  /* 0x0000000623057220 */ /* 0x090fe20000410000 */
[-C--:B0-----:R-:W-:Y:S01]  /*13d0*/  FMUL.FTZ R7, R39, R6.reuse ;  /* 0x0000000627077220 */ /* 0x081fe20000410000 */
        /* <DEDUP_REMOVED lines=17> */
.L_x_3835:
[----:B------:R-:W-:Y:S05]  /*14f0*/  BSYNC B1 ;  /* 0x0000000000017941 */ /* 0x000fea0003800000 */
.L_x_3834:
        /* <DEDUP_REMOVED lines=8> */
.L_x_3833:
[----:B------:R-:W-:Y:S05]  /*1580*/  BSYNC B0 ;  /* 0x0000000000007941 */ /* 0x000fea0003800000 */
.L_x_3832:
[----:B------:R-:W-:Y:S06]  /*1590*/  BAR.SYNC.DEFER_BLOCKING 0x0 ;  /* 0x0000000000007b1d */ /* 0x000fec0000010000 */
[----:B0-----:R0:W1:Y:S04]  /*15a0*/  @P6 LDS.128 R32, [R14] ;  /* 0x000000000e206984 */ /* 0x0010680000000c00 */
[----:B------:R0:W2:Y:S01]  /*15b0*/  @P6 LDS.128 R36, [R15] ;  /* 0x000000000f246984 */ /* 0x0000a20000000c00 */
[----:B------:R-:W-:Y:S06]  /*15c0*/  BAR.SYNC.DEFER_BLOCKING 0x0 ;  /* 0x0000000000007b1d */ /* 0x000fec0000010000 */
[----:B------:R-:W-:Y:S05]  /*15d0*/  BRA `(.L_x_3830) ;  /* 0x0000000000b07947 */ /* 0x000fea0003800000 */
.L_x_3829:
[----:B------:R-:W-:Y:S01]  /*15e0*/  ISETP.GE.AND P0, PT, R25, R20, PT ;  /* 0x000000141900720c */ /* 0x000fe20003f06270 */
[----:B------:R-:W-:-:S12]  /*15f0*/  BSSY B0, `(.L_x_3830) ;  /* 0x000002a000007945 */ /* 0x000fd80003800000 */
[----:B------:R-:W-:Y:S05]  /*1600*/  @P0 BRA `(.L_x_3836) ;  /* 0x0000000000a00947 */ /* 0x000fea0003800000 */
[----:B------:R-:W-:Y:S01]  /*1610*/  I2FP.F32.S32 R20, R20 ;  /* 0x0000001400147245 */ /* 0x000fe20000201400 */
[----:B------:R-:W-:Y:S01]  /*1620*/  VIADD R0, R25, 0x2 ;  /* 0x0000000219007836 */ /* 0x000fe20000000000 */
[----:B------:R-:W-:Y:S02]  /*1630*/  ULDC UR4, c[0x0][0x29c] ;  /* 0x0000a70000047ab9 */ /* 0x000fe40000000800 */
[----:B------:R-:W0:Y:S02]  /*1640*/  MUFU.RCP R5, R20 ;  /* 0x0000001400057308 */ /* 0x000e240000001000 */
[----:B------:R-:W-:-:S05]  /*1650*/  I2FP.F32.S32 R0, R0 ;  /* 0x0000000000007245 */ /* 0x000fca0000201400 */
[----:B0-----:R-:W-:Y:S01]  /*1660*/  FMUL.FTZ R3, R0, R5 ;  /* 0x0000000500037220 */ /* 0x001fe20000410000 */
[----:B------:R-:W-:-:S03]  /*1670*/  I2FP.F32.S32 R0, R25 ;  /* 0x0000001900007245 */ /* 0x000fc60000201400 */
[----:B------:R-:W-:Y:S02]  /*1680*/  FMUL.FTZ R4, R3, 13.28771209716796875 ;  /* 0x41549a7803047820 */ /* 0x000fe40000410000 */
[----:B------:R-:W-:Y:S01]  /*1690*/  FMUL.FTZ R0, R0, R5 ;  /* 0x0000000500007220 */ /* 0x000fe20000410000 */
[----:B-----5:R-:W-:Y:S01]  /*16a0*/  IADD3 R5, -R28, UR4, RZ ;  /* 0x000000041c057c10 */ /* 0x020fe2000fffe1ff */
[----:B------:R-:W0:Y:S02]  /*16b0*/  MUFU.EX2 R3, -R4 ;  /* 0x8000000400037308 */ /* 0x000e240000000800 */
[----:B------:R-:W-:Y:S01]  /*16c0*/  FMUL.FTZ R0, R0, 13.28771209716796875 ;  /* 0x41549a7800007820 */ /* 0x000fe20000410000 */
[----:B------:R-:W-:-:S05]  /*16d0*/  I2FP.F32.S32 R5, R5 ;  /* 0x0000000500057245 */ /* 0x000fca0000201400 */
        /* <DEDUP_REMOVED lines=27> */
.L_x_3836:
[----:B------:R-:W-:Y:S05]  /*1890*/  BSYNC B0 ;  /* 0x0000000000007941 */ /* 0x000fea0003800000 */
.L_x_3830:
[----:B------:R-:W-:Y:S01]  /*18a0*/  ISETP.GT.AND P0, PT, R18, 0x3f, PT ;  /* 0x0000003f1200780c */ /* 0x000fe20003f04270 */
[----:B------:R-:W-:Y:S01]  /*18b0*/  BSSY B0, `(.L_x_3837) ;  /* 0x0000015000007945 */ /* 0x000fe20003800000 */
[----:B------:R-:W-:-:S11]  /*18c0*/  IMAD.MOV.U32 R0, RZ, RZ, RZ ;  /* 0x000000ffff007224 */ /* 0x000fd600078e00ff */
[----:B------:R-:W-:Y:S05]  /*18d0*/  @P0 BRA `(.L_x_3838) ;  /* 0x0000000000480947 */ /* 0x000fea0003800000 */
[----:B------:R-:W-:Y:S01]  /*18e0*/  ISETP.GT.AND P0, PT, R18, 0x23, PT ;  /* 0x000000231200780c */ /* 0x000fe20003f04270 */
[----:B------:R-:W3:Y:S01]  /*18f0*/  S2UR UR5, SR_CgaCtaId ;  /* 0x00000000000579c3 */ /* 0x000ee20000008800 */
[----:B------:R-:W-:Y:S01]  /*1900*/  UMOV UR4, 0x400 ;  /* 0x0000040000047882 */ /* 0x000fe20000000000 */
[----:B------:R-:W-:Y:S01]  /*1910*/  IMAD.IADD R25, R30, 0x1, R25 ;  /* 0x000000011e197824 */ /* 0x000fe200078e0219 */
[----:B------:R-:W-:-:S09]  /*1920*/  UIADD3 UR4, UR4, 0x10, URZ ;  /* 0x0000001004047890 */ /* 0x000fd2000fffe03f */
[----:B------:R-:W4:Y:S01]  /*1930*/  @!P0 LDC R3, c[0x0][0x284] ;  /* 0x0000a100ff038b82 */ /* 0x000f220000000800 */
[----:B------:R-:W-:-:S07]  /*1940*/  @!P0 IMAD.SHL.U32 R0, R23, 0x4, RZ ;  /* 0x0000000417008824 */ /* 0x000fce00078e00ff */
[----:B------:R-:W0:Y:S01]  /*1950*/  @!P0 LDC.64 R4, c[0x0][0x248] ;  /* 0x00009200ff048b82 */ /* 0x000e220000000a00 */
[----:B---3--:R-:W-:Y:S01]  /*1960*/  ULEA UR4, UR5, UR4, 0x18 ;  /* 0x0000000405047291 */ /* 0x008fe2000f8ec03f */
[----:B----4-:R-:W-:-:S05]  /*1970*/  @!P0 IMAD R25, R25, R3, R0 ;  /* 0x0000000319198224 */ /* 0x010fca00078e0200 */
[----:B------:R-:W-:Y:S01]  /*1980*/  LEA R3, R18, UR4, 0x4 ;  /* 0x0000000412037c11 */ /* 0x000fe2000f8e20ff */
[----:B-12---:R-:W-:-:S04]  /*1990*/  FMUL.FTZ R0, R36, R32 ;  /* 0x0000002024007220 */ /* 0x006fc80000410000 */
[----:B------:R3:W-:Y:S01]  /*19a0*/  STS.128 [R3], R32 ;  /* 0x0000002003007388 */ /* 0x0007e20000000c00 */
[----:B------:R-:W-:Y:S01]  /*19b0*/  FFMA.FTZ R7, R37, R33, R0 ;  /* 0x0000002125077223 */ /* 0x000fe20000010000 */
[----:B0-----:R-:W-:-:S04]  /*19c0*/  @!P0 IMAD.WIDE R4, R25, 0x4, R4 ;  /* 0x0000000419048825 */ /* 0x001fc800078e0204 */
[----:B------:R-:W-:Y:S01]  /*19d0*/  FFMA.FTZ R0, R38, R34, R7 ;  /* 0x0000002226007223 */ /* 0x000fe20000010007 */
[----:B------:R3:W-:Y:S03]  /*19e0*/  @!P0 STG.E.128 desc[UR36][R4.64], R36 ;  /* 0x0000002404008986 */ /* 0x0007e6000c101d24 */
[----:B------:R-:W-:-:S07]  /*19f0*/  FFMA.FTZ R0, R39, R35, R0 ;  /* 0x0000002327007223 */ /* 0x000fce0000010000 */
.L_x_3838:
[----:B------:R-:W-:Y:S05]  /*1a00*/  BSYNC B0 ;  /* 0x0000000000007941 */ /* 0x000fea0003800000 */
.L_x_3837:
[----:B---3--:R-:W3:Y:S01]  /*1a10*/  SHFL.BFLY PT, R3, R0, 0x10, 0x1f ;  /* 0x0e001f0000037f89 */ /* 0x008ee200000e0000 */
[----:B------:R-:W-:Y:S01]  /*1a20*/  LOP3.LUT P0, R8, R18, 0x1f, RZ, 0xc0, !PT ;  /* 0x0000001f12087812 */ /* 0x000fe2000780c0ff */
[----:B------:R-:W4:Y:S01]  /*1a30*/  S2UR UR11, SR_CgaCtaId ;  /* 0x00000000000b79c3 */ /* 0x000f220000008800 */
[----:B------:R-:W-:Y:S01]  /*1a40*/  UMOV UR10, 0x400 ;  /* 0x00000400000a7882 */ /* 0x000fe20000000000 */
[----:B------:R-:W-:Y:S01]  /*1a50*/  BSSY B0, `(.L_x_3839) ;  /* 0x000002f000007945 */ /* 0x000fe20003800000 */
[----:B------:R-:W-:-:S09]  /*1a60*/  ISETP.GT.U32.AND P1, PT, R8, 0x1, PT ;  /* 0x000000010800780c */ /* 0x000fd20003f24070 */
[----:B------:R-:W-:-:S04]  /*1a70*/  VOTEU.ALL UP0, P0 ;  /* 0x00000000003f7886 */ /* 0x000fc80000000000 */
[----:B------:R-:W0:Y:S01]  /*1a80*/  @!P1 S2R R10, SR_CgaCtaId ;  /* 0x00000000000a9919 */ /* 0x000e220000008800 */
[----:B---3--:R-:W-:Y:S01]  /*1a90*/  FADD.FTZ R3, R3, R0 ;  /* 0x0000000003037221 */ /* 0x008fe20000010000 */
[----:B------:R-:W-:Y:S01]  /*1aa0*/  @!P0 SHF.R.U32.HI R0, RZ, 0x3, R18 ;  /* 0x00000003ff008819 */ /* 0x000fe20000011612 */
[----:B----4-:R-:W-:-:S03]  /*1ab0*/  @!UP0 ULEA UR4, UR11, UR10, 0x18 ;  /* 0x0000000a0b048291 */ /* 0x010fc6000f8ec03f */
[----:B------:R-:W3:Y:S01]  /*1ac0*/  SHFL.BFLY PT, R4, R3, 0x8, 0x1f ;  /* 0x0d001f0003047f89 */ /* 0x000ee200000e0000 */
[----:B------:R-:W-:Y:S01]  /*1ad0*/  @!P0 LOP3.LUT R0, R0, 0x1ffffffc, RZ, 0xc0, !PT ;  /* 0x1ffffffc00008812 */ /* 0x000fe200078ec0ff */
[----:B---3--:R-:W-:Y:S01]  /*1ae0*/  FADD.FTZ R4, R3, R4 ;  /* 0x0000000403047221 */ /* 0x008fe20000010000 */
[----:B------:R-:W-:-:S04]  /*1af0*/  @!P1 MOV R3, 0x400 ;  /* 0x0000040000039802 */ /* 0x000fc80000000f00 */
[----:B------:R-:W3:Y:S01]  /*1b00*/  SHFL.BFLY PT, R5, R4, 0x4, 0x1f ;  /* 0x0c801f0004057f89 */ /* 0x000ee200000e0000 */
[----:B0-----:R-:W-:-:S04]  /*1b10*/  @!P1 LEA R3, R10, R3, 0x18 ;  /* 0x000000030a039211 */ /* 0x001fc800078ec0ff */
[----:B------:R-:W-:Y:S01]  /*1b20*/  @!P1 LEA R8, R8, R3, 0x2 ;  /* 0x0000000308089211 */ /* 0x000fe200078e10ff */
[----:B---3--:R-:W-:-:S05]  /*1b30*/  FADD.FTZ R5, R4, R5 ;  /* 0x0000000504057221 */ /* 0x008fca0000010000 */
[----:B------:R-:W0:Y:S02]  /*1b40*/  SHFL.BFLY PT, R6, R5, 0x2, 0x1f ;  /* 0x0c401f0005067f89 */ /* 0x000e2400000e0000 */
[----:B0-----:R-:W-:-:S05]  /*1b50*/  FADD.FTZ R6, R5, R6 ;  /* 0x0000000605067221 */ /* 0x001fca0000010000 */
[----:B------:R-:W0:Y:S02]  /*1b60*/  SHFL.BFLY PT, R7, R6, 0x1, 0x1f ;  /* 0x0c201f0006077f89 */ /* 0x000e2400000e0000 */
[----:B0-----:R-:W-:Y:S01]  /*1b70*/  FADD.FTZ R7, R6, R7 ;  /* 0x0000000706077221 */ /* 0x001fe20000010000 */
[----:B------:R-:W-:-:S04]  /*1b80*/  IMAD.IADD R6, R17, 0x1, -R26 ;  /* 0x0000000111067824 */ /* 0x000fc800078e0a1a */
[----:B------:R-:W-:Y:S01]  /*1b90*/  @!P0 STS [R0+UR4+0x8], R7 ;  /* 0x0000080700008988 */ /* 0x000fe20008000804 */
[----:B------:R-:W-:Y:S01]  /*1ba0*/  BAR.SYNC.DEFER_BLOCKING 0x0 ;  /* 0x0000000000007b1d */ /* 0x000fe20000010000 */
[----:B------:R-:W-:Y:S01]  /*1bb0*/  ISETP.NE.AND P0, PT, R18, RZ, PT ;  /* 0x000000ff1200720c */ /* 0x000fe20003f05270 */
[----:B------:R-:W-:-:S04]  /*1bc0*/  UIADD3 UR4, UR10, 0x410, URZ ;  /* 0x000004100a047890 */ /* 0x000fc8000fffe03f */
[----:B------:R-:W-:-:S08]  /*1bd0*/  ULEA UR4, UR11, UR4, 0x18 ;  /* 0x000000040b047291 */ /* 0x000fd0000f8ec03f */
[----:B------:R-:W-:Y:S01]  /*1be0*/  @P0 IMAD.MOV.U32 R151, RZ, RZ, -0x800001 ;  /* 0xff7fffffff970424 */ /* 0x000fe200078e00ff */
        /* <DEDUP_REMOVED lines=13> */
[----:B-----5:R-:W-:Y:S01]  /*1cc0*/  IMAD.IADD R0, R17, 0x1, -R28 ;  /* 0x0000000111007824 */ /* 0x020fe200078e0a1c */
[----:B------:R-:W-:-:S03]  /*1cd0*/  ULDC UR5, c[0x0][0x2d0] ;  /* 0x0000b40000057ab9 */ /* 0x000fc60000000800 */
[----:B------:R-:W-:-:S04]  /*1ce0*/  IMAD R3, R19, UR5, R0 ;  /* 0x0000000513037c24 */ /* 0x000fc8000f8e0200 */
[----:B------:R-:W-:-:S04]  /*1cf0*/  IMAD R3, R3, UR5, R0 ;  /* 0x0000000503037c24 */ /* 0x000fc8000f8e0200 */
[----:B0-----:R-:W-:-:S06]  /*1d00*/  IMAD.WIDE R4, R3, 0x4, R4 ;  /* 0x0000000403047825 */ /* 0x001fcc00078e0204 */
[----:B------:R-:W3:Y:S02]  /*1d10*/  LDG.E R4, desc[UR36][R4.64] ;  /* 0x0000002404047981 */ /* 0x000ee4000c1e1900 */
[----:B---3--:R-:W-:-:S07]  /*1d20*/  FADD.FTZ R151, R151, R4 ;  /* 0x0000000497977221 */ /* 0x008fce0000010000 */
.L_x_3841:
[----:B------:R3:W-:Y:S02]  /*1d30*/  STS [R8], R151 ;  /* 0x0000009708007388 */ /* 0x0007e40000000800 */
.L_x_3840:
[----:B------:R-:W-:Y:S05]  /*1d40*/  BSYNC B0 ;  /* 0x0000000000007941 */ /* 0x000fea0003800000 */
.L_x_3839:
[----:B------:R-:W-:Y:S01]  /*1d50*/  VIADD R0, R6, 0x7 ;  /* 0x0000000706007836 */ /* 0x000fe20000000000 */
[----:B------:R-:W-:Y:S01]  /*1d60*/  SHF.R.S32.HI R3, RZ, 0x1f, R18 ;  /* 0x0000001fff037819 */ /* 0x000fe20000011412 */
[----:B------:R-:W0:Y:S01]  /*1d70*/  LDC.64 R86, c[0x0][0x280] ;  /* 0x0000a000ff567b82 */ /* 0x000e220000000a00 */
[----:B------:R-:W-:Y:S01]  /*1d80*/  ULDC UR12, c[0x0][0x2a0] ;  /* 0x0000a800000c7ab9 */ /* 0x000fe20000000800 */
[----:B------:R-:W-:Y:S01]  /*1d90*/  ULDC.64 UR8, c[0x0][0x258] ;  /* 0x0000960000087ab9 */ /* 0x000fe20000000a00 */
[----:B------:R-:W-:Y:S01]  /*1da0*/  SHF.R.S32.HI R5, RZ, 0x1f, R0 ;  /* 0x0000001fff057819 */ /* 0x000fe20000011400 */
[----:B------:R-:W-:Y:S01]  /*1db0*/  ULDC.64 UR6, c[0x0][0x2b0] ;  /* 0x0000ac0000067ab9 */ /* 0x000fe20000000a00 */
[----:B------:R-:W-:Y:S01]  /*1dc0*/  ULDC.64 UR14, c[0x0][0x2c8] ;  /* 0x0000b200000e7ab9 */ /* 0x000fe20000000a00 */
[----:B------:R-:W-:Y:S01]  /*1dd0*/  BSSY B0, `(.L_x_3842) ;  /* 0x00004a3000007945 */ /* 0x000fe20003800000 */
[----:B------:R-:W-:Y:S02]  /*1de0*/  LEA.HI R0, R5, R0, RZ, 0x3 ;  /* 0x0000000005007211 */ /* 0x000fe400078f18ff */
[----:B------:R-:W-:-:S02]  /*1df0*/  LEA.HI R5, R3, R18, RZ, 0x2 ;  /* 0x0000001203057211 */ /* 0x000fc400078f10ff */
[----:B------:R-:W-:Y:S02]  /*1e00*/  LOP3.LUT R3, R0, 0xfffffff8, RZ, 0xc0, !PT ;  /* 0xfffffff800037812 */ /* 0x000fe400078ec0ff */
[----:B------:R-:W-:-:S03]  /*1e10*/  LEA.HI.SX32 R154, R5, R26, 0x1e ;  /* 0x0000001a059a7211 */ /* 0x000fc600078ff2ff */
[----:B------:R-:W-:Y:S01]  /*1e20*/  IMAD.IADD R0, R26, 0x1, R3 ;  /* 0x000000011a007824 */ /* 0x000fe200078e0203 */
[----:B------:R-:W-:Y:S04]  /*1e30*/  BAR.SYNC.DEFER_BLOCKING 0x0 ;  /* 0x0000000000007b1d */ /* 0x000fe80000010000 */
[----:B------:R-:W-:Y:S01]  /*1e40*/  ISETP.GE.AND P0, PT, R154, R0, PT ;  /* 0x000000009a00720c */ /* 0x000fe20003f06270 */
[----:B0-----:R-:W-:-:S04]  /*1e50*/  IMAD R4, R27, R86, R19 ;  /* 0x000000561b047224 */ /* 0x001fc800078e0213 */
[----:B------:R-:W-:-:S08]  /*1e60*/  IMAD R4, R4, 0x90, RZ ;  /* 0x0000009004047824 */ /* 0x000fd000078e02ff */
[----:B------:R-:W-:Y:S05]  /*1e70*/  @P0 BRA `(.L_x_3843) ;  /* 0x0000004800600947 */ /* 0x000fea0003800000 */
[----:B------:R-:W-:Y:S01]  /*1e80*/  IABS R3, R87 ;  /* 0x0000005700037213 */ /* 0x000fe20000000000 */
[----:B------:R-:W-:Y:S01]  /*1e90*/  UIADD3 UR5, UR10, 0x10, URZ ;  /* 0x000000100a057890 */ /* 0x000fe2000fffe03f */
[----:B------:R-:W-:Y:S01]  /*1ea0*/  LOP3.LUT R5, R5, 0xfffffffc, RZ, 0xc0, !PT ;  /* 0xfffffffc05057812 */ /* 0x000fe200078ec0ff */
[----:B------:R-:W0:Y:S01]  /*1eb0*/  LDC R10, c[0x0][0x2c0] ;  /* 0x0000b000ff0a7b82 */ /* 0x000e220000000800 */
[----:B------:R-:W4:Y:S01]  /*1ec0*/  I2F.RP R6, R3 ;  /* 0x0000000300067306 */ /* 0x000f220000209400 */
[----:B------:R-:W-:Y:S02]  /*1ed0*/  ULEA UR5, UR11, UR5, 0x18 ;  /* 0x000000050b057291 */ /* 0x000fe4000f8ec03f */
[----:B---3--:R-:W-:-:S05]  /*1ee0*/  IMAD.IADD R8, R18, 0x1, -R5 ;  /* 0x0000000112087824 */ /* 0x008fca00078e0a05 */
[----:B------:R-:W-:Y:S01]  /*1ef0*/  LEA R9, R8, UR5, 0x2 ;  /* 0x0000000508097c11 */ /* 0x000fe2000f8e10ff */
[----:B------:R-:W-:-:S04]  /*1f00*/  ULDC UR5, c[0x0][0x298] ;  /* 0x0000a60000057ab9 */ /* 0x000fc80000000800 */
[----:B------:R3:W0:Y:S01]  /*1f10*/  LDS R152, [R9] ;  /* 0x0000000009987984 */ /* 0x0006220000000800 */
[----:B----4-:R-:W4:Y:S03]  /*1f20*/  MUFU.RCP R6, R6 ;  /* 0x0000000600067308 */ /* 0x010f260000001000 */
[----:B------:R3:W0:Y:S04]  /*1f30*/  LDS R150, [R9+0x10] ;  /* 0x0000100009967984 */ /* 0x0006280000000800 */
[----:B------:R3:W0:Y:S04]  /*1f40*/  LDS R149, [R9+0x20] ;  /* 0x0000200009957984 */ /* 0x0006280000000800 */
[----:B------:R3:W0:Y:S04]  /*1f50*/  LDS R147, [R9+0x30] ;  /* 0x0000300009937984 */ /* 0x0006280000000800 */
[----:B------:R3:W0:Y:S01]  /*1f60*/  LDS R148, [R9+0x40] ;  /* 0x0000400009947984 */ /* 0x0006220000000800 */
[----:B----4-:R-:W-:-:S03]  /*1f70*/  VIADD R7, R6, 0xffffffe ;  /* 0x0ffffffe06077836 */ /* 0x010fc60000000000 */
[----:B------:R3:W4:Y:S04]  /*1f80*/  LDS R146, [R9+0x50] ;  /* 0x0000500009927984 */ /* 0x0007280000000800 */
[----:B------:R3:W1:Y:S01]  /*1f90*/  LDS R144, [R9+0x60] ;  /* 0x0000600009907984 */ /* 0x0006620000000800 */
[----:B------:R-:W2:Y:S03]  /*1fa0*/  F2I.FTZ.U32.TRUNC.NTZ R7, R7 ;  /* 0x0000000700077305 */ /* 0x000ea6000021f000 */
[----:B------:R3:W1:Y:S04]  /*1fb0*/  LDS R142, [R9+0x70] ;  /* 0x00007000098e7984 */ /* 0x0006680000000800 */
[----:B------:R3:W1:Y:S04]  /*1fc0*/  LDS R145, [R9+0x80] ;  /* 0x0000800009917984 */ /* 0x0006680000000800 */
[----:B------:R3:W1:Y:S04]  /*1fd0*/  LDS R140, [R9+0x90] ;  /* 0x00009000098c7984 */ /* 0x0006680000000800 */
[----:B------:R3:W1:Y:S01]  /*1fe0*/  LDS R143, [R9+0xa0] ;  /* 0x0000a000098f7984 */ /* 0x0006620000000800 */
[----:B--2---:R-:W-:-:S03]  /*1ff0*/  IMAD.MOV R6, RZ, RZ, -R7 ;  /* 0x000000ffff067224 */ /* 0x004fc600078e0a07 */
[----:B------:R3:W2:Y:S01]  /*2000*/  LDS R138, [R9+0xb0] ;  /* 0x0000b000098a7984 */ /* 0x0006a20000000800 */
[----:B------:R-:W-:Y:S01]  /*2010*/  IMAD R5, R6, R3, RZ ;  /* 0x0000000306057224 */ /* 0x000fe200078e02ff */
[----:B------:R-:W-:Y:S02]  /*2020*/  MOV R6, RZ ;  /* 0x000000ff00067202 */ /* 0x000fe40000000f00 */
[----:B------:R3:W1:Y:S03]  /*2030*/  LDS R141, [R9+0xc0] ;  /* 0x0000c000098d7984 */ /* 0x0006660000000800 */
[----:B------:R-:W-:Y:S01]  /*2040*/  IMAD.HI.U32 R5, R7, R5, R6 ;  /* 0x0000000507057227 */ /* 0x000fe200078e0006 */
[----:B------:R3:W1:Y:S03]  /*2050*/  LDS R136, [R9+0xd0] ;  /* 0x0000d00009887984 */ /* 0x0006660000000800 */
[----:B------:R-:W-:Y:S01]  /*2060*/  IMAD R6, R4, R87, R8 ;  /* 0x0000005704067224 */ /* 0x000fe200078e0208 */
[----:B------:R3:W1:Y:S01]  /*2070*/  LDS R139, [R9+0xe0] ;  /* 0x0000e000098b7984 */ /* 0x0006620000000800 */
[----:B------:R-:W-:-:S02]  /*2080*/  IMAD R87, R87, 0x90, RZ ;  /* 0x0000009057577824 */ /* 0x000fc400078e02ff */
[----:B0-----:R-:W-:Y:S01]  /*2090*/  VIADD R7, R10, UR5 ;  /* 0x000000050a077c36 */ /* 0x001fe20008000000 */
[----:B------:R3:W0:Y:S01]  /*20a0*/  LDS R134, [R9+0xf0] ;  /* 0x0000f00009867984 */ /* 0x0006220000000800 */
[----:B------:R-:W-:-:S03]  /*20b0*/  SHF.R.S32.HI R8, RZ, 0x1f, R6 ;  /* 0x0000001fff087819 */ /* 0x000fc60000011406 */
        /* <DEDUP_REMOVED lines=48> */
.L_x_3847:
[----:B01----:R-:W1:Y:S01]  /*23c0*/  LDC R13, c[0x0][0x284] ;  /* 0x0000a100ff0d7b82 */ /* 0x003e620000000800 */
[----:B------:R-:W-:Y:S02]  /*23d0*/  IABS R12, R154 ;  /* 0x0000009a000c7213 */ /* 0x000fe40000000000 */
[----:B------:R-:W-:-:S03]  /*23e0*/  ISETP.GE.AND P1, PT, R154, RZ, PT ;  /* 0x000000ff9a00720c */ /* 0x000fc60003f26270 */
[----:B------:R-:W-:-:S04]  /*23f0*/  IMAD.HI.U32 R11, R5, R12, RZ ;  /* 0x0000000c050b7227 */ /* 0x000fc800078e00ff */
[----:B------:R-:W-:Y:S01]  /*2400*/  IMAD.MOV R11, RZ, RZ, -R11 ;  /* 0x000000ffff0b7224 */ /* 0x000fe200078e0a0b */
[----:B-1----:R-:W-:-:S05]  /*2410*/  IABS R15, R13 ;  /* 0x0000000d000f7213 */ /* 0x002fca0000000000 */
[----:B------:R-:W-:Y:S02]  /*2420*/  IMAD R12, R15, R11, R12 ;  /* 0x0000000b0f0c7224 */ /* 0x000fe400078e020c */
[----:B------:R-:W-:-:S03]  /*2430*/  IMAD R11, R2, R13, RZ ;  /* 0x0000000d020b7224 */ /* 0x000fc600078e02ff */
[----:B------:R-:W-:-:S13]  /*2440*/  ISETP.GT.U32.AND P0, PT, R3, R12, PT ;  /* 0x0000000c0300720c */ /* 0x000fda0003f04070 */
[----:B------:R-:W-:-:S05]  /*2450*/  @!P0 IMAD.IADD R12, R12, 0x1, -R15 ;  /* 0x000000010c0c8824 */ /* 0x000fca00078e0a0f */
[----:B------:R-:W-:-:S13]  /*2460*/  ISETP.GT.U32.AND P0, PT, R3, R12, PT ;  /* 0x0000000c0300720c */ /* 0x000fda0003f04070 */
[----:B------:R-:W-:Y:S01]  /*2470*/  @!P0 IMAD.IADD R12, R12, 0x1, -R15 ;  /* 0x000000010c0c8824 */ /* 0x000fe200078e0a0f */
[----:B------:R-:W-:-:S03]  /*2480*/  ISETP.NE.AND P0, PT, R13, RZ, PT ;  /* 0x000000ff0d00720c */ /* 0x000fc60003f05270 */
[----:B------:R-:W-:-:S10]  /*2490*/  @!P1 IMAD.MOV R12, RZ, RZ, -R12 ;  /* 0x000000ffff0c9224 */ /* 0x000fd400078e0a0c */
[----:B------:R-:W-:Y:S02]  /*24a0*/  @!P0 LOP3.LUT R12, RZ, R13, RZ, 0x33, !PT ;  /* 0x0000000dff0c8212 */ /* 0x000fe400078e33ff */
[----:B------:R-:W-:Y:S02]  /*24b0*/  ISETP.GE.AND P0, PT, R154, R17, PT ;  /* 0x000000119a00720c */ /* 0x000fe40003f06270 */
        /* <DEDUP_REMOVED lines=9> */
[----:B------:R-:W-:Y:S01]  /*2550*/  IMAD.IADD R162, R160, 0x1, R13 ;  /* 0x00000001a0a27824 */ /* 0x000fe200078e020d */
[----:B------:R-:W2:Y:S04]  /*2560*/  @!P1 LDC R158, c[0x0][0x288] ;  /* 0x0000a200ff9e9b82 */ /* 0x000ea80000000800 */
[----:B------:R-:W-:-:S04]  /*2570*/  SHF.L.U32 R160, R162, 0x2, RZ ;  /* 0x00000002a2a07819 */ /* 0x000fc800000006ff */
[----:B------:R-:W-:-:S13]  /*2580*/  ISETP.GE.OR P4, PT, R160, R87, P0 ;  /* 0x00000057a000720c */ /* 0x000fda0000786670 */
[----:B------:R-:W4:Y:S01]  /*2590*/  @!P4 LDG.E R155, desc[UR36][R156.64] ;  /* 0x000000249c9bc981 */ /* 0x000f22000c1e1900 */
[----:B------:R-:W-:-:S04]  /*25a0*/  IMAD.IADD R162, R162, 0x1, R13 ;  /* 0x00000001a2a27824 */ /* 0x000fc800078e020d */
[----:B------:R-:W-:-:S05]  /*25b0*/  IMAD.SHL.U32 R162, R162, 0x4, RZ ;  /* 0x00000004a2a27824 */ /* 0x000fca00078e00ff */
[----:B------:R-:W-:-:S13]  /*25c0*/  ISETP.GE.OR P3, PT, R162, R87, P0 ;  /* 0x00000057a200720c */ /* 0x000fda0000766670 */
[----:B------:R-:W3:Y:S01]  /*25d0*/  @!P3 LDG.E R153, desc[UR36][R156.64] ;  /* 0x000000249c99b981 */ /* 0x000ee2000c1e1900 */
[----:B--2---:R-:W-:-:S04]  /*25e0*/  @!P1 IMAD R15, R15, R158, RZ ;  /* 0x0000009e0f0f9224 */ /* 0x004fc800078e02ff */
[----:B------:R-:W-:-:S04]  /*25f0*/  @!P1 IMAD R15, R15, 0x90, RZ ;  /* 0x000000900f0f9824 */ /* 0x000fc800078e02ff */
[----:B------:R-:W-:Y:S02]  /*2600*/  @!P1 IMAD R159, R15, R13, R14 ;  /* 0x0000000d0f9f9224 */ /* 0x000fe400078e020e */
[----:B------:R-:W1:Y:S03]  /*2610*/  @!P1 LDC.64 R14, c[0x0][0x248] ;  /* 0x00009200ff0e9b82 */ /* 0x000e660000000a00 */
[----:B------:R-:W-:-:S04]  /*2620*/  @!P1 IADD3 R161, P2, R6, R159, RZ ;  /* 0x0000009f06a19210 */ /* 0x000fc80007f5e0ff */
[----:B------:R-:W-:Y:S02]  /*2630*/  @!P1 LEA.HI.X.SX32 R164, R159, R8, 0x1, P2 ;  /* 0x000000089fa49211 */ /* 0x000fe400010f0eff */
[C---:B-1----:R-:W-:Y:S02]  /*2640*/  @!P1 LEA R158, P2, R161.reuse, R14, 0x2 ;  /* 0x0000000ea19e9211 */ /* 0x042fe400078410ff */
[----:B------:R-:W4:Y:S02]  /*2650*/  @!P4 LDC R14, c[0x0][0x288] ;  /* 0x0000a200ff0ecb82 */ /* 0x000f240000000800 */
[----:B------:R-:W-:Y:S01]  /*2660*/  @!P1 LEA.HI.X R159, R161, R15, R164, 0x2, P2 ;  /* 0x0000000fa19f9211 */ /* 0x000fe200010f14a4 */
[----:B----4-:R-:W-:-:S04]  /*2670*/  @!P4 IMAD R14, R155, R14, RZ ;  /* 0x0000000e9b0ec224 */ /* 0x010fc800078e02ff */
[----:B------:R-:W-:-:S04]  /*2680*/  @!P4 IMAD R14, R14, 0x90, RZ ;  /* 0x000000900e0ec824 */ /* 0x000fc800078e02ff */
[----:B------:R-:W-:Y:S02]  /*2690*/  @!P4 IMAD R155, R14, R13, R160 ;  /* 0x0000000d0e9bc224 */ /* 0x000fe400078e02a0 */
[----:B------:R-:W1:Y:S03]  /*26a0*/  @!P4 LDC.64 R14, c[0x0][0x248] ;  /* 0x00009200ff0ecb82 */ /* 0x000e660000000a00 */
[----:B------:R-:W-:-:S04]  /*26b0*/  @!P4 IADD3 R161, P2, R6, R155, RZ ;  /* 0x0000009b06a1c210 */ /* 0x000fc80007f5e0ff */
[----:B------:R-:W-:Y:S01]  /*26c0*/  @!P4 LEA.HI.X.SX32 R164, R155, R8, 0x1, P2 ;  /* 0x000000089ba4c211 */ /* 0x000fe200010f0eff */
[----:B------:R-:W-:Y:S01]  /*26d0*/  IMAD R155, R13, 0x4, R12 ;  /* 0x000000040d9b7824 */ /* 0x000fe200078e020c */
[C---:B-1----:R-:W-:Y:S02]  /*26e0*/  @!P4 LEA R160, P2, R161.reuse, R14, 0x2 ;  /* 0x0000000ea1a0c211 */ /* 0x042fe400078410ff */
[----:B------:R-:W1:Y:S02]  /*26f0*/  @!P3 LDC R14, c[0x0][0x288] ;  /* 0x0000a200ff0ebb82 */ /* 0x000e640000000800 */
[----:B------:R-:W-:Y:S01]  /*2700*/  @!P4 LEA.HI.X R161, R161, R15, R164, 0x2, P2 ;  /* 0x0000000fa1a1c211 */ /* 0x000fe200010f14a4 */
[----:B------:R-:W-:Y:S01]  /*2710*/  IMAD.SHL.U32 R164, R155, 0x4, RZ ;  /* 0x000000049ba47824 */ /* 0x000fe200078e00ff */
[----:B------:R-:W-:-:S04]  /*2720*/  ISETP.GE.AND P2, PT, R154, R17, PT ;  /* 0x000000119a00720c */ /* 0x000fc80003f46270 */
[----:B------:R-:W-:Y:S02]  /*2730*/  ISETP.GE.OR P5, PT, R164, R87, P0 ;  /* 0x00000057a400720c */ /* 0x000fe400007a6670 */
[----:B---3--:R-:W-:-:S06]  /*2740*/  FSEL R9, R9, RZ, P2 ;  /* 0x000000ff09097208 */ /* 0x008fcc0001000000 */
[----:B------:R2:W3:Y:S01]  /*2750*/  @!P1 LDG.E R9, desc[UR36][R158.64] ;  /* 0x000000249e099981 */ /* 0x0004e2000c1e1900 */
[----:B------:R-:W-:-:S06]  /*2760*/  FSEL R10, R10, RZ, P2 ;  /* 0x000000ff0a0a7208 */ /* 0x000fcc0001000000 */
[----:B------:R4:W3:Y:S01]  /*2770*/  @!P4 LDG.E R10, desc[UR36][R160.64] ;  /* 0x00000024a00ac981 */ /* 0x0008e2000c1e1900 */
[----:B-1----:R-:W-:Y:S02]  /*2780*/  @!P3 IMAD R163, R153, R14, RZ ;  /* 0x0000000e99a3b224 */ /* 0x002fe400078e02ff */
[----:B------:R-:W1:Y:S01]  /*2790*/  @!P3 LDC.64 R14, c[0x0][0x248] ;  /* 0x00009200ff0ebb82 */ /* 0x000e620000000a00 */
[----:B------:R-:W3:Y:S01]  /*27a0*/  @!P5 LDG.E R153, desc[UR36][R156.64] ;  /* 0x000000249c99d981 */ /* 0x000ee2000c1e1900 */
[----:B------:R-:W-:-:S04]  /*27b0*/  @!P3 IMAD R163, R163, 0x90, RZ ;  /* 0x00000090a3a3b824 */ /* 0x000fc800078e02ff */
[----:B--2---:R-:W-:-:S05]  /*27c0*/  @!P3 IMAD R159, R163, R13, R162 ;  /* 0x0000000da39fb224 */ /* 0x004fca00078e02a2 */
[----:B------:R-:W-:-:S04]  /*27d0*/  @!P3 IADD3 R162, P1, R6, R159, RZ ;  /* 0x0000009f06a2b210 */ /* 0x000fc80007f3e0ff */
[----:B------:R-:W-:Y:S02]  /*27e0*/  @!P3 LEA.HI.X.SX32 R159, R159, R8, 0x1, P1 ;  /* 0x000000089f9fb211 */ /* 0x000fe400008f0eff */
[C---:B-1----:R-:W-:Y:S02]  /*27f0*/  @!P3 LEA R158, P1, R162.reuse, R14, 0x2 ;  /* 0x0000000ea29eb211 */ /* 0x042fe400078210ff */
[----:B------:R-:W3:Y:S02]  /*2800*/  @!P5 LDC R14, c[0x0][0x288] ;  /* 0x0000a200ff0edb82 */ /* 0x000ee40000000800 */
[----:B------:R-:W-:Y:S01]  /*2810*/  @!P3 LEA.HI.X R159, R162, R15, R159, 0x2, P1 ;  /* 0x0000000fa29fb211 */ /* 0x000fe200008f149f */
[----:B------:R-:W-:-:S04]  /*2820*/  IMAD.IADD R162, R155, 0x1, R13 ;  /* 0x000000019ba27824 */ /* 0x000fc800078e020d */
[----:B----4-:R-:W-:-:S05]  /*2830*/  IMAD.SHL.U32 R160, R162, 0x4, RZ ;  /* 0x00000004a2a07824 */ /* 0x010fca00078e00ff */
[----:B------:R-:W-:-:S13]  /*2840*/  ISETP.GE.OR P1, PT, R160, R87, P0 ;  /* 0x00000057a000720c */ /* 0x000fda0000726670 */
[----:B------:R-:W2:Y:S01]  /*2850*/  @!P1 LDG.E R155, desc[UR36][R156.64] ;  /* 0x000000249c9b9981 */ /* 0x000ea2000c1e1900 */
[----:B------:R-:W-:Y:S01]  /*2860*/  IMAD.IADD R162, R162, 0x1, R13 ;  /* 0x00000001a2a27824 */ /* 0x000fe200078e020d */
[----:B------:R-:W-:-:S03]  /*2870*/  FSEL R20, R20, RZ, P2 ;  /* 0x000000ff14147208 */ /* 0x000fc60001000000 */
[----:B------:R-:W-:-:S03]  /*2880*/  IMAD.SHL.U32 R162, R162, 0x4, RZ ;  /* 0x00000004a2a27824 */ /* 0x000fc600078e00ff */
[----:B------:R1:W4:Y:S02]  /*2890*/  @!P3 LDG.E R20, desc[UR36][R158.64] ;  /* 0x000000249e14b981 */ /* 0x000324000c1e1900 */
[----:B------:R-:W-:Y:S01]  /*28a0*/  ISETP.GE.OR P4, PT, R162, R87, P0 ;  /* 0x00000057a200720c */ /* 0x000fe20000786670 */
[----:B------:R-:W-:Y:S02]  /*28b0*/  IMAD R163, R13, 0x7, R12 ;  /* 0x000000070da37824 */ /* 0x000fe400078e020c */
[----:B---3--:R-:W-:Y:S02]  /*28c0*/  @!P5 IMAD R153, R153, R14, RZ ;  /* 0x0000000e9999d224 */ /* 0x008fe400078e02ff */
[----:B------:R-:W1:Y:S02]  /*28d0*/  @!P5 LDC.64 R14, c[0x0][0x248] ;  /* 0x00009200ff0edb82 */ /* 0x000e640000000a00 */
[----:B------:R-:W-:-:S04]  /*28e0*/  @!P5 IMAD R153, R153, 0x90, RZ ;  /* 0x000000909999d824 */ /* 0x000fc800078e02ff */
[----:B------:R-:W-:-:S05]  /*28f0*/  @!P5 IMAD R153, R153, R13, R164 ;  /* 0x0000000d9999d224 */ /* 0x000fca00078e02a4 */
[----:B------:R-:W-:-:S04]  /*2900*/  @!P5 IADD3 R161, P3, R6, R153, RZ ;  /* 0x0000009906a1d210 */ /* 0x000fc80007f7e0ff */
[----:B------:R-:W-:Y:S02]  /*2910*/  @!P5 LEA.HI.X.SX32 R164, R153, R8, 0x1, P3 ;  /* 0x0000000899a4d211 */ /* 0x000fe400018f0eff */
[----:B------:R-:W3:Y:S01]  /*2920*/  @!P4 LDG.E R153, desc[UR36][R156.64] ;  /* 0x000000249c99c981 */ /* 0x000ee2000c1e1900 */
[C---:B-1----:R-:W-:Y:S02]  /*2930*/  @!P5 LEA R158, P3, R161.reuse, R14, 0x2 ;  /* 0x0000000ea19ed211 */ /* 0x042fe400078610ff */
[----:B------:R-:W2:Y:S02]  /*2940*/  @!P1 LDC R14, c[0x0][0x288] ;  /* 0x0000a200ff0e9b82 */ /* 0x000ea40000000800 */
[----:B------:R-:W-:Y:S01]  /*2950*/  @!P5 LEA.HI.X R159, R161, R15, R164, 0x2, P3 ;  /* 0x0000000fa19fd211 */ /* 0x000fe200018f14a4 */
[----:B--2---:R-:W-:-:S04]  /*2960*/  @!P1 IMAD R14, R155, R14, RZ ;  /* 0x0000000e9b0e9224 */ /* 0x004fc800078e02ff */
[----:B------:R-:W-:-:S04]  /*2970*/  @!P1 IMAD R14, R14, 0x90, RZ ;  /* 0x000000900e0e9824 */ /* 0x000fc800078e02ff */
[----:B------:R-:W-:Y:S02]  /*2980*/  @!P1 IMAD R155, R14, R13, R160 ;  /* 0x0000000d0e9b9224 */ /* 0x000fe400078e02a0 */
[----:B------:R-:W1:Y:S03]  /*2990*/  @!P1 LDC.64 R14, c[0x0][0x248] ;  /* 0x00009200ff0e9b82 */ /* 0x000e660000000a00 */
[----:B------:R-:W-:-:S04]  /*29a0*/  @!P1 IADD3 R161, P3, R6, R155, RZ ;  /* 0x0000009b06a19210 */ /* 0x000fc80007f7e0ff */
[----:B------:R-:W-:Y:S02]  /*29b0*/  @!P1 LEA.HI.X.SX32 R164, R155, R8, 0x1, P3 ;  /* 0x000000089ba49211 */ /* 0x000fe400018f0eff */
[C---:B-1----:R-:W-:Y:S02]  /*29c0*/  @!P1 LEA R160, P3, R161.reuse, R14, 0x2 ;  /* 0x0000000ea1a09211 */ /* 0x042fe400078610ff */
[----:B------:R-:W3:Y:S02]  /*29d0*/  @!P4 LDC R14, c[0x0][0x288] ;  /* 0x0000a200ff0ecb82 */ /* 0x000ee40000000800 */
[----:B------:R-:W-:Y:S02]  /*29e0*/  @!P1 LEA.HI.X R161, R161, R15, R164, 0x2, P3 ;  /* 0x0000000fa1a19211 */ /* 0x000fe400018f14a4 */
[----:B------:R-:W-:-:S04]  /*29f0*/  SHF.L.U32 R164, R163, 0x2, RZ ;  /* 0x00000002a3a47819 */ /* 0x000fc800000006ff */
[----:B------:R-:W-:-:S13]  /*2a00*/  ISETP.GE.OR P3, PT, R164, R87, P0 ;  /* 0x00000057a400720c */ /* 0x000fda0000766670 */
[----:B------:R-:W2:Y:S01]  /*2a10*/  @!P3 LDG.E R155, desc[UR36][R156.64] ;  /* 0x000000249c9bb981 */ /* 0x000ea2000c1e1900 */
[----:B------:R-:W-:Y:S02]  /*2a20*/  FSEL R21, R21, RZ, P2 ;  /* 0x000000ff15157208 */ /* 0x000fe40001000000 */
[----:B------:R-:W-:-:S04]  /*2a30*/  FSEL R25, R25, RZ, P2 ;  /* 0x000000ff19197208 */ /* 0x000fc80001000000 */
[----:B------:R1:W4:Y:S04]  /*2a40*/  @!P5 LDG.E R21, desc[UR36][R158.64] ;  /* 0x000000249e15d981 */ /* 0x000328000c1e1900 */
[----:B------:R0:W4:Y:S01]  /*2a50*/  @!P1 LDG.E R25, desc[UR36][R160.64] ;  /* 0x00000024a0199981 */ /* 0x000122000c1e1900 */
[----:B------:R-:W-:Y:S01]  /*2a60*/  FSEL R27, R27, RZ, P2 ;  /* 0x000000ff1b1b7208 */ /* 0x000fe20001000000 */
[----:B---3--:R-:W-:Y:S02]  /*2a70*/  @!P4 IMAD R153, R153, R14, RZ ;  /* 0x0000000e9999c224 */ /* 0x008fe400078e02ff */
[----:B------:R-:W3:Y:S02]  /*2a80*/  @!P4 LDC.64 R14, c[0x0][0x248] ;  /* 0x00009200ff0ecb82 */ /* 0x000ee40000000a00 */
[----:B------:R-:W-:-:S04]  /*2a90*/  @!P4 IMAD R153, R153, 0x90, RZ ;  /* 0x000000909999c824 */ /* 0x000fc800078e02ff */
[----:B------:R-:W-:-:S05]  /*2aa0*/  @!P4 IMAD R153, R153, R13, R162 ;  /* 0x0000000d9999c224 */ /* 0x000fca00078e02a2 */
[----:B-1----:R-:W-:-:S04]  /*2ab0*/  @!P4 IADD3 R159, P1, R6, R153, RZ ;  /* 0x00000099069fc210 */ /* 0x002fc80007f3e0ff */
[----:B------:R-:W-:Y:S02]  /*2ac0*/  @!P4 LEA.HI.X.SX32 R162, R153, R8, 0x1, P1 ;  /* 0x0000000899a2c211 */ /* 0x000fe400008f0eff */
[C---:B---3--:R-:W-:Y:S02]  /*2ad0*/  @!P4 LEA R158, P1, R159.reuse, R14, 0x2 ;  /* 0x0000000e9f9ec211 */ /* 0x048fe400078210ff */
[----:B------:R-:W2:Y:S02]  /*2ae0*/  @!P3 LDC R14, c[0x0][0x288] ;  /* 0x0000a200ff0ebb82 */ /* 0x000ea40000000800 */
[----:B------:R-:W-:Y:S01]  /*2af0*/  @!P4 LEA.HI.X R159, R159, R15, R162, 0x2, P1 ;  /* 0x0000000f9f9fc211 */ /* 0x000fe200008f14a2 */
[----:B------:R-:W-:-:S04]  /*2b00*/  IMAD.IADD R162, R163, 0x1, R13 ;  /* 0x00000001a3a27824 */ /* 0x000fc800078e020d */
[----:B0-----:R-:W-:Y:S01]  /*2b10*/  IMAD.SHL.U32 R160, R162, 0x4, RZ ;  /* 0x00000004a2a07824 */ /* 0x001fe200078e00ff */
[----:B------:R0:W3:Y:S04]  /*2b20*/  @!P4 LDG.E R27, desc[UR36][R158.64] ;  /* 0x000000249e1bc981 */ /* 0x0000e8000c1e1900 */
[----:B------:R-:W-:-:S13]  /*2b30*/  ISETP.GE.OR P5, PT, R160, R87, P0 ;  /* 0x00000057a000720c */ /* 0x000fda00007a6670 */
[----:B------:R-:W4:Y:S01]  /*2b40*/  @!P5 LDG.E R153, desc[UR36][R156.64] ;  /* 0x000000249c99d981 */ /* 0x000f22000c1e1900 */
[----:B------:R-:W-:-:S04]  /*2b50*/  IMAD.IADD R162, R162, 0x1, R13 ;  /* 0x00000001a2a27824 */ /* 0x000fc800078e020d */
[----:B------:R-:W-:-:S05]  /*2b60*/  IMAD.SHL.U32 R162, R162, 0x4, RZ ;  /* 0x00000004a2a27824 */ /* 0x000fca00078e00ff */
[----:B------:R-:W-:Y:S01]  /*2b70*/  ISETP.GE.OR P1, PT, R162, R87, P0 ;  /* 0x00000057a200720c */ /* 0x000fe20000726670 */
[----:B--2---:R-:W-:Y:S02]  /*2b80*/  @!P3 IMAD R155, R155, R14, RZ ;  /* 0x0000000e9b9bb224 */ /* 0x004fe400078e02ff */
[----:B------:R-:W0:Y:S02]  /*2b90*/  @!P3 LDC.64 R14, c[0x0][0x248] ;  /* 0x00009200ff0ebb82 */ /* 0x000e240000000a00 */
[----:B------:R-:W-:-:S04]  /*2ba0*/  @!P3 IMAD R155, R155, 0x90, RZ ;  /* 0x000000909b9bb824 */ /* 0x000fc800078e02ff */
[----:B------:R-:W-:-:S05]  /*2bb0*/  @!P3 IMAD R155, R155, R13, R164 ;  /* 0x0000000d9b9bb224 */ /* 0x000fca00078e02a4 */
[----:B------:R-:W-:-:S04]  /*2bc0*/  @!P3 IADD3 R161, P4, R6, R155, RZ ;  /* 0x0000009b06a1b210 */ /* 0x000fc80007f9e0ff */
[----:B------:R-:W-:Y:S02]  /*2bd0*/  @!P3 LEA.HI.X.SX32 R164, R155, R8, 0x1, P4 ;  /* 0x000000089ba4b211 */ /* 0x000fe400020f0eff */
[----:B------:R-:W2:Y:S01]  /*2be0*/  @!P1 LDG.E R155, desc[UR36][R156.64] ;  /* 0x000000249c9b9981 */ /* 0x000ea2000c1e1900 */
[C---:B0-----:R-:W-:Y:S02]  /*2bf0*/  @!P3 LEA R158, P4, R161.reuse, R14, 0x2 ;  /* 0x0000000ea19eb211 */ /* 0x041fe400078810ff */
[----:B------:R-:W4:Y:S02]  /*2c00*/  @!P5 LDC R14, c[0x0][0x288] ;  /* 0x0000a200ff0edb82 */ /* 0x000f240000000800 */
[----:B------:R-:W-:Y:S02]  /*2c10*/  @!P3 LEA.HI.X R159, R161, R15, R164, 0x2, P4 ;  /* 0x0000000fa19fb211 */ /* 0x000fe400020f14a4 */
[----:B------:R-:W-:-:S06]  /*2c20*/  FSEL R29, R29, RZ, P2 ;  /* 0x000000ff1d1d7208 */ /* 0x000fcc0001000000 */
[----:B------:R0:W3:Y:S01]  /*2c30*/  @!P3 LDG.E R29, desc[UR36][R158.64] ;  /* 0x000000249e1db981 */ /* 0x0000e2000c1e1900 */
[----:B------:R-:W-:Y:S01]  /*2c40*/  FSEL R30, R30, RZ, P2 ;  /* 0x000000ff1e1e7208 */ /* 0x000fe20001000000 */
        /* <DEDUP_REMOVED lines=8> */
[----:B------:R-:W2:Y:S02]  /*2cd0*/  @!P1 LDC R14, c[0x0][0x288] ;  /* 0x0000a200ff0e9b82 */ /* 0x000ea40000000800 */
[----:B------:R-:W-:Y:S01]  /*2ce0*/  @!P5 LEA.HI.X R161, R161, R15, R164, 0x2, P3 ;  /* 0x0000000fa1a1d211 */ /* 0x000fe200018f14a4 */
[----:B------:R-:W-:-:S04]  /*2cf0*/  IMAD.SHL.U32 R164, R153, 0x4, RZ ;  /* 0x0000000499a47824 */ /* 0x000fc800078e00ff */
[----:B------:R1:W4:Y:S01]  /*2d00*/  @!P5 LDG.E R30, desc[UR36][R160.64] ;  /* 0x00000024a01ed981 */ /* 0x000322000c1e1900 */
[----:B------:R-:W-:-:S13]  /*2d10*/  ISETP.GE.OR P4, PT, R164, R87, P0 ;  /* 0x00000057a400720c */ /* 0x000fda0000786670 */
[----:B------:R-:W3:Y:S01]  /*2d20*/  @!P4 LDG.E R163, desc[UR36][R156.64] ;  /* 0x000000249ca3c981 */ /* 0x000ee2000c1e1900 */
[----:B--2---:R-:W-:Y:S02]  /*2d30*/  @!P1 IMAD R155, R155, R14, RZ ;  /* 0x0000000e9b9b9224 */ /* 0x004fe400078e02ff */
[----:B------:R-:W2:Y:S02]  /*2d40*/  @!P1 LDC.64 R14, c[0x0][0x248] ;  /* 0x00009200ff0e9b82 */ /* 0x000ea40000000a00 */
[----:B------:R-:W-:-:S04]  /*2d50*/  @!P1 IMAD R155, R155, 0x90, RZ ;  /* 0x000000909b9b9824 */ /* 0x000fc800078e02ff */
[----:B------:R-:W-:-:S05]  /*2d60*/  @!P1 IMAD R155, R155, R13, R162 ;  /* 0x0000000d9b9b9224 */ /* 0x000fca00078e02a2 */
[----:B0-----:R-:W-:-:S04]  /*2d70*/  @!P1 IADD3 R159, P3, R6, R155, RZ ;  /* 0x0000009b069f9210 */ /* 0x001fc80007f7e0ff */
[----:B------:R-:W-:Y:S02]  /*2d80*/  @!P1 LEA.HI.X.SX32 R162, R155, R8, 0x1, P3 ;  /* 0x000000089ba29211 */ /* 0x000fe400018f0eff */
[C---:B--2---:R-:W-:Y:S02]  /*2d90*/  @!P1 LEA R158, P3, R159.reuse, R14, 0x2 ;  /* 0x0000000e9f9e9211 */ /* 0x044fe400078610ff */
[----:B------:R-:W3:Y:S02]  /*2da0*/  @!P4 LDC R14, c[0x0][0x288] ;  /* 0x0000a200ff0ecb82 */ /* 0x000ee40000000800 */
[----:B------:R-:W-:Y:S01]  /*2db0*/  @!P1 LEA.HI.X R159, R159, R15, R162, 0x2, P3 ;  /* 0x0000000f9f9f9211 */ /* 0x000fe200018f14a2 */
[----:B------:R-:W-:-:S04]  /*2dc0*/  IMAD.IADD R162, R153, 0x1, R13 ;  /* 0x0000000199a27824 */ /* 0x000fc800078e020d */
[----:B-1----:R-:W-:-:S05]  /*2dd0*/  IMAD.SHL.U32 R160, R162, 0x4, RZ ;  /* 0x00000004a2a07824 */ /* 0x002fca00078e00ff */
[----:B------:R-:W-:-:S13]  /*2de0*/  ISETP.GE.OR P3, PT, R160, R87, P0 ;  /* 0x00000057a000720c */ /* 0x000fda0000766670 */
[----:B------:R-:W2:Y:S01]  /*2df0*/  @!P3 LDG.E R155, desc[UR36][R156.64] ;  /* 0x000000249c9bb981 */ /* 0x000ea2000c1e1900 */
[----:B------:R-:W-:-:S05]  /*2e00*/  IMAD.IADD R162, R162, 0x1, R13 ;  /* 0x00000001a2a27824 */ /* 0x000fca00078e020d */
[----:B------:R-:W-:Y:S02]  /*2e10*/  SHF.L.U32 R162, R162, 0x2, RZ ;  /* 0x00000002a2a27819 */ /* 0x000fe400000006ff */
[----:B------:R-:W-:Y:S02]  /*2e20*/  FSEL R31, R31, RZ, P2 ;  /* 0x000000ff1f1f7208 */ /* 0x000fe40001000000 */
[----:B------:R-:W-:-:S04]  /*2e30*/  ISETP.GE.OR P5, PT, R162, R87, P0 ;  /* 0x00000057a200720c */ /* 0x000fc800007a6670 */
[----:B------:R0:W4:Y:S01]  /*2e40*/  @!P1 LDG.E R31, desc[UR36][R158.64] ;  /* 0x000000249e1f9981 */ /* 0x000122000c1e1900 */
[----:B---3--:R-:W-:Y:S02]  /*2e50*/  @!P4 IMAD R163, R163, R14, RZ ;  /* 0x0000000ea3a3c224 */ /* 0x008fe400078e02ff */
[----:B------:R-:W0:Y:S02]  /*2e60*/  @!P4 LDC.64 R14, c[0x0][0x248] ;  /* 0x00009200ff0ecb82 */ /* 0x000e240000000a00 */
[----:B------:R-:W-:-:S04]  /*2e70*/  @!P4 IMAD R153, R163, 0x90, RZ ;  /* 0x00000090a399c824 */ /* 0x000fc800078e02ff */
[----:B------:R-:W-:-:S05]  /*2e80*/  @!P4 IMAD R153, R153, R13, R164 ;  /* 0x0000000d9999c224 */ /* 0x000fca00078e02a4 */
[----:B------:R-:W-:-:S04]  /*2e90*/  @!P4 IADD3 R161, P1, R6, R153, RZ ;  /* 0x0000009906a1c210 */ /* 0x000fc80007f3e0ff */
[----:B------:R-:W-:Y:S02]  /*2ea0*/  @!P4 LEA.HI.X.SX32 R164, R153, R8, 0x1, P1 ;  /* 0x0000000899a4c211 */ /* 0x000fe400008f0eff */
[----:B------:R-:W3:Y:S01]  /*2eb0*/  @!P5 LDG.E R153, desc[UR36][R156.64] ;  /* 0x000000249c99d981 */ /* 0x000ee2000c1e1900 */
[C---:B0-----:R-:W-:Y:S02]  /*2ec0*/  @!P4 LEA R158, P1, R161.reuse, R14, 0x2 ;  /* 0x0000000ea19ec211 */ /* 0x041fe400078210ff */
[----:B------:R-:W2:Y:S02]  /*2ed0*/  @!P3 LDC R14, c[0x0][0x288] ;  /* 0x0000a200ff0ebb82 */ /* 0x000ea40000000800 */
[----:B------:R-:W-:Y:S01]  /*2ee0*/  @!P4 LEA.HI.X R159, R161, R15, R164, 0x2, P1 ;  /* 0x0000000fa19fc211 */ /* 0x000fe200008f14a4 */
[----:B--2---:R-:W-:-:S04]  /*2ef0*/  @!P3 IMAD R14, R155, R14, RZ ;  /* 0x0000000e9b0eb224 */ /* 0x004fc800078e02ff */
[----:B------:R-:W-:-:S04]  /*2f00*/  @!P3 IMAD R14, R14, 0x90, RZ ;  /* 0x000000900e0eb824 */ /* 0x000fc800078e02ff */
[----:B------:R-:W-:Y:S02]  /*2f10*/  @!P3 IMAD R155, R14, R13, R160 ;  /* 0x0000000d0e9bb224 */ /* 0x000fe400078e02a0 */
[----:B------:R-:W0:Y:S03]  /*2f20*/  @!P3 LDC.64 R14, c[0x0][0x248] ;  /* 0x00009200ff0ebb82 */ /* 0x000e260000000a00 */
[----:B------:R-:W-:Y:S01]  /*2f30*/  @!P3 IADD3 R161, P1, R6, R155, RZ ;  /* 0x0000009b06a1b210 */ /* 0x000fe20007f3e0ff */
[----:B------:R-:W-:-:S03]  /*2f40*/  IMAD R163, R13, 0xd, R12 ;  /* 0x0000000d0da37824 */ /* 0x000fc600078e020c */
[----:B------:R-:W-:Y:S02]  /*2f50*/  @!P3 LEA.HI.X.SX32 R164, R155, R8, 0x1, P1 ;  /* 0x000000089ba4b211 */ /* 0x000fe400008f0eff */
[C---:B0-----:R-:W-:Y:S02]  /*2f60*/  @!P3 LEA R160, P1, R161.reuse, R14, 0x2 ;  /* 0x0000000ea1a0b211 */ /* 0x041fe400078210ff */
[----:B------:R-:W3:Y:S02]  /*2f70*/  @!P5 LDC R14, c[0x0][0x288] ;  /* 0x0000a200ff0edb82 */ /* 0x000ee40000000800 */
[----:B------:R-:W-:Y:S01]  /*2f80*/  @!P3 LEA.HI.X R161, R161, R15, R164, 0x2, P1 ;  /* 0x0000000fa1a1b211 */ /* 0x000fe200008f14a4 */
[----:B------:R-:W-:-:S05]  /*2f90*/  IMAD.SHL.U32 R164, R163, 0x4, RZ ;  /* 0x00000004a3a47824 */ /* 0x000fca00078e00ff */
        /* <DEDUP_REMOVED lines=11> */
[----:B0-----:R-:W-:-:S04]  /*3050*/  @!P5 IADD3 R159, P3, R6, R153, RZ ;  /* 0x00000099069fd210 */ /* 0x001fc80007f7e0ff */
[----:B------:R-:W-:Y:S02]  /*3060*/  @!P5 LEA.HI.X.SX32 R162, R153, R8, 0x1, P3 ;  /* 0x0000000899a2d211 */ /* 0x000fe400018f0eff */
[C---:B---3--:R-:W-:Y:S02]  /*3070*/  @!P5 LEA R158, P3, R159.reuse, R14, 0x2 ;  /* 0x0000000e9f9ed211 */ /* 0x048fe400078610ff */
[----:B------:R-:W2:Y:S02]  /*3080*/  @!P1 LDC R14, c[0x0][0x288] ;  /* 0x0000a200ff0e9b82 */ /* 0x000ea40000000800 */
[----:B------:R-:W-:Y:S01]  /*3090*/  @!P5 LEA.HI.X R159, R159, R15, R162, 0x2, P3 ;  /* 0x0000000f9f9fd211 */ /* 0x000fe200018f14a2 */
[----:B------:R-:W-:-:S04]  /*30a0*/  IMAD.IADD R162, R163, 0x1, R13 ;  /* 0x00000001a3a27824 */ /* 0x000fc800078e020d */
[----:B-1----:R-:W-:Y:S01]  /*30b0*/  IMAD.SHL.U32 R160, R162, 0x4, RZ ;  /* 0x00000004a2a07824 */ /* 0x002fe200078e00ff */
        /* <DEDUP_REMOVED lines=42> */
[----:B------:R-:W-:-:S05]  /*3360*/  IMAD.IADD R162, R153, 0x1, R13 ;  /* 0x0000000199a27824 */ /* 0x000fca00078e020d */
[----:B-1----:R-:W-:-:S04]  /*3370*/  SHF.L.U32 R160, R162, 0x2, RZ ;  /* 0x00000002a2a07819 */ /* 0x002fc800000006ff */
[----:B------:R-:W-:-:S13]  /*3380*/  ISETP.GE.OR P1, PT, R160, R87, P0 ;  /* 0x00000057a000720c */ /* 0x000fda0000726670 */
[----:B------:R-:W2:Y:S01]  /*3390*/  @!P1 LDG.E R155, desc[UR36][R156.64] ;  /* 0x000000249c9b9981 */ /* 0x000ea2000c1e1900 */
[----:B------:R-:W-:-:S04]  /*33a0*/  IMAD.IADD R162, R162, 0x1, R13 ;  /* 0x00000001a2a27824 */ /* 0x000fc800078e020d */
[----:B------:R-:W-:Y:S01]  /*33b0*/  IMAD.SHL.U32 R162, R162, 0x4, RZ ;  /* 0x00000004a2a27824 */ /* 0x000fe200078e00ff */
[----:B------:R-:W-:-:S04]  /*33c0*/  FSEL R37, R37, RZ, P2 ;  /* 0x000000ff25257208 */ /* 0x000fc80001000000 */
[----:B------:R-:W-:Y:S02]  /*33d0*/  ISETP.GE.OR P4, PT, R162, R87, P0 ;  /* 0x00000057a200720c */ /* 0x000fe40000786670 */
        /* <DEDUP_REMOVED lines=81> */
[----:B------:R-:W-:Y:S02]  /*38f0*/  @!P1 LEA.HI.X R159, R159, R15, R162, 0x2, P3 ;  /* 0x0000000f9f9f9211 */ /* 0x000fe400018f14a2 */
[----:B------:R-:W-:-:S05]  /*3900*/  IADD3 R162, R153, R13, RZ ;  /* 0x0000000d99a27210 */ /* 0x000fca0007ffe0ff */
[----:B-1----:R-:W-:-:S05]  /*3910*/  IMAD.SHL.U32 R160, R162, 0x4, RZ ;  /* 0x00000004a2a07824 */ /* 0x002fca00078e00ff */
        /* <DEDUP_REMOVED lines=74> */
[----:B------:R-:W-:Y:S02]  /*3dc0*/  @!P4 LEA.HI.X R161, R161, R15, R164, 0x2, P1 ;  /* 0x0000000fa1a1c211 */ /* 0x000fe400008f14a4 */
[----:B------:R-:W-:-:S03]  /*3dd0*/  SHF.L.U32 R164, R153, 0x2, RZ ;  /* 0x0000000299a47819 */ /* 0x000fc600000006ff */
        /* <DEDUP_REMOVED lines=63> */
[----:B------:R-:W-:-:S05]  /*41d0*/  IMAD.IADD R162, R162, 0x1, R13 ;  /* 0x00000001a2a27824 */ /* 0x000fca00078e020d */
[----:B------:R-:W-:-:S04]  /*41e0*/  SHF.L.U32 R162, R162, 0x2, RZ ;  /* 0x00000002a2a27819 */ /* 0x000fc800000006ff */
        /* <DEDUP_REMOVED lines=88> */
[----:B------:R-:W-:-:S05]  /*4770*/  IADD3 R162, R162, R13, RZ ;  /* 0x0000000da2a27210 */ /* 0x000fca0007ffe0ff */
        /* <DEDUP_REMOVED lines=85> */
[----:B------:R0:W3:Y:S01]  /*4cd0*/  @!P4 LDG.E R64, desc[UR36][R158.64] ;  /* 0x000000249e40c981 */ /* 0x0000e2000c1e1900 */
[----:B-1----:R-:W-:-:S04]  /*4ce0*/  SHF.L.U32 R160, R162, 0x2, RZ ;  /* 0x00000002a2a07819 */ /* 0x002fc800000006ff */
        /* <DEDUP_REMOVED lines=86> */
[----:B------:R-:W-:Y:S02]  /*5250*/  @!P5 LEA.HI.X R159, R159, R15, R162, 0x2, P3 ;  /* 0x0000000f9f9fd211 */ /* 0x000fe400018f14a2 */
[----:B------:R-:W-:-:S03]  /*5260*/  IADD3 R162, R163, R13, RZ ;  /* 0x0000000da3a27210 */ /* 0x000fc60007ffe0ff */
[----:B------:R0:W3:Y:S02]  /*5270*/  @!P5 LDG.E R70, desc[UR36][R158.64] ;  /* 0x000000249e46d981 */ /* 0x0000e4000c1e1900 */
[----:B-1----:R-:W-:-:S05]  /*5280*/  IMAD.SHL.U32 R160, R162, 0x4, RZ ;  /* 0x00000004a2a07824 */ /* 0x002fca00078e00ff */
        /* <DEDUP_REMOVED lines=69> */
[----:B------:R-:W-:Y:S02]  /*56e0*/  @!P1 LEA.HI.X R161, R161, R15, R164, 0x2, P3 ;  /* 0x0000000fa1a19211 */ /* 0x000fe400018f14a4 */
[----:B------:R-:W-:-:S04]  /*56f0*/  SHF.L.U32 R164, R163, 0x2, RZ ;  /* 0x00000002a3a47819 */ /* 0x000fc800000006ff */
[----:B------:R-:W-:-:S13]  /*5700*/  ISETP.GE.OR P3, PT, R164, R87, P0 ;  /* 0x00000057a400720c */ /* 0x000fda0000766670 */
[----:B------:R-:W2:Y:S01]  /*5710*/  @!P3 LDG.E R155, desc[UR36][R156.64] ;  /* 0x000000249c9bb981 */ /* 0x000ea2000c1e1900 */
[----:B------:R-:W-:Y:S02]  /*5720*/  FSEL R72, R72, RZ, P2 ;  /* 0x000000ff48487208 */ /* 0x000fe40001000000 */
[----:B------:R-:W-:-:S04]  /*5730*/  FSEL R80, R80, RZ, P2 ;  /* 0x000000ff50507208 */ /* 0x000fc80001000000 */
[----:B------:R-:W4:Y:S04]  /*5740*/  @!P5 LDG.E R72, desc[UR36][R158.64] ;  /* 0x000000249e48d981 */ /* 0x000f28000c1e1900 */
[----:B------:R0:W4:Y:S01]  /*5750*/  @!P1 LDG.E R80, desc[UR36][R160.64] ;  /* 0x00000024a0509981 */ /* 0x000122000c1e1900 */
[----:B------:R-:W-:-:S04]  /*5760*/  IMAD.IADD R163, R163, 0x1, R13 ;  /* 0x00000001a3a37824 */ /* 0x000fc800078e020d */
[----:B0-----:R-:W-:-:S04]  /*5770*/  IMAD.IADD R160, R163, 0x1, R13 ;  /* 0x00000001a3a07824 */ /* 0x001fc800078e020d */
[----:B------:R-:W-:Y:S01]  /*5780*/  IMAD.SHL.U32 R160, R160, 0x4, RZ ;  /* 0x00000004a0a07824 */ /* 0x000fe200078e00ff */
[----:B------:R-:W-:Y:S01]  /*5790*/  FSEL R76, R76, RZ, P2 ;  /* 0x000000ff4c4c7208 */ /* 0x000fe20001000000 */
[----:B---3--:R-:W-:Y:S02]  /*57a0*/  @!P4 IMAD R153, R153, R14, RZ ;  /* 0x0000000e9999c224 */ /* 0x008fe400078e02ff */
[----:B------:R-:W0:Y:S02]  /*57b0*/  @!P4 LDC.64 R14, c[0x0][0x248] ;  /* 0x00009200ff0ecb82 */ /* 0x000e240000000a00 */
[----:B------:R-:W-:-:S04]  /*57c0*/  @!P4 IMAD R153, R153, 0x90, RZ ;  /* 0x000000909999c824 */ /* 0x000fc800078e02ff */
[----:B------:R-:W-:-:S05]  /*57d0*/  @!P4 IMAD R153, R153, R13, R162 ;  /* 0x0000000d9999c224 */ /* 0x000fca00078e02a2 */
[----:B------:R-:W-:-:S04]  /*57e0*/  @!P4 IADD3 R159, P1, R6, R153, RZ ;  /* 0x00000099069fc210 */ /* 0x000fc80007f3e0ff */
[----:B------:R-:W-:Y:S02]  /*57f0*/  @!P4 LEA.HI.X.SX32 R162, R153, R8, 0x1, P1 ;  /* 0x0000000899a2c211 */ /* 0x000fe400008f0eff */
[C---:B0-----:R-:W-:Y:S02]  /*5800*/  @!P4 LEA R158, P1, R159.reuse, R14, 0x2 ;  /* 0x0000000e9f9ec211 */ /* 0x041fe400078210ff */
[----:B------:R-:W2:Y:S02]  /*5810*/  @!P3 LDC R14, c[0x0][0x288] ;  /* 0x0000a200ff0ebb82 */ /* 0x000ea40000000800 */
[----:B------:R-:W-:Y:S01]  /*5820*/  @!P4 LEA.HI.X R159, R159, R15, R162, 0x2, P1 ;  /* 0x0000000f9f9fc211 */ /* 0x000fe200008f14a2 */
[----:B------:R-:W-:Y:S01]  /*5830*/  IMAD.SHL.U32 R162, R163, 0x4, RZ ;  /* 0x00000004a3a27824 */ /* 0x000fe200078e00ff */
[----:B------:R-:W-:-:S03]  /*5840*/  ISETP.GE.OR P1, PT, R160, R87, P0 ;  /* 0x00000057a000720c */ /* 0x000fc60000726670 */
[----:B------:R0:W3:Y:S01]  /*5850*/  @!P4 LDG.E R76, desc[UR36][R158.64] ;  /* 0x000000249e4cc981 */ /* 0x0000e2000c1e1900 */
        /* <DEDUP_REMOVED lines=14> */
[----:B------:R-:W-:Y:S02]  /*5940*/  IMAD R165, R13, 0x3a, R12 ;  /* 0x0000003a0da57824 */ /* 0x000fe400078e020c */
[----:B----4-:R-:W-:-:S04]  /*5950*/  @!P5 IMAD R14, R153, R14, RZ ;  /* 0x0000000e990ed224 */ /* 0x010fc800078e02ff */
[----:B------:R-:W-:-:S04]  /*5960*/  @!P5 IMAD R14, R14, 0x90, RZ ;  /* 0x000000900e0ed824 */ /* 0x000fc800078e02ff */
[----:B------:R-:W-:Y:S02]  /*5970*/  @!P5 IMAD R153, R14, R13, R162 ;  /* 0x0000000d0e99d224 */ /* 0x000fe400078e02a2 */
[----:B------:R-:W1:Y:S03]  /*5980*/  @!P5 LDC.64 R14, c[0x0][0x248] ;  /* 0x00009200ff0edb82 */ /* 0x000e660000000a00 */
[----:B------:R-:W-:-:S04]  /*5990*/  @!P5 IADD3 R161, P3, R6, R153, RZ ;  /* 0x0000009906a1d210 */ /* 0x000fc80007f7e0ff */
[----:B------:R-:W-:Y:S02]  /*59a0*/  @!P5 LEA.HI.X.SX32 R164, R153, R8, 0x1, P3 ;  /* 0x0000000899a4d211 */ /* 0x000fe400018f0eff */
[C---:B-1----:R-:W-:Y:S02]  /*59b0*/  @!P5 LEA R162, P3, R161.reuse, R14, 0x2 ;  /* 0x0000000ea1a2d211 */ /* 0x042fe400078610ff */
[----:B------:R-:W2:Y:S02]  /*59c0*/  @!P1 LDC R14, c[0x0][0x288] ;  /* 0x0000a200ff0e9b82 */ /* 0x000ea40000000800 */
[----:B------:R-:W-:Y:S01]  /*59d0*/  @!P5 LEA.HI.X R163, R161, R15, R164, 0x2, P3 ;  /* 0x0000000fa1a3d211 */ /* 0x000fe200018f14a4 */
[----:B------:R-:W-:-:S05]  /*59e0*/  IMAD.SHL.U32 R164, R165, 0x4, RZ ;  /* 0x00000004a5a47824 */ /* 0x000fca00078e00ff */
[----:B------:R-:W-:-:S13]  /*59f0*/  ISETP.GE.OR P4, PT, R164, R87, P0 ;  /* 0x00000057a400720c */ /* 0x000fda0000786670 */
[----:B------:R-:W0:Y:S01]  /*5a00*/  @!P4 LDG.E R158, desc[UR36][R156.64] ;  /* 0x000000249c9ec981 */ /* 0x000e22000c1e1900 */
[----:B--2---:R-:W-:Y:S02]  /*5a10*/  @!P1 IMAD R155, R155, R14, RZ ;  /* 0x0000000e9b9b9224 */ /* 0x004fe400078e02ff */
[----:B------:R-:W1:Y:S02]  /*5a20*/  @!P1 LDC.64 R14, c[0x0][0x248] ;  /* 0x00009200ff0e9b82 */ /* 0x000e640000000a00 */
[----:B------:R-:W-:-:S04]  /*5a30*/  @!P1 IMAD R153, R155, 0x90, RZ ;  /* 0x000000909b999824 */ /* 0x000fc800078e02ff */
[----:B------:R-:W-:-:S05]  /*5a40*/  @!P1 IMAD R153, R153, R13, R160 ;  /* 0x0000000d99999224 */ /* 0x000fca00078e02a0 */
[----:B------:R-:W-:Y:S01]  /*5a50*/  @!P1 IADD3 R155, P3, R6, R153, RZ ;  /* 0x00000099069b9210 */ /* 0x000fe20007f7e0ff */
[----:B------:R-:W-:-:S03]  /*5a60*/  IMAD.IADD R165, R165, 0x1, R13 ;  /* 0x00000001a5a57824 */ /* 0x000fc600078e020d */
[----:B------:R-:W-:Y:S02]  /*5a70*/  @!P1 LEA.HI.X.SX32 R153, R153, R8, 0x1, P3 ;  /* 0x0000000899999211 */ /* 0x000fe400018f0eff */
[----:B-1----:R-:W-:-:S04]  /*5a80*/  @!P1 LEA R160, P3, R155, R14, 0x2 ;  /* 0x0000000e9ba09211 */ /* 0x002fc800078610ff */
[----:B------:R-:W-:Y:S01]  /*5a90*/  @!P1 LEA.HI.X R161, R155, R15, R153, 0x2, P3 ;  /* 0x0000000f9ba19211 */ /* 0x000fe200018f1499 */
[----:B------:R-:W-:Y:S01]  /*5aa0*/  IMAD.SHL.U32 R153, R165, 0x4, RZ ;  /* 0x00000004a5997824 */ /* 0x000fe200078e00ff */
[----:B------:R-:W0:Y:S04]  /*5ab0*/  @!P4 LDC R15, c[0x0][0x288] ;  /* 0x0000a200ff0fcb82 */ /* 0x000e280000000800 */
[----:B------:R-:W-:-:S13]  /*5ac0*/  ISETP.GE.OR P3, PT, R153, R87, P0 ;  /* 0x000000579900720c */ /* 0x000fda0000766670 */
[----:B------:R-:W2:Y:S01]  /*5ad0*/  @!P3 LDG.E R155, desc[UR36][R156.64] ;  /* 0x000000249c9bb981 */ /* 0x000ea2000c1e1900 */
[----:B------:R-:W-:Y:S02]  /*5ae0*/  FSEL R77, R77, RZ, P2 ;  /* 0x000000ff4d4d7208 */ /* 0x000fe40001000000 */
[----:B------:R-:W-:-:S04]  /*5af0*/  FSEL R86, R86, RZ, P2 ;  /* 0x000000ff56567208 */ /* 0x000fc80001000000 */
[----:B------:R1:W4:Y:S04]  /*5b00*/  @!P5 LDG.E R77, desc[UR36][R162.64] ;  /* 0x00000024a24dd981 */ /* 0x000328000c1e1900 */
[----:B------:R2:W4:Y:S01]  /*5b10*/  @!P1 LDG.E R86, desc[UR36][R160.64] ;  /* 0x00000024a0569981 */ /* 0x000522000c1e1900 */
[----:B------:R-:W-:Y:S01]  /*5b20*/  FSEL R79, R79, RZ, P2 ;  /* 0x000000ff4f4f7208 */ /* 0x000fe20001000000 */
[----:B0-----:R-:W-:Y:S02]  /*5b30*/  @!P4 IMAD R158, R158, R15, RZ ;  /* 0x0000000f9e9ec224 */ /* 0x001fe400078e02ff */
[----:B------:R-:W0:Y:S02]  /*5b40*/  @!P4 LDC.64 R14, c[0x0][0x248] ;  /* 0x00009200ff0ecb82 */ /* 0x000e240000000a00 */
[----:B------:R-:W-:-:S04]  /*5b50*/  @!P4 IMAD R158, R158, 0x90, RZ ;  /* 0x000000909e9ec824 */ /* 0x000fc800078e02ff */
[----:B------:R-:W-:-:S05]  /*5b60*/  @!P4 IMAD R159, R158, R13, R164 ;  /* 0x0000000d9e9fc224 */ /* 0x000fca00078e02a4 */
[----:B-1----:R-:W-:-:S04]  /*5b70*/  @!P4 IADD3 R162, P1, R6, R159, RZ ;  /* 0x0000009f06a2c210 */ /* 0x002fc80007f3e0ff */
[----:B------:R-:W-:Y:S02]  /*5b80*/  @!P4 LEA.HI.X.SX32 R159, R159, R8, 0x1, P1 ;  /* 0x000000089f9fc211 */ /* 0x000fe400008f0eff */
[C---:B0-----:R-:W-:Y:S02]  /*5b90*/  @!P4 LEA R158, P1, R162.reuse, R14, 0x2 ;  /* 0x0000000ea29ec211 */ /* 0x041fe400078210ff */
[----:B------:R-:W2:Y:S02]  /*5ba0*/  @!P3 LDC R14, c[0x0][0x288] ;  /* 0x0000a200ff0ebb82 */ /* 0x000ea40000000800 */
[----:B------:R-:W-:Y:S01]  /*5bb0*/  @!P4 LEA.HI.X R159, R162, R15, R159, 0x2, P1 ;  /* 0x0000000fa29fc211 */ /* 0x000fe200008f149f */
[----:B------:R-:W-:Y:S02]  /*5bc0*/  IMAD.IADD R162, R165, 0x1, R13 ;  /* 0x00000001a5a27824 */ /* 0x000fe400078e020d */
[----:B------:R-:W-:Y:S02]  /*5bd0*/  IMAD.SHL.U32 R164, R12, 0x4, RZ ;  /* 0x000000040ca47824 */ /* 0x000fe400078e00ff */
[----:B------:R-:W4:Y:S01]  /*5be0*/  @!P4 LDG.E R79, desc[UR36][R158.64] ;  /* 0x000000249e4fc981 */ /* 0x000f22000c1e1900 */
[----:B------:R-:W-:-:S04]  /*5bf0*/  SHF.L.U32 R162, R162, 0x2, RZ ;  /* 0x00000002a2a27819 */ /* 0x000fc800000006ff */
[----:B------:R-:W-:Y:S01]  /*5c00*/  ISETP.GE.OR P1, PT, R162, R87, P0 ;  /* 0x00000057a200720c */ /* 0x000fe20000726670 */
[----:B--2---:R-:W-:-:S12]  /*5c10*/  @!P3 IMAD R160, R155, R14, RZ ;  /* 0x0000000e9ba0b224 */ /* 0x004fd800078e02ff */
[----:B------:R-:W2:Y:S01]  /*5c20*/  @!P1 LDG.E R155, desc[UR36][R156.64] ;  /* 0x000000249c9b9981 */ /* 0x000ea2000c1e1900 */
[----:B------:R-:W0:Y:S01]  /*5c30*/  @!P3 LDC.64 R14, c[0x0][0x248] ;  /* 0x00009200ff0ebb82 */ /* 0x000e220000000a00 */
[----:B------:R-:W-:Y:S01]  /*5c40*/  @!P3 IMAD R160, R160, 0x90, RZ ;  /* 0x00000090a0a0b824 */ /* 0x000fe200078e02ff */
[----:B------:R-:W-:-:S03]  /*5c50*/  ISETP.GE.OR P5, PT, R164, R87, P0 ;  /* 0x00000057a400720c */ /* 0x000fc600007a6670 */
[----:B------:R-:W-:-:S05]  /*5c60*/  @!P3 IMAD R153, R160, R13, R153 ;  /* 0x0000000da099b224 */ /* 0x000fca00078e0299 */
[----:B------:R-:W-:-:S04]  /*5c70*/  @!P3 IADD3 R161, P4, R6, R153, RZ ;  /* 0x0000009906a1b210 */ /* 0x000fc80007f9e0ff */
[----:B------:R-:W-:Y:S02]  /*5c80*/  @!P3 LEA.HI.X.SX32 R153, R153, R8, 0x1, P4 ;  /* 0x000000089999b211 */ /* 0x000fe400020f0eff */
[C---:B0-----:R-:W-:Y:S02]  /*5c90*/  @!P3 LEA R160, P4, R161.reuse, R14, 0x2 ;  /* 0x0000000ea1a0b211 */ /* 0x041fe400078810ff */
[----:B------:R-:W2:Y:S02]  /*5ca0*/  @!P1 LDC R14, c[0x0][0x288] ;  /* 0x0000a200ff0e9b82 */ /* 0x000ea40000000800 */
[----:B------:R-:W-:Y:S02]  /*5cb0*/  @!P3 LEA.HI.X R161, R161, R15, R153, 0x2, P4 ;  /* 0x0000000fa1a1b211 */ /* 0x000fe400020f1499 */
[----:B------:R-:W3:Y:S01]  /*5cc0*/  @!P5 LDG.E R153, desc[UR36][R156.64] ;  /* 0x000000249c99d981 */ /* 0x000ee2000c1e1900 */
[----:B------:R-:W-:-:S06]  /*5cd0*/  FSEL R78, R78, RZ, P2 ;  /* 0x000000ff4e4e7208 */ /* 0x000fcc0001000000 */
[----:B------:R0:W4:Y:S01]  /*5ce0*/  @!P3 LDG.E R78, desc[UR36][R160.64] ;  /* 0x00000024a04eb981 */ /* 0x000122000c1e1900 */
[----:B------:R-:W-:-:S04]  /*5cf0*/  IMAD R12, R13, 0x3d, R12 ;  /* 0x0000003d0d0c7824 */ /* 0x000fc800078e020c */
[----:B0-----:R-:W-:-:S05]  /*5d00*/  IMAD.SHL.U32 R160, R12, 0x4, RZ ;  /* 0x000000040ca07824 */ /* 0x001fca00078e00ff */
[----:B------:R-:W-:-:S13]  /*5d10*/  ISETP.GE.OR P4, PT, R160, R87, P0 ;  /* 0x00000057a000720c */ /* 0x000fda0000786670 */
[----:B------:R-:W4:Y:S01]  /*5d20*/  @!P4 LDG.E R161, desc[UR36][R156.64] ;  /* 0x000000249ca1c981 */ /* 0x000f22000c1e1900 */
[----:B------:R-:W-:Y:S01]  /*5d30*/  FSEL R81, R81, RZ, P2 ;  /* 0x000000ff51517208 */ /* 0x000fe20001000000 */
[----:B--2---:R-:W-:Y:S02]  /*5d40*/  @!P1 IMAD R158, R155, R14, RZ ;  /* 0x0000000e9b9e9224 */ /* 0x004fe400078e02ff */
[----:B------:R-:W0:Y:S02]  /*5d50*/  @!P1 LDC.64 R14, c[0x0][0x248] ;  /* 0x00009200ff0e9b82 */ /* 0x000e240000000a00 */
[----:B------:R-:W-:-:S06]  /*5d60*/  @!P1 IMAD R158, R158, 0x90, RZ ;  /* 0x000000909e9e9824 */ /* 0x000fcc00078e02ff */
[----:B------:R-:W3:Y:S01]  /*5d70*/  @!P5 LDC R155, c[0x0][0x288] ;  /* 0x0000a200ff9bdb82 */ /* 0x000ee20000000800 */
[----:B------:R-:W-:-:S05]  /*5d80*/  @!P1 IMAD R159, R158, R13, R162 ;  /* 0x0000000d9e9f9224 */ /* 0x000fca00078e02a2 */
[----:B------:R-:W-:-:S04]  /*5d90*/  @!P1 IADD3 R162, P3, R6, R159, RZ ;  /* 0x0000009f06a29210 */ /* 0x000fc80007f7e0ff */
[----:B------:R-:W-:Y:S02]  /*5da0*/  @!P1 LEA.HI.X.SX32 R159, R159, R8, 0x1, P3 ;  /* 0x000000089f9f9211 */ /* 0x000fe400018f0eff */
[----:B0-----:R-:W-:-:S04]  /*5db0*/  @!P1 LEA R158, P3, R162, R14, 0x2 ;  /* 0x0000000ea29e9211 */ /* 0x001fc800078610ff */
[----:B------:R-:W-:Y:S02]  /*5dc0*/  @!P1 LEA.HI.X R159, R162, R15, R159, 0x2, P3 ;  /* 0x0000000fa29f9211 */ /* 0x000fe400018f149f */
[----:B------:R-:W0:Y:S01]  /*5dd0*/  @!P5 LDC.64 R14, c[0x0][0x248] ;  /* 0x00009200ff0edb82 */ /* 0x000e220000000a00 */
[----:B---3--:R-:W-:-:S04]  /*5de0*/  @!P5 IMAD R153, R153, R155, RZ ;  /* 0x0000009b9999d224 */ /* 0x008fc800078e02ff */
[----:B------:R-:W-:-:S04]  /*5df0*/  @!P5 IMAD R153, R153, 0x90, RZ ;  /* 0x000000909999d824 */ /* 0x000fc800078e02ff */
[----:B------:R-:W-:Y:S02]  /*5e00*/  @!P5 IMAD R153, R153, R13, R164 ;  /* 0x0000000d9999d224 */ /* 0x000fe400078e02a4 */
[----:B------:R-:W4:Y:S03]  /*5e10*/  @!P4 LDC R164, c[0x0][0x288] ;  /* 0x0000a200ffa4cb82 */ /* 0x000f260000000800 */
[----:B------:R-:W-:-:S04]  /*5e20*/  @!P5 IADD3 R155, P3, R6, R153, RZ ;  /* 0x00000099069bd210 */ /* 0x000fc80007f7e0ff */
[----:B------:R-:W-:Y:S02]  /*5e30*/  @!P5 LEA.HI.X.SX32 R162, R153, R8, 0x1, P3 ;  /* 0x0000000899a2d211 */ /* 0x000fe400018f0eff */
[----:B0-----:R-:W-:-:S04]  /*5e40*/  @!P5 LEA R14, P3, R155, R14, 0x2 ;  /* 0x0000000e9b0ed211 */ /* 0x001fc800078610ff */
[----:B------:R-:W-:Y:S01]  /*5e50*/  @!P5 LEA.HI.X R15, R155, R15, R162, 0x2, P3 ;  /* 0x0000000f9b0fd211 */ /* 0x000fe200018f14a2 */
[----:B------:R-:W-:-:S04]  /*5e60*/  IMAD.IADD R162, R12, 0x1, R13 ;  /* 0x000000010ca27824 */ /* 0x000fc800078e020d */
[----:B------:R-:W-:Y:S01]  /*5e70*/  IMAD.SHL.U32 R12, R162, 0x4, RZ ;  /* 0x00000004a20c7824 */ /* 0x000fe200078e00ff */
[----:B------:R0:W2:Y:S04]  /*5e80*/  @!P5 LDG.E R81, desc[UR36][R14.64] ;  /* 0x000000240e51d981 */ /* 0x0000a8000c1e1900 */
[-C--:B------:R-:W-:Y:S01]  /*5e90*/  ISETP.GE.OR P3, PT, R12, R87.reuse, P0 ;  /* 0x000000570c00720c */ /* 0x080fe20000766670 */
[----:B------:R-:W-:Y:S01]  /*5ea0*/  IMAD.IADD R162, R162, 0x1, R13 ;  /* 0x00000001a2a27824 */ /* 0x000fe200078e020d */
[----:B0-----:R-:W0:Y:S11]  /*5eb0*/  @!P4 LDC.64 R14, c[0x0][0x248] ;  /* 0x00009200ff0ecb82 */ /* 0x001e360000000a00 */
[----:B------:R-:W3:Y:S01]  /*5ec0*/  @!P3 LDG.E R155, desc[UR36][R156.64] ;  /* 0x000000249c9bb981 */ /* 0x000ee2000c1e1900 */
[----:B------:R-:W-:Y:S01]  /*5ed0*/  IMAD.SHL.U32 R162, R162, 0x4, RZ ;  /* 0x00000004a2a27824 */ /* 0x000fe200078e00ff */
[----:B------:R-:W3:Y:S04]  /*5ee0*/  @!P3 LDC R163, c[0x0][0x288] ;  /* 0x0000a200ffa3bb82 */ /* 0x000ee80000000800 */
[----:B------:R-:W-:-:S13]  /*5ef0*/  ISETP.GE.OR P0, PT, R162, R87, P0 ;  /* 0x00000057a200720c */ /* 0x000fda0000706670 */
[----:B------:R-:W2:Y:S01]  /*5f00*/  @!P0 LDG.E R153, desc[UR36][R156.64] ;  /* 0x000000249c998981 */ /* 0x000ea2000c1e1900 */
[----:B----4-:R-:W-:Y:S01]  /*5f10*/  @!P4 IMAD R161, R161, R164, RZ ;  /* 0x000000a4a1a1c224 */ /* 0x010fe200078e02ff */
[----:B------:R-:W-:-:S03]  /*5f20*/  FSEL R84, R84, RZ, P2 ;  /* 0x000000ff54547208 */ /* 0x000fc60001000000 */
[----:B------:R-:W-:-:S03]  /*5f30*/  @!P4 IMAD R161, R161, 0x90, RZ ;  /* 0x00000090a1a1c824 */ /* 0x000fc600078e02ff */
[----:B------:R1:W4:Y:S01]  /*5f40*/  @!P1 LDG.E R84, desc[UR36][R158.64] ;  /* 0x000000249e549981 */ /* 0x000322000c1e1900 */
[----:B------:R-:W-:Y:S01]  /*5f50*/  @!P4 IMAD R161, R161, R13, R160 ;  /* 0x0000000da1a1c224 */ /* 0x000fe200078e02a0 */
[----:B-1----:R-:W2:Y:S01]  /*5f60*/  @!P0 LDC R158, c[0x0][0x288] ;  /* 0x0000a200ff9e8b82 */ /* 0x002ea20000000800 */
[----:B------:R-:W-:Y:S02]  /*5f70*/  FSEL R85, R85, RZ, P2 ;  /* 0x000000ff55557208 */ /* 0x000fe40001000000 */
[----:B------:R-:W-:Y:S02]  /*5f80*/  FSEL R82, R82, RZ, P2 ;  /* 0x000000ff52527208 */ /* 0x000fe40001000000 */
[----:B------:R-:W-:Y:S01]  /*5f90*/  FSEL R83, R83, RZ, P2 ;  /* 0x000000ff53537208 */ /* 0x000fe20001000000 */
[----:B---3--:R-:W-:Y:S01]  /*5fa0*/  @!P3 IMAD R163, R155, R163, RZ ;  /* 0x000000a39ba3b224 */ /* 0x008fe200078e02ff */
[----:B------:R-:W-:-:S04]  /*5fb0*/  @!P4 IADD3 R155, P1, R6, R161, RZ ;  /* 0x000000a1069bc210 */ /* 0x000fc80007f3e0ff */
[----:B------:R-:W-:Y:S02]  /*5fc0*/  @!P4 LEA.HI.X.SX32 R156, R161, R8, 0x1, P1 ;  /* 0x00000008a19cc211 */ /* 0x000fe400008f0eff */
[----:B0-----:R-:W-:-:S04]  /*5fd0*/  @!P4 LEA R160, P1, R155, R14, 0x2 ;  /* 0x0000000e9ba0c211 */ /* 0x001fc800078210ff */
[----:B------:R-:W-:Y:S02]  /*5fe0*/  @!P4 LEA.HI.X R161, R155, R15, R156, 0x2, P1 ;  /* 0x0000000f9ba1c211 */ /* 0x000fe400008f149c */
[----:B------:R-:W0:Y:S01]  /*5ff0*/  @!P3 LDC.64 R14, c[0x0][0x248] ;  /* 0x00009200ff0ebb82 */ /* 0x000e220000000a00 */
[----:B------:R-:W-:Y:S02]  /*6000*/  @!P3 IMAD R155, R163, 0x90, RZ ;  /* 0x00000090a39bb824 */ /* 0x000fe400078e02ff */
[----:B------:R-:W3:Y:S02]  /*6010*/  @!P4 LDG.E R85, desc[UR36][R160.64] ;  /* 0x00000024a055c981 */ /* 0x000ee4000c1e1900 */
[----:B------:R-:W-:-:S05]  /*6020*/  @!P3 IMAD R155, R155, R13, R12 ;  /* 0x0000000d9b9bb224 */ /* 0x000fca00078e020c */
[----:B------:R-:W-:-:S04]  /*6030*/  @!P3 IADD3 R12, P1, R6, R155, RZ ;  /* 0x0000009b060cb210 */ /* 0x000fc80007f3e0ff */
[----:B------:R-:W-:Y:S02]  /*6040*/  @!P3 LEA.HI.X.SX32 R155, R155, R8, 0x1, P1 ;  /* 0x000000089b9bb211 */ /* 0x000fe400008f0eff */
[----:B0-----:R-:W-:-:S04]  /*6050*/  @!P3 LEA R156, P1, R12, R14, 0x2 ;  /* 0x0000000e0c9cb211 */ /* 0x001fc800078210ff */
[----:B------:R-:W-:Y:S02]  /*6060*/  @!P3 LEA.HI.X R157, R12, R15, R155, 0x2, P1 ;  /* 0x0000000f0c9db211 */ /* 0x000fe400008f149b */
[----:B------:R-:W-:Y:S01]  /*6070*/  ISETP.NE.U32.AND P1, PT, RZ, UR6, PT ;  /* 0x00000006ff007c0c */ /* 0x000fe2000bf25070 */
[----:B------:R-:W0:Y:S01]  /*6080*/  @!P0 LDC.64 R14, c[0x0][0x248] ;  /* 0x00009200ff0e8b82 */ /* 0x000e220000000a00 */
[----:B--2---:R-:W-:Y:S01]  /*6090*/  @!P0 IMAD R153, R153, R158, RZ ;  /* 0x0000009e99998224 */ /* 0x004fe200078e02ff */
[----:B------:R1:W2:Y:S01]  /*60a0*/  @!P3 LDG.E R82, desc[UR36][R156.64] ;  /* 0x000000249c52b981 */ /* 0x0002a2000c1e1900 */
[----:B------:R-:W-:Y:S02]  /*60b0*/  ISETP.NE.AND.EX P1, PT, RZ, UR7, PT, P1 ;  /* 0x00000007ff007c0c */ /* 0x000fe4000bf25310 */
[----:B------:R-:W-:-:S04]  /*60c0*/  @!P0 IMAD R153, R153, 0x90, RZ ;  /* 0x0000009099998824 */ /* 0x000fc800078e02ff */
[----:B------:R-:W-:-:S07]  /*60d0*/  @!P0 IMAD R153, R153, R13, R162 ;  /* 0x0000000d99998224 */ /* 0x000fce00078e02a2 */
[--C-:B------:R-:W-:Y:S02]  /*60e0*/  @P1 SHF.R.S32.HI R158, RZ, 0x1f, R11.reuse ;  /* 0x0000001fff9e1819 */ /* 0x100fe4000001140b */
[----:B------:R-:W-:Y:S02]  /*60f0*/  @P1 IADD3 R12, P4, P5, R154, UR6, R11 ;  /* 0x000000069a0c1c10 */ /* 0x000fe4000fd9e00b */
[----:B------:R-:W-:-:S04]  /*6100*/  @P1 SHF.R.S32.HI R11, RZ, 0x1f, R154 ;  /* 0x0000001fff0b1819 */ /* 0x000fc8000001149a */
[----:B------:R-:W-:Y:S02]  /*6110*/  @P1 IADD3.X R13, R11, UR7, R158, P4, P5 ;  /* 0x000000070b0d1c10 */ /* 0x000fe4000a7ea49e */
[----:B------:R-:W-:-:S03]  /*6120*/  @!P0 IADD3 R11, P3, R6, R153, RZ ;  /* 0x00000099060b8210 */ /* 0x000fc60007f7e0ff */
[----:B------:R-:W3:Y:S01]  /*6130*/  @P1 LDG.E.U8 R12, desc[UR36][R12.64] ;  /* 0x000000240c0c1981 */ /* 0x000ee2000c1e1100 */
[----:B------:R-:W-:Y:S02]  /*6140*/  @!P0 LEA.HI.X.SX32 R158, R153, R8, 0x1, P3 ;  /* 0x00000008999e8211 */ /* 0x000fe400018f0eff */
[----:B0-----:R-:W-:-:S04]  /*6150*/  @!P0 LEA R14, P3, R11, R14, 0x2 ;  /* 0x0000000e0b0e8211 */ /* 0x001fc800078610ff */
[----:B------:R-:W-:-:S05]  /*6160*/  @!P0 LEA.HI.X R15, R11, R15, R158, 0x2, P3 ;  /* 0x0000000f0b0f8211 */ /* 0x000fca00018f149e */
[----:B------:R0:W2:Y:S01]  /*6170*/  @!P0 LDG.E R83, desc[UR36][R14.64] ;  /* 0x000000240e538981 */ /* 0x0000a2000c1e1900 */
[----:B------:R-:W-:-:S04]  /*6180*/  FMUL.FTZ R11, R150, R9 ;  /* 0x00000009960b7220 */ /* 0x000fc80000410000 */
[----:B------:R-:W-:-:S04]  /*6190*/  FFMA.FTZ R158, R152, R81, R11 ;  /* 0x00000051989e7223 */ /* 0x000fc8000001000b */
[----:B------:R-:W-:-:S04]  /*61a0*/  FFMA.FTZ R158, R149, R10, R158 ;  /* 0x0000000a959e7223 */ /* 0x000fc8000001009e */
[----:B------:R-:W-:-:S04]  /*61b0*/  FFMA.FTZ R11, R147, R20, R158 ;  /* 0x00000014930b7223 */ /* 0x000fc8000001009e */
[----:B------:R-:W-:-:S04]  /*61c0*/  FFMA.FTZ R11, R148, R21, R11 ;  /* 0x00000015940b7223 */ /* 0x000fc8000001000b */
[----:B------:R-:W-:-:S04]  /*61d0*/  FFMA.FTZ R11, R146, R25, R11 ;  /* 0x00000019920b7223 */ /* 0x000fc8000001000b */
[----:B------:R-:W-:-:S04]  /*61e0*/  FFMA.FTZ R11, R144, R27, R11 ;  /* 0x0000001b900b7223 */ /* 0x000fc8000001000b */
[----:B-1----:R-:W-:-:S04]  /*61f0*/  FFMA.FTZ R156, R142, R29, R11 ;  /* 0x0000001d8e9c7223 */ /* 0x002fc8000001000b */
[----:B------:R-:W-:-:S04]  /*6200*/  FFMA.FTZ R11, R145, R30, R156 ;  /* 0x0000001e910b7223 */ /* 0x000fc8000001009c */
[----:B------:R-:W-:-:S04]  /*6210*/  FFMA.FTZ R156, R140, R31, R11 ;  /* 0x0000001f8c9c7223 */ /* 0x000fc8000001000b */
[----:B------:R-:W-:-:S04]  /*6220*/  FFMA.FTZ R11, R143, R32, R156 ;  /* 0x000000208f0b7223 */ /* 0x000fc8000001009c */
[----:B0-----:R-:W-:-:S04]  /*6230*/  FFMA.FTZ R14, R138, R33, R11 ;  /* 0x000000218a0e7223 */ /* 0x001fc8000001000b */
        /* <DEDUP_REMOVED lines=48> */
[----:B----4-:R-:W-:Y:S01]  /*6540*/  FFMA.FTZ R11, R91, R84, R14 ;  /* 0x000000545b0b7223 */ /* 0x010fe2000001000e */
[----:B------:R-:W-:Y:S01]  /*6550*/  UMOV UR5, 0xffffffff ;  /* 0xffffffff00057882 */ /* 0x000fe20000000000 */
[----:B---3--:R-:W-:Y:S02]  /*6560*/  ISETP.NE.AND P0, PT, R12, RZ, P1 ;  /* 0x000000ff0c00720c */ /* 0x008fe40000f05270 */
[----:B------:R-:W-:-:S04]  /*6570*/  FFMA.FTZ R12, R90, R85, R11 ;  /* 0x000000555a0c7223 */ /* 0x000fc8000001000b */
[----:B--2---:R-:W-:Y:S01]  /*6580*/  FFMA.FTZ R13, R89, R82, R12 ;  /* 0x00000052590d7223 */ /* 0x004fe2000001000c */
[----:B------:R-:W-:-:S03]  /*6590*/  LOP3.LUT P1, RZ, R18, 0x3, RZ, 0xc0, !PT ;  /* 0x0000000312ff7812 */ /* 0x000fc6000782c0ff */
[----:B------:R-:W-:Y:S01]  /*65a0*/  FFMA.FTZ R13, R88, R83, R13 ;  /* 0x00000053580d7223 */ /* 0x000fe2000001000d */
[----:B------:R-:W-:Y:S09]  /*65b0*/  BRA.DIV UR5, `(.L_x_3844) ;  /* 0x0000002a05f07947 */ /* 0x000ff2000b800000 */
[----:B------:R-:W0:Y:S02]  /*65c0*/  SHFL.BFLY PT, R14, R13, 0x2, 0x1f ;  /* 0x0c401f000d0e7f89 */ /* 0x000e2400000e0000 */
[----:B0-----:R-:W-:-:S05]  /*65d0*/  FADD.FTZ R13, R13, R14 ;  /* 0x0000000e0d0d7221 */ /* 0x001fca0000010000 */
[----:B------:R0:W1:Y:S02]  /*65e0*/  SHFL.BFLY PT, R14, R13, 0x1, 0x1f ;  /* 0x0c201f000d0e7f89 */ /* 0x00006400000e0000 */
.L_x_3887:
        /* <DEDUP_REMOVED lines=16> */
[----:B------:R-:W2:Y:S01]  /*66f0*/  @P2 LDG.E R12, desc[UR36][R12.64] ;  /* 0x000000240c0c2981 */ /* 0x000ea2000c1e1900 */
[----:B-1----:R-:W-:-:S06]  /*6700*/  @P1 IMAD.WIDE R14, R19, 0x4, R14 ;  /* 0x00000004130e1825 */ /* 0x002fcc00078e020e */
[----:B------:R-:W3:Y:S01]  /*6710*/  @P1 LDG.E R14, desc[UR36][R14.64] ;  /* 0x000000240e0e1981 */ /* 0x000ee2000c1e1900 */
[----:B------:R-:W-:-:S04]  /*6720*/  @P1 ISETP.GE.AND P3, PT, R154, R7, PT ;  /* 0x000000079a00120c */ /* 0x000fc80003f66270 */
[----:B-----5:R-:W-:-:S04]  /*6730*/  @P1 SEL R153, R28, RZ, !P3 ;  /* 0x000000ff1c991207 */ /* 0x020fc80005800000 */
[----:B------:R-:W-:-:S04]  /*6740*/  @P1 IADD3 R153, R153, R154, -R17 ;  /* 0x0000009a99991210 */ /* 0x000fc80007ffe811 */
[----:B------:R-:W-:Y:S01]  /*6750*/  @P1 I2FP.F32.S32 R156, R153 ;  /* 0x00000099009c1245 */ /* 0x000fe20000201400 */
[----:B------:R-:W-:Y:S02]  /*6760*/  IMAD.IADD R153, R154, 0x1, -R26 ;  /* 0x000000019a997824 */ /* 0x000fe400078e0a1a */
[----:B--2---:R-:W-:-:S03]  /*6770*/  @P2 FADD.FTZ R11, R11, R12 ;  /* 0x0000000c0b0b2221 */ /* 0x004fc60000010000 */
[----:B------:R-:W-:Y:S01]  /*6780*/  LEA R12, R153, UR4, 0x2 ;  /* 0x00000004990c7c11 */ /* 0x000fe2000f8e10ff */
[----:B---3--:R-:W-:-:S05]  /*6790*/  @P1 FFMA.FTZ R11, R156, R14, R11 ;  /* 0x0000000e9c0b1223 */ /* 0x008fca000001000b */
[----:B------:R1:W-:Y:S01]  /*67a0*/  STS [R12], R11 ;  /* 0x0000000b0c007388 */ /* 0x0003e20000000800 */
[----:B------:R-:W-:-:S07]  /*67b0*/  @!P0 FMNMX.FTZ R151, R151, R11, !PT ;  /* 0x0000000b97978209 */ /* 0x000fce0007810000 */
.L_x_3846:
[----:B------:R-:W-:Y:S05]  /*67c0*/  BSYNC B1 ;  /* 0x0000000000017941 */ /* 0x000fea0003800000 */
.L_x_3845:
[----:B------:R-:W-:-:S05]  /*67d0*/  VIADD R154, R154, 0x10 ;  /* 0x000000109a9a7836 */ /* 0x000fca0000000000 */
[----:B------:R-:W-:-:S13]  /*67e0*/  ISETP.GE.AND P0, PT, R154, R0, PT ;  /* 0x000000009a00720c */ /* 0x000fda0003f06270 */
[----:B------:R-:W-:Y:S05]  /*67f0*/  @!P0 BRA `(.L_x_3847) ;  /* 0xffffffb800f08947 */ /* 0x000fea000383ffff */
.L_x_3843:
[----:B------:R-:W-:Y:S05]  /*6800*/  BSYNC B0 ;  /* 0x0000000000007941 */ /* 0x000fea0003800000 */
.L_x_3842:
[----:B------:R-:W-:Y:S01]  /*6810*/  UMOV UR5, 0xffffffff ;  /* 0xffffffff00057882 */ /* 0x000fe20000000000 */
[----:B------:R-:W-:Y:S02]  /*6820*/  SHF.R.S32.HI R3, RZ, 0x1f, R18 ;  /* 0x0000001fff037819 */ /* 0x000fe40000011412 */
[----:B------:R-:W-:Y:S05]  /*6830*/  BRA.DIV UR5, `(.L_x_3848) ;  /* 0x0000002a05907947 */ /* 0x000fea000b800000 */
[----:B------:R-:W0:Y:S02]  /*6840*/  SHFL.BFLY PT, R14, R151, 0x10, 0x1f ;  /* 0x0e001f00970e7f89 */ /* 0x000e2400000e0000 */
[----:B0-----:R-:W-:-:S05]  /*6850*/  FMNMX.FTZ R13, R14, R151, !PT ;  /* 0x000000970e0d7209 */ /* 0x001fca0007810000 */
[----:B------:R-:W0:Y:S02]  /*6860*/  SHFL.BFLY PT, R14, R13, 0x8, 0x1f ;  /* 0x0d001f000d0e7f89 */ /* 0x000e2400000e0000 */
[----:B0-----:R-:W-:-:S05]  /*6870*/  FMNMX.FTZ R0, R13, R14, !PT ;  /* 0x0000000e0d007209 */ /* 0x001fca0007810000 */
[----:B------:R0:W4:Y:S02]  /*6880*/  SHFL.BFLY PT, R14, R0, 0x4, 0x1f ;  /* 0x0c801f00000e7f89 */ /* 0x00012400000e0000 */
.L_x_3892:
[----:B------:R-:W-:Y:S01]  /*6890*/  LEA.HI R3, R3, R18, RZ, 0x5 ;  /* 0x0000001203037211 */ /* 0x000fe200078f28ff */
[----:B------:R-:W-:Y:S05]  /*68a0*/  WARPSYNC.ALL ;  /* 0x0000000000007948 */ /* 0x000fea0003800000 */
[----:B------:R-:W-:Y:S02]  /*68b0*/  LOP3.LUT R5, R3, 0xffffffe0, RZ, 0xc0, !PT ;  /* 0xffffffe003057812 */ /* 0x000fe400078ec0ff */
[----:B----4-:R-:W-:Y:S02]  /*68c0*/  FMNMX.FTZ R14, R0, R14, !PT ;  /* 0x0000000e000e7209 */ /* 0x010fe40007810000 */
[----:B------:R-:W-:-:S04]  /*68d0*/  IADD3 R5, -R5, R18, RZ ;  /* 0x0000001205057210 */ /* 0x000fc80007ffe1ff */
[----:B------:R-:W-:-:S13]  /*68e0*/  ISETP.NE.AND P0, PT, R5, RZ, PT ;  /* 0x000000ff0500720c */ /* 0x000fda0003f05270 */
[----:B------:R-:W4:Y:S01]  /*68f0*/  @!P0 S2R R7, SR_CgaCtaId ;  /* 0x0000000000078919 */ /* 0x000f220000008800 */
[----:B------:R-:W-:Y:S02]  /*6900*/  @!P0 MOV R6, 0x400 ;  /* 0x0000040000068802 */ /* 0x000fe40000000f00 */
[----:B------:R-:W-:Y:S02]  /*6910*/  @!P0 SHF.R.S32.HI R3, RZ, 0x5, R3 ;  /* 0x00000005ff038819 */ /* 0x000fe40000011403 */
[----:B----4-:R-:W-:-:S05]  /*6920*/  @!P0 LEA R6, R7, R6, 0x18 ;  /* 0x0000000607068211 */ /* 0x010fca00078ec0ff */
[----:B------:R-:W-:-:S05]  /*6930*/  @!P0 IMAD R3, R3, 0x4, R6 ;  /* 0x0000000403038824 */ /* 0x000fca00078e0206 */
[----:B------:R4:W-:Y:S01]  /*6940*/  @!P0 STS [R3], R14 ;  /* 0x0000000e03008388 */ /* 0x0009e20000000800 */
[----:B------:R-:W-:Y:S01]  /*6950*/  BAR.SYNC.DEFER_BLOCKING 0x0 ;  /* 0x0000000000007b1d */ /* 0x000fe20000010000 */
[----:B------:R-:W-:Y:S01]  /*6960*/  ISETP.GT.AND P0, PT, R5, 0x1, PT ;  /* 0x000000010500780c */ /* 0x000fe20003f04270 */
[----:B-1----:R-:W-:Y:S02]  /*6970*/  IMAD.IADD R11, R26, 0x1, R18 ;  /* 0x000000011a0b7824 */ /* 0x002fe400078e0212 */
[----:B---3--:R-:W-:Y:S02]  /*6980*/  IMAD.MOV.U32 R8, RZ, RZ, RZ ;  /* 0x000000ffff087224 */ /* 0x008fe400078e00ff */
[----:B------:R-:W-:Y:S01]  /*6990*/  ULDC UR5, c[0x0][0x284] ;  /* 0x0000a10000057ab9 */ /* 0x000fe20000000800 */
[----:B------:R-:W-:Y:S01]  /*69a0*/  ISETP.GT.AND P1, PT, R11, R17, PT ;  /* 0x000000110b00720c */ /* 0x000fe20003f24270 */
[----:B------:R-:W-:Y:S01]  /*69b0*/  ULDC.64 UR8, c[0x0][0x2b0] ;  /* 0x0000ac0000087ab9 */ /* 0x000fe20000000a00 */
[----:B------:R-:W-:Y:S05]  /*69c0*/  BSSY B0, `(.L_x_3849) ;  /* 0x0000027000007945 */ /* 0x000fea0003800000 */
[----:B----4-:R-:W1:Y:S01]  /*69d0*/  @!P0 S2R R3, SR_CgaCtaId ;  /* 0x0000000000038919 */ /* 0x010e620000008800 */
        /* <DEDUP_REMOVED lines=9> */
[----:B------:R-:W-:Y:S01]  /*6a70*/  ULDC.64 UR6, c[0x0][0x2b0] ;  /* 0x0000ac0000067ab9 */ /* 0x000fe20000000a00 */
[----:B------:R-:W-:Y:S01]  /*6a80*/  IMAD.MOV.U32 R8, RZ, RZ, RZ ;  /* 0x000000ffff087224 */ /* 0x000fe200078e00ff */
[----:B------:R-:W-:Y:S01]  /*6a90*/  ISETP.NE.U32.AND P0, PT, RZ, UR6, PT ;  /* 0x00000006ff007c0c */ /* 0x000fe2000bf05070 */
[----:B------:R-:W-:-:S03]  /*6aa0*/  IMAD.MOV.U32 R0, RZ, RZ, R11 ;  /* 0x000000ffff007224 */ /* 0x000fc600078e000b */
[----:B------:R-:W-:-:S13]  /*6ab0*/  ISETP.NE.AND.EX P0, PT, RZ, UR7, PT, P0 ;  /* 0x00000007ff007c0c */ /* 0x000fda000bf05300 */
.L_x_3854:
[----:B0-----:R-:W-:Y:S01]  /*6ac0*/  IMAD.IADD R3, R0, 0x1, -R26 ;  /* 0x0000000100037824 */ /* 0x001fe200078e0a1a */
[----:B------:R-:W-:Y:S04]  /*6ad0*/  BSSY B1, `(.L_x_3851) ;  /* 0x0000010000017945 */ /* 0x000fe80003800000 */
[----:B------:R-:W-:Y:S01]  /*6ae0*/  LEA R12, R3, UR4, 0x2 ;  /* 0x00000004030c7c11 */ /* 0x000fe2000f8e10ff */
[----:B------:R-:W-:Y:S06]  /*6af0*/  @!P0 BRA `(.L_x_3852) ;  /* 0x0000000000248947 */ /* 0x000fec0003800000 */
[----:B------:R-:W-:Y:S01]  /*6b00*/  IMAD R7, R2, UR5, RZ ;  /* 0x0000000502077c24 */ /* 0x000fe2000f8e02ff */
[----:B------:R-:W-:-:S04]  /*6b10*/  SHF.R.S32.HI R3, RZ, 0x1f, R0 ;  /* 0x0000001fff037819 */ /* 0x000fc80000011400 */
[--C-:B------:R-:W-:Y:S02]  /*6b20*/  SHF.R.S32.HI R14, RZ, 0x1f, R7.reuse ;  /* 0x0000001fff0e7819 */ /* 0x100fe40000011407 */
[----:B------:R-:W-:-:S04]  /*6b30*/  IADD3 R6, P2, P3, R0, UR8, R7 ;  /* 0x0000000800067c10 */ /* 0x000fc8000fb5e007 */
[----:B------:R-:W-:-:S05]  /*6b40*/  IADD3.X R7, R3, UR9, R14, P2, P3 ;  /* 0x0000000903077c10 */ /* 0x000fca00097e640e */
[----:B------:R-:W3:Y:S02]  /*6b50*/  LDG.E.U8 R6, desc[UR36][R6.64] ;  /* 0x0000002406067981 */ /* 0x000ee4000c1e1100 */
[----:B---3--:R-:W-:-:S13]  /*6b60*/  ISETP.NE.AND P2, PT, R6, RZ, PT ;  /* 0x000000ff0600720c */ /* 0x008fda0003f45270 */
[----:B------:R-:W-:Y:S01]  /*6b70*/  @P2 MOV R3, RZ ;  /* 0x000000ff00032202 */ /* 0x000fe20000000f00 */
[----:B------:R-:W-:Y:S06]  /*6b80*/  @P2 BRA `(.L_x_3853) ;  /* 0x0000000000102947 */ /* 0x000fec0003800000 */
.L_x_3852:
[----:B------:R-:W1:Y:S02]  /*6b90*/  LDS R3, [R12] ;  /* 0x000000000c037984 */ /* 0x000e640000000800 */
[----:B-1----:R-:W-:-:S04]  /*6ba0*/  FADD.FTZ R3, -R10, R3 ;  /* 0x000000030a037221 */ /* 0x002fc80000010100 */
[----:B------:R-:W-:-:S06]  /*6bb0*/  FMUL.FTZ R3, R3, 1.4426950216293334961 ;  /* 0x3fb8aa3b03037820 */ /* 0x000fcc0000410000 */
[----:B------:R-:W0:Y:S02]  /*6bc0*/  MUFU.EX2 R3, R3 ;  /* 0x0000000300037308 */ /* 0x000e240000000800 */
.L_x_3853:
[----:B------:R-:W-:Y:S05]  /*6bd0*/  BSYNC B1 ;  /* 0x0000000000017941 */ /* 0x000fea0003800000 */
.L_x_3851:
[----:B0-----:R3:W-:Y:S01]  /*6be0*/  STS [R12], R3 ;  /* 0x000000030c007388 */ /* 0x0017e20000000800 */
[----:B------:R-:W-:Y:S02]  /*6bf0*/  VIADD R0, R0, 0x40 ;  /* 0x0000004000007836 */ /* 0x000fe40000000000 */
[----:B------:R-:W-:-:S03]  /*6c00*/  FADD.FTZ R8, R3, R8 ;  /* 0x0000000803087221 */ /* 0x000fc60000010000 */
[----:B------:R-:W-:-:S13]  /*6c10*/  ISETP.GT.AND P2, PT, R0, R17, PT ;  /* 0x000000110000720c */ /* 0x000fda0003f44270 */
[----:B---3--:R-:W-:Y:S05]  /*6c20*/  @!P2 BRA `(.L_x_3854) ;  /* 0xfffffffc00a4a947 */ /* 0x008fea000383ffff */
.L_x_3850:
[----:B------:R-:W-:Y:S05]  /*6c30*/  BSYNC B0 ;  /* 0x0000000000007941 */ /* 0x000fea0003800000 */
.L_x_3849:
[----:B0-----:R-:W0:Y:S01]  /*6c40*/  SHFL.BFLY PT, R3, R8, 0x10, 0x1f ;  /* 0x0e001f0008037f89 */ /* 0x001e2200000e0000 */
[C---:B------:R-:W-:Y:S01]  /*6c50*/  LOP3.LUT P0, RZ, R18.reuse, 0x1f, RZ, 0xc0, !PT ;  /* 0x0000001f12ff7812 */ /* 0x040fe2000780c0ff */
[----:B------:R-:W-:Y:S01]  /*6c60*/  ULDC.U8 UR5, c[0x0][0x31c] ;  /* 0x0000c70000057ab9 */ /* 0x000fe20000000000 */
[----:B------:R-:W-:-:S04]  /*6c70*/  LOP3.LUT R7, R18, 0x1f, RZ, 0xc0, !PT ;  /* 0x0000001f12077812 */ /* 0x000fc800078ec0ff */
[----:B------:R-:W-:-:S07]  /*6c80*/  ISETP.GT.U32.AND P2, PT, R7, 0x1, PT ;  /* 0x000000010700780c */ /* 0x000fce0003f44070 */
[----:B-1----:R-:W1:Y:S01]  /*6c90*/  @!P0 S2R R10, SR_CgaCtaId ;  /* 0x00000000000a8919 */ /* 0x002e620000008800 */
[----:B------:R-:W-:-:S05]  /*6ca0*/  @!P0 MOV R7, 0x400 ;  /* 0x0000040000078802 */ /* 0x000fca0000000f00 */
[----:B------:R-:W3:Y:S01]  /*6cb0*/  @!P2 S2R R9, SR_CgaCtaId ;  /* 0x000000000009a919 */ /* 0x000ee20000008800 */
[----:B0-----:R-:W-:Y:S01]  /*6cc0*/  FADD.FTZ R3, R3, R8 ;  /* 0x0000000803037221 */ /* 0x001fe20000010000 */
[----:B------:R-:W-:-:S04]  /*6cd0*/  @!P2 MOV R8, 0x400 ;  /* 0x000004000008a802 */ /* 0x000fc80000000f00 */
[----:B------:R-:W0:Y:S01]  /*6ce0*/  SHFL.BFLY PT, R0, R3, 0x8, 0x1f ;  /* 0x0d001f0003007f89 */ /* 0x000e2200000e0000 */
[----:B-1----:R-:W-:Y:S01]  /*6cf0*/  @!P0 LEA R10, R10, R7, 0x18 ;  /* 0x000000070a0a8211 */ /* 0x002fe200078ec0ff */
[----:B------:R-:W-:Y:S01]  /*6d00*/  @!P2 IMAD.SHL.U32 R7, R18, 0x4, RZ ;  /* 0x000000041207a824 */ /* 0x000fe200078e00ff */
[----:B---3--:R-:W-:Y:S01]  /*6d10*/  @!P2 LEA R9, R9, R8, 0x18 ;  /* 0x000000080909a211 */ /* 0x008fe200078ec0ff */
        /* <DEDUP_REMOVED lines=19> */
[----:B------:R-:W0:Y:S01]  /*6e50*/  SHFL.IDX PT, R5, R5, RZ, 0x1f ;  /* 0x00001fff05057589 */ /* 0x000e2200000e0000 */
[----:B------:R-:W-:Y:S05]  /*6e60*/  @!P0 BRA `(.L_x_3855) ;  /* 0x0000000000188947 */ /* 0x000fea0003800000 */
[----:B------:R-:W1:Y:S08]  /*6e70*/  LDC R3, c[0x0][0x318] ;  /* 0x0000c600ff037b82 */ /* 0x000e700000000800 */
[----:B------:R-:W1:Y:S08]  /*6e80*/  LDC R0, c[0x0][0x29c] ;  /* 0x0000a700ff007b82 */ /* 0x000e700000000800 */
[----:B------:R-:W3:Y:S01]  /*6e90*/  LDC R7, c[0x0][0x284] ;  /* 0x0000a100ff077b82 */ /* 0x000ee20000000800 */
[----:B-1----:R-:W-:-:S04]  /*6ea0*/  IMAD R0, R22, R3, R0 ;  /* 0x0000000316007224 */ /* 0x002fc800078e0200 */
[----:B---3--:R-:W-:-:S05]  /*6eb0*/  IMAD R6, R0, R7, RZ ;  /* 0x0000000700067224 */ /* 0x008fca00078e02ff */
[----:B------:R-:W-:-:S07]  /*6ec0*/  SHF.R.S32.HI R7, RZ, 0x1f, R6 ;  /* 0x0000001fff077819 */ /* 0x000fce0000011406 */
.L_x_3855:
[----:B------:R-:W-:Y:S01]  /*6ed0*/  ULDC.64 UR6, c[0x0][0x310] ;  /* 0x0000c40000067ab9 */ /* 0x000fe20000000a00 */
[----:B------:R-:W-:Y:S04]  /*6ee0*/  BSSY B0, `(.L_x_3856) ;  /* 0x0000012000007945 */ /* 0x000fe80003800000 */
[----:B------:R-:W-:Y:S05]  /*6ef0*/  @P1 BRA `(.L_x_3857) ;  /* 0x0000000000401947 */ /* 0x000fea0003800000 */
[----:B0-----:R-:W-:-:S04]  /*6f00*/  FADD.FTZ R0, R5, 9.9999999747524270788e-07 ;  /* 0x358637bd05007421 */ /* 0x001fc80000010000 */
[----:B------:R0:W1:Y:S03]  /*6f10*/  MUFU.RCP R5, R0 ;  /* 0x0000000000057308 */ /* 0x0000660000001000 */
.L_x_3859:
[----:B0-----:R-:W-:-:S05]  /*6f20*/  IMAD.IADD R0, R11, 0x1, -R26 ;  /* 0x000000010b007824 */ /* 0x001fca00078e0a1a */
[----:B------:R-:W-:-:S05]  /*6f30*/  LEA R3, R0, UR4, 0x2 ;  /* 0x0000000400037c11 */ /* 0x000fca000f8e10ff */
[----:B-1----:R-:W1:Y:S02]  /*6f40*/  LDS R0, [R3] ;  /* 0x0000000003007984 */ /* 0x002e640000000800 */
[----:B-1----:R-:W-:-:S05]  /*6f50*/  FMUL.FTZ R10, R0, R5 ;  /* 0x00000005000a7220 */ /* 0x002fca0000410000 */
[----:B------:R0:W-:Y:S01]  /*6f60*/  STS [R3], R10 ;  /* 0x0000000a03007388 */ /* 0x0001e20000000800 */
[----:B------:R-:W-:Y:S05]  /*6f70*/  @!P0 BRA `(.L_x_3858) ;  /* 0x0000000000148947 */ /* 0x000fea0003800000 */
[----:B------:R-:W-:-:S04]  /*6f80*/  IADD3 R0, P1, R11, R6, RZ ;  /* 0x000000060b007210 */ /* 0x000fc80007f3e0ff */
[----:B0-----:R-:W-:Y:S02]  /*6f90*/  LEA.HI.X.SX32 R3, R11, R7, 0x1, P1 ;  /* 0x000000070b037211 */ /* 0x001fe400008f0eff */
[----:B------:R-:W-:-:S04]  /*6fa0*/  LEA R8, P1, R0, UR6, 0x2 ;  /* 0x0000000600087c11 */ /* 0x000fc8000f8210ff */
[----:B------:R-:W-:-:S05]  /*6fb0*/  LEA.HI.X R9, R0, UR7, R3, 0x2, P1 ;  /* 0x0000000700097c11 */ /* 0x000fca00088f1403 */
[----:B------:R1:W-:Y:S04]  /*6fc0*/  STG.E desc[UR36][R8.64], R10 ;  /* 0x0000000a08007986 */ /* 0x0003e8000c101924 */
.L_x_3858:
[----:B------:R-:W-:-:S05]  /*6fd0*/  VIADD R11, R11, 0x40 ;  /* 0x000000400b0b7836 */ /* 0x000fca0000000000 */
[----:B------:R-:W-:-:S13]  /*6fe0*/  ISETP.GT.AND P1, PT, R11, R17, PT ;  /* 0x000000110b00720c */ /* 0x000fda0003f24270 */
[----:B------:R-:W-:Y:S05]  /*6ff0*/  @!P1 BRA `(.L_x_3859) ;  /* 0xfffffffc00c89947 */ /* 0x000fea000383ffff */
.L_x_3857:
[----:B------:R-:W-:Y:S05]  /*7000*/  BSYNC B0 ;  /* 0x0000000000007941 */ /* 0x000fea0003800000 */
.L_x_3856:
[----:B------:R-:W-:Y:S01]  /*7010*/  SHF.R.S32.HI R27, RZ, 0x1f, R18 ;  /* 0x0000001fff1b7819 */ /* 0x000fe20000011412 */
[----:B------:R-:W-:Y:S01]  /*7020*/  ULDC.64 UR6, c[0x0][0x240] ;  /* 0x0000900000067ab9 */ /* 0x000fe20000000a00 */
[----:B------:R-:W-:Y:S02]  /*7030*/  CS2R R14, SRZ ;  /* 0x00000000000e7805 */ /* 0x000fe4000001ff00 */
[----:B------:R-:W-:Y:S02]  /*7040*/  ISETP.EQ.U32.AND P1, PT, RZ, UR6, PT ;  /* 0x00000006ff007c0c */ /* 0x000fe4000bf22070 */
[----:B------:R-:W-:Y:S02]  /*7050*/  CS2R R12, SRZ ;  /* 0x00000000000c7805 */ /* 0x000fe4000001ff00 */
[----:B------:R-:W-:Y:S01]  /*7060*/  LEA.HI R27, R27, R18, RZ, 0x6 ;  /* 0x000000121b1b7211 */ /* 0x000fe200078f30ff */
[----:B------:R-:W-:Y:S01]  /*7070*/  ULDC UR5, c[0x0][0x284] ;  /* 0x0000a10000057ab9 */ /* 0x000fe20000000800 */
[----:B------:R-:W-:Y:S01]  /*7080*/  ULDC UR10, c[0x0][0x288] ;  /* 0x0000a200000a7ab9 */ /* 0x000fe20000000800 */
[----:B------:R-:W-:Y:S01]  /*7090*/  ULDC UR11, c[0x0][0x288] ;  /* 0x0000a200000b7ab9 */ /* 0x000fe20000000800 */
[----:B0-----:R-:W-:Y:S01]  /*70a0*/  LOP3.LUT R3, R27, 0xffffffc0, RZ, 0xc0, !PT ;  /* 0xffffffc01b037812 */ /* 0x001fe200078ec0ff */
[----:B------:R-:W-:Y:S01]  /*70b0*/  ULDC.64 UR8, c[0x0][0x258] ;  /* 0x0000960000087ab9 */ /* 0x000fe20000000a00 */
[----:B------:R-:W-:Y:S01]  /*70c0*/  ULDC.64 UR16, c[0x0][0x258] ;  /* 0x0000960000107ab9 */ /* 0x000fe20000000a00 */
[----:B------:R-:W-:Y:S01]  /*70d0*/  ULDC.64 UR14, c[0x0][0x250] ;  /* 0x00009400000e7ab9 */ /* 0x000fe20000000a00 */
[----:B------:R-:W-:Y:S01]  /*70e0*/  ULDC.64 UR18, c[0x0][0x250] ;  /* 0x0000940000127ab9 */ /* 0x000fe20000000a00 */
[----:B------:R-:W-:-:S02]  /*70f0*/  IMAD.IADD R20, R18, 0x1, -R3 ;  /* 0x0000000112147824 */ /* 0x000fc400078e0a03 */
[----:B------:R-:W-:-:S03]  /*7100*/  VIADD R18, R18, 0x3f ;  /* 0x0000003f12127836 */ /* 0x000fc60000000000 */
[C---:B------:R-:W-:Y:S02]  /*7110*/  ISETP.GT.AND P2, PT, R20.reuse, 0x23, PT ;  /* 0x000000231400780c */ /* 0x040fe40003f44270 */
[----:B------:R-:W-:Y:S02]  /*7120*/  SHF.L.U32 R3, R20, 0x2, RZ ;  /* 0x0000000214037819 */ /* 0x000fe400000006ff */
[----:B------:R-:W-:-:S04]  /*7130*/  ISETP.GT.U32.OR P0, PT, R18, 0x7e, P2 ;  /* 0x0000007e1200780c */ /* 0x000fc80001704470 */
[----:B------:R-:W-:Y:S01]  /*7140*/  ISETP.EQ.OR.EX P0, PT, RZ, UR7, P0, P1 ;  /* 0x00000007ff007c0c */ /* 0x000fe20008702710 */
[----:B------:R-:W-:-:S12]  /*7150*/  ULDC.64 UR6, c[0x0][0x250] ;  /* 0x0000940000067ab9 */ /* 0x000fd80000000a00 */
[----:B------:R-:W0:Y:S01]  /*7160*/  @!P0 LDC.64 R6, c[0x0][0x240] ;  /* 0x00009000ff068b82 */ /* 0x000e220000000a00 */
[----:B------:R-:W-:Y:S01]  /*7170*/  @!P0 IMAD R5, R19, 0x90, R3 ;  /* 0x0000009013058824 */ /* 0x000fe200078e0203 */
[----:B------:R-:W-:Y:S01]  /*7180*/  BSSY B0, `(.L_x_3860) ;  /* 0x0000198000007945 */ /* 0x000fe20003800000 */
[----:B-1----:R-:W-:Y:S02]  /*7190*/  CS2R R10, SRZ ;  /* 0x00000000000a7805 */ /* 0x002fe4000001ff00 */
[----:B------:R-:W-:Y:S01]  /*71a0*/  CS2R R8, SRZ ;  /* 0x0000000000087805 */ /* 0x000fe2000001ff00 */
[----:B------:R-:W-:Y:S02]  /*71b0*/  IMAD R0, R22, UR5, RZ ;  /* 0x0000000516007c24 */ /* 0x000fe4000f8e02ff */
[----:B0-----:R-:W-:-:S05]  /*71c0*/  @!P0 IMAD.WIDE R6, R5, 0x4, R6 ;  /* 0x0000000405068825 */ /* 0x001fca00078e0206 */
[----:B------:R0:W5:Y:S01]  /*71d0*/  @!P0 LDG.E.128 R12, desc[UR36][R6.64] ;  /* 0x00000024060c8981 */ /* 0x000162000c1e1d00 */
[----:B------:R-:W-:Y:S06]  /*71e0*/  BAR.SYNC.DEFER_BLOCKING 0x0 ;  /* 0x0000000000007b1d */ /* 0x000fec0000010000 */
[----:B------:R-:W-:Y:S05]  /*71f0*/  @P2 BRA `(.L_x_3861) ;  /* 0x0000001800402947 */ /* 0x000fea0003800000 */
[----:B------:R-:W-:Y:S01]  /*7200*/  SHF.R.S32.HI R27, RZ, 0x6, R27 ;  /* 0x00000006ff1b7819 */ /* 0x000fe2000001141b */
[----:B------:R-:W-:Y:S01]  /*7210*/  IMAD R21, R4, UR5, R3 ;  /* 0x0000000504157c24 */ /* 0x000fe2000f8e0203 */
[----:B------:R-:W-:Y:S01]  /*7220*/  VIMNMX R52, R17, UR5, PT ;  /* 0x0000000511347c48 */ /* 0x000fe2000bfe0100 */
[----:B------:R-:W-:Y:S01]  /*7230*/  BSSY B1, `(.L_x_3862) ;  /* 0x000007b000017945 */ /* 0x000fe20003800000 */
[----:B------:R-:W-:Y:S01]  /*7240*/  CS2R R10, SRZ ;  /* 0x00000000000a7805 */ /* 0x000fe2000001ff00 */
[----:B------:R-:W-:Y:S01]  /*7250*/  IMAD.IADD R32, R26, 0x1, R27 ;  /* 0x000000011a207824 */ /* 0x000fe200078e021b */
[----:B------:R-:W-:Y:S02]  /*7260*/  CS2R R8, SRZ ;  /* 0x0000000000087805 */ /* 0x000fe4000001ff00 */
[----:B------:R-:W-:Y:S02]  /*7270*/  SHF.R.S32.HI R25, RZ, 0x1f, R21 ;  /* 0x0000001fff197819 */ /* 0x000fe40000011415 */
[----:B------:R-:W-:-:S13]  /*7280*/  ISETP.GE.AND P0, PT, R32, R52, PT ;  /* 0x000000342000720c */ /* 0x000fda0003f06270 */
[----:B------:R-:W-:Y:S05]  /*7290*/  @P0 BRA `(.L_x_3863) ;  /* 0x0000000400d00947 */ /* 0x000fea0003800000 */
[----:B------:R-:W-:Y:S01]  /*72a0*/  LOP3.LUT R5, RZ, R27, RZ, 0x33, !PT ;  /* 0x0000001bff057212 */ /* 0x000fe200078e33ff */
[----:B------:R-:W-:Y:S01]  /*72b0*/  BSSY B2, `(.L_x_3864) ;  /* 0x0000028000027945 */ /* 0x000fe20003800000 */
[----:B------:R-:W-:Y:S01]  /*72c0*/  LOP3.LUT R4, RZ, R52, RZ, 0x33, !PT ;  /* 0x00000034ff047212 */ /* 0x000fe200078e33ff */
[----:B------:R-:W-:Y:S01]  /*72d0*/  IMAD.MOV.U32 R33, RZ, RZ, R32 ;  /* 0x000000ffff217224 */ /* 0x000fe200078e0020 */
[----:B0-----:R-:W-:Y:S02]  /*72e0*/  IADD3 R7, -R26, -0x2, -R27 ;  /* 0xfffffffe1a077810 */ /* 0x001fe40007ffe91b */
[----:B------:R-:W-:Y:S02]  /*72f0*/  CS2R R8, SRZ ;  /* 0x0000000000087805 */ /* 0x000fe4000001ff00 */
[----:B------:R-:W-:Y:S02]  /*7300*/  IADD3 R5, -R4, R5, -R26 ;  /* 0x0000000504057210 */ /* 0x000fe40007ffe91a */
[----:B------:R-:W-:Y:S01]  /*7310*/  CS2R R10, SRZ ;  /* 0x00000000000a7805 */ /* 0x000fe2000001ff00 */
[----:B------:R-:W-:Y:S01]  /*7320*/  IMAD.IADD R7, R7, 0x1, -R4 ;  /* 0x0000000107077824 */ /* 0x000fe200078e0a04 */
[----:B------:R-:W-:-:S04]  /*7330*/  LOP3.LUT P1, R5, R5, 0x3, RZ, 0xc0, !PT ;  /* 0x0000000305057812 */ /* 0x000fc8000782c0ff */
[----:B------:R-:W-:-:S09]  /*7340*/  ISETP.GE.U32.AND P0, PT, R7, 0x3, PT ;  /* 0x000000030700780c */ /* 0x000fd20003f06070 */
[----:B------:R-:W-:Y:S05]  /*7350*/  @!P1 BRA `(.L_x_3865) ;  /* 0x0000000000749947 */ /* 0x000fea0003800000 */
[----:B-----5:R-:W-:Y:S02]  /*7360*/  IMAD.MOV.U32 R28, RZ, RZ, R5 ;  /* 0x000000ffff1c7224 */ /* 0x020fe400078e0005 */
[----:B------:R-:W-:Y:S02]  /*7370*/  IMAD R31, R2, UR5, RZ ;  /* 0x00000005021f7c24 */ /* 0x000fe4000f8e02ff */
[----:B------:R-:W-:Y:S02]  /*7380*/  IMAD.MOV.U32 R33, RZ, RZ, R32 ;  /* 0x000000ffff217224 */ /* 0x000fe400078e0020 */
[----:B------:R-:W-:-:S07]  /*7390*/  IMAD.MOV.U32 R8, RZ, RZ, RZ ;  /* 0x000000ffff087224 */ /* 0x000fce00078e00ff */
.L_x_3866:
[----:B------:R-:W-:Y:S02]  /*73a0*/  SHF.R.S32.HI R4, RZ, 0x1f, R33 ;  /* 0x0000001fff047819 */ /* 0x000fe40000011421 */
[----:B------:R-:W-:-:S04]  /*73b0*/  IADD3 R5, P1, R31, R33, RZ ;  /* 0x000000211f057210 */ /* 0x000fc80007f3e0ff */
[----:B------:R-:W-:Y:S02]  /*73c0*/  LEA.HI.X.SX32 R6, R31, R4, 0x1, P1 ;  /* 0x000000041f067211 */ /* 0x000fe400008f0eff */
[----:B------:R-:W-:-:S04]  /*73d0*/  LEA R4, P1, R5, UR8, 0x2 ;  /* 0x0000000805047c11 */ /* 0x000fc8000f8210ff */
[----:B------:R-:W-:-:S05]  /*73e0*/  LEA.HI.X R5, R5, UR9, R6, 0x2, P1 ;  /* 0x0000000905057c11 */ /* 0x000fca00088f1406 */
[----:B------:R-:W3:Y:S01]  /*73f0*/  LDG.E R4, desc[UR36][R4.64] ;  /* 0x0000002404047981 */ /* 0x000ee2000c1e1900 */
[----:B------:R-:W-:-:S05]  /*7400*/  IMAD.IADD R29, R33, 0x1, -R26 ;  /* 0x00000001211d7824 */ /* 0x000fca00078e0a1a */
[----:B------:R-:W-:-:S06]  /*7410*/  LEA R29, R29, UR4, 0x2 ;  /* 0x000000041d1d7c11 */ /* 0x000fcc000f8e10ff */
[----:B------:R-:W0:Y:S01]  /*7420*/  LDS R29, [R29] ;  /* 0x000000001d1d7984 */ /* 0x000e220000000800 */
[----:B---3--:R-:W-:-:S04]  /*7430*/  IMAD R6, R4, UR10, RZ ;  /* 0x0000000a04067c24 */ /* 0x008fc8000f8e02ff */
[----:B------:R-:W-:-:S04]  /*7440*/  IMAD R6, R6, UR5, R33 ;  /* 0x0000000506067c24 */ /* 0x000fc8000f8e0221 */
[----:B------:R-:W-:-:S05]  /*7450*/  IMAD R6, R6, 0x90, RZ ;  /* 0x0000009006067824 */ /* 0x000fca00078e02ff */
[----:B------:R-:W-:-:S04]  /*7460*/  IADD3 R7, P1, R21, R6, RZ ;  /* 0x0000000615077210 */ /* 0x000fc80007f3e0ff */
[----:B------:R-:W-:Y:S02]  /*7470*/  LEA.HI.X.SX32 R30, R6, R25, 0x1, P1 ;  /* 0x00000019061e7211 */ /* 0x000fe400008f0eff */
[----:B------:R-:W-:-:S04]  /*7480*/  LEA R6, P1, R7, UR6, 0x2 ;  /* 0x0000000607067c11 */ /* 0x000fc8000f8210ff */
[----:B------:R-:W-:-:S05]  /*7490*/  LEA.HI.X R7, R7, UR7, R30, 0x2, P1 ;  /* 0x0000000707077c11 */ /* 0x000fca00088f141e */
[----:B--2---:R-:W0:Y:S01]  /*74a0*/  LDG.E.128 R36, desc[UR36][R6.64] ;  /* 0x0000002406247981 */ /* 0x004e22000c1e1d00 */
[----:B------:R-:W-:Y:S01]  /*74b0*/  VIADD R28, R28, 0xffffffff ;  /* 0xffffffff1c1c7836 */ /* 0x000fe20000000000 */
[----:B------:R-:W-:-:S04]  /*74c0*/  IADD3 R33, R33, 0x1, RZ ;  /* 0x0000000121217810 */ /* 0x000fc80007ffe0ff */
[----:B------:R-:W-:Y:S01]  /*74d0*/  ISETP.NE.AND P1, PT, R28, RZ, PT ;  /* 0x000000ff1c00720c */ /* 0x000fe20003f25270 */
[-C--:B0-----:R-:W-:Y:S01]  /*74e0*/  FFMA.FTZ R8, R36, R29.reuse, R8 ;  /* 0x0000001d24087223 */ /* 0x081fe20000010008 */
[-C--:B------:R-:W-:Y:S01]  /*74f0*/  FFMA.FTZ R9, R37, R29.reuse, R9 ;  /* 0x0000001d25097223 */ /* 0x080fe20000010009 */
[-C--:B------:R-:W-:Y:S01]  /*7500*/  FFMA.FTZ R10, R38, R29.reuse, R10 ;  /* 0x0000001d260a7223 */ /* 0x080fe2000001000a */
[----:B------:R-:W-:-:S09]  /*7510*/  FFMA.FTZ R11, R39, R29, R11 ;  /* 0x0000001d270b7223 */ /* 0x000fd2000001000b */
[----:B------:R-:W-:Y:S05]  /*7520*/  @P1 BRA `(.L_x_3866) ;  /* 0xfffffffc009c1947 */ /* 0x000fea000383ffff */
.L_x_3865:
[----:B------:R-:W-:Y:S05]  /*7530*/  BSYNC B2 ;  /* 0x0000000000027941 */ /* 0x000fea0003800000 */
.L_x_3864:
[----:B------:R-:W-:Y:S05]  /*7540*/  @!P0 BRA `(.L_x_3863) ;  /* 0x0000000400248947 */ /* 0x000fea0003800000 */
[----:B------:R-:W0:Y:S01]  /*7550*/  LDC R7, c[0x0][0x288] ;  /* 0x0000a200ff077b82 */ /* 0x000e220000000800 */
[----:B------:R-:W-:Y:S01]  /*7560*/  IMAD R6, R2, UR5, RZ ;  /* 0x0000000502067c24 */ /* 0x000fe2000f8e02ff */
[----:B------:R-:W-:Y:S01]  /*7570*/  SHF.R.S32.HI R4, RZ, 0x1f, R33 ;  /* 0x0000001fff047819 */ /* 0x000fe20000011421 */
[----:B------:R-:W-:Y:S01]  /*7580*/  ULDC.64 UR12, c[0x0][0x258] ;  /* 0x00009600000c7ab9 */ /* 0x000fe20000000a00 */
[C---:B------:R-:W-:Y:S01]  /*7590*/  LEA R5, R33.reuse, 0x8, 0x2 ;  /* 0x0000000821057811 */ /* 0x040fe200078e10ff */
[----:B------:R-:W-:Y:S01]  /*75a0*/  IMAD R45, R33, 0x90, RZ ;  /* 0x00000090212d7824 */ /* 0x000fe200078e02ff */
[----:B------:R-:W-:-:S03]  /*75b0*/  IADD3 R51, P0, R6, R33, RZ ;  /* 0x0000002106337210 */ /* 0x000fc60007f1e0ff */
[----:B------:R-:W-:Y:S01]  /*75c0*/  IMAD R5, R26, -0x4, R5 ;  /* 0xfffffffc1a057824 */ /* 0x000fe200078e0205 */
[----:B------:R-:W-:Y:S02]  /*75d0*/  LEA.HI.X.SX32 R6, R6, R4, 0x1, P0 ;  /* 0x0000000406067211 */ /* 0x000fe400000f0eff */
[----:B------:R-:W-:Y:S01]  /*75e0*/  LEA R34, P0, R51, UR12, 0x2 ;  /* 0x0000000c33227c11 */ /* 0x000fe2000f8010ff */
[----:B------:R-:W-:-:S03]  /*75f0*/  VIADD R46, R5, UR4 ;  /* 0x00000004052e7c36 */ /* 0x000fc60008000000 */
[----:B------:R-:W-:Y:S01]  /*7600*/  LEA.HI.X R51, R51, UR13, R6, 0x2, P0 ;  /* 0x0000000d33337c11 */ /* 0x000fe200080f1406 */
[----:B0-----:R-:W-:-:S04]  /*7610*/  IMAD R4, R7, UR5, RZ ;  /* 0x0000000507047c24 */ /* 0x001fc8000f8e02ff */
[----:B------:R-:W-:-:S07]  /*7620*/  IMAD R44, R4, 0x90, RZ ;  /* 0x00000090042c7824 */ /* 0x000fce00078e02ff */
.L_x_3867:
[----:B------:R-:W-:Y:S01]  /*7630*/  IMAD.MOV.U32 R35, RZ, RZ, R51 ;  /* 0x000000ffff237224 */ /* 0x000fe200078e0033 */
[----:B------:R-:W0:Y:S04]  /*7640*/  LDS R47, [R46+-0x8] ;  /* 0xfffff8002e2f7984 */ /* 0x000e280000000800 */
[----:B------:R-:W3:Y:S04]  /*7650*/  LDG.E R4, desc[UR36][R34.64] ;  /* 0x0000002422047981 */ /* 0x000ee8000c1e1900 */
[----:B------:R-:W4:Y:S04]  /*7660*/  LDG.E R5, desc[UR36][R34.64+0x4] ;  /* 0x0000042422057981 */ /* 0x000f28000c1e1900 */
[----:B------:R-:W2:Y:S04]  /*7670*/  LDG.E R6, desc[UR36][R34.64+0x8] ;  /* 0x0000082422067981 */ /* 0x000ea8000c1e1900 */
[----:B-----5:R-:W2:Y:S04]  /*7680*/  LDG.E R28, desc[UR36][R34.64+0xc] ;  /* 0x00000c24221c7981 */ /* 0x020ea8000c1e1900 */
[----:B------:R-:W1:Y:S04]  /*7690*/  LDS R48, [R46+-0x4] ;  /* 0xfffffc002e307984 */ /* 0x000e680000000800 */
[----:B------:R-:W1:Y:S04]  /*76a0*/  LDS R49, [R46] ;  /* 0x000000002e317984 */ /* 0x000e680000000800 */
[----:B------:R0:W1:Y:S01]  /*76b0*/  LDS R50, [R46+0x4] ;  /* 0x000004002e327984 */ /* 0x0000620000000800 */
[----:B---3--:R-:W-:-:S02]  /*76c0*/  IMAD R4, R44, R4, R45 ;  /* 0x000000042c047224 */ /* 0x008fc400078e022d */
[----:B----4-:R-:W-:-:S03]  /*76d0*/  IMAD R5, R44, R5, R45 ;  /* 0x000000052c057224 */ /* 0x010fc600078e022d */
[----:B------:R-:W-:Y:S01]  /*76e0*/  IADD3 R29, P0, R21, R4, RZ ;  /* 0x00000004151d7210 */ /* 0x000fe20007f1e0ff */
[----:B--2---:R-:W-:-:S03]  /*76f0*/  IMAD R7, R44, R6, R45 ;  /* 0x000000062c077224 */ /* 0x004fc600078e022d */
[----:B------:R-:W-:Y:S01]  /*7700*/  LEA.HI.X.SX32 R30, R4, R25, 0x1, P0 ;  /* 0x00000019041e7211 */ /* 0x000fe200000f0eff */
[----:B------:R-:W-:Y:S01]  /*7710*/  VIADD R6, R5, 0x90 ;  /* 0x0000009005067836 */ /* 0x000fe20000000000 */
[----:B------:R-:W-:Y:S01]  /*7720*/  LEA R40, P0, R29, UR14, 0x2 ;  /* 0x0000000e1d287c11 */ /* 0x000fe2000f8010ff */
[----:B------:R-:W-:Y:S02]  /*7730*/  VIADD R4, R7, 0x120 ;  /* 0x0000012007047836 */ /* 0x000fe40000000000 */
[----:B------:R-:W-:Y:S01]  /*7740*/  IMAD R28, R44, R28, R45 ;  /* 0x0000001c2c1c7224 */ /* 0x000fe200078e022d */
[----:B------:R-:W-:Y:S02]  /*7750*/  IADD3 R7, P1, R21, R6, RZ ;  /* 0x0000000615077210 */ /* 0x000fe40007f3e0ff */
[----:B------:R-:W-:Y:S01]  /*7760*/  LEA.HI.X R41, R29, UR15, R30, 0x2, P0 ;  /* 0x0000000f1d297c11 */ /* 0x000fe200080f141e */
[----:B------:R-:W-:Y:S01]  /*7770*/  VIADD R28, R28, 0x1b0 ;  /* 0x000001b01c1c7836 */ /* 0x000fe20000000000 */
[----:B------:R-:W-:-:S02]  /*7780*/  IADD3 R5, P2, R21, R4, RZ ;  /* 0x0000000415057210 */ /* 0x000fc40007f5e0ff */
[-C--:B------:R-:W-:Y:S02]  /*7790*/  LEA.HI.X.SX32 R6, R6, R25.reuse, 0x1, P1 ;  /* 0x0000001906067211 */ /* 0x080fe400008f0eff */
[C---:B------:R-:W-:Y:S01]  /*77a0*/  LEA R36, P0, R7.reuse, UR14, 0x2 ;  /* 0x0000000e07247c11 */ /* 0x040fe2000f8010ff */
[----:B------:R-:W2:Y:S01]  /*77b0*/  LDG.E.128 R40, desc[UR36][R40.64] ;  /* 0x0000002428287981 */ /* 0x000ea2000c1e1d00 */
[----:B------:R-:W-:Y:S02]  /*77c0*/  LEA.HI.X.SX32 R30, R4, R25, 0x1, P2 ;  /* 0x00000019041e7211 */ /* 0x000fe400010f0eff */
[----:B------:R-:W-:Y:S02]  /*77d0*/  LEA.HI.X R37, R7, UR15, R6, 0x2, P0 ;  /* 0x0000000f07257c11 */ /* 0x000fe400080f1406 */
[----:B------:R-:W-:Y:S02]  /*77e0*/  LEA R4, P1, R5, UR14, 0x2 ;  /* 0x0000000e05047c11 */ /* 0x000fe4000f8210ff */
[----:B------:R-:W-:-:S02]  /*77f0*/  IADD3 R6, P0, R21, R28, RZ ;  /* 0x0000001c15067210 */ /* 0x000fc40007f1e0ff */
[----:B------:R-:W-:Y:S01]  /*7800*/  LEA.HI.X R5, R5, UR15, R30, 0x2, P1 ;  /* 0x0000000f05057c11 */ /* 0x000fe200088f141e */
[----:B------:R-:W1:Y:S01]  /*7810*/  LDG.E.128 R36, desc[UR36][R36.64] ;  /* 0x0000002424247981 */ /* 0x000e62000c1e1d00 */
[----:B------:R-:W-:Y:S02]  /*7820*/  LEA.HI.X.SX32 R7, R28, R25, 0x1, P0 ;  /* 0x000000191c077211 */ /* 0x000fe400000f0eff */
[----:B------:R-:W-:-:S04]  /*7830*/  LEA R28, P0, R6, UR14, 0x2 ;  /* 0x0000000e061c7c11 */ /* 0x000fc8000f8010ff */
[----:B------:R-:W-:Y:S02]  /*7840*/  LEA.HI.X R29, R6, UR15, R7, 0x2, P0 ;  /* 0x0000000f061d7c11 */ /* 0x000fe400080f1407 */
[----:B------:R-:W3:Y:S04]  /*7850*/  LDG.E.128 R4, desc[UR36][R4.64] ;  /* 0x0000002404047981 */ /* 0x000ee8000c1e1d00 */
[----:B------:R-:W4:Y:S01]  /*7860*/  LDG.E.128 R28, desc[UR36][R28.64] ;  /* 0x000000241c1c7981 */ /* 0x000f22000c1e1d00 */
[----:B------:R-:W-:Y:S01]  /*7870*/  IADD3 R34, P0, R34, 0x10, RZ ;  /* 0x0000001022227810 */ /* 0x000fe20007f1e0ff */
[----:B------:R-:W-:-:S04]  /*7880*/  VIADD R33, R33, 0x4 ;  /* 0x0000000421217836 */ /* 0x000fc80000000000 */
[----:B------:R-:W-:Y:S01]  /*7890*/  IMAD.X R51, RZ, RZ, R35, P0 ;  /* 0x000000ffff337224 */ /* 0x000fe200000e0623 */
[----:B------:R-:W-:Y:S01]  /*78a0*/  ISETP.GE.AND P0, PT, R33, R52, PT ;  /* 0x000000342100720c */ /* 0x000fe20003f06270 */
[----:B0-----:R-:W-:Y:S01]  /*78b0*/  VIADD R46, R46, 0x10 ;  /* 0x000000102e2e7836 */ /* 0x001fe20000000000 */
[----:B------:R-:W-:Y:S01]  /*78c0*/  IADD3 R45, R45, 0x240, RZ ;  /* 0x000002402d2d7810 */ /* 0x000fe20007ffe0ff */
[-C--:B--2---:R-:W-:Y:S01]  /*78d0*/  FFMA.FTZ R35, R40, R47.reuse, R8 ;  /* 0x0000002f28237223 */ /* 0x084fe20000010008 */
[-C--:B------:R-:W-:Y:S01]  /*78e0*/  FFMA.FTZ R8, R41, R47.reuse, R9 ;  /* 0x0000002f29087223 */ /* 0x080fe20000010009 */
[-C--:B------:R-:W-:Y:S01]  /*78f0*/  FFMA.FTZ R9, R42, R47.reuse, R10 ;  /* 0x0000002f2a097223 */ /* 0x080fe2000001000a */
[----:B------:R-:W-:Y:S01]  /*7900*/  FFMA.FTZ R10, R43, R47, R11 ;  /* 0x0000002f2b0a7223 */ /* 0x000fe2000001000b */
[-C--:B-1----:R-:W-:Y:S01]  /*7910*/  FFMA.FTZ R35, R36, R48.reuse, R35 ;  /* 0x0000003024237223 */ /* 0x082fe20000010023 */
[-C--:B------:R-:W-:Y:S01]  /*7920*/  FFMA.FTZ R8, R37, R48.reuse, R8 ;  /* 0x0000003025087223 */ /* 0x080fe20000010008 */
[-C--:B------:R-:W-:Y:S01]  /*7930*/  FFMA.FTZ R9, R38, R48.reuse, R9 ;  /* 0x0000003026097223 */ /* 0x080fe20000010009 */
[----:B------:R-:W-:Y:S01]  /*7940*/  FFMA.FTZ R10, R39, R48, R10 ;  /* 0x00000030270a7223 */ /* 0x000fe2000001000a */
[-C--:B---3--:R-:W-:Y:S01]  /*7950*/  FFMA.FTZ R35, R4, R49.reuse, R35 ;  /* 0x0000003104237223 */ /* 0x088fe20000010023 */
[-C--:B------:R-:W-:Y:S01]  /*7960*/  FFMA.FTZ R4, R5, R49.reuse, R8 ;  /* 0x0000003105047223 */ /* 0x080fe20000010008 */
[-C--:B------:R-:W-:Y:S01]  /*7970*/  FFMA.FTZ R5, R6, R49.reuse, R9 ;  /* 0x0000003106057223 */ /* 0x080fe20000010009 */
[----:B------:R-:W-:Y:S01]  /*7980*/  FFMA.FTZ R6, R7, R49, R10 ;  /* 0x0000003107067223 */ /* 0x000fe2000001000a */
[-C--:B----4-:R-:W-:Y:S01]  /*7990*/  FFMA.FTZ R8, R28, R50.reuse, R35 ;  /* 0x000000321c087223 */ /* 0x090fe20000010023 */
[-C--:B------:R-:W-:Y:S01]  /*79a0*/  FFMA.FTZ R9, R29, R50.reuse, R4 ;  /* 0x000000321d097223 */ /* 0x080fe20000010004 */
[-C--:B------:R-:W-:Y:S01]  /*79b0*/  FFMA.FTZ R10, R30, R50.reuse, R5 ;  /* 0x000000321e0a7223 */ /* 0x080fe20000010005 */
[----:B------:R-:W-:Y:S01]  /*79c0*/  FFMA.FTZ R11, R31, R50, R6 ;  /* 0x000000321f0b7223 */ /* 0x000fe20000010006 */
[----:B------:R-:W-:Y:S06]  /*79d0*/  @!P0 BRA `(.L_x_3867) ;  /* 0xfffffffc00148947 */ /* 0x000fec000383ffff */
.L_x_3863:
[----:B------:R-:W-:Y:S05]  /*79e0*/  BSYNC B1 ;  /* 0x0000000000017941 */ /* 0x000fea0003800000 */
.L_x_3862:
[----:B------:R-:W-:-:S13]  /*79f0*/  ISETP.GE.AND P0, PT, R32, R17, PT ;  /* 0x000000112000720c */ /* 0x000fda0003f06270 */
[----:B------:R-:W-:Y:S05]  /*7a00*/  @P0 BRA `(.L_x_3861) ;  /* 0x00000010003c0947 */ /* 0x000fea0003800000 */
[----:B------:R-:W-:Y:S01]  /*7a10*/  IADD3 R4, -R26, R17, -R27 ;  /* 0x000000111a047210 */ /* 0x000fe20007ffe91b */
[----:B------:R-:W-:Y:S03]  /*7a20*/  BSSY B1, `(.L_x_3868) ;  /* 0x000003a000017945 */ /* 0x000fe60003800000 */
[----:B------:R-:W-:-:S13]  /*7a30*/  LOP3.LUT P0, R4, R4, 0x3, RZ, 0xc0, !PT ;  /* 0x0000000304047812 */ /* 0x000fda000780c0ff */
[----:B------:R-:W-:Y:S05]  /*7a40*/  @!P0 BRA `(.L_x_3869) ;  /* 0x0000000000dc8947 */ /* 0x000fea0003800000 */
[----:B-----5:R-:W-:Y:S01]  /*7a50*/  IMAD.MOV.U32 R28, RZ, RZ, R4 ;  /* 0x000000ffff1c7224 */ /* 0x020fe200078e0004 */
[----:B------:R-:W-:-:S07]  /*7a60*/  LEA R29, R27, UR4, 0x2 ;  /* 0x000000041b1d7c11 */ /* 0x000fce000f8e10ff */
.L_x_3872:
[----:B------:R-:W1:Y:S01]  /*7a70*/  LDC R31, c[0x0][0x284] ;  /* 0x0000a100ff1f7b82 */ /* 0x000e620000000800 */
[----:B------:R-:W-:Y:S01]  /*7a80*/  VIADD R28, R28, 0xffffffff ;  /* 0xffffffff1c1c7836 */ /* 0x000fe20000000000 */
[----:B------:R-:W-:Y:S04]  /*7a90*/  BSSY B2, `(.L_x_3870) ;  /* 0x000002f000027945 */ /* 0x000fe80003800000 */
[----:B------:R-:W-:Y:S02]  /*7aa0*/  ISETP.NE.AND P0, PT, R28, RZ, PT ;  /* 0x000000ff1c00720c */ /* 0x000fe40003f05270 */
[----:B-1----:R-:W-:-:S13]  /*7ab0*/  ISETP.GE.AND P1, PT, R32, R31, PT ;  /* 0x0000001f2000720c */ /* 0x002fda0003f26270 */
[----:B------:R-:W-:Y:S05]  /*7ac0*/  @!P1 BRA `(.L_x_3871) ;  /* 0x0000000000ac9947 */ /* 0x000fea0003800000 */
[----:B0-----:R-:W-:Y:S02]  /*7ad0*/  IABS R7, R31 ;  /* 0x0000001f00077213 */ /* 0x001fe40000000000 */
        /* <DEDUP_REMOVED lines=18> */
[----:B------:R-:W-:Y:S01]  /*7c00*/  @!P1 IADD3 R4, R4, -R7, RZ ;  /* 0x8000000704049210 */ /* 0x000fe20007ffe0ff */
[----:B------:R-:W-:-:S04]  /*7c10*/  IMAD R7, R2, R31, RZ ;  /* 0x0000001f02077224 */ /* 0x000fc800078e02ff */
        /* <DEDUP_REMOVED lines=8> */
[----:B------:R-:W3:Y:S02]  /*7ca0*/  LDG.E R4, desc[UR36][R4.64] ;  /* 0x0000002404047981 */ /* 0x000ee4000c1e1900 */
[----:B---3--:R-:W-:-:S04]  /*7cb0*/  IMAD R7, R4, UR11, RZ ;  /* 0x0000000b04077c24 */ /* 0x008fc8000f8e02ff */
[----:B------:R-:W-:-:S04]  /*7cc0*/  IMAD R7, R7, R31, R6 ;  /* 0x0000001f07077224 */ /* 0x000fc800078e0206 */
[----:B------:R-:W-:-:S05]  /*7cd0*/  IMAD R6, R7, 0x90, RZ ;  /* 0x0000009007067824 */ /* 0x000fca00078e02ff */
[----:B------:R-:W-:-:S04]  /*7ce0*/  IADD3 R7, P1, R21, R6, RZ ;  /* 0x0000000615077210 */ /* 0x000fc80007f3e0ff */
[----:B------:R-:W-:Y:S02]  /*7cf0*/  LEA.HI.X.SX32 R30, R6, R25, 0x1, P1 ;  /* 0x00000019061e7211 */ /* 0x000fe400008f0eff */
[----:B------:R-:W-:-:S04]  /*7d00*/  LEA R6, P1, R7, UR18, 0x2 ;  /* 0x0000001207067c11 */ /* 0x000fc8000f8210ff */
[----:B------:R-:W-:Y:S02]  /*7d10*/  LEA.HI.X R7, R7, UR19, R30, 0x2, P1 ;  /* 0x0000001307077c11 */ /* 0x000fe400088f141e */
[----:B------:R-:W0:Y:S04]  /*7d20*/  LDS R30, [R29] ;  /* 0x000000001d1e7984 */ /* 0x000e280000000800 */
[----:B--2---:R-:W0:Y:S02]  /*7d30*/  LDG.E.128 R36, desc[UR36][R6.64] ;  /* 0x0000002406247981 */ /* 0x004e24000c1e1d00 */
[-C--:B0-----:R-:W-:Y:S01]  /*7d40*/  FFMA.FTZ R8, R36, R30.reuse, R8 ;  /* 0x0000001e24087223 */ /* 0x081fe20000010008 */
[-C--:B------:R-:W-:Y:S01]  /*7d50*/  FFMA.FTZ R9, R37, R30.reuse, R9 ;  /* 0x0000001e25097223 */ /* 0x080fe20000010009 */
[-C--:B------:R-:W-:Y:S01]  /*7d60*/  FFMA.FTZ R10, R38, R30.reuse, R10 ;  /* 0x0000001e260a7223 */ /* 0x080fe2000001000a */
[----:B------:R-:W-:-:S07]  /*7d70*/  FFMA.FTZ R11, R39, R30, R11 ;  /* 0x0000001e270b7223 */ /* 0x000fce000001000b */
.L_x_3871:
[----:B------:R-:W-:Y:S05]  /*7d80*/  BSYNC B2 ;  /* 0x0000000000027941 */ /* 0x000fea0003800000 */
.L_x_3870:
[----:B------:R-:W-:Y:S02]  /*7d90*/  VIADD R32, R32, 0x1 ;  /* 0x0000000120207836 */ /* 0x000fe40000000000 */
[----:B------:R-:W-:Y:S01]  /*7da0*/  VIADD R29, R29, 0x4 ;  /* 0x000000041d1d7836 */ /* 0x000fe20000000000 */
[----:B------:R-:W-:Y:S06]  /*7db0*/  @P0 BRA `(.L_x_3872) ;  /* 0xfffffffc002c0947 */ /* 0x000fec000383ffff */
.L_x_3869:
[----:B------:R-:W-:Y:S05]  /*7dc0*/  BSYNC B1 ;  /* 0x0000000000017941 */ /* 0x000fea0003800000 */
.L_x_3868:
[----:B------:R-:W-:-:S04]  /*7dd0*/  LOP3.LUT R4, RZ, R27, RZ, 0x33, !PT ;  /* 0x0000001bff047212 */ /* 0x000fc800078e33ff */
[----:B------:R-:W-:-:S04]  /*7de0*/  IADD3 R4, -R26, R17, R4 ;  /* 0x000000111a047210 */ /* 0x000fc80007ffe104 */
[----:B------:R-:W-:-:S13]  /*7df0*/  ISETP.GE.U32.AND P0, PT, R4, 0x3, PT ;  /* 0x000000030400780c */ /* 0x000fda0003f06070 */
[----:B------:R-:W-:Y:S05]  /*7e00*/  @!P0 BRA `(.L_x_3861) ;  /* 0x0000000c003c8947 */ /* 0x000fea0003800000 */
[----:B------:R-:W-:-:S05]  /*7e10*/  LEA R5, R32, 0x8, 0x2 ;  /* 0x0000000820057811 */ /* 0x000fca00078e10ff */
[----:B------:R-:W-:-:S04]  /*7e20*/  IMAD R5, R26, -0x4, R5 ;  /* 0xfffffffc1a057824 */ /* 0x000fc800078e0205 */
[----:B------:R-:W-:-:S07]  /*7e30*/  VIADD R4, R5, UR4 ;  /* 0x0000000405047c36 */ /* 0x000fce0008000000 */
.L_x_3881:
[----:B------:R-:W1:Y:S01]  /*7e40*/  LDC R35, c[0x0][0x284] ;  /* 0x0000a100ff237b82 */ /* 0x000e620000000800 */
[C---:B------:R-:W-:Y:S01]  /*7e50*/  VIADD R27, R32.reuse, 0x1 ;  /* 0x00000001201b7836 */ /* 0x040fe20000000000 */
[----:B------:R-:W-:Y:S01]  /*7e60*/  BSSY B1, `(.L_x_3873) ;  /* 0x0000035000017945 */ /* 0x000fe20003800000 */
[C---:B------:R-:W-:Y:S02]  /*7e70*/  VIADD R33, R32.reuse, 0x2 ;  /* 0x0000000220217836 */ /* 0x040fe40000000000 */
[C---:B------:R-:W-:Y:S01]  /*7e80*/  VIADD R34, R32.reuse, 0x3 ;  /* 0x0000000320227836 */ /* 0x040fe20000000000 */
[-C--:B-1----:R-:W-:Y:S02]  /*7e90*/  ISETP.GE.AND P3, PT, R32, R35.reuse, PT ;  /* 0x000000232000720c */ /* 0x082fe40003f66270 */
[-C--:B------:R-:W-:Y:S02]  /*7ea0*/  ISETP.GE.AND P0, PT, R27, R35.reuse, PT ;  /* 0x000000231b00720c */ /* 0x080fe40003f06270 */
[----:B------:R-:W-:-:S02]  /*7eb0*/  ISETP.GE.AND P1, PT, R33, R35, PT ;  /* 0x000000232100720c */ /* 0x000fc40003f26270 */
[----:B------:R-:W-:-:S07]  /*7ec0*/  ISETP.GE.AND P2, PT, R34, R35, PT ;  /* 0x000000232200720c */ /* 0x000fce0003f46270 */
[----:B------:R-:W-:Y:S06]  /*7ed0*/  @!P3 BRA `(.L_x_3874) ;  /* 0x0000000000b4b947 */ /* 0x000fec0003800000 */
[----:B-----5:R-:W-:Y:S01]  /*7ee0*/  IABS R28, R35 ;  /* 0x00000023001c7213 */ /* 0x020fe20000000000 */
[----:B0-----:R-:W-:Y:S01]  /*7ef0*/  IMAD.MOV.U32 R6, RZ, RZ, RZ ;  /* 0x000000ffff067224 */ /* 0x001fe200078e00ff */
        /* <DEDUP_REMOVED lines=8> */
[----:B0-----:R-:W-:-:S04]  /*7f80*/  IMAD.MOV R5, RZ, RZ, -R7 ;  /* 0x000000ffff057224 */ /* 0x001fc800078e0a07 */
        /* <DEDUP_REMOVED lines=21> */
[----:B------:R-:W-:-:S03]  /*80e0*/  ULDC.64 UR12, c[0x0][0x250] ;  /* 0x00009400000c7ab9 */ /* 0x000fc60000000a00 */
[----:B------:R-:W-:-:S04]  /*80f0*/  IMAD R28, R28, R35, R5 ;  /* 0x000000231c1c7224 */ /* 0x000fc800078e0205 */
[----:B------:R-:W-:-:S05]  /*8100*/  IMAD R28, R28, 0x90, RZ ;  /* 0x000000901c1c7824 */ /* 0x000fca00078e02ff */
[----:B------:R-:W-:-:S04]  /*8110*/  IADD3 R5, P3, R21, R28, RZ ;  /* 0x0000001c15057210 */ /* 0x000fc80007f7e0ff */
[----:B------:R-:W-:Y:S02]  /*8120*/  LEA.HI.X.SX32 R30, R28, R25, 0x1, P3 ;  /* 0x000000191c1e7211 */ /* 0x000fe400018f0eff */
[----:B------:R-:W-:-:S04]  /*8130*/  LEA R28, P3, R5, UR12, 0x2 ;  /* 0x0000000c051c7c11 */ /* 0x000fc8000f8610ff */
[----:B------:R-:W-:Y:S02]  /*8140*/  LEA.HI.X R29, R5, UR13, R30, 0x2, P3 ;  /* 0x0000000d051d7c11 */ /* 0x000fe400098f141e */
[----:B------:R-:W0:Y:S04]  /*8150*/  LDS R5, [R4+-0x8] ;  /* 0xfffff80004057984 */ /* 0x000e280000000800 */
[----:B------:R-:W0:Y:S02]  /*8160*/  LDG.E.128 R28, desc[UR36][R28.64] ;  /* 0x000000241c1c7981 */ /* 0x000e24000c1e1d00 */
[-C--:B0-----:R-:W-:Y:S01]  /*8170*/  FFMA.FTZ R8, R28, R5.reuse, R8 ;  /* 0x000000051c087223 */ /* 0x081fe20000010008 */
[-C--:B------:R-:W-:Y:S01]  /*8180*/  FFMA.FTZ R9, R29, R5.reuse, R9 ;  /* 0x000000051d097223 */ /* 0x080fe20000010009 */
[-C--:B------:R-:W-:Y:S01]  /*8190*/  FFMA.FTZ R10, R30, R5.reuse, R10 ;  /* 0x000000051e0a7223 */ /* 0x080fe2000001000a */
[----:B------:R-:W-:-:S07]  /*81a0*/  FFMA.FTZ R11, R31, R5, R11 ;  /* 0x000000051f0b7223 */ /* 0x000fce000001000b */
.L_x_3874:
[----:B------:R-:W-:Y:S05]  /*81b0*/  BSYNC B1 ;  /* 0x0000000000017941 */ /* 0x000fea0003800000 */
.L_x_3873:
[----:B------:R-:W-:Y:S04]  /*81c0*/  BSSY B1, `(.L_x_3875) ;  /* 0x000002f000017945 */ /* 0x000fe80003800000 */
[----:B------:R-:W-:Y:S05]  /*81d0*/  @!P0 BRA `(.L_x_3876) ;  /* 0x0000000000b48947 */ /* 0x000fea0003800000 */
        /* <DEDUP_REMOVED lines=8> */
[----:B0-----:R-:W-:-:S06]  /*8260*/  VIADD R7, R29, 0xffffffe ;  /* 0x0ffffffe1d077836 */ /* 0x001fcc0000000000 */
[----:B------:R-:W0:Y:S02]  /*8270*/  F2I.FTZ.U32.TRUNC.NTZ R7, R7 ;  /* 0x0000000700077305 */ /* 0x000e24000021f000 */
[----:B0-----:R-:W-:-:S05]  /*8280*/  IADD3 R5, RZ, -R7, RZ ;  /* 0x80000007ff057210 */ /* 0x001fca0007ffe0ff */
        /* <DEDUP_REMOVED lines=34> */
.L_x_3876:
[----:B------:R-:W-:Y:S05]  /*84b0*/  BSYNC B1 ;  /* 0x0000000000017941 */ /* 0x000fea0003800000 */
.L_x_3875:
[----:B------:R-:W-:Y:S04]  /*84c0*/  BSSY B1, `(.L_x_3877) ;  /* 0x000002f000017945 */ /* 0x000fe80003800000 */
[----:B------:R-:W-:Y:S05]  /*84d0*/  @!P1 BRA `(.L_x_3878) ;  /* 0x0000000000b49947 */ /* 0x000fea0003800000 */
[----:B-----5:R-:W-:Y:S01]  /*84e0*/  IABS R28, R35 ;  /* 0x00000023001c7213 */ /* 0x020fe20000000000 */
[----:B0-----:R-:W-:Y:S01]  /*84f0*/  HFMA2.MMA R6, -RZ, RZ, 0, 0 ;  /* 0x00000000ff067435 */ /* 0x001fe200000001ff */
        /* <DEDUP_REMOVED lines=43> */
.L_x_3878:
[----:B------:R-:W-:Y:S05]  /*87b0*/  BSYNC B1 ;  /* 0x0000000000017941 */ /* 0x000fea0003800000 */
.L_x_3877:
        /* <DEDUP_REMOVED lines=41> */
[----:B------:R-:W0:Y:S04]  /*8a50*/  LDS R5, [R4+0x4] ;  /* 0x0000040004057984 */ /* 0x000e280000000800 */
[----:B------:R-:W0:Y:S02]  /*8a60*/  LDG.E.128 R28, desc[UR36][R28.64] ;  /* 0x000000241c1c7981 */ /* 0x000e24000c1e1d00 */
[-C--:B0-----:R-:W-:Y:S01]  /*8a70*/  FFMA.FTZ R8, R28, R5.reuse, R8 ;  /* 0x000000051c087223 */ /* 0x081fe20000010008 */
[-C--:B------:R-:W-:Y:S01]  /*8a80*/  FFMA.FTZ R9, R29, R5.reuse, R9 ;  /* 0x000000051d097223 */ /* 0x080fe20000010009 */
[-C--:B------:R-:W-:Y:S01]  /*8a90*/  FFMA.FTZ R10, R30, R5.reuse, R10 ;  /* 0x000000051e0a7223 */ /* 0x080fe2000001000a */
[----:B------:R-:W-:-:S07]  /*8aa0*/  FFMA.FTZ R11, R31, R5, R11 ;  /* 0x000000051f0b7223 */ /* 0x000fce000001000b */
.L_x_3880:
[----:B------:R-:W-:Y:S05]  /*8ab0*/  BSYNC B1 ;  /* 0x0000000000017941 */ /* 0x000fea0003800000 */
.L_x_3879:
[----:B------:R-:W-:Y:S02]  /*8ac0*/  VIADD R32, R32, 0x4 ;  /* 0x0000000420207836 */ /* 0x000fe40000000000 */
[----:B------:R-:W-:-:S03]  /*8ad0*/  VIADD R4, R4, 0x10 ;  /* 0x0000001004047836 */ /* 0x000fc60000000000 */
[----:B------:R-:W-:-:S13]  /*8ae0*/  ISETP.GE.AND P0, PT, R32, R17, PT ;  /* 0x000000112000720c */ /* 0x000fda0003f06270 */
[----:B------:R-:W-:Y:S05]  /*8af0*/  @!P0 BRA `(.L_x_3881) ;  /* 0xfffffff000d08947 */ /* 0x000fea000383ffff */
.L_x_3861:
[----:B------:R-:W-:Y:S05]  /*8b00*/  BSYNC B0 ;  /* 0x0000000000007941 */ /* 0x000fea0003800000 */
.L_x_3860:
[----:B------:R-:W-:Y:S01]  /*8b10*/  ISETP.GE.AND P0, PT, R20, 0x24, PT ;  /* 0x000000241400780c */ /* 0x000fe20003f06270 */
[----:B------:R-:W-:Y:S03]  /*8b20*/  BSSY B0, `(.L_x_3882) ;  /* 0x0000040000007945 */ /* 0x000fe60003800000 */
[----:B------:R-:W-:-:S13]  /*8b30*/  ISETP.LT.U32.AND P0, PT, R18, 0x7f, !P0 ;  /* 0x0000007f1200780c */ /* 0x000fda0004701070 */
[----:B------:R-:W-:Y:S05]  /*8b40*/  @!P0 BRA `(.L_x_3883) ;  /* 0x0000000000f48947 */ /* 0x000fea0003800000 */
[----:B------:R-:W1:Y:S01]  /*8b50*/  LDC R2, c[0x0][0x308] ;  /* 0x0000c200ff027b82 */ /* 0x000e620000000800 */
[----:B------:R-:W-:Y:S01]  /*8b60*/  ULDC.64 UR4, c[0x0][0x2f0] ;  /* 0x0000bc0000047ab9 */ /* 0x000fe20000000a00 */
[----:B------:R-:W-:Y:S01]  /*8b70*/  IMAD.IADD R27, R24, 0x1, R3 ;  /* 0x00000001181b7824 */ /* 0x000fe200078e0203 */
[----:B------:R-:W-:-:S04]  /*8b80*/  ISETP.NE.U32.AND P1, PT, RZ, UR4, PT ;  /* 0x00000004ff007c0c */ /* 0x000fc8000bf25070 */
[----:B------:R-:W-:Y:S01]  /*8b90*/  ISETP.NE.AND.EX P1, PT, RZ, UR5, PT, P1 ;  /* 0x00000005ff007c0c */ /* 0x000fe2000bf25310 */
[----:B--2---:R-:W2:Y:S01]  /*8ba0*/  S2R R36, SR_CgaCtaId ;  /* 0x0000000000247919 */ /* 0x004ea20000008800 */
[----:B------:R-:W-:Y:S01]  /*8bb0*/  IADD3 R17, -R26, R17, RZ ;  /* 0x000000111a117210 */ /* 0x000fe20007ffe1ff */
[----:B------:R-:W-:Y:S01]  /*8bc0*/  IMAD R23, R23, 0x90, RZ ;  /* 0x0000009017177824 */ /* 0x000fe200078e02ff */
[----:B------:R-:W-:-:S09]  /*8bd0*/  ULDC.64 UR4, c[0x0][0x250] ;  /* 0x0000940000047ab9 */ /* 0x000fd20000000a00 */
[----:B0-----:R-:W0:Y:S01]  /*8be0*/  @P1 LDC.64 R6, c[0x0][0x2e8] ;  /* 0x0000ba00ff061b82 */ /* 0x001e220000000a00 */
[----:B-1----:R-:W-:-:S07]  /*8bf0*/  ISETP.NE.AND P2, PT, R2, 0x2, PT ;  /* 0x000000020200780c */ /* 0x002fce0003f45270 */
[----:B------:R-:W1:Y:S08]  /*8c00*/  @P1 LDC R2, c[0x0][0x288] ;  /* 0x0000a200ff021b82 */ /* 0x000e700000000800 */
[----:B------:R-:W3:Y:S08]  /*8c10*/  @!P2 LDC.64 R20, c[0x0][0x238] ;  /* 0x00008e00ff14ab82 */ /* 0x000ef00000000a00 */
[----:B------:R-:W4:Y:S01]  /*8c20*/  @P2 LDC.64 R4, c[0x0][0x238] ;  /* 0x00008e00ff042b82 */ /* 0x000f220000000a00 */
[----:B---3--:R-:W-:-:S04]  /*8c30*/  @!P2 IADD3 R20, P3, R27, R20, RZ ;  /* 0x000000141b14a210 */ /* 0x008fc80007f7e0ff */
[----:B------:R-:W-:-:S03]  /*8c40*/  @!P2 LEA.HI.X.SX32 R21, R27, R21, 0x1, P3 ;  /* 0x000000151b15a211 */ /* 0x000fc600018f0eff */
[----:B------:R-:W3:Y:S02]  /*8c50*/  @!P2 LDC.64 R24, c[0x0][0x2f8] ;  /* 0x0000be00ff18ab82 */ /* 0x000ee40000000a00 */
[----:B------:R-:W2:Y:S01]  /*8c60*/  @!P2 LDG.E R20, desc[UR36][R20.64] ;  /* 0x000000241414a981 */ /* 0x000ea2000c1e1900 */
[----:B----4-:R-:W-:-:S04]  /*8c70*/  @P2 IMAD.WIDE R4, R27, 0x4, R4 ;  /* 0x000000041b042825 */ /* 0x010fc800078e0204 */
[----:B-1----:R-:W-:Y:S01]  /*8c80*/  @P1 IMAD R2, R16, R2, R19 ;  /* 0x0000000210021224 */ /* 0x002fe200078e0213 */
[----:B-----5:R1:W4:Y:S03]  /*8c90*/  @P2 LDG.E.128 R28, desc[UR36][R4.64] ;  /* 0x00000024041c2981 */ /* 0x020326000c1e1d00 */
[----:B------:R-:W-:-:S04]  /*8ca0*/  @P1 IMAD R19, R2, 0x90, R3 ;  /* 0x0000009002131824 */ /* 0x000fc800078e0203 */
[----:B0-----:R-:W-:-:S05]  /*8cb0*/  @P1 IMAD.WIDE R6, R19, 0x4, R6 ;  /* 0x0000000413061825 */ /* 0x001fca00078e0206 */
[----:B------:R2:W4:Y:S04]  /*8cc0*/  @P1 LDG.E.128 R32, desc[UR36][R6.64] ;  /* 0x0000002406201981 */ /* 0x000528000c1e1d00 */
[----:B---3--:R-:W3:Y:S01]  /*8cd0*/  @!P2 LDG.E R25, desc[UR36][R24.64+0x8] ;  /* 0x000008241819a981 */ /* 0x008ee2000c1e1900 */
[----:B------:R-:W-:Y:S01]  /*8ce0*/  MOV R19, 0x400 ;  /* 0x0000040000137802 */ /* 0x000fe20000000f00 */
[----:B-1----:R-:W-:-:S04]  /*8cf0*/  IMAD R4, R0, 0x90, R3 ;  /* 0x0000009000047824 */ /* 0x002fc800078e0203 */
[----:B------:R-:W-:-:S05]  /*8d00*/  VIADD R19, R19, 0x410 ;  /* 0x0000041013137836 */ /* 0x000fca0000000000 */
[----:B--2---:R-:W-:-:S05]  /*8d10*/  LEA R6, R36, R19, 0x18 ;  /* 0x0000001324067211 */ /* 0x004fca00078ec0ff */
[----:B------:R-:W-:-:S05]  /*8d20*/  IMAD R6, R17, 0x4, R6 ;  /* 0x0000000411067824 */ /* 0x000fca00078e0206 */
[----:B------:R-:W0:Y:S01]  /*8d30*/  LDS R7, [R6] ;  /* 0x0000000006077984 */ /* 0x000e220000000800 */
[----:B------:R-:W-:Y:S02]  /*8d40*/  @!P2 PRMT R5, R20, 0x9910, RZ ;  /* 0x000099101405a816 */ /* 0x000fe400000000ff */
[--C-:B------:R-:W-:Y:S02]  /*8d50*/  @!P2 SHF.R.U32.HI R2, RZ, 0x10, R20.reuse ;  /* 0x00000010ff02a819 */ /* 0x100fe40000011614 */
[----:B------:R-:W-:Y:S02]  /*8d60*/  @!P2 SHF.R.U32.HI R16, RZ, 0x18, R20 ;  /* 0x00000018ff10a819 */ /* 0x000fe40000011614 */
[----:B------:R-:W-:Y:S01]  /*8d70*/  @!P2 SHF.R.S32.HI R0, RZ, 0x8, R5 ;  /* 0x00000008ff00a819 */ /* 0x000fe20000011405 */
[----:B------:R1:W3:Y:S08]  /*8d80*/  @!P2 I2F.S8 R18, R20 ;  /* 0x000000140012a306 */ /* 0x0002f00000001400 */
[----:B------:R-:W2:Y:S08]  /*8d90*/  @!P2 I2F.S8 R2, R2 ;  /* 0x000000020002a306 */ /* 0x000eb00000001400 */
[----:B------:R-:W0:Y:S08]  /*8da0*/  @!P2 I2F.S8 R16, R16 ;  /* 0x000000100010a306 */ /* 0x000e300000001400 */
[----:B------:R-:W4:Y:S01]  /*8db0*/  @!P2 I2F.S16 R0, R0 ;  /* 0x000000000000a306 */ /* 0x000f220000101400 */
[----:B-1----:R-:W-:Y:S01]  /*8dc0*/  SHF.R.S32.HI R20, RZ, 0x1f, R4 ;  /* 0x0000001fff147819 */ /* 0x002fe20000011404 */
[-C--:B---3--:R-:W-:Y:S01]  /*8dd0*/  @!P2 FMUL.FTZ R28, R18, R25.reuse ;  /* 0x00000019121ca220 */ /* 0x088fe20000410000 */
[----:B------:R-:W-:Y:S01]  /*8de0*/  IADD3 R5, P3, R23, R4, RZ ;  /* 0x0000000417057210 */ /* 0x000fe20007f7e0ff */
[-C--:B--2---:R-:W-:Y:S01]  /*8df0*/  @!P2 FMUL.FTZ R30, R2, R25.reuse ;  /* 0x00000019021ea220 */ /* 0x084fe20000410000 */
[----:B0-----:R-:W-:-:S02]  /*8e00*/  @!P2 FMUL.FTZ R31, R16, R25 ;  /* 0x00000019101fa220 */ /* 0x001fc40000410000 */
[----:B------:R-:W-:Y:S01]  /*8e10*/  LEA.HI.X.SX32 R20, R23, R20, 0x1, P3 ;  /* 0x0000001417147211 */ /* 0x000fe200018f0eff */
[----:B----4-:R-:W-:Y:S01]  /*8e20*/  FADD.FTZ R12, R28, R12 ;  /* 0x0000000c1c0c7221 */ /* 0x010fe20000010000 */
[----:B------:R-:W-:Y:S01]  /*8e30*/  LEA R4, P3, R5, UR4, 0x2 ;  /* 0x0000000405047c11 */ /* 0x000fe2000f8610ff */
[----:B------:R-:W-:Y:S01]  /*8e40*/  FADD.FTZ R14, R30, R14 ;  /* 0x0000000e1e0e7221 */ /* 0x000fe20000010000 */
[----:B------:R-:W-:Y:S01]  /*8e50*/  @!P2 FMUL.FTZ R29, R0, R25 ;  /* 0x00000019001da220 */ /* 0x000fe20000410000 */
[----:B------:R-:W-:-:S03]  /*8e60*/  FADD.FTZ R15, R31, R15 ;  /* 0x0000000f1f0f7221 */ /* 0x000fc60000010000 */
        /* <DEDUP_REMOVED lines=11> */
.L_x_3883:
[----:B------:R-:W-:Y:S05]  /*8f20*/  BSYNC B0 ;  /* 0x0000000000007941 */ /* 0x000fea0003800000 */
.L_x_3882:
[----:B------:R-:W-:Y:S06]  /*8f30*/  BAR.SYNC.DEFER_BLOCKING 0x0 ;  /* 0x0000000000007b1d */ /* 0x000fec0000010000 */
[----:B------:R-:W-:Y:S05]  /*8f40*/  @!P0 EXIT ;  /* 0x000000000000894d */ /* 0x000fea0003800000 */
[----:B------:R-:W3:Y:S02]  /*8f50*/  LDC R0, c[0x0][0x308] ;  /* 0x0000c200ff007b82 */ /* 0x000ee40000000800 */
[----:B---3--:R-:W-:-:S13]  /*8f60*/  ISETP.NE.AND P0, PT, R0, 0x2, PT ;  /* 0x000000020000780c */ /* 0x008fda0003f05270 */
[----:B-1----:R-:W1:Y:S01]  /*8f70*/  @P0 LDC.64 R4, c[0x0][0x210] ;  /* 0x00008400ff040b82 */ /* 0x002e620000000a00 */
[----:B0-----:R-:W-:-:S04]  /*8f80*/  @P0 IMAD R7, R22, 0x90, R3 ;  /* 0x0000009016070824 */ /* 0x001fc800078e0203 */
[----:B-1----:R-:W-:-:S05]  /*8f90*/  @P0 IMAD.WIDE R4, R7, 0x4, R4 ;  /* 0x0000000407040825 */ /* 0x002fca00078e0204 */
        /* <DEDUP_REMOVED lines=30> */
.L_x_3844:
[----:B------:R-:W-:Y:S01]  /*9180*/  BSSY B1, `(.L_x_3884) ;  /* 0x0000007000017945 */ /* 0x000fe20003800000 */
[----:B------:R-:W-:Y:S02]  /*9190*/  IMAD.MOV.U32 R12, RZ, RZ, 0x2 ;  /* 0x00000002ff0c7424 */ /* 0x000fe400078e00ff */
[----:B------:R-:W-:Y:S02]  /*91a0*/  IMAD.MOV.U32 R11, RZ, RZ, 0x1f ;  /* 0x0000001fff0b7424 */ /* 0x000fe400078e00ff */
[----:B------:R-:W-:-:S07]  /*91b0*/  IMAD.MOV.U32 R15, RZ, RZ, -0x1 ;  /* 0xffffffffff0f7424 */ /* 0x000fce00078e00ff */
[----:B-----5:R-:W-:Y:S05]  /*91c0*/  WARPSYNC.COLLECTIVE R15, `(.L_x_3885) ;  /* 0x000000000f087348 */ /* 0x020fea0003c00000 */
[----:B------:R0:W1:Y:S02]  /*91d0*/  SHFL.BFLY P6, R14, R13, R12, R11 ;  /* 0x0c00000c0d0e7389 */ /* 0x00006400000c000b */
[----:B01---5:R-:W-:Y:S01]  /*91e0*/  ENDCOLLECTIVE ;  /* 0x000000000000791b */ /* 0x023fe20003800000 */
.L_x_3885:
[----:B------:R-:W-:Y:S05]  /*91f0*/  BSYNC B1 ;  /* 0x0000000000017941 */ /* 0x000fea0003800000 */
.L_x_3884:
[----:B------:R-:W-:Y:S01]  /*9200*/  FADD.FTZ R13, R13, R14 ;  /* 0x0000000e0d0d7221 */ /* 0x000fe20000010000 */
[----:B------:R-:W-:Y:S02]  /*9210*/  IMAD.MOV.U32 R12, RZ, RZ, 0x1 ;  /* 0x00000001ff0c7424 */ /* 0x000fe400078e00ff */
[----:B------:R-:W-:Y:S02]  /*9220*/  IMAD.MOV.U32 R11, RZ, RZ, 0x1f ;  /* 0x0000001fff0b7424 */ /* 0x000fe400078e00ff */
[----:B------:R-:W-:-:S07]  /*9230*/  IMAD.MOV.U32 R15, RZ, RZ, -0x1 ;  /* 0xffffffffff0f7424 */ /* 0x000fce00078e00ff */
[----:B------:R-:W-:Y:S05]  /*9240*/  WARPSYNC.COLLECTIVE R15, `(.L_x_3886) ;  /* 0x000000000f087348 */ /* 0x000fea0003c00000 */
[----:B------:R0:W1:Y:S02]  /*9250*/  SHFL.BFLY P6, R14, R13, R12, R11 ;  /* 0x0c00000c0d0e7389 */ /* 0x00006400000c000b */
[----:B01----:R-:W-:Y:S01]  /*9260*/  ENDCOLLECTIVE ;  /* 0x000000000000791b */ /* 0x003fe20003800000 */
.L_x_3886:
[----:B------:R-:W-:Y:S05]  /*9270*/  BRA `(.L_x_3887) ;  /* 0xffffffd000dc7947 */ /* 0x000fea000383ffff */
.L_x_3848:
[----:B-1----:R-:W-:Y:S01]  /*9280*/  HFMA2.MMA R12, -RZ, RZ, 0, 9.5367431640625e-07 ;  /* 0x00000010ff0c7435 */ /* 0x002fe200000001ff */
[----:B------:R-:W-:Y:S01]  /*9290*/  BSSY B0, `(.L_x_3888) ;  /* 0x0000007000007945 */ /* 0x000fe20003800000 */
[----:B0-----:R-:W-:Y:S02]  /*92a0*/  IMAD.MOV.U32 R13, RZ, RZ, R151 ;  /* 0x000000ffff0d7224 */ /* 0x001fe400078e0097 */
[----:B------:R-:W-:Y:S02]  /*92b0*/  IMAD.MOV.U32 R11, RZ, RZ, 0x1f ;  /* 0x0000001fff0b7424 */ /* 0x000fe400078e00ff */
[----:B------:R-:W-:-:S07]  /*92c0*/  IMAD.MOV.U32 R15, RZ, RZ, -0x1 ;  /* 0xffffffffff0f7424 */ /* 0x000fce00078e00ff */
[----:B--23-5:R-:W-:Y:S05]  /*92d0*/  WARPSYNC.COLLECTIVE R15, `(.L_x_3889) ;  /* 0x000000000f087348 */ /* 0x02cfea0003c00000 */
[----:B------:R0:W1:Y:S02]  /*92e0*/  SHFL.BFLY P6, R14, R13, R12, R11 ;  /* 0x0c00000c0d0e7389 */ /* 0x00006400000c000b */
[----:B0123-5:R-:W-:Y:S01]  /*92f0*/  ENDCOLLECTIVE ;  /* 0x000000000000791b */ /* 0x02ffe20003800000 */
.L_x_3889:
[----:B------:R-:W-:Y:S05]  /*9300*/  BSYNC B0 ;  /* 0x0000000000007941 */ /* 0x000fea0003800000 */
.L_x_3888:
[----:B------:R-:W-:Y:S01]  /*9310*/  FMNMX.FTZ R13, R14, R151, !PT ;  /* 0x000000970e0d7209 */ /* 0x000fe20007810000 */
[----:B------:R-:W-:Y:S02]  /*9320*/  IMAD.MOV.U32 R12, RZ, RZ, 0x8 ;  /* 0x00000008ff0c7424 */ /* 0x000fe400078e00ff */
[----:B------:R-:W-:Y:S02]  /*9330*/  IMAD.MOV.U32 R11, RZ, RZ, 0x1f ;  /* 0x0000001fff0b7424 */ /* 0x000fe400078e00ff */
[----:B------:R-:W-:-:S07]  /*9340*/  IMAD.MOV.U32 R15, RZ, RZ, -0x1 ;  /* 0xffffffffff0f7424 */ /* 0x000fce00078e00ff */
[----:B------:R-:W-:Y:S05]  /*9350*/  WARPSYNC.COLLECTIVE R15, `(.L_x_3890) ;  /* 0x000000000f087348 */ /* 0x000fea0003c00000 */
[----:B------:R0:W1:Y:S02]  /*9360*/  SHFL.BFLY P6, R14, R13, R12, R11 ;  /* 0x0c00000c0d0e7389 */ /* 0x00006400000c000b */
[----:B01----:R-:W-:Y:S01]  /*9370*/  ENDCOLLECTIVE ;  /* 0x000000000000791b */ /* 0x003fe20003800000 */
.L_x_3890:
[----:B------:R-:W-:Y:S01]  /*9380*/  IMAD.MOV.U32 R12, RZ, RZ, 0x4 ;  /* 0x00000004ff0c7424 */ /* 0x000fe200078e00ff */
[----:B------:R-:W-:-:S05]  /*9390*/  FMNMX.FTZ R0, R13, R14, !PT ;  /* 0x0000000e0d007209 */ /* 0x000fca0007810000 */
[----:B------:R-:W-:-:S07]  /*93a0*/  IMAD.MOV.U32 R13, RZ, RZ, R0 ;  /* 0x000000ffff0d7224 */ /* 0x000fce00078e0000 */
[----:B------:R-:W-:Y:S05]  /*93b0*/  WARPSYNC.COLLECTIVE R15, `(.L_x_3891) ;  /* 0x000000000f087348 */ /* 0x000fea0003c00000 */
[----:B------:R0:W1:Y:S02]  /*93c0*/  SHFL.BFLY P6, R14, R13, R12, R11 ;  /* 0x0c00000c0d0e7389 */ /* 0x00006400000c000b */
[----:B01----:R-:W-:Y:S01]  /*93d0*/  ENDCOLLECTIVE ;  /* 0x000000000000791b */ /* 0x003fe20003800000 */
.L_x_3891:
[----:B------:R-:W-:Y:S05]  /*93e0*/  BRA `(.L_x_3892) ;  /* 0xffffffd400287947 */ /* 0x000fea000383ffff */
.L_x_3893:
        /* <DEDUP_REMOVED lines=9> */
.L_x_4258:


//--------------------- .text._ZN4mmha33masked_multihead_attention_kernelIfLi144ELi256ELi1ELi64ELi256ELb0ELb0EEEv26Multihead_attention_paramsIT_XT5_EE --------------------------
	.section	.text._ZN4mmha33masked_multihead_attention_kernelIfLi144ELi256ELi1ELi64ELi256ELb0ELb0EEEv26Multihead_attention_paramsIT_XT5_EE,"ax",@progbits
	.align	128
        .global         _ZN4mmha33masked_multihead_attention_kernelIfLi144ELi256ELi1ELi64ELi256ELb0ELb0EEEv26Multihead_attention_paramsIT_XT5_EE
        .type           _ZN4mmha33masked_multihead_attention_kernelIfLi144ELi256ELi1ELi64ELi256ELb0ELb0EEEv26Multihead_attention_paramsIT_XT5_EE,@function
        .size           _ZN4mmha33masked_multihead_attention_kernelIfLi144ELi256ELi1ELi64ELi256ELb0ELb0EEEv26Multihead_attention_paramsIT_XT5_EE,(.L_x_4259 - _ZN4mmha33masked_multihead_attention_kernelIfLi144ELi256ELi1ELi64ELi256ELb0ELb0EEEv26Multihead_attention_paramsIT_XT5_EE)
        .other          _ZN4mmha33masked_multihead_attention_kernelIfLi144ELi256ELi1ELi64ELi256ELb0ELb0EEEv26Multihead_attention_paramsIT_XT5_EE,@"STO_CUDA_ENTRY STV_DEFAULT"
_ZN4mmha33masked_multihead_attention_kernelIfLi144ELi256ELi1ELi64ELi256ELb0ELb0EEEv26Multihead_attention_paramsIT_XT5_EE:
.text._ZN4mmha33masked_multihead_attention_kernelIfLi144ELi256ELi1ELi64ELi256ELb0ELb0EEEv26Multihead_attention_paramsIT_XT5_EE:
        /* <DEDUP_REMOVED lines=15> */
.L_x_3894:
        /* <DEDUP_REMOVED lines=126> */
.L_x_3896:
[----:B------:R-:W-:Y:S05]  /*08d0*/  BSYNC B0 ;  /* 0x0000000000007941 */ /* 0x000fea0003800000 */
.L_x_3895:
        /* <DEDUP_REMOVED lines=10> */
.L_x_3898:
        /* <DEDUP_REMOVED lines=18> */
.L_x_3899:
[----:B------:R-:W-:Y:S05]  /*0aa0*/  BSYNC B0 ;  /* 0x0000000000007941 */ /* 0x000fea0003800000 */
.L_x_3897:
        /* <DEDUP_REMOVED lines=26> */
[----:B------:R-:W-:Y:S01]  /*0c50*/  @!UP1 UIMAD UR6, UR38, UR6, UR46 ;  /* 0x00000006260692a4 */ /* 0x000fe2000f8e022e */
[----:B------:R-:W-:Y:S01]  /*0c60*/  IMAD.U32 R9, RZ, RZ, UR5 ;  /* 0x00000005ff097e24 */ /* 0x000fe2000f8e00ff */
[----:B------:R-:W-:Y:S01]  /*0c70*/  UMOV UR39, URZ ;  /* 0x0000003f00277c82 */ /* 0x000fe20008000000 */
[----:B------:R-:W-:-:S03]  /*0c80*/  ULDC.U8 UR4, c[0x0][0x294] ;  /* 0x0000a50000047ab9 */ /* 0x000fc60000000000 */
[----:B------:R-:W4:Y:S01]  /*0c90*/  @P3 LDG.E R8, desc[UR36][R8.64] ;  /* 0x0000002408083981 */ /* 0x000f22000c1e1900 */
[----:B------:R-:W-:Y:S01]  /*0ca0*/  MOV R0, UR6 ;  /* 0x0000000600007c02 */ /* 0x000fe20008000f00 */
[----:B0-----:R-:W-:-:S05]  /*0cb0*/  @!P0 IMAD.WIDE R2, R11, 0x4, R2 ;  /* 0x000000040b028825 */ /* 0x001fca00078e0202 */
        /* <DEDUP_REMOVED lines=13> */
[----:B--2---:R-:W-:Y:S01]  /*0d90*/  FADD.FTZ R24, R12, R24 ;  /* 0x000000180c187221 */ /* 0x004fe20000010000 */
[----:B------:R-:W-:Y:S01]  /*0da0*/  FADD.FTZ R25, R13, R25 ;  /* 0x000000190d197221 */ /* 0x000fe20000010000 */
        /* <DEDUP_REMOVED lines=53> */
[----:B------:R-:W-:Y:S01]  /*1100*/  MOV R13, RZ ;  /* 0x000000ff000d7202 */ /* 0x000fe20000000f00 */
[----:B------:R-:W-:-:S02]  /*1110*/  IMAD.U32 R7, RZ, RZ, UR5 ;  /* 0x00000005ff077e24 */ /* 0x000fc4000f8e00ff */
[----:B------:R-:W-:Y:S02]  /*1120*/  IMAD.U32 R11, RZ, RZ, UR7 ;  /* 0x00000007ff0b7e24 */ /* 0x000fe4000f8e00ff */
[----:B------:R-:W-:Y:S02]  /*1130*/  IMAD.MOV.U32 R8, RZ, RZ, 0x53f ;  /* 0x0000053fff087424 */ /* 0x000fe400078e00ff */
[----:B0-----:R-:W-:-:S07]  /*1140*/  IMAD.MOV.U32 R12, RZ, RZ, 0x1 ;  /* 0x00000001ff0c7424 */ /* 0x001fce00078e00ff */
[----:B------:R-:W-:-:S07]  /*1150*/  LEPC R20, `(.L_x_3902) ;  /* 0x000000001014794e */ /* 0x000fce0000000000 */
[----:B-1----:R-:W-:Y:S05]  /*1160*/  CALL.ABS.NOINC R2 ;  /* 0x0000000002007343 */ /* 0x002fea0003c00000 */
.L_x_3902:
        /* <DEDUP_REMOVED lines=22> */
[C---:B------:R-:W-:Y:S01]  /*12d0*/  LEA R15, R2.reuse, R3, 0x2 ;  /* 0x00000003020f7211 */ /* 0x040fe200078e10ff */
[----:B------:R-:W-:Y:S01]  /*12e0*/  BSSY B1, `(.L_x_3905) ;  /* 0x0000039000017945 */ /* 0x000fe20003800000 */
[----:B------:R-:W-:-:S03]  /*12f0*/  LEA.HI R0, R2, R2, RZ, 0x1 ;  /* 0x0000000202007211 */ /* 0x000fc600078f08ff */
        /* <DEDUP_REMOVED lines=55> */
.L_x_3906:
[----:B------:R-:W-:Y:S05]  /*1670*/  BSYNC B1 ;  /* 0x0000000000017941 */ /* 0x000fea0003800000 */
.L_x_3905:
        /* <DEDUP_REMOVED lines=8> */
.L_x_3904:
[----:B------:R-:W-:Y:S05]  /*1700*/  BSYNC B0 ;  /* 0x0000000000007941 */ /* 0x000fea0003800000 */
.L_x_3903:
[----:B------:R-:W-:Y:S06]  /*1710*/  BAR.SYNC.DEFER_BLOCKING 0x0 ;  /* 0x0000000000007b1d */ /* 0x000fec0000010000 */
[----:B0-----:R0:W1:Y:S04]  /*1720*/  @P6 LDS.128 R16, [R13] ;  /* 0x000000000d106984 */ /* 0x0010680000000c00 */
[----:B------:R0:W2:Y:S01]  /*1730*/  @P6 LDS.128 R24, [R14] ;  /* 0x000000000e186984 */ /* 0x0000a20000000c00 */
[----:B------:R-:W-:Y:S06]  /*1740*/  BAR.SYNC.DEFER_BLOCKING 0x0 ;  /* 0x0000000000007b1d */ /* 0x000fec0000010000 */
[----:B------:R-:W-:Y:S05]  /*1750*/  BRA `(.L_x_3901) ;  /* 0x0000000000b07947 */ /* 0x000fea0003800000 */
.L_x_3900:
[----:B------:R-:W-:Y:S01]  /*1760*/  ISETP.GE.AND P0, PT, R23, R10, PT ;  /* 0x0000000a1700720c */ /* 0x000fe20003f06270 */
[----:B------:R-:W-:-:S12]  /*1770*/  BSSY B0, `(.L_x_3901) ;  /* 0x000002a000007945 */ /* 0x000fd80003800000 */
[----:B------:R-:W-:Y:S05]  /*1780*/  @P0 BRA `(.L_x_3907) ;  /* 0x0000000000a00947 */ /* 0x000fea0003800000 */
[----:B------:R-:W-:Y:S01]  /*1790*/  I2FP.F32.S32 R10, R10 ;  /* 0x0000000a000a7245 */ /* 0x000fe20000201400 */
[----:B------:R-:W-:Y:S01]  /*17a0*/  ULDC UR4, c[0x0][0x29c] ;  /* 0x0000a70000047ab9 */ /* 0x000fe20000000800 */
[----:B------:R-:W-:Y:S01]  /*17b0*/  IADD3 R0, R23, 0x2, RZ ;  /* 0x0000000217007810 */ /* 0x000fe20007ffe0ff */
[----:B------:R-:W-:Y:S01]  /*17c0*/  UIADD3 UR4, -UR39, UR4, URZ ;  /* 0x0000000427047290 */ /* 0x000fe2000fffe13f */
[----:B------:R-:W0:Y:S02]  /*17d0*/  MUFU.RCP R5, R10 ;  /* 0x0000000a00057308 */ /* 0x000e240000001000 */
        /* <DEDUP_REMOVED lines=35> */
.L_x_3907:
[----:B------:R-:W-:Y:S05]  /*1a10*/  BSYNC B0 ;  /* 0x0000000000007941 */ /* 0x000fea0003800000 */
.L_x_3901:
[----:B------:R-:W-:Y:S01]  /*1a20*/  ISETP.GT.AND P0, PT, R22, 0x3f, PT ;  /* 0x0000003f1600780c */ /* 0x000fe20003f04270 */
[----:B------:R-:W-:Y:S01]  /*1a30*/  BSSY B0, `(.L_x_3908) ;  /* 0x0000016000007945 */ /* 0x000fe20003800000 */
[----:B------:R-:W-:-:S11]  /*1a40*/  IMAD.MOV.U32 R0, RZ, RZ, RZ ;  /* 0x000000ffff007224 */ /* 0x000fd600078e00ff */
[----:B------:R-:W-:Y:S05]  /*1a50*/  @P0 BRA `(.L_x_3909) ;  /* 0x00000000004c0947 */ /* 0x000fea0003800000 */
[----:B------:R-:W-:Y:S01]  /*1a60*/  ISETP.GT.AND P0, PT, R22, 0x23, PT ;  /* 0x000000231600780c */ /* 0x000fe20003f04270 */
[----:B------:R-:W3:Y:S01]  /*1a70*/  S2UR UR5, SR_CgaCtaId ;  /* 0x00000000000579c3 */ /* 0x000ee20000008800 */
[----:B------:R-:W-:Y:S01]  /*1a80*/  UMOV UR4, 0x400 ;  /* 0x0000040000047882 */ /* 0x000fe20000000000 */
[----:B------:R-:W-:Y:S01]  /*1a90*/  IADD3 R23, R23, UR44, RZ ;  /* 0x0000002c17177c10 */ /* 0x000fe2000fffe0ff */
        /* <DEDUP_REMOVED lines=15> */
.L_x_3909:
[----:B------:R-:W-:Y:S05]  /*1b90*/  BSYNC B0 ;  /* 0x0000000000007941 */ /* 0x000fea0003800000 */
.L_x_3908:
        /* <DEDUP_REMOVED lines=54> */
[----:B---3--:R-:W-:Y:S01]  /*1f00*/  IMAD.U32 R2, RZ, RZ, UR4 ;  /* 0x00000004ff027e24 */ /* 0x008fe2000f8e00ff */
[----:B------:R-:W-:-:S05]  /*1f10*/  MOV R3, UR5 ;  /* 0x0000000500037c02 */ /* 0x000fca0008000f00 */
[----:B------:R-:W3:Y:S02]  /*1f20*/  LDG.E R2, desc[UR36][R2.64] ;  /* 0x0000002402027981 */ /* 0x000ee4000c1e1900 */
[----:B---3--:R-:W-:-:S05]  /*1f30*/  FADD.FTZ R4, R4, R2 ;  /* 0x0000000204047221 */ /* 0x008fca0000010000 */
[----:B------:R4:W-:Y:S02]  /*1f40*/  STL [R1+0x3c], R4 ;  /* 0x00003c0401007387 */ /* 0x0009e40000100800 */
.L_x_3912:
[----:B---3--:R-:W3:Y:S04]  /*1f50*/  LDL R2, [R1+0x3c] ;  /* 0x00003c0001027983 */ /* 0x008ee80000100800 */
[----:B---3--:R3:W-:Y:S02]  /*1f60*/  STS [R0], R2 ;  /* 0x0000000200007388 */ /* 0x0087e40000000800 */
.L_x_3911:
[----:B------:R-:W-:Y:S05]  /*1f70*/  BSYNC B0 ;  /* 0x0000000000007941 */ /* 0x000fea0003800000 */
.L_x_3910:
[----:B------:R-:W-:Y:S01]  /*1f80*/  UIADD3 UR4, UR7, 0x1f, URZ ;  /* 0x0000001f07047890 */ /* 0x000fe2000fffe03f */
[----:B---3--:R-:W-:Y:S01]  /*1f90*/  VIADD R0, R22, UR42 ;  /* 0x0000002a16007c36 */ /* 0x008fe20008000000 */
[----:B------:R-:W-:Y:S01]  /*1fa0*/  ULDC.64 UR8, c[0x0][0x280] ;  /* 0x0000a00000087ab9 */ /* 0x000fe20000000a00 */
[----:B------:R-:W-:Y:S01]  /*1fb0*/  ULDC.64 UR12, c[0x0][0x248] ;  /* 0x00009200000c7ab9 */ /* 0x000fe20000000a00 */
        /* <DEDUP_REMOVED lines=11> */
[----:B------:R-:W-:Y:S03]  /*2070*/  BAR.SYNC.DEFER_BLOCKING 0x0 ;  /* 0x0000000000007b1d */ /* 0x000fe60000010000 */
[----:B------:R-:W-:-:S13]  /*2080*/  ISETP.GE.AND P0, PT, R0, UR7, PT ;  /* 0x0000000700007c0c */ /* 0x000fda000bf06270 */
[----:B------:R-:W-:Y:S05]  /*2090*/  @P0 BRA `(.L_x_3914) ;  /* 0x0000008800480947 */ /* 0x000fea0003800000 */
[----:B------:R-:W-:Y:S01]  /*20a0*/  IMAD.U32 R3, RZ, RZ, UR9 ;  /* 0x00000009ff037e24 */ /* 0x000fe2000f8e00ff */
[----:B------:R-:W-:-:S03]  /*20b0*/  ULEA UR4, UR17, UR16, 0x18 ;  /* 0x0000001011047291 */ /* 0x000fc6000f8ec03f */
[C---:B------:R-:W-:Y:S01]  /*20c0*/  IMAD R252, R3.reuse, UR6, RZ ;  /* 0x0000000603fc7c24 */ /* 0x040fe2000f8e02ff */
[----:B------:R-:W-:Y:S01]  /*20d0*/  IABS R2, R3 ;  /* 0x0000000300027213 */ /* 0x000fe20000000000 */
[----:B------:R-:W-:-:S04]  /*20e0*/  IMAD R3, R3, 0x90, RZ ;  /* 0x0000009003037824 */ /* 0x000fc800078e02ff */
[----:B------:R-:W-:Y:S01]  /*20f0*/  IMAD.MOV.U32 R6, RZ, RZ, R2 ;  /* 0x000000ffff067224 */ /* 0x000fe200078e0002 */
[----:B0-----:R-:W0:Y:S03]  /*2100*/  LDS.128 R12, [UR4+0x40] ;  /* 0x00004004ff0c7984 */ /* 0x001e260008000c00 */
[----:B------:R-:W3:Y:S01]  /*2110*/  I2F.RP R2, R6 ;  /* 0x0000000600027306 */ /* 0x000ee20000209400 */
[----:B------:R-:W5:Y:S07]  /*2120*/  LDS.128 R8, [UR4+0x50] ;  /* 0x00005004ff087984 */ /* 0x000f6e0008000c00 */
[----:B---3--:R-:W4:Y:S02]  /*2130*/  MUFU.RCP R2, R2 ;  /* 0x0000000200027308 */ /* 0x008f240000001000 */
[----:B----4-:R-:W-:-:S06]  /*2140*/  IADD3 R4, R2, 0xffffffe, RZ ;  /* 0x0ffffffe02047810 */ /* 0x010fcc0007ffe0ff */
[----:B------:R3:W4:Y:S01]  /*2150*/  F2I.FTZ.U32.TRUNC.NTZ R5, R4 ;  /* 0x0000000400057305 */ /* 0x000722000021f000 */
[----:B0-----:R-:W-:Y:S04]  /*2160*/  STL.64 [R1+0x430], R12 ;  /* 0x0004300c01007387 */ /* 0x001fe80000100a00 */
[----:B------:R-:W-:Y:S01]  /*2170*/  STL.64 [R1+0x438], R14 ;  /* 0x0004380e01007387 */ /* 0x000fe20000100a00 */
[----:B---3--:R-:W-:-:S03]  /*2180*/  IMAD.MOV.U32 R4, RZ, RZ, RZ ;  /* 0x000000ffff047224 */ /* 0x008fc600078e00ff */
[----:B-----5:R-:W-:Y:S04]  /*2190*/  STL.64 [R1+0x420], R8 ;  /* 0x0004200801007387 */ /* 0x020fe80000100a00 */
[----:B------:R-:W-:Y:S01]  /*21a0*/  STL.64 [R1+0x428], R10 ;  /* 0x0004280a01007387 */ /* 0x000fe20000100a00 */
[----:B----4-:R-:W-:-:S03]  /*21b0*/  IMAD.MOV R7, RZ, RZ, -R5 ;  /* 0x000000ffff077224 */ /* 0x010fc600078e0a05 */
[----:B------:R-:W0:Y:S01]  /*21c0*/  LDS.128 R8, [UR4+0x60] ;  /* 0x00006004ff087984 */ /* 0x000e220008000c00 */
[----:B------:R-:W-:-:S03]  /*21d0*/  IMAD R7, R7, R6, RZ ;  /* 0x0000000607077224 */ /* 0x000fc600078e02ff */
[----:B------:R-:W-:Y:S01]  /*21e0*/  LDS.128 R12, [UR4+0x80] ;  /* 0x00008004ff0c7984 */ /* 0x000fe20008000c00 */
[----:B------:R-:W-:-:S03]  /*21f0*/  IMAD.HI.U32 R2, R5, R7, R4 ;  /* 0x0000000705027227 */ /* 0x000fc600078e0004 */
[----:B------:R-:W3:Y:S04]  /*2200*/  LDS.128 R4, [UR4+0x70] ;  /* 0x00007004ff047984 */ /* 0x000ee80008000c00 */
[----:B------:R4:W-:Y:S02]  /*2210*/  STL [R1+0x444], R2 ;  /* 0x0004440201007387 */ /* 0x0009e40000100800 */
[----:B----4-:R-:W4:Y:S02]  /*2220*/  LDC R2, c[0x0][0x2c0] ;  /* 0x0000b000ff027b82 */ /* 0x010f240000000800 */
[----:B0-----:R-:W-:Y:S04]  /*2230*/  STL.64 [R1+0x410], R8 ;  /* 0x0004100801007387 */ /* 0x001fe80000100a00 */
[----:B------:R-:W-:Y:S04]  /*2240*/  STL.64 [R1+0x418], R10 ;  /* 0x0004180a01007387 */ /* 0x000fe80000100a00 */
[----:B------:R-:W0:Y:S04]  /*2250*/  LDS.128 R8, [UR4+0x90] ;  /* 0x00009004ff087984 */ /* 0x000e280008000c00 */
[----:B---3--:R-:W-:Y:S04]  /*2260*/  STL.64 [R1+0x400], R4 ;  /* 0x0004000401007387 */ /* 0x008fe80000100a00 */
[----:B------:R-:W-:Y:S04]  /*2270*/  STL.64 [R1+0x408], R6 ;  /* 0x0004080601007387 */ /* 0x000fe80000100a00 */
[----:B------:R-:W3:Y:S04]  /*2280*/  LDS.128 R4, [UR4+0xa0] ;  /* 0x0000a004ff047984 */ /* 0x000ee80008000c00 */
[----:B------:R-:W-:Y:S04]  /*2290*/  STL.64 [R1+0x3f0], R12 ;  /* 0x0003f00c01007387 */ /* 0x000fe80000100a00 */
[----:B------:R-:W-:Y:S04]  /*22a0*/  STL.64 [R1+0x3f8], R14 ;  /* 0x0003f80e01007387 */ /* 0x000fe80000100a00 */
[----:B------:R-:W5:Y:S04]  /*22b0*/  LDS.128 R12, [UR4+0xb0] ;  /* 0x0000b004ff0c7984 */ /* 0x000f680008000c00 */
[----:B0-----:R-:W-:Y:S04]  /*22c0*/  STL.64 [R1+0x3e0], R8 ;  /* 0x0003e00801007387 */ /* 0x001fe80000100a00 */
[----:B------:R-:W-:Y:S04]  /*22d0*/  STL.64 [R1+0x3e8], R10 ;  /* 0x0003e80a01007387 */ /* 0x000fe80000100a00 */
[----:B------:R-:W0:Y:S04]  /*22e0*/  LDS.128 R8, [UR4+0xc0] ;  /* 0x0000c004ff087984 */ /* 0x000e280008000c00 */
[----:B---3--:R-:W-:Y:S04]  /*22f0*/  STL.64 [R1+0x3d0], R4 ;  /* 0x0003d00401007387 */ /* 0x008fe80000100a00 */
[----:B------:R-:W-:Y:S04]  /*2300*/  STL.64 [R1+0x3d8], R6 ;  /* 0x0003d80601007387 */ /* 0x000fe80000100a00 */
[----:B------:R-:W3:Y:S04]  /*2310*/  LDS.128 R4, [UR4+0xd0] ;  /* 0x0000d004ff047984 */ /* 0x000ee80008000c00 */
[----:B-----5:R-:W-:Y:S04]  /*2320*/  STL.64 [R1+0x3c0], R12 ;  /* 0x0003c00c01007387 */ /* 0x020fe80000100a00 */
        /* <DEDUP_REMOVED lines=160> */
[----:B------:R-:W3:Y:S01]  /*2d30*/  LDS.128 R4, [UR4+0x430] ;  /* 0x00043004ff047984 */ /* 0x000ee20008000c00 */
[----:B------:R-:W-:-:S03]  /*2d40*/  ULDC UR4, c[0x0][0x298] ;  /* 0x0000a60000047ab9 */ /* 0x000fc60000000800 */
[----:B-----5:R-:W-:Y:S04]  /*2d50*/  STL.64 [R1+0x60], R12 ;  /* 0x0000600c01007387 */ /* 0x020fe80000100a00 */
[----:B------:R-:W-:Y:S04]  /*2d60*/  STL.64 [R1+0x68], R14 ;  /* 0x0000680e01007387 */ /* 0x000fe80000100a00 */
[----:B0-----:R-:W-:Y:S04]  /*2d70*/  STL.64 [R1+0x50], R8 ;  /* 0x0000500801007387 */ /* 0x001fe80000100a00 */
[----:B------:R-:W-:Y:S04]  /*2d80*/  STL.64 [R1+0x58], R10 ;  /* 0x0000580a01007387 */ /* 0x000fe80000100a00 */
[----:B---3--:R-:W-:Y:S04]  /*2d90*/  STL.64 [R1+0x40], R4 ;  /* 0x0000400401007387 */ /* 0x008fe80000100a00 */
[----:B------:R-:W-:Y:S04]  /*2da0*/  STL.64 [R1+0x48], R6 ;  /* 0x0000480601007387 */ /* 0x000fe80000100a00 */
[----:B------:R4:W-:Y:S02]  /*2db0*/  STL [R1+0x20], R0 ;  /* 0x0000200001007387 */ /* 0x0009e40000100800 */
[----:B----4-:R-:W-:Y:S01]  /*2dc0*/  VIADD R0, R2, UR4 ;  /* 0x0000000402007c36 */ /* 0x010fe20008000000 */
[----:B------:R-:W-:-:S07]  /*2dd0*/  SHF.R.S32.HI R2, RZ, 0x1f, R252 ;  /* 0x0000001fff027819 */ /* 0x000fce00000114fc */
.L_x_4045:
[----:B0-----:R0:W-:Y:S04]  /*2de0*/  STL [R1+0x460], R7 ;  /* 0x0004600701007387 */ /* 0x0011e80000100800 */
[----:B0--3--:R-:W3:Y:S04]  /*2df0*/  LDL R7, [R1+0x444] ;  /* 0x0004440001077983 */ /* 0x009ee80000100800 */
[----:B------:R-:W-:Y:S04]  /*2e00*/  STL [R1+0x45c], R6 ;  /* 0x00045c0601007387 */ /* 0x000fe80000100800 */
[----:B-----5:R-:W-:Y:S04]  /*2e10*/  STL [R1+0x458], R5 ;  /* 0x0004580501007387 */ /* 0x020fe80000100800 */
[----:B------:R-:W-:Y:S04]  /*2e20*/  STL [R1+0x454], R4 ;  /* 0x0004540401007387 */ /* 0x000fe80000100800 */
[----:B------:R0:W-:Y:S04]  /*2e30*/  STL [R1+0x450], R3 ;  /* 0x0004500301007387 */ /* 0x0001e80000100800 */
[----:B0---4-:R-:W4:Y:S01]  /*2e40*/  LDL R3, [R1+0x20] ;  /* 0x0000200001037983 */ /* 0x011f220000100800 */
[----:B------:R-:W-:-:S03]  /*2e50*/  ISETP.NE.U32.AND P0, PT, RZ, UR10, PT ;  /* 0x0000000aff007c0c */ /* 0x000fc6000bf05070 */
[----:B------:R0:W-:Y:S01]  /*2e60*/  STL [R1+0x44c], R2 ;  /* 0x00044c0201007387 */ /* 0x0001e20000100800 */
[----:B------:R-:W-:Y:S01]  /*2e70*/  ISETP.NE.AND.EX P0, PT, RZ, UR11, PT, P0 ;  /* 0x0000000bff007c0c */ /* 0x000fe2000bf05300 */
[----:B0-----:R-:W0:-:S12]  /*2e80*/  LDC R2, c[0x0][0x284] ;  /* 0x0000a100ff027b82 */ /* 0x001e180000000800 */
[----:B0-----:R-:W-:-:S05]  /*2e90*/  @P0 IMAD R6, R2, UR45, RZ ;  /* 0x0000002d02060c24 */ /* 0x001fca000f8e02ff */
[--C-:B------:R-:W-:Y:S02]  /*2ea0*/  @P0 SHF.R.S32.HI R0, RZ, 0x1f, R6.reuse ;  /* 0x0000001fff000819 */ /* 0x100fe40000011406 */
[----:B----4-:R-:W-:Y:S02]  /*2eb0*/  @P0 IADD3 R4, P1, P2, R3, UR10, R6 ;  /* 0x0000000a03040c10 */ /* 0x010fe4000fa3e006 */
[----:B------:R-:W-:-:S04]  /*2ec0*/  @P0 SHF.R.S32.HI R6, RZ, 0x1f, R3 ;  /* 0x0000001fff060819 */ /* 0x000fc80000011403 */
[----:B------:R-:W-:-:S05]  /*2ed0*/  @P0 IADD3.X R5, R6, UR11, R0, P1, P2 ;  /* 0x0000000b06050c10 */ /* 0x000fca0008fe4400 */
[----:B------:R0:W4:Y:S01]  /*2ee0*/  @P0 LDG.E.U8 R4, desc[UR36][R4.64] ;  /* 0x0000002404040981 */ /* 0x000122000c1e1100 */
[----:B------:R-:W-:Y:S02]  /*2ef0*/  IABS R0, R3 ;  /* 0x0000000300007213 */ /* 0x000fe40000000000 */
[----:B------:R-:W-:-:S03]  /*2f00*/  MOV R6, UR9 ;  /* 0x0000000900067c02 */ /* 0x000fc60008000f00 */
[----:B---3--:R-:W-:Y:S01]  /*2f10*/  IMAD.HI.U32 R7, R7, R0, RZ ;  /* 0x0000000007077227 */ /* 0x008fe200078e00ff */
[----:B------:R-:W-:Y:S02]  /*2f20*/  IABS R6, R6 ;  /* 0x0000000600067213 */ /* 0x000fe40000000000 */
[----:B0-----:R-:W-:Y:S01]  /*2f30*/  IABS R5, R2 ;  /* 0x0000000200057213 */ /* 0x001fe20000000000 */
[----:B------:R-:W-:-:S04]  /*2f40*/  IMAD.MOV R7, RZ, RZ, -R7 ;  /* 0x000000ffff077224 */ /* 0x000fc800078e0a07 */
[----:B------:R-:W-:Y:S01]  /*2f50*/  IMAD R0, R5, R7, R0 ;  /* 0x0000000705007224 */ /* 0x000fe200078e0200 */
[----:B------:R-:W-:Y:S01]  /*2f60*/  ISETP.GE.AND P2, PT, R3, RZ, PT ;  /* 0x000000ff0300720c */ /* 0x000fe20003f46270 */
[----:B------:R0:W5:Y:S03]  /*2f70*/  LDL.LU R7, [R1+0x460] ;  /* 0x0004600001077983 */ /* 0x0001660000300800 */
[----:B------:R-:W-:Y:S02]  /*2f80*/  ISETP.GT.U32.AND P1, PT, R6, R0, PT ;  /* 0x000000000600720c */ /* 0x000fe40003f24070 */
[----:B------:R-:W-:-:S11]  /*2f90*/  ISETP.NE.AND P3, PT, R2, RZ, PT ;  /* 0x000000ff0200720c */ /* 0x000fd60003f65270 */
[----:B------:R-:W-:-:S05]  /*2fa0*/  @!P1 IMAD.IADD R0, R0, 0x1, -R5 ;  /* 0x0000000100009824 */ /* 0x000fca00078e0a05 */
[----:B------:R-:W-:Y:S02]  /*2fb0*/  ISETP.GT.U32.AND P1, PT, R6, R0, PT ;  /* 0x000000000600720c */ /* 0x000fe40003f24070 */
[----:B------:R0:W5:Y:S11]  /*2fc0*/  LDL.LU R6, [R1+0x45c] ;  /* 0x00045c0001067983 */ /* 0x0001760000300800 */
[----:B------:R-:W-:Y:S01]  /*2fd0*/  @!P1 IMAD.IADD R0, R0, 0x1, -R5 ;  /* 0x0000000100009824 */ /* 0x000fe200078e0a05 */
[----:B------:R-:W-:Y:S01]  /*2fe0*/  ISETP.GE.AND P1, PT, R3, UR40, PT ;  /* 0x0000002803007c0c */ /* 0x000fe2000bf26270 */
[----:B------:R0:W5:Y:S03]  /*2ff0*/  LDL.LU R5, [R1+0x458] ;  /* 0x0004580001057983 */ /* 0x0001660000300800 */
[----:B------:R-:W-:-:S02]  /*3000*/  @!P2 IADD3 R0, -R0, RZ, RZ ;  /* 0x000000ff0000a210 */ /* 0x000fc40007ffe1ff */
[----:B------:R-:W-:Y:S02]  /*3010*/  @!P3 LOP3.LUT R0, RZ, R2, RZ, 0x33, !PT ;  /* 0x00000002ff00b212 */ /* 0x000fe400078e33ff */
[----:B----4-:R-:W-:Y:S02]  /*3020*/  ISETP.NE.AND P0, PT, R4, RZ, P0 ;  /* 0x000000ff0400720c */ /* 0x010fe40000705270 */
[----:B------:R0:W5:Y:S04]  /*3030*/  LDL.LU R4, [R1+0x454] ;  /* 0x0004540001047983 */ /* 0x0001680000300800 */
[----:B------:R0:W5:Y:S04]  /*3040*/  LDL.LU R3, [R1+0x450] ;  /* 0x0004500001037983 */ /* 0x0001680000300800 */
[----:B------:R0:W5:Y:S01]  /*3050*/  LDL.LU R2, [R1+0x44c] ;  /* 0x00044c0001027983 */ /* 0x0001620000300800 */
[----:B------:R-:W-:Y:S04]  /*3060*/  BSSY B1, `(.L_x_3915) ;  /* 0x0000017000017945 */ /* 0x000fe80003800000 */
[----:B-1----:R-:W-:Y:S05]  /*3070*/  @P1 BRA `(.L_x_3916) ;  /* 0x0000000000541947 */ /* 0x002fea0003800000 */
[----:B-----5:R3:W-:Y:S02]  /*3080*/  STL [R1+0x44c], R2 ;  /* 0x00044c0201007387 */ /* 0x0207e40000100800 */
[----:B---3--:R-:W-:-:S05]  /*3090*/  IMAD.SHL.U32 R2, R0, 0x4, RZ ;  /* 0x0000000400027824 */ /* 0x008fca00078e00ff */
[----:B------:R-:W-:Y:S02]  /*30a0*/  ISETP.GE.AND P2, PT, R2, R3, PT ;  /* 0x000000030200720c */ /* 0x000fe40003f46270 */
[----:B------:R3:W5:Y:S04]  /*30b0*/  LDL.LU R2, [R1+0x44c] ;  /* 0x00044c0001027983 */ /* 0x0007680000300800 */
[----:B------:R3:W-:Y:S04]  /*30c0*/  STL [R1+0x1c], RZ ;  /* 0x00001cff01007387 */ /* 0x0007e80000100800 */
[----:B------:R3:W-:Y:S04]  /*30d0*/  STL [R1+0x18], RZ ;  /* 0x000018ff01007387 */ /* 0x0007e80000100800 */
[----:B------:R3:W-:Y:S04]  /*30e0*/  STL [R1+0x14], RZ ;  /* 0x000014ff01007387 */ /* 0x0007e80000100800 */
[----:B------:R3:W-:Y:S01]  /*30f0*/  STL [R1+0x10], RZ ;  /* 0x000010ff01007387 */ /* 0x0007e20000100800 */
[----:B------:R-:W-:Y:S05]  /*3100*/  @P2 BRA `(.L_x_3916) ;  /* 0x0000000000302947 */ /* 0x000fea0003800000 */
[----:B------:R4:W-:Y:S04]  /*3110*/  STL.64 [R1+0x458], R6 ;  /* 0x0004580601007387 */ /* 0x0009e80000100a00 */
[----:B------:R0:W-:Y:S01]  /*3120*/  STL.64 [R1+0x450], R4 ;  /* 0x0004500401007387 */ /* 0x0001e20000100a00 */
[----:B----4-:R-:W-:-:S05]  /*3130*/  IMAD.SHL.U32 R6, R0, 0x4, RZ ;  /* 0x0000000400067824 */ /* 0x010fca00078e00ff */
[----:B------:R-:W-:-:S04]  /*3140*/  IADD3 R7, P2, R252, R6, RZ ;  /* 0x00000006fc077210 */ /* 0x000fc80007f5e0ff */
[----:B-----5:R-:W-:Y:S02]  /*3150*/  LEA.HI.X.SX32 R6, R6, R2, 0x1, P2 ;  /* 0x0000000206067211 */ /* 0x020fe400010f0eff */
[----:B0-----:R-:W-:-:S04]  /*3160*/  LEA R4, P2, R7, UR12, 0x2 ;  /* 0x0000000c07047c11 */ /* 0x001fc8000f8410ff */
[----:B------:R-:W-:-:S06]  /*3170*/  LEA.HI.X R5, R7, UR13, R6, 0x2, P2 ;  /* 0x0000000d07057c11 */ /* 0x000fcc00090f1406 */
[----:B------:R-:W4:Y:S04]  /*3180*/  LDG.E.128 R4, desc[UR36][R4.64] ;  /* 0x0000002404047981 */ /* 0x000f28000c1e1d00 */
[----:B----4-:R-:W-:Y:S04]  /*3190*/  STL.64 [R1+0x10], R4 ;  /* 0x0000100401007387 */ /* 0x010fe80000100a00 */
[----:B------:R0:W-:Y:S04]  /*31a0*/  STL.64 [R1+0x18], R6 ;  /* 0x0000180601007387 */ /* 0x0001e80000100a00 */
[----:B0-----:R4:W5:Y:S04]  /*31b0*/  LDL.LU.64 R6, [R1+0x458] ;  /* 0x0004580001067983 */ /* 0x0019680000300a00 */
[----:B------:R4:W5:Y:S02]  /*31c0*/  LDL.LU.64 R4, [R1+0x450] ;  /* 0x0004500001047983 */ /* 0x0009640000300a00 */
.L_x_3916:
[----:B------:R-:W-:Y:S05]  /*31d0*/  BSYNC B1 ;  /* 0x0000000000017941 */ /* 0x000fea0003800000 */
.L_x_3915:
[----:B-----5:R0:W-:Y:S02]  /*31e0*/  STL [R1+0x44c], R2 ;  /* 0x00044c0201007387 */ /* 0x0201e40000100800 */
[----:B0-----:R-:W0:Y:S02]  /*31f0*/  LDC R2, c[0x0][0x284] ;  /* 0x0000a100ff027b82 */ /* 0x001e240000000800 */
[----:B0-----:R-:W-:-:S05]  /*3200*/  IMAD.IADD R2, R0, 0x1, R2 ;  /* 0x0000000100027824 */ /* 0x001fca00078e0202 */
[----:B------:R0:W-:Y:S04]  /*3210*/  STL [R1+0x24], R2 ;  /* 0x0000240201007387 */ /* 0x0001e80000100800 */
[----:B0-----:R0:W5:Y:S01]  /*3220*/  LDL.LU R2, [R1+0x44c] ;  /* 0x00044c0001027983 */ /* 0x0011620000300800 */
[----:B------:R-:W-:Y:S04]  /*3230*/  BSSY B1, `(.L_x_3917) ;  /* 0x0000019000017945 */ /* 0x000fe80003800000 */
[----:B------:R-:W-:Y:S05]  /*3240*/  @P1 BRA `(.L_x_3918) ;  /* 0x00000000005c1947 */ /* 0x000fea0003800000 */
[----:B------:R0:W-:Y:S04]  /*3250*/  STL [R1+0x44c], R0 ;  /* 0x00044c0001007387 */ /* 0x0001e80000100800 */
[----:B0-----:R-:W2:Y:S02]  /*3260*/  LDL R0, [R1+0x24] ;  /* 0x0000240001007983 */ /* 0x001ea40000100800 */
[----:B--2---:R-:W-:-:S04]  /*3270*/  SHF.L.U32 R0, R0, 0x2, RZ ;  /* 0x0000000200007819 */ /* 0x004fc800000006ff */
[----:B------:R-:W-:Y:S01]  /*3280*/  ISETP.GE.AND P2, PT, R0, R3, PT ;  /* 0x000000030000720c */ /* 0x000fe20003f46270 */
[----:B------:R0:W-:Y:S04]  /*3290*/  STL [R1+0x28], R0 ;  /* 0x0000280001007387 */ /* 0x0001e80000100800 */
[----:B0-----:R0:W5:Y:S04]  /*32a0*/  LDL.LU R0, [R1+0x44c] ;  /* 0x00044c0001007983 */ /* 0x0011680000300800 */
[----:B------:R0:W-:Y:S04]  /*32b0*/  STL [R1+0xc], RZ ;  /* 0x00000cff01007387 */ /* 0x0001e80000100800 */
[----:B------:R0:W-:Y:S04]  /*32c0*/  STL [R1+0x8], RZ ;  /* 0x000008ff01007387 */ /* 0x0001e80000100800 */
[----:B------:R0:W-:Y:S04]  /*32d0*/  STL [R1+0x4], RZ ;  /* 0x000004ff01007387 */ /* 0x0001e80000100800 */
[----:B------:R0:W-:Y:S01]  /*32e0*/  STL [R1], RZ ;  /* 0x000000ff01007387 */ /* 0x0001e20000100800 */
[----:B------:R-:W-:Y:S05]  /*32f0*/  @P2 BRA `(.L_x_3918) ;  /* 0x0000000000302947 */ /* 0x000fea0003800000 */
[----:B------:R2:W-:Y:S04]  /*3300*/  STL.64 [R1+0x458], R6 ;  /* 0x0004580601007387 */ /* 0x0005e80000100a00 */
[----:B--2---:R-:W2:Y:S04]  /*3310*/  LDL.LU R6, [R1+0x28] ;  /* 0x0000280001067983 */ /* 0x004ea80000300800 */
[----:B------:R1:W-:Y:S01]  /*3320*/  STL.64 [R1+0x450], R4 ;  /* 0x0004500401007387 */ /* 0x0003e20000100a00 */
[----:B--2---:R-:W-:-:S04]  /*3330*/  IADD3 R7, P2, R252, R6, RZ ;  /* 0x00000006fc077210 */ /* 0x004fc80007f5e0ff */
[----:B-----5:R-:W-:Y:S02]  /*3340*/  LEA.HI.X.SX32 R6, R6, R2, 0x1, P2 ;  /* 0x0000000206067211 */ /* 0x020fe400010f0eff */
[----:B-1----:R-:W-:-:S04]  /*3350*/  LEA R4, P2, R7, UR12, 0x2 ;  /* 0x0000000c07047c11 */ /* 0x002fc8000f8410ff */
[----:B------:R-:W-:-:S06]  /*3360*/  LEA.HI.X R5, R7, UR13, R6, 0x2, P2 ;  /* 0x0000000d07057c11 */ /* 0x000fcc00090f1406 */
[----:B------:R-:W2:Y:S04]  /*3370*/  LDG.E.128 R4, desc[UR36][R4.64] ;  /* 0x0000002404047981 */ /* 0x000ea8000c1e1d00 */
[----:B--2---:R-:W-:Y:S04]  /*3380*/  STL.64 [R1], R4 ;  /* 0x0000000401007387 */ /* 0x004fe80000100a00 */
[----:B------:R1:W-:Y:S04]  /*3390*/  STL.64 [R1+0x8], R6 ;  /* 0x0000080601007387 */ /* 0x0003e80000100a00 */
[----:B-1----:R1:W5:Y:S04]  /*33a0*/  LDL.LU.64 R6, [R1+0x458] ;  /* 0x0004580001067983 */ /* 0x0023680000300a00 */
[----:B------:R1:W5:Y:S02]  /*33b0*/  LDL.LU.64 R4, [R1+0x450] ;  /* 0x0004500001047983 */ /* 0x0003640000300a00 */
.L_x_3918:
[----:B------:R-:W-:Y:S05]  /*33c0*/  BSYNC B1 ;  /* 0x0000000000017941 */ /* 0x000fea0003800000 */
.L_x_3917:
[----:B-----5:R0:W-:Y:S04]  /*33d0*/  STL [R1+0x450], R2 ;  /* 0x0004500201007387 */ /* 0x0201e80000100800 */
[----:B------:R2:W-:Y:S01]  /*33e0*/  STL [R1+0x44c], R0 ;  /* 0x00044c0001007387 */ /* 0x0005e20000100800 */
[----:B0-----:R-:W0:Y:S03]  /*33f0*/  LDC R2, c[0x0][0x284] ;  /* 0x0000a100ff027b82 */ /* 0x001e260000000800 */
[----:B--2---:R-:W0:Y:S01]  /*3400*/  LDL.LU R0, [R1+0x24] ;  /* 0x0000240001007983 */ /* 0x004e220000300800 */
[----:B------:R-:W-:Y:S01]  /*3410*/  BSSY B1, `(.L_x_3919) ;  /* 0x0000013000017945 */ /* 0x000fe20003800000 */
[----:B0-----:R-:W-:-:S02]  /*3420*/  IMAD.IADD R0, R0, 0x1, R2 ;  /* 0x0000000100007824 */ /* 0x001fc400078e0202 */
[----:B------:R0:W5:Y:S04]  /*3430*/  LDL.LU R2, [R1+0x450] ;  /* 0x0004500001027983 */ /* 0x0001680000300800 */
[----:B------:R2:W-:Y:S04]  /*3440*/  STL [R1+0x24], R0 ;  /* 0x0000240001007387 */ /* 0x0005e80000100800 */
[----:B--2---:R0:W5:Y:S01]  /*3450*/  LDL.LU R0, [R1+0x44c] ;  /* 0x00044c0001007983 */ /* 0x0041620000300800 */
[----:B------:R-:W-:Y:S05]  /*3460*/  @P1 BRA `(.L_x_3920) ;  /* 0x0000000000341947 */ /* 0x000fea0003800000 */
[----:B------:R-:W2:Y:S01]  /*3470*/  LDL R4, [R1+0x24] ;  /* 0x0000240001047983 */ /* 0x000ea20000100800 */
[----:B------:R-:W-:Y:S01]  /*3480*/  CS2R R6, SRZ ;  /* 0x0000000000067805 */ /* 0x000fe2000001ff00 */
[----:B--2---:R-:W-:-:S05]  /*3490*/  IMAD.SHL.U32 R4, R4, 0x4, RZ ;  /* 0x0000000404047824 */ /* 0x004fca00078e00ff */
[----:B------:R-:W-:Y:S01]  /*34a0*/  ISETP.GE.AND P2, PT, R4, R3, PT ;  /* 0x000000030400720c */ /* 0x000fe20003f46270 */
[----:B------:R2:W-:Y:S02]  /*34b0*/  STL [R1+0x28], R4 ;  /* 0x0000280401007387 */ /* 0x0005e40000100800 */
[----:B--2---:R-:W-:-:S10]  /*34c0*/  CS2R R4, SRZ ;  /* 0x0000000000047805 */ /* 0x004fd4000001ff00 */
[----:B------:R-:W-:Y:S05]  /*34d0*/  @P2 BRA `(.L_x_3920) ;  /* 0x0000000000182947 */ /* 0x000fea0003800000 */
[----:B------:R-:W2:Y:S02]  /*34e0*/  LDL.LU R4, [R1+0x28] ;  /* 0x0000280001047983 */ /* 0x000ea40000300800 */
[----:B--2---:R-:W-:-:S04]  /*34f0*/  IADD3 R5, P2, R252, R4, RZ ;  /* 0x00000004fc057210 */ /* 0x004fc80007f5e0ff */
[----:B-----5:R-:W-:Y:S02]  /*3500*/  LEA.HI.X.SX32 R6, R4, R2, 0x1, P2 ;  /* 0x0000000204067211 */ /* 0x020fe400010f0eff */
[----:B------:R-:W-:-:S04]  /*3510*/  LEA R4, P2, R5, UR12, 0x2 ;  /* 0x0000000c05047c11 */ /* 0x000fc8000f8410ff */
[----:B------:R-:W-:-:S06]  /*3520*/  LEA.HI.X R5, R5, UR13, R6, 0x2, P2 ;  /* 0x0000000d05057c11 */ /* 0x000fcc00090f1406 */
[----:B------:R-:W5:Y:S03]  /*3530*/  LDG.E.128 R4, desc[UR36][R4.64] ;  /* 0x0000002404047981 */ /* 0x000f66000c1e1d00 */
.L_x_3920:
[----:B------:R-:W-:Y:S05]  /*3540*/  BSYNC B1 ;  /* 0x0000000000017941 */ /* 0x000fea0003800000 */
.L_x_3919:
[----:B------:R-:W-:Y:S04]  /*3550*/  BSSY B1, `(.L_x_3921) ;  /* 0x0000011000017945 */ /* 0x000fe80003800000 */
[----:B------:R-:W-:Y:S05]  /*3560*/  @P1 BRA `(.L_x_3922) ;  /* 0x00000000003c1947 */ /* 0x000fea0003800000 */
[----:B------:R-:W2:Y:S01]  /*3570*/  LDL.LU R8, [R1+0x24] ;  /* 0x0000240001087983 */ /* 0x000ea20000300800 */
[----:B------:R-:W2:Y:S01]  /*3580*/  LDC R9, c[0x0][0x284] ;  /* 0x0000a100ff097b82 */ /* 0x000ea20000000800 */
[----:B------:R-:W-:Y:S01]  /*3590*/  CS2R R10, SRZ ;  /* 0x00000000000a7805 */ /* 0x000fe2000001ff00 */
[----:B--2---:R-:W-:-:S05]  /*35a0*/  IMAD.IADD R8, R8, 0x1, R9 ;  /* 0x0000000108087824 */ /* 0x004fca00078e0209 */
[----:B------:R-:W-:-:S04]  /*35b0*/  SHF.L.U32 R9, R8, 0x2, RZ ;  /* 0x0000000208097819 */ /* 0x000fc800000006ff */
        /* <DEDUP_REMOVED lines=10> */
.L_x_3922:
[----:B------:R-:W-:Y:S05]  /*3660*/  BSYNC B1 ;  /* 0x0000000000017941 */ /* 0x000fea0003800000 */
.L_x_3921:
[----:B-----5:R2:W-:Y:S02]  /*3670*/  STL [R1+0x44c], R2 ;  /* 0x00044c0201007387 */ /* 0x0205e40000100800 */
[----:B--2---:R-:W2:Y:S02]  /*3680*/  LDC R2, c[0x0][0x284] ;  /* 0x0000a100ff027b82 */ /* 0x004ea40000000800 */
[----:B--2---:R-:W-:-:S05]  /*3690*/  IMAD R2, R2, 0x4, R0 ;  /* 0x0000000402027824 */ /* 0x004fca00078e0200 */
[----:B------:R2:W-:Y:S04]  /*36a0*/  STL [R1+0x24], R2 ;  /* 0x0000240201007387 */ /* 0x0005e80000100800 */
[----:B--2---:R2:W5:Y:S01]  /*36b0*/  LDL.LU R2, [R1+0x44c] ;  /* 0x00044c0001027983 */ /* 0x0045620000300800 */
[----:B------:R-:W-:Y:S04]  /*36c0*/  BSSY B1, `(.L_x_3923) ;  /* 0x000000f000017945 */ /* 0x000fe80003800000 */
        /* <DEDUP_REMOVED lines=14> */
.L_x_3924:
[----:B------:R-:W-:Y:S05]  /*37b0*/  BSYNC B1 ;  /* 0x0000000000017941 */ /* 0x000fea0003800000 */
.L_x_3923:
[----:B-----5:R0:W-:Y:S04]  /*37c0*/  STL [R1+0x450], R2 ;  /* 0x0004500201007387 */ /* 0x0201e80000100800 */
[----:B------:R1:W-:Y:S01]  /*37d0*/  STL [R1+0x44c], R0 ;  /* 0x00044c0001007387 */ /* 0x0003e20000100800 */
[----:B0-----:R-:W0:Y:S03]  /*37e0*/  LDC R2, c[0x0][0x284] ;  /* 0x0000a100ff027b82 */ /* 0x001e260000000800 */
[----:B-1----:R-:W0:Y:S01]  /*37f0*/  LDL.LU R0, [R1+0x24] ;  /* 0x0000240001007983 */ /* 0x002e220000300800 */
[----:B------:R-:W-:Y:S01]  /*3800*/  BSSY B1, `(.L_x_3925) ;  /* 0x0000013000017945 */ /* 0x000fe20003800000 */
[----:B0-----:R-:W-:-:S02]  /*3810*/  IMAD.IADD R0, R0, 0x1, R2 ;  /* 0x0000000100007824 */ /* 0x001fc400078e0202 */
[----:B------:R0:W5:Y:S04]  /*3820*/  LDL.LU R2, [R1+0x450] ;  /* 0x0004500001027983 */ /* 0x0001680000300800 */
[----:B------:R1:W-:Y:S04]  /*3830*/  STL [R1+0x24], R0 ;  /* 0x0000240001007387 */ /* 0x0003e80000100800 */
[----:B-1----:R0:W5:Y:S01]  /*3840*/  LDL.LU R0, [R1+0x44c] ;  /* 0x00044c0001007983 */ /* 0x0021620000300800 */
[----:B------:R-:W-:Y:S05]  /*3850*/  @P1 BRA `(.L_x_3926) ;  /* 0x0000000000341947 */ /* 0x000fea0003800000 */
[----:B------:R-:W2:Y:S01]  /*3860*/  LDL R16, [R1+0x24] ;  /* 0x0000240001107983 */ /* 0x000ea20000100800 */
[----:B------:R-:W-:Y:S02]  /*3870*/  CS2R R18, SRZ ;  /* 0x0000000000127805 */ /* 0x000fe4000001ff00 */
[----:B--2---:R-:W-:-:S04]  /*3880*/  SHF.L.U32 R16, R16, 0x2, RZ ;  /* 0x0000000210107819 */ /* 0x004fc800000006ff */
[----:B------:R-:W-:Y:S01]  /*3890*/  ISETP.GE.AND P2, PT, R16, R3, PT ;  /* 0x000000031000720c */ /* 0x000fe20003f46270 */
[----:B------:R1:W-:Y:S02]  /*38a0*/  STL [R1+0x28], R16 ;  /* 0x0000281001007387 */ /* 0x0003e40000100800 */
[----:B-1----:R-:W-:-:S10]  /*38b0*/  CS2R R16, SRZ ;  /* 0x0000000000107805 */ /* 0x002fd4000001ff00 */
[----:B------:R-:W-:Y:S05]  /*38c0*/  @P2 BRA `(.L_x_3926) ;  /* 0x0000000000182947 */ /* 0x000fea0003800000 */
[----:B------:R-:W2:Y:S02]  /*38d0*/  LDL.LU R16, [R1+0x28] ;  /* 0x0000280001107983 */ /* 0x000ea40000300800 */
[----:B--2---:R-:W-:-:S04]  /*38e0*/  IADD3 R17, P2, R252, R16, RZ ;  /* 0x00000010fc117210 */ /* 0x004fc80007f5e0ff */
[----:B-----5:R-:W-:Y:S02]  /*38f0*/  LEA.HI.X.SX32 R18, R16, R2, 0x1, P2 ;  /* 0x0000000210127211 */ /* 0x020fe400010f0eff */
[----:B------:R-:W-:-:S04]  /*3900*/  LEA R16, P2, R17, UR12, 0x2 ;  /* 0x0000000c11107c11 */ /* 0x000fc8000f8410ff */
[----:B------:R-:W-:-:S06]  /*3910*/  LEA.HI.X R17, R17, UR13, R18, 0x2, P2 ;  /* 0x0000000d11117c11 */ /* 0x000fcc00090f1412 */
[----:B------:R-:W5:Y:S03]  /*3920*/  LDG.E.128 R16, desc[UR36][R16.64] ;  /* 0x0000002410107981 */ /* 0x000f66000c1e1d00 */
.L_x_3926:
[----:B------:R-:W-:Y:S05]  /*3930*/  BSYNC B1 ;  /* 0x0000000000017941 */ /* 0x000fea0003800000 */
.L_x_3925:
[----:B------:R-:W-:Y:S04]  /*3940*/  BSSY B1, `(.L_x_3927) ;  /* 0x0000011000017945 */ /* 0x000fe80003800000 */
[----:B------:R-:W-:Y:S05]  /*3950*/  @P1 BRA `(.L_x_3928) ;  /* 0x00000000003c1947 */ /* 0x000fea0003800000 */
[----:B------:R-:W2:Y:S01]  /*3960*/  LDL.LU R20, [R1+0x24] ;  /* 0x0000240001147983 */ /* 0x000ea20000300800 */
[----:B------:R-:W2:Y:S01]  /*3970*/  LDC R21, c[0x0][0x284] ;  /* 0x0000a100ff157b82 */ /* 0x000ea20000000800 */
[----:B------:R-:W-:Y:S01]  /*3980*/  CS2R R22, SRZ ;  /* 0x0000000000167805 */ /* 0x000fe2000001ff00 */
[----:B--2---:R-:W-:-:S04]  /*3990*/  IMAD.IADD R20, R20, 0x1, R21 ;  /* 0x0000000114147824 */ /* 0x004fc800078e0215 */
[----:B------:R-:W-:-:S05]  /*39a0*/  IMAD.SHL.U32 R21, R20, 0x4, RZ ;  /* 0x0000000414157824 */ /* 0x000fca00078e00ff */
        /* <DEDUP_REMOVED lines=10> */
.L_x_3928:
[----:B------:R-:W-:Y:S05]  /*3a50*/  BSYNC B1 ;  /* 0x0000000000017941 */ /* 0x000fea0003800000 */
.L_x_3927:
[----:B-----5:R1:W-:Y:S02]  /*3a60*/  STL [R1+0x44c], R2 ;  /* 0x00044c0201007387 */ /* 0x0203e40000100800 */
[----:B-1----:R-:W1:Y:S02]  /*3a70*/  LDC R2, c[0x0][0x284] ;  /* 0x0000a100ff027b82 */ /* 0x002e640000000800 */
[----:B-1----:R-:W-:-:S05]  /*3a80*/  IMAD R2, R2, 0x7, R0 ;  /* 0x0000000702027824 */ /* 0x002fca00078e0200 */
[----:B------:R1:W-:Y:S04]  /*3a90*/  STL [R1+0x24], R2 ;  /* 0x0000240201007387 */ /* 0x0003e80000100800 */
[----:B-1----:R1:W5:Y:S01]  /*3aa0*/  LDL.LU R2, [R1+0x44c] ;  /* 0x00044c0001027983 */ /* 0x0023620000300800 */
        /* <DEDUP_REMOVED lines=15> */
.L_x_3930:
[----:B------:R-:W-:Y:S05]  /*3ba0*/  BSYNC B1 ;  /* 0x0000000000017941 */ /* 0x000fea0003800000 */
.L_x_3929:
[----:B-----5:R0:W-:Y:S04]  /*3bb0*/  STL [R1+0x450], R2 ;  /* 0x0004500201007387 */ /* 0x0201e80000100800 */
[----:B------:R1:W-:Y:S01]  /*3bc0*/  STL [R1+0x44c], R0 ;  /* 0x00044c0001007387 */ /* 0x0003e20000100800 */
[----:B0-----:R-:W0:Y:S03]  /*3bd0*/  LDC R2, c[0x0][0x284] ;  /* 0x0000a100ff027b82 */ /* 0x001e260000000800 */
[----:B-1----:R-:W0:Y:S01]  /*3be0*/  LDL.LU R0, [R1+0x24] ;  /* 0x0000240001007983 */ /* 0x002e220000300800 */
[----:B------:R-:W-:Y:S01]  /*3bf0*/  BSSY B1, `(.L_x_3931) ;  /* 0x0000013000017945 */ /* 0x000fe20003800000 */
[----:B0-----:R-:W-:-:S02]  /*3c00*/  IADD3 R0, R0, R2, RZ ;  /* 0x0000000200007210 */ /* 0x001fc40007ffe0ff */
[----:B------:R0:W5:Y:S04]  /*3c10*/  LDL.LU R2, [R1+0x450] ;  /* 0x0004500001027983 */ /* 0x0001680000300800 */
[----:B------:R1:W-:Y:S04]  /*3c20*/  STL [R1+0x24], R0 ;  /* 0x0000240001007387 */ /* 0x0003e80000100800 */
[----:B-1----:R0:W5:Y:S01]  /*3c30*/  LDL.LU R0, [R1+0x44c] ;  /* 0x00044c0001007983 */ /* 0x0021620000300800 */
[----:B------:R-:W-:Y:S05]  /*3c40*/  @P1 BRA `(.L_x_3932) ;  /* 0x0000000000341947 */ /* 0x000fea0003800000 */
[----:B------:R-:W2:Y:S01]  /*3c50*/  LDL R28, [R1+0x24] ;  /* 0x00002400011c7983 */ /* 0x000ea20000100800 */
[----:B------:R-:W-:Y:S01]  /*3c60*/  CS2R R30, SRZ ;  /* 0x00000000001e7805 */ /* 0x000fe2000001ff00 */
[----:B--2---:R-:W-:-:S05]  /*3c70*/  IMAD.SHL.U32 R28, R28, 0x4, RZ ;  /* 0x000000041c1c7824 */ /* 0x004fca00078e00ff */
        /* <DEDUP_REMOVED lines=10> */
.L_x_3932:
[----:B------:R-:W-:Y:S05]  /*3d20*/  BSYNC B1 ;  /* 0x0000000000017941 */ /* 0x000fea0003800000 */
.L_x_3931:
        /* <DEDUP_REMOVED lines=17> */
.L_x_3934:
[----:B------:R-:W-:Y:S05]  /*3e40*/  BSYNC B1 ;  /* 0x0000000000017941 */ /* 0x000fea0003800000 */
.L_x_3933:
        /* <DEDUP_REMOVED lines=8> */
[----:B------:R-:W-:Y:S02]  /*3ed0*/  CS2R R38, SRZ ;  /* 0x0000000000267805 */ /* 0x000fe4000001ff00 */
[----:B--2---:R-:W-:-:S04]  /*3ee0*/  SHF.L.U32 R36, R36, 0x2, RZ ;  /* 0x0000000224247819 */ /* 0x004fc800000006ff */
        /* <DEDUP_REMOVED lines=10> */
.L_x_3936:
[----:B------:R-:W-:Y:S05]  /*3f90*/  BSYNC B1 ;  /* 0x0000000000017941 */ /* 0x000fea0003800000 */
.L_x_3935:
        /* <DEDUP_REMOVED lines=23> */
.L_x_3938:
[----:B------:R-:W-:Y:S05]  /*4110*/  BSYNC B1 ;  /* 0x0000000000017941 */ /* 0x000fea0003800000 */
.L_x_3937:
        /* <DEDUP_REMOVED lines=17> */
.L_x_3940:
[----:B------:R-:W-:Y:S05]  /*4230*/  BSYNC B1 ;  /* 0x0000000000017941 */ /* 0x000fea0003800000 */
.L_x_3939:
        /* <DEDUP_REMOVED lines=20> */
.L_x_3942:
[----:B------:R-:W-:Y:S05]  /*4380*/  BSYNC B1 ;  /* 0x0000000000017941 */ /* 0x000fea0003800000 */
.L_x_3941:
        /* <DEDUP_REMOVED lines=23> */
.L_x_3944:
[----:B------:R-:W-:Y:S05]  /*4500*/  BSYNC B1 ;  /* 0x0000000000017941 */ /* 0x000fea0003800000 */
.L_x_3943:
[----:B------:R-:W-:Y:S04]  /*4510*/  BSSY B1, `(.L_x_3945) ;  /* 0x0000011000017945 */ /* 0x000fe80003800000 */
[----:B------:R-:W-:Y:S05]  /*4520*/  @P1 BRA `(.L_x_3946) ;  /* 0x00000000003c1947 */ /* 0x000fea0003800000 */
[----:B------:R-:W2:Y:S01]  /*4530*/  LDL.LU R56, [R1+0x24] ;  /* 0x0000240001387983 */ /* 0x000ea20000300800 */
[----:B------:R-:W2:Y:S01]  /*4540*/  LDC R57, c[0x0][0x284] ;  /* 0x0000a100ff397b82 */ /* 0x000ea20000000800 */
[----:B------:R-:W-:Y:S02]  /*4550*/  CS2R R58, SRZ ;  /* 0x00000000003a7805 */ /* 0x000fe4000001ff00 */
[----:B--2---:R-:W-:-:S05]  /*4560*/  IADD3 R56, R56, R57, RZ ;  /* 0x0000003938387210 */ /* 0x004fca0007ffe0ff */
        /* <DEDUP_REMOVED lines=11> */
.L_x_3946:
[----:B------:R-:W-:Y:S05]  /*4620*/  BSYNC B1 ;  /* 0x0000000000017941 */ /* 0x000fea0003800000 */
.L_x_3945:
        /* <DEDUP_REMOVED lines=20> */
.L_x_3948:
[----:B------:R-:W-:Y:S05]  /*4770*/  BSYNC B1 ;  /* 0x0000000000017941 */ /* 0x000fea0003800000 */
.L_x_3947:
        /* <DEDUP_REMOVED lines=23> */
.L_x_3950:
[----:B------:R-:W-:Y:S05]  /*48f0*/  BSYNC B1 ;  /* 0x0000000000017941 */ /* 0x000fea0003800000 */
.L_x_3949:
        /* <DEDUP_REMOVED lines=17> */
.L_x_3952:
[----:B------:R-:W-:Y:S05]  /*4a10*/  BSYNC B1 ;  /* 0x0000000000017941 */ /* 0x000fea0003800000 */
.L_x_3951:
        /* <DEDUP_REMOVED lines=20> */
.L_x_3954:
[----:B------:R-:W-:Y:S05]  /*4b60*/  BSYNC B1 ;  /* 0x0000000000017941 */ /* 0x000fea0003800000 */
.L_x_3953:
        /* <DEDUP_REMOVED lines=23> */
.L_x_3956:
[----:B------:R-:W-:Y:S05]  /*4ce0*/  BSYNC B1 ;  /* 0x0000000000017941 */ /* 0x000fea0003800000 */
.L_x_3955:
        /* <DEDUP_REMOVED lines=17> */
.L_x_3958:
[----:B------:R-:W-:Y:S05]  /*4e00*/  BSYNC B1 ;  /* 0x0000000000017941 */ /* 0x000fea0003800000 */
.L_x_3957:
        /* <DEDUP_REMOVED lines=20> */
.L_x_3960:
[----:B------:R-:W-:Y:S05]  /*4f50*/  BSYNC B1 ;  /* 0x0000000000017941 */ /* 0x000fea0003800000 */
.L_x_3959:
        /* <DEDUP_REMOVED lines=23> */
.L_x_3962:
[----:B------:R-:W-:Y:S05]  /*50d0*/  BSYNC B1 ;  /* 0x0000000000017941 */ /* 0x000fea0003800000 */
.L_x_3961:
        /* <DEDUP_REMOVED lines=17> */
.L_x_3964:
[----:B------:R-:W-:Y:S05]  /*51f0*/  BSYNC B1 ;  /* 0x0000000000017941 */ /* 0x000fea0003800000 */
.L_x_3963:
        /* <DEDUP_REMOVED lines=20> */
.L_x_3966:
[----:B------:R-:W-:Y:S05]  /*5340*/  BSYNC B1 ;  /* 0x0000000000017941 */ /* 0x000fea0003800000 */
.L_x_3965:
        /* <DEDUP_REMOVED lines=23> */
.L_x_3968:
[----:B------:R-:W-:Y:S05]  /*54c0*/  BSYNC B1 ;  /* 0x0000000000017941 */ /* 0x000fea0003800000 */
.L_x_3967:
        /* <DEDUP_REMOVED lines=17> */
.L_x_3970:
[----:B------:R-:W-:Y:S05]  /*55e0*/  BSYNC B1 ;  /* 0x0000000000017941 */ /* 0x000fea0003800000 */
.L_x_3969:
        /* <DEDUP_REMOVED lines=20> */
.L_x_3972:
[----:B------:R-:W-:Y:S05]  /*5730*/  BSYNC B1 ;  /* 0x0000000000017941 */ /* 0x000fea0003800000 */
.L_x_3971:
        /* <DEDUP_REMOVED lines=23> */
.L_x_3974:
[----:B------:R-:W-:Y:S05]  /*58b0*/  BSYNC B1 ;  /* 0x0000000000017941 */ /* 0x000fea0003800000 */
.L_x_3973:
        /* <DEDUP_REMOVED lines=17> */
.L_x_3976:
[----:B------:R-:W-:Y:S05]  /*59d0*/  BSYNC B1 ;  /* 0x0000000000017941 */ /* 0x000fea0003800000 */
.L_x_3975:
        /* <DEDUP_REMOVED lines=20> */
.L_x_3978:
[----:B------:R-:W-:Y:S05]  /*5b20*/  BSYNC B1 ;  /* 0x0000000000017941 */ /* 0x000fea0003800000 */
.L_x_3977:
        /* <DEDUP_REMOVED lines=23> */
.L_x_3980:
[----:B------:R-:W-:Y:S05]  /*5ca0*/  BSYNC B1 ;  /* 0x0000000000017941 */ /* 0x000fea0003800000 */
.L_x_3979:
        /* <DEDUP_REMOVED lines=17> */
.L_x_3982:
[----:B------:R-:W-:Y:S05]  /*5dc0*/  BSYNC B1 ;  /* 0x0000000000017941 */ /* 0x000fea0003800000 */
.L_x_3981:
        /* <DEDUP_REMOVED lines=20> */
.L_x_3984:
[----:B------:R-:W-:Y:S05]  /*5f10*/  BSYNC B1 ;  /* 0x0000000000017941 */ /* 0x000fea0003800000 */
.L_x_3983:
        /* <DEDUP_REMOVED lines=23> */
.L_x_3986:
[----:B------:R-:W-:Y:S05]  /*6090*/  BSYNC B1 ;  /* 0x0000000000017941 */ /* 0x000fea0003800000 */
.L_x_3985:
        /* <DEDUP_REMOVED lines=17> */
.L_x_3988:
[----:B------:R-:W-:Y:S05]  /*61b0*/  BSYNC B1 ;  /* 0x0000000000017941 */ /* 0x000fea0003800000 */
.L_x_3987:
        /* <DEDUP_REMOVED lines=20> */
.L_x_3990:
[----:B------:R-:W-:Y:S05]  /*6300*/  BSYNC B1 ;  /* 0x0000000000017941 */ /* 0x000fea0003800000 */
.L_x_3989:
        /* <DEDUP_REMOVED lines=23> */
.L_x_3992:
[----:B------:R-:W-:Y:S05]  /*6480*/  BSYNC B1 ;  /* 0x0000000000017941 */ /* 0x000fea0003800000 */
.L_x_3991:
        /* <DEDUP_REMOVED lines=17> */
.L_x_3994:
[----:B------:R-:W-:Y:S05]  /*65a0*/  BSYNC B1 ;  /* 0x0000000000017941 */ /* 0x000fea0003800000 */
.L_x_3993:
        /* <DEDUP_REMOVED lines=20> */
.L_x_3996:
[----:B------:R-:W-:Y:S05]  /*66f0*/  BSYNC B1 ;  /* 0x0000000000017941 */ /* 0x000fea0003800000 */
.L_x_3995:
        /* <DEDUP_REMOVED lines=23> */
.L_x_3998:
[----:B------:R-:W-:Y:S05]  /*6870*/  BSYNC B1 ;  /* 0x0000000000017941 */ /* 0x000fea0003800000 */
.L_x_3997:
        /* <DEDUP_REMOVED lines=17> */
.L_x_4000:
[----:B------:R-:W-:Y:S05]  /*6990*/  BSYNC B1 ;  /* 0x0000000000017941 */ /* 0x000fea0003800000 */
.L_x_3999:
        /* <DEDUP_REMOVED lines=20> */
.L_x_4002:
[----:B------:R-:W-:Y:S05]  /*6ae0*/  BSYNC B1 ;  /* 0x0000000000017941 */ /* 0x000fea0003800000 */
.L_x_4001:
        /* <DEDUP_REMOVED lines=23> */
.L_x_4004:
[----:B------:R-:W-:Y:S05]  /*6c60*/  BSYNC B1 ;  /* 0x0000000000017941 */ /* 0x000fea0003800000 */
.L_x_4003:
        /* <DEDUP_REMOVED lines=17> */
.L_x_4006:
[----:B------:R-:W-:Y:S05]  /*6d80*/  BSYNC B1 ;  /* 0x0000000000017941 */ /* 0x000fea0003800000 */
.L_x_4005:
        /* <DEDUP_REMOVED lines=20> */
.L_x_4008:
[----:B------:R-:W-:Y:S05]  /*6ed0*/  BSYNC B1 ;  /* 0x0000000000017941 */ /* 0x000fea0003800000 */
.L_x_4007:
        /* <DEDUP_REMOVED lines=23> */
.L_x_4010:
[----:B------:R-:W-:Y:S05]  /*7050*/  BSYNC B1 ;  /* 0x0000000000017941 */ /* 0x000fea0003800000 */
.L_x_4009:
        /* <DEDUP_REMOVED lines=17> */
.L_x_4012:
[----:B------:R-:W-:Y:S05]  /*7170*/  BSYNC B1 ;  /* 0x0000000000017941 */ /* 0x000fea0003800000 */
.L_x_4011:
        /* <DEDUP_REMOVED lines=20> */
.L_x_4014:
[----:B------:R-:W-:Y:S05]  /*72c0*/  BSYNC B1 ;  /* 0x0000000000017941 */ /* 0x000fea0003800000 */
.L_x_4013:
        /* <DEDUP_REMOVED lines=23> */
.L_x_4016:
[----:B------:R-:W-:Y:S05]  /*7440*/  BSYNC B1 ;  /* 0x0000000000017941 */ /* 0x000fea0003800000 */
.L_x_4015:
        /* <DEDUP_REMOVED lines=17> */
.L_x_4018:
[----:B------:R-:W-:Y:S05]  /*7560*/  BSYNC B1 ;  /* 0x0000000000017941 */ /* 0x000fea0003800000 */
.L_x_4017:
        /* <DEDUP_REMOVED lines=20> */
.L_x_4020:
[----:B------:R-:W-:Y:S05]  /*76b0*/  BSYNC B1 ;  /* 0x0000000000017941 */ /* 0x000fea0003800000 */
.L_x_4019:
        /* <DEDUP_REMOVED lines=23> */
.L_x_4022:
[----:B------:R-:W-:Y:S05]  /*7830*/  BSYNC B1 ;  /* 0x0000000000017941 */ /* 0x000fea0003800000 */
.L_x_4021:
        /* <DEDUP_REMOVED lines=17> */
.L_x_4024:
[----:B------:R-:W-:Y:S05]  /*7950*/  BSYNC B1 ;  /* 0x0000000000017941 */ /* 0x000fea0003800000 */
.L_x_4023:
        /* <DEDUP_REMOVED lines=20> */
.L_x_4026:
[----:B------:R-:W-:Y:S05]  /*7aa0*/  BSYNC B1 ;  /* 0x0000000000017941 */ /* 0x000fea0003800000 */
.L_x_4025:
        /* <DEDUP_REMOVED lines=23> */
.L_x_4028:
[----:B------:R-:W-:Y:S05]  /*7c20*/  BSYNC B1 ;  /* 0x0000000000017941 */ /* 0x000fea0003800000 */
.L_x_4027:
        /* <DEDUP_REMOVED lines=17> */
.L_x_4030:
[----:B------:R-:W-:Y:S05]  /*7d40*/  BSYNC B1 ;  /* 0x0000000000017941 */ /* 0x000fea0003800000 */
.L_x_4029:
[----:B------:R-:W-:Y:S04]  /*7d50*/  STL [R1+0x450], R3 ;  /* 0x0004500301007387 */ /* 0x000fe80000100800 */
[----:B-----5:R1:W-:Y:S02]  /*7d60*/  STL [R1+0x44c], R2 ;  /* 0x00044c0201007387 */ /* 0x0203e40000100800 */
[----:B-1----:R-:W1:Y:S02]  /*7d70*/  LDC R2, c[0x0][0x284] ;  /* 0x0000a100ff027b82 */ /* 0x002e640000000800 */
[C-C-:B-1----:R-:W-:Y:S02]  /*7d80*/  IMAD R3, R2.reuse, 0x3d, R0.reuse ;  /* 0x0000003d02037824 */ /* 0x142fe400078e0200 */
[----:B------:R-:W-:-:S03]  /*7d90*/  IMAD R0, R2, 0x3a, R0 ;  /* 0x0000003a02007824 */ /* 0x000fc600078e0200 */
[----:B------:R1:W-:Y:S04]  /*7da0*/  STL [R1+0x28], R3 ;  /* 0x0000280301007387 */ /* 0x0003e80000100800 */
[----:B-1----:R1:W5:Y:S04]  /*7db0*/  LDL.LU R3, [R1+0x450] ;  /* 0x0004500001037983 */ /* 0x0023680000300800 */
[----:B------:R1:W5:Y:S01]  /*7dc0*/  LDL.LU R2, [R1+0x44c] ;  /* 0x00044c0001027983 */ /* 0x0003620000300800 */
[----:B------:R-:W-:Y:S04]  /*7dd0*/  BSSY B1, `(.L_x_4031) ;  /* 0x000000d000017945 */ /* 0x000fe80003800000 */
[----:B------:R-:W-:Y:S05]  /*7de0*/  @P1 BRA `(.L_x_4032) ;  /* 0x00000000002c1947 */ /* 0x000fea0003800000 */
[----:B------:R-:W-:Y:S01]  /*7df0*/  IMAD.SHL.U32 R228, R0, 0x4, RZ ;  /* 0x0000000400e47824 */ /* 0x000fe200078e00ff */
[----:B------:R-:W-:-:S04]  /*7e00*/  CS2R R230, SRZ ;  /* 0x0000000000e67805 */ /* 0x000fc8000001ff00 */
[----:B-----5:R-:W-:Y:S02]  /*7e10*/  ISETP.GE.AND P2, PT, R228, R3, PT ;  /* 0x00000003e400720c */ /* 0x020fe40003f46270 */
[----:B------:R-:W-:-:S11]  /*7e20*/  CS2R R228, SRZ ;  /* 0x0000000000e47805 */ /* 0x000fd6000001ff00 */
[----:B------:R-:W-:Y:S05]  /*7e30*/  @P2 BRA `(.L_x_4032) ;  /* 0x0000000000182947 */ /* 0x000fea0003800000 */
[----:B------:R-:W-:-:S05]  /*7e40*/  IMAD.SHL.U32 R228, R0, 0x4, RZ ;  /* 0x0000000400e47824 */ /* 0x000fca00078e00ff */
[----:B------:R-:W-:-:S04]  /*7e50*/  IADD3 R229, P2, R252, R228, RZ ;  /* 0x000000e4fce57210 */ /* 0x000fc80007f5e0ff */
[----:B------:R-:W-:Y:S02]  /*7e60*/  LEA.HI.X.SX32 R230, R228, R2, 0x1, P2 ;  /* 0x00000002e4e67211 */ /* 0x000fe400010f0eff */
[----:B------:R-:W-:-:S04]  /*7e70*/  LEA R228, P2, R229, UR12, 0x2 ;  /* 0x0000000ce5e47c11 */ /* 0x000fc8000f8410ff */
[----:B------:R-:W-:-:S06]  /*7e80*/  LEA.HI.X R229, R229, UR13, R230, 0x2, P2 ;  /* 0x0000000de5e57c11 */ /* 0x000fcc00090f14e6 */
[----:B------:R-:W5:Y:S03]  /*7e90*/  LDG.E.128 R228, desc[UR36][R228.64] ;  /* 0x00000024e4e47981 */ /* 0x000f66000c1e1d00 */
.L_x_4032:
[----:B------:R-:W-:Y:S05]  /*7ea0*/  BSYNC B1 ;  /* 0x0000000000017941 */ /* 0x000fea0003800000 */
.L_x_4031:
[----:B-----5:R0:W-:Y:S02]  /*7eb0*/  STL [R1+0x44c], R2 ;  /* 0x00044c0201007387 */ /* 0x0201e40000100800 */
[----:B0-----:R-:W0:Y:S02]  /*7ec0*/  LDC R2, c[0x0][0x284] ;  /* 0x0000a100ff027b82 */ /* 0x001e240000000800 */
[----:B0-----:R-:W-:Y:S02]  /*7ed0*/  IMAD.IADD R0, R0, 0x1, R2 ;  /* 0x0000000100007824 */ /* 0x001fe400078e0202 */
[----:B------:R0:W5:Y:S01]  /*7ee0*/  LDL.LU R2, [R1+0x44c] ;  /* 0x00044c0001027983 */ /* 0x0001620000300800 */
[----:B------:R-:W-:Y:S04]  /*7ef0*/  BSSY B1, `(.L_x_4033) ;  /* 0x000000d000017945 */ /* 0x000fe80003800000 */
[----:B------:R-:W-:Y:S05]  /*7f00*/  @P1 BRA `(.L_x_4034) ;  /* 0x00000000002c1947 */ /* 0x000fea0003800000 */
[----:B------:R-:W-:Y:S02]  /*7f10*/  SHF.L.U32 R232, R0, 0x2, RZ ;  /* 0x0000000200e87819 */ /* 0x000fe400000006ff */
[----:B------:R-:W-:Y:S02]  /*7f20*/  CS2R R234, SRZ ;  /* 0x0000000000ea7805 */ /* 0x000fe4000001ff00 */
[----:B------:R-:W-:Y:S02]  /*7f30*/  ISETP.GE.AND P2, PT, R232, R3, PT ;  /* 0x00000003e800720c */ /* 0x000fe40003f46270 */
[----:B------:R-:W-:-:S11]  /*7f40*/  CS2R R232, SRZ ;  /* 0x0000000000e87805 */ /* 0x000fd6000001ff00 */
[----:B------:R-:W-:Y:S05]  /*7f50*/  @P2 BRA `(.L_x_4034) ;  /* 0x0000000000182947 */ /* 0x000fea0003800000 */
[----:B------:R-:W-:-:S05]  /*7f60*/  IMAD.SHL.U32 R232, R0, 0x4, RZ ;  /* 0x0000000400e87824 */ /* 0x000fca00078e00ff */
[----:B------:R-:W-:-:S04]  /*7f70*/  IADD3 R233, P2, R252, R232, RZ ;  /* 0x000000e8fce97210 */ /* 0x000fc80007f5e0ff */
[----:B-----5:R-:W-:Y:S02]  /*7f80*/  LEA.HI.X.SX32 R234, R232, R2, 0x1, P2 ;  /* 0x00000002e8ea7211 */ /* 0x020fe400010f0eff */
[----:B------:R-:W-:-:S04]  /*7f90*/  LEA R232, P2, R233, UR12, 0x2 ;  /* 0x0000000ce9e87c11 */ /* 0x000fc8000f8410ff */
[----:B------:R-:W-:-:S06]  /*7fa0*/  LEA.HI.X R233, R233, UR13, R234, 0x2, P2 ;  /* 0x0000000de9e97c11 */ /* 0x000fcc00090f14ea */
[----:B------:R-:W5:Y:S03]  /*7fb0*/  LDG.E.128 R232, desc[UR36][R232.64] ;  /* 0x00000024e8e87981 */ /* 0x000f66000c1e1d00 */
.L_x_4034:
[----:B------:R-:W-:Y:S05]  /*7fc0*/  BSYNC B1 ;  /* 0x0000000000017941 */ /* 0x000fea0003800000 */
.L_x_4033:
[----:B------:R-:W-:Y:S04]  /*7fd0*/  BSSY B1, `(.L_x_4035) ;  /* 0x000000f000017945 */ /* 0x000fe80003800000 */
[----:B------:R-:W-:Y:S05]  /*7fe0*/  @P1 BRA `(.L_x_4036) ;  /* 0x0000000000341947 */ /* 0x000fea0003800000 */
[----:B------:R-:W0:Y:S01]  /*7ff0*/  LDC R236, c[0x0][0x284] ;  /* 0x0000a100ffec7b82 */ /* 0x000e220000000800 */
[----:B------:R-:W-:Y:S01]  /*8000*/  CS2R R238, SRZ ;  /* 0x0000000000ee7805 */ /* 0x000fe2000001ff00 */
[----:B0-----:R-:W-:Y:S01]  /*8010*/  IMAD.IADD R0, R0, 0x1, R236 ;  /* 0x0000000100007824 */ /* 0x001fe200078e02ec */
[----:B------:R-:W-:-:S03]  /*8020*/  CS2R R236, SRZ ;  /* 0x0000000000ec7805 */ /* 0x000fc6000001ff00 */
[----:B------:R-:W-:-:S05]  /*8030*/  IMAD.SHL.U32 R0, R0, 0x4, RZ ;  /* 0x0000000400007824 */ /* 0x000fca00078e00ff */
[----:B------:R-:W-:-:S13]  /*8040*/  ISETP.GE.AND P2, PT, R0, R3, PT ;  /* 0x000000030000720c */ /* 0x000fda0003f46270 */
[----:B------:R-:W-:Y:S05]  /*8050*/  @P2 BRA `(.L_x_4036) ;  /* 0x0000000000182947 */ /* 0x000fea0003800000 */
[----:B------:R-:W-:-:S04]  /*8060*/  MOV R236, R0 ;  /* 0x0000000000ec7202 */ /* 0x000fc80000000f00 */
[----:B------:R-:W-:-:S04]  /*8070*/  IADD3 R0, P2, R252, R236, RZ ;  /* 0x000000ecfc007210 */ /* 0x000fc80007f5e0ff */
[----:B-----5:R-:W-:Y:S02]  /*8080*/  LEA.HI.X.SX32 R237, R236, R2, 0x1, P2 ;  /* 0x00000002eced7211 */ /* 0x020fe400010f0eff */
[----:B------:R-:W-:-:S04]  /*8090*/  LEA R236, P2, R0, UR12, 0x2 ;  /* 0x0000000c00ec7c11 */ /* 0x000fc8000f8410ff */
[----:B------:R-:W-:-:S06]  /*80a0*/  LEA.HI.X R237, R0, UR13, R237, 0x2, P2 ;  /* 0x0000000d00ed7c11 */ /* 0x000fcc00090f14ed */
[----:B------:R-:W5:Y:S03]  /*80b0*/  LDG.E.128 R236, desc[UR36][R236.64] ;  /* 0x00000024ecec7981 */ /* 0x000f66000c1e1d00 */
.L_x_4036:
[----:B------:R-:W-:Y:S05]  /*80c0*/  BSYNC B1 ;  /* 0x0000000000017941 */ /* 0x000fea0003800000 */
.L_x_4035:
[----:B------:R-:W2:Y:S04]  /*80d0*/  LDL R0, [R1+0x28] ;  /* 0x0000280001007983 */ /* 0x000ea80000100800 */
[----:B-----5:R0:W-:Y:S02]  /*80e0*/  STL [R1+0x44c], R2 ;  /* 0x00044c0201007387 */ /* 0x0201e40000100800 */
[----:B0-----:R-:W2:Y:S02]  /*80f0*/  LDC R2, c[0x0][0x284] ;  /* 0x0000a100ff027b82 */ /* 0x001ea40000000800 */
[----:B--2---:R-:W-:-:S05]  /*8100*/  IMAD.IADD R2, R0, 0x1, R2 ;  /* 0x0000000100027824 */ /* 0x004fca00078e0202 */
[----:B------:R0:W-:Y:S04]  /*8110*/  STL [R1+0x24], R2 ;  /* 0x0000240201007387 */ /* 0x0001e80000100800 */
[----:B0-----:R0:W5:Y:S01]  /*8120*/  LDL.LU R2, [R1+0x44c] ;  /* 0x00044c0001027983 */ /* 0x0011620000300800 */
[----:B------:R-:W-:Y:S04]  /*8130*/  BSSY B1, `(.L_x_4037) ;  /* 0x000000d000017945 */ /* 0x000fe80003800000 */
[----:B------:R-:W-:Y:S05]  /*8140*/  @P1 BRA `(.L_x_4038) ;  /* 0x00000000002c1947 */ /* 0x000fea0003800000 */
[----:B------:R-:W-:Y:S01]  /*8150*/  IMAD.SHL.U32 R0, R0, 0x4, RZ ;  /* 0x0000000400007824 */ /* 0x000fe200078e00ff */
[----:B------:R-:W-:Y:S02]  /*8160*/  CS2R R242, SRZ ;  /* 0x0000000000f27805 */ /* 0x000fe4000001ff00 */
[----:B------:R-:W-:Y:S02]  /*8170*/  CS2R R240, SRZ ;  /* 0x0000000000f07805 */ /* 0x000fe4000001ff00 */
[----:B------:R-:W-:-:S13]  /*8180*/  ISETP.GE.AND P2, PT, R0, R3, PT ;  /* 0x000000030000720c */ /* 0x000fda0003f46270 */
[----:B------:R-:W-:Y:S05]  /*8190*/  @P2 BRA `(.L_x_4038) ;  /* 0x0000000000182947 */ /* 0x000fea0003800000 */
[----:B------:R-:W-:-:S05]  /*81a0*/  IMAD.MOV.U32 R240, RZ, RZ, R0 ;  /* 0x000000fffff07224 */ /* 0x000fca00078e0000 */
[----:B------:R-:W-:-:S04]  /*81b0*/  IADD3 R0, P2, R252, R240, RZ ;  /* 0x000000f0fc007210 */ /* 0x000fc80007f5e0ff */
[----:B-----5:R-:W-:Y:S02]  /*81c0*/  LEA.HI.X.SX32 R241, R240, R2, 0x1, P2 ;  /* 0x00000002f0f17211 */ /* 0x020fe400010f0eff */
[----:B------:R-:W-:-:S04]  /*81d0*/  LEA R240, P2, R0, UR12, 0x2 ;  /* 0x0000000c00f07c11 */ /* 0x000fc8000f8410ff */
[----:B------:R-:W-:-:S06]  /*81e0*/  LEA.HI.X R241, R0, UR13, R241, 0x2, P2 ;  /* 0x0000000d00f17c11 */ /* 0x000fcc00090f14f1 */
[----:B------:R-:W5:Y:S03]  /*81f0*/  LDG.E.128 R240, desc[UR36][R240.64] ;  /* 0x00000024f0f07981 */ /* 0x000f66000c1e1d00 */
.L_x_4038:
[----:B------:R-:W-:Y:S05]  /*8200*/  BSYNC B1 ;  /* 0x0000000000017941 */ /* 0x000fea0003800000 */
.L_x_4037:
[----:B------:R-:W2:Y:S04]  /*8210*/  LDL R0, [R1+0x24] ;  /* 0x0000240001007983 */ /* 0x000ea80000100800 */
[----:B-----5:R0:W-:Y:S02]  /*8220*/  STL [R1+0x44c], R2 ;  /* 0x00044c0201007387 */ /* 0x0201e40000100800 */
[----:B0-----:R-:W2:Y:S02]  /*8230*/  LDC R2, c[0x0][0x284] ;  /* 0x0000a100ff027b82 */ /* 0x001ea40000000800 */
[----:B--2---:R-:W-:-:S05]  /*8240*/  IADD3 R2, R0, R2, RZ ;  /* 0x0000000200027210 */ /* 0x004fca0007ffe0ff */
        /* <DEDUP_REMOVED lines=15> */
.L_x_4040:
[----:B------:R-:W-:Y:S05]  /*8340*/  BSYNC B1 ;  /* 0x0000000000017941 */ /* 0x000fea0003800000 */
.L_x_4039:
[----:B------:R-:W-:Y:S04]  /*8350*/  BSSY B1, `(.L_x_4041) ;  /* 0x000000d000017945 */ /* 0x000fe80003800000 */
[----:B------:R-:W-:Y:S05]  /*8360*/  @P1 BRA `(.L_x_4042) ;  /* 0x00000000002c1947 */ /* 0x000fea0003800000 */
[----:B------:R-:W2:Y:S01]  /*8370*/  LDL.LU R0, [R1+0x28] ;  /* 0x0000280001007983 */ /* 0x000ea20000300800 */
[----:B------:R-:W-:Y:S02]  /*8380*/  CS2R R250, SRZ ;  /* 0x0000000000fa7805 */ /* 0x000fe4000001ff00 */
[----:B------:R-:W-:Y:S01]  /*8390*/  CS2R R248, SRZ ;  /* 0x0000000000f87805 */ /* 0x000fe2000001ff00 */
[----:B--2---:R-:W-:-:S05]  /*83a0*/  IMAD.SHL.U32 R0, R0, 0x4, RZ ;  /* 0x0000000400007824 */ /* 0x004fca00078e00ff */
[----:B------:R-:W-:-:S13]  /*83b0*/  ISETP.GE.AND P2, PT, R0, R3, PT ;  /* 0x000000030000720c */ /* 0x000fda0003f46270 */
[----:B------:R-:W-:Y:S05]  /*83c0*/  @P2 BRA `(.L_x_4042) ;  /* 0x0000000000142947 */ /* 0x000fea0003800000 */
[----:B------:R-:W-:-:S04]  /*83d0*/  IADD3 R249, P2, R252, R0, RZ ;  /* 0x00000000fcf97210 */ /* 0x000fc80007f5e0ff */
[----:B-----5:R-:W-:Y:S02]  /*83e0*/  LEA.HI.X.SX32 R0, R0, R2, 0x1, P2 ;  /* 0x0000000200007211 */ /* 0x020fe400010f0eff */
[----:B------:R-:W-:-:S04]  /*83f0*/  LEA R248, P2, R249, UR12, 0x2 ;  /* 0x0000000cf9f87c11 */ /* 0x000fc8000f8410ff */
[----:B------:R-:W-:-:S06]  /*8400*/  LEA.HI.X R249, R249, UR13, R0, 0x2, P2 ;  /* 0x0000000df9f97c11 */ /* 0x000fcc00090f1400 */
[----:B------:R-:W5:Y:S03]  /*8410*/  LDG.E.128 R248, desc[UR36][R248.64] ;  /* 0x00000024f8f87981 */ /* 0x000f66000c1e1d00 */
.L_x_4042:
[----:B------:R-:W-:Y:S05]  /*8420*/  BSYNC B1 ;  /* 0x0000000000017941 */ /* 0x000fea0003800000 */
.L_x_4041:
[----:B------:R-:W-:Y:S04]  /*8430*/  BSSY B1, `(.L_x_4043) ;  /* 0x0000253000017945 */ /* 0x000fe80003800000 */
[----:B------:R-:W-:Y:S05]  /*8440*/  @P1 BRA `(.L_x_4044) ;  /* 0x0000002400441947 */ /* 0x000fea0003800000 */
[----:B------:R-:W2:Y:S01]  /*8450*/  LDL R0, [R1+0x424] ;  /* 0x0004240001007983 */ /* 0x000ea20000100800 */
[----:B------:R-:W-:Y:S01]  /*8460*/  UISETP.NE.U32.AND UP0, UPT, UR18, URZ, UPT ;  /* 0x0000003f1200728c */ /* 0x000fe2000bf05070 */
[----:B------:R-:W-:Y:S02]  /*8470*/  ULDC UR22, c[0x0][0x298] ;  /* 0x0000a60000167ab9 */ /* 0x000fe40000000800 */
[----:B-----5:R0:W-:Y:S04]  /*8480*/  STL [R1+0x490], R250 ;  /* 0x000490fa01007387 */ /* 0x0201e80000100800 */
[----:B0-----:R-:W3:Y:S04]  /*8490*/  LDL R250, [R1+0x400] ;  /* 0x0004000001fa7983 */ /* 0x001ee80000100800 */
[----:B------:R0:W-:Y:S04]  /*84a0*/  STL [R1+0x48c], R223 ;  /* 0x00048cdf01007387 */ /* 0x0001e80000100800 */
[----:B0-----:R-:W4:Y:S04]  /*84b0*/  LDL R223, [R1+0x410] ;  /* 0x0004100001df7983 */ /* 0x001f280000100800 */
        /* <DEDUP_REMOVED lines=8> */
[----:B------:R0:W-:Y:S04]  /*8540*/  STL [R1+0x478], R243 ;  /* 0x000478f301007387 */ /* 0x0001e80000100800 */
[----:B0-----:R-:W4:Y:S04]  /*8550*/  LDL R243, [R1+0x420] ;  /* 0x0004200001f37983 */ /* 0x001f280000100800 */
[----:B------:R0:W-:Y:S04]  /*8560*/  STL [R1+0x474], R247 ;  /* 0x000474f701007387 */ /* 0x0001e80000100800 */
[----:B0-----:R-:W2:Y:S04]  /*8570*/  LDL R247, [R1+0x4] ;  /* 0x0000040001f77983 */ /* 0x001ea80000100800 */
[----:B------:R0:W-:Y:S04]  /*8580*/  STL [R1+0x470], R251 ;  /* 0x000470fb01007387 */ /* 0x0001e80000100800 */
[----:B0-----:R-:W4:Y:S04]  /*8590*/  LDL R251, [R1] ;  /* 0x0000000001fb7983 */ /* 0x001f280000100800 */
[----:B------:R0:W-:Y:S04]  /*85a0*/  STL [R1+0x454], R252 ;  /* 0x000454fc01007387 */ /* 0x0001e80000100800 */
[----:B0-----:R-:W4:Y:S04]  /*85b0*/  LDL R252, [R1+0x414] ;  /* 0x0004140001fc7983 */ /* 0x001f280000100800 */
[----:B------:R-:W-:Y:S04]  /*85c0*/  STL [R1+0x450], R3 ;  /* 0x0004500301007387 */ /* 0x000fe80000100800 */
[----:B------:R0:W-:Y:S01]  /*85d0*/  STL [R1+0x44c], R2 ;  /* 0x00044c0201007387 */ /* 0x0001e20000100800 */
[----:B--2---:R-:W-:-:S03]  /*85e0*/  FMUL.FTZ R0, R0, R247 ;  /* 0x000000f700007220 */ /* 0x004fc60000410000 */
[----:B------:R-:W2:Y:S01]  /*85f0*/  LDL R247, [R1+0x3f0] ;  /* 0x0003f00001f77983 */ /* 0x000ea20000100800 */
[----:B---3--:R-:W-:-:S03]  /*8600*/  FFMA.FTZ R0, R227, R231, R0 ;  /* 0x000000e7e3007223 */ /* 0x008fc60000010000 */
[----:B------:R-:W3:Y:S04]  /*8610*/  LDL R231, [R1+0x3d0] ;  /* 0x0003d00001e77983 */ /* 0x000ee80000100800 */
[----:B------:R-:W3:Y:S01]  /*8620*/  LDL R227, [R1+0x3d4] ;  /* 0x0003d40001e37983 */ /* 0x000ee20000100800 */
[----:B----4-:R-:W-:-:S03]  /*8630*/  FMUL.FTZ R243, R243, R251 ;  /* 0x000000fbf3f37220 */ /* 0x010fc60000410000 */
[----:B------:R-:W4:Y:S01]  /*8640*/  LDL R251, [R1+0x404] ;  /* 0x0004040001fb7983 */ /* 0x000f220000100800 */
[----:B0-----:R-:W-:-:S03]  /*8650*/  FFMA.FTZ R2, R235, R239, R243 ;  /* 0x000000efeb027223 */ /* 0x001fc600000100f3 */
[----:B------:R-:W3:Y:S01]  /*8660*/  LDL R239, [R1+0x3e0] ;  /* 0x0003e00001ef7983 */ /* 0x000ee20000100800 */
[----:B------:R-:W-:-:S03]  /*8670*/  FFMA.FTZ R3, R223, R4, R2 ;  /* 0x00000004df037223 */ /* 0x000fc60000010002 */
[----:B------:R-:W3:Y:S04]  /*8680*/  LDL R243, [R1+0x3f4] ;  /* 0x0003f40001f37983 */ /* 0x000ee80000100800 */
[----:B------:R-:W3:Y:S04]  /*8690*/  LDL R235, [R1+0x3e4] ;  /* 0x0003e40001eb7983 */ /* 0x000ee80000100800 */
[----:B------:R-:W3:Y:S04]  /*86a0*/  LDL R223, [R1+0x3c0] ;  /* 0x0003c00001df7983 */ /* 0x000ee80000100800 */
[----:B------:R-:W3:Y:S04]  /*86b0*/  LDL R2, [R1+0x3c4] ;  /* 0x0003c40001027983 */ /* 0x000ee80000100800 */
[----:B------:R0:W-:Y:S04]  /*86c0*/  STL [R1+0x458], R4 ;  /* 0x0004580401007387 */ /* 0x0001e80000100800 */
[----:B------:R1:W-:Y:S01]  /*86d0*/  STL [R1+0x45c], R5 ;  /* 0x00045c0501007387 */ /* 0x0003e20000100800 */
[----:B------:R-:W-:Y:S01]  /*86e0*/  FFMA.FTZ R250, R250, R8, R3 ;  /* 0x00000008fafa7223 */ /* 0x000fe20000010003 */
[----:B------:R-:W-:-:S02]  /*86f0*/  FFMA.FTZ R0, R252, R5, R0 ;  /* 0x00000005fc007223 */ /* 0x000fc40000010000 */
[----:B------:R-:W3:Y:S04]  /*8700*/  LDL R3, [R1+0x3a0] ;  /* 0x0003a00001037983 */ /* 0x000ee80000100800 */
[----:B0-----:R-:W3:Y:S04]  /*8710*/  LDL R4, [R1+0x3b0] ;  /* 0x0003b00001047983 */ /* 0x001ee80000100800 */
[----:B-1----:R-:W3:Y:S04]  /*8720*/  LDL R5, [R1+0x3b4] ;  /* 0x0003b40001057983 */ /* 0x002ee80000100800 */
[----:B------:R2:W-:Y:S04]  /*8730*/  STL [R1+0x460], R8 ;  /* 0x0004600801007387 */ /* 0x0005e80000100800 */
[----:B------:R0:W-:Y:S04]  /*8740*/  STL.64 [R1+0x468], R12 ;  /* 0x0004680c01007387 */ /* 0x0001e80000100a00 */
[----:B------:R-:W3:Y:S01]  /*8750*/  LDL R252, [R1+0x104] ;  /* 0x0001040001fc7983 */ /* 0x000ee20000100800 */
[----:B--2---:R-:W-:-:S03]  /*8760*/  FFMA.FTZ R8, R247, R12, R250 ;  /* 0x0000000cf7087223 */ /* 0x004fc600000100fa */
[----:B------:R-:W2:Y:S04]  /*8770*/  LDL R250, [R1+0x3a4] ;  /* 0x0003a40001fa7983 */ /* 0x000ea80000100800 */
[----:B------:R-:W2:Y:S01]  /*8780*/  LDL R247, [R1+0x384] ;  /* 0x0003840001f77983 */ /* 0x000ea20000100800 */
[----:B----4-:R-:W-:Y:S01]  /*8790*/  FFMA.FTZ R0, R251, R9, R0 ;  /* 0x00000009fb007223 */ /* 0x010fe20000010000 */
[----:B---3--:R-:W-:Y:S02]  /*87a0*/  FFMA.FTZ R8, R239, R16, R8 ;  /* 0x00000010ef087223 */ /* 0x008fe40000010008 */
[----:B------:R-:W3:Y:S01]  /*87b0*/  LDL R239, [R1+0x374] ;  /* 0x0003740001ef7983 */ /* 0x000ee20000100800 */
[----:B------:R-:W-:Y:S01]  /*87c0*/  FFMA.FTZ R0, R243, R13, R0 ;  /* 0x0000000df3007223 */ /* 0x000fe20000010000 */
[----:B------:R-:W-:-:S02]  /*87d0*/  FFMA.FTZ R8, R231, R20, R8 ;  /* 0x00000014e7087223 */ /* 0x000fc40000010008 */
[----:B0-----:R-:W4:Y:S01]  /*87e0*/  LDL R13, [R1+0x394] ;  /* 0x00039400010d7983 */ /* 0x001f220000100800 */
[----:B------:R-:W-:-:S03]  /*87f0*/  FFMA.FTZ R0, R235, R17, R0 ;  /* 0x00000011eb007223 */ /* 0x000fc60000010000 */
[----:B------:R-:W3:Y:S01]  /*8800*/  LDL R235, [R1+0x370] ;  /* 0x0003700001eb7983 */ /* 0x000ee20000100800 */
[----:B------:R-:W-:Y:S01]  /*8810*/  FFMA.FTZ R0, R227, R21, R0 ;  /* 0x00000015e3007223 */ /* 0x000fe20000010000 */
[----:B------:R-:W-:Y:S02]  /*8820*/  FFMA.FTZ R12, R223, R24, R8 ;  /* 0x00000018df0c7223 */ /* 0x000fe40000010008 */
[----:B------:R-:W3:Y:S04]  /*8830*/  LDL R227, [R1+0x360] ;  /* 0x0003600001e37983 */ /* 0x000ee80000100800 */
        /* <DEDUP_REMOVED lines=8> */
[----:B------:R-:W-:Y:S02]  /*88c0*/  FFMA.FTZ R0, R5, R29, R0 ;  /* 0x0000001d05007223 */ /* 0x000fe40000010000 */
[----:B------:R-:W3:Y:S04]  /*88d0*/  LDL R4, [R1+0x340] ;  /* 0x0003400001047983 */ /* 0x000ee80000100800 */
[----:B------:R-:W3:Y:S04]  /*88e0*/  LDL R5, [R1+0x344] ;  /* 0x0003440001057983 */ /* 0x000ee80000100800 */
[----:B------:R-:W3:Y:S01]  /*88f0*/  LDL R3, [R1+0x330] ;  /* 0x0003300001037983 */ /* 0x000ee20000100800 */
[----:B--2---:R-:W-:-:S04]  /*8900*/  FFMA.FTZ R0, R250, R33, R0 ;  /* 0x00000021fa007223 */ /* 0x004fc80000010000 */
[----:B----4-:R-:W-:Y:S02]  /*8910*/  FFMA.FTZ R0, R13, R37, R0 ;  /* 0x000000250d007223 */ /* 0x010fe40000010000 */
[----:B------:R-:W2:Y:S02]  /*8920*/  LDL R13, [R1+0x334] ;  /* 0x00033400010d7983 */ /* 0x000ea40000100800 */
[----:B------:R-:W-:Y:S02]  /*8930*/  FFMA.FTZ R0, R247, R41, R0 ;  /* 0x00000029f7007223 */ /* 0x000fe40000010000 */
[----:B------:R-:W4:Y:S01]  /*8940*/  LDL R247, [R1+0x314] ;  /* 0x0003140001f77983 */ /* 0x000f220000100800 */
[----:B---3--:R-:W-:-:S04]  /*8950*/  FFMA.FTZ R8, R8, R36, R243 ;  /* 0x0000002408087223 */ /* 0x008fc800000100f3 */
[----:B------:R-:W-:Y:S02]  /*8960*/  FFMA.FTZ R243, R2, R40, R8 ;  /* 0x0000002802f37223 */ /* 0x000fe40000010008 */
[----:B------:R-:W3:Y:S01]  /*8970*/  LDL R8, [R1+0x320] ;  /* 0x0003200001087983 */ /* 0x000ee20000100800 */
        /* <DEDUP_REMOVED lines=8> */
[----:B------:R-:W4:Y:S02]  /*8a00*/  LDL R243, [R1+0x2f4] ;  /* 0x0002f40001f37983 */ /* 0x000f240000100800 */
        /* <DEDUP_REMOVED lines=13> */
[----:B------:R-:W3:Y:S04]  /*8ae0*/  LDL R12, [R1+0x2c0] ;  /* 0x0002c000010c7983 */ /* 0x000ee80000100800 */
[----:B------:R-:W3:Y:S01]  /*8af0*/  LDL R8, [R1+0x2b0] ;  /* 0x0002b00001087983 */ /* 0x000ee20000100800 */
[----:B----4-:R-:W-:-:S03]  /*8b00*/  FFMA.FTZ R0, R2, R65, R0 ;  /* 0x0000004102007223 */ /* 0x010fc60000010000 */
[----:B------:R-:W4:Y:S01]  /*8b10*/  LDL R2, [R1+0x2b4] ;  /* 0x0002b40001027983 */ /* 0x000f220000100800 */
[----:B------:R-:W-:Y:S01]  /*8b20*/  FFMA.FTZ R0, R247, R69, R0 ;  /* 0x00000045f7007223 */ /* 0x000fe20000010000 */
[----:B------:R-:W-:Y:S02]  /*8b30*/  FFMA.FTZ R5, R5, R68, R250 ;  /* 0x0000004405057223 */ /* 0x000fe400000100fa */
[----:B------:R-:W4:Y:S02]  /*8b40*/  LDL R250, [R1+0x294] ;  /* 0x0002940001fa7983 */ /* 0x000f240000100800 */
[----:B------:R-:W-:Y:S02]  /*8b50*/  FFMA.FTZ R247, R4, R72, R5 ;  /* 0x0000004804f77223 */ /* 0x000fe40000010005 */
[----:B------:R-:W4:Y:S01]  /*8b60*/  LDL R4, [R1+0x2a0] ;  /* 0x0002a00001047983 */ /* 0x000f220000100800 */
[----:B------:R-:W-:-:S03]  /*8b70*/  FFMA.FTZ R0, R3, R73, R0 ;  /* 0x0000004903007223 */ /* 0x000fc60000010000 */
[----:B------:R-:W4:Y:S04]  /*8b80*/  LDL R3, [R1+0x290] ;  /* 0x0002900001037983 */ /* 0x000f280000100800 */
        /* <DEDUP_REMOVED lines=11> */
[----:B------:R-:W4:Y:S01]  /*8c40*/  LDL R231, [R1+0x254] ;  /* 0x0002540001e77983 */ /* 0x000f220000100800 */
[----:B--2---:R-:W-:-:S03]  /*8c50*/  FFMA.FTZ R0, R13, R89, R0 ;  /* 0x000000590d007223 */ /* 0x004fc60000010000 */
        /* <DEDUP_REMOVED lines=14> */
[----:B------:R-:W-:-:S04]  /*8d40*/  FFMA.FTZ R0, R250, R101, R0 ;  /* 0x00000065fa007223 */ /* 0x000fc80000010000 */
[----:B--2---:R-:W-:Y:S02]  /*8d50*/  FFMA.FTZ R0, R13, R105, R0 ;  /* 0x000000690d007223 */ /* 0x004fe40000010000 */
[----:B------:R-:W2:Y:S02]  /*8d60*/  LDL R13, [R1+0x224] ;  /* 0x00022400010d7983 */ /* 0x000ea40000100800 */
[----:B------:R-:W-:Y:S02]  /*8d70*/  FFMA.FTZ R0, R247, R109, R0 ;  /* 0x0000006df7007223 */ /* 0x000fe40000010000 */
[----:B------:R-:W2:Y:S02]  /*8d80*/  LDL R247, [R1+0x204] ;  /* 0x0002040001f77983 */ /* 0x000ea40000100800 */
[----:B------:R-:W-:Y:S02]  /*8d90*/  FFMA.FTZ R0, R239, R113, R0 ;  /* 0x00000071ef007223 */ /* 0x000fe40000010000 */
[----:B------:R-:W2:Y:S01]  /*8da0*/  LDL R239, [R1+0x1e0] ;  /* 0x0001e00001ef7983 */ /* 0x000ea20000100800 */
[----:B---3--:R-:W-:-:S04]  /*8db0*/  FFMA.FTZ R8, R8, R104, R243 ;  /* 0x0000006808087223 */ /* 0x008fc800000100f3 */
[----:B----4-:R-:W-:Y:S02]  /*8dc0*/  FFMA.FTZ R243, R2, R108, R8 ;  /* 0x0000006c02f37223 */ /* 0x010fe40000010008 */
[----:B------:R-:W3:Y:S02]  /*8dd0*/  LDL R8, [R1+0x210] ;  /* 0x0002100001087983 */ /* 0x000ee40000100800 */
[----:B------:R-:W-:Y:S01]  /*8de0*/  FFMA.FTZ R235, R235, R112, R243 ;  /* 0x00000070ebeb7223 */ /* 0x000fe200000100f3 */
[----:B------:R-:W-:Y:S01]  /*8df0*/  FFMA.FTZ R0, R231, R117, R0 ;  /* 0x00000075e7007223 */ /* 0x000fe20000010000 */
[----:B------:R-:W4:Y:S02]  /*8e00*/  LDL R2, [R1+0x214] ;  /* 0x0002140001027983 */ /* 0x000f240000100800 */
[----:B------:R-:W-:Y:S01]  /*8e10*/  FFMA.FTZ R227, R227, R116, R235 ;  /* 0x00000074e3e37223 */ /* 0x000fe200000100eb */
[----:B------:R-:W-:Y:S01]  /*8e20*/  FFMA.FTZ R0, R223, R121, R0 ;  /* 0x00000079df007223 */ /* 0x000fe20000010000 */
        /* <DEDUP_REMOVED lines=55> */
[----:B------:R-:W-:-:S04]  /*91a0*/  FFMA.FTZ R0, R239, R173, R0 ;  /* 0x000000adef007223 */ /* 0x000fc80000010000 */
[----:B------:R-:W-:Y:S02]  /*91b0*/  FFMA.FTZ R0, R243, R177, R0 ;  /* 0x000000b1f3007223 */ /* 0x000fe40000010000 */
[----:B------:R-:W4:Y:S02]  /*91c0*/  LDL R243, [R1+0xf4] ;  /* 0x0000f40001f37983 */ /* 0x000f240000100800 */
[----:B------:R-:W-:Y:S02]  /*91d0*/  FFMA.FTZ R0, R235, R181, R0 ;  /* 0x000000b5eb007223 */ /* 0x000fe40000010000 */
[----:B------:R-:W4:Y:S02]  /*91e0*/  LDL R235, [R1+0xd4] ;  /* 0x0000d40001eb7983 */ /* 0x000f240000100800 */
[----:B------:R-:W-:Y:S02]  /*91f0*/  FFMA.FTZ R0, R227, R185, R0 ;  /* 0x000000b9e3007223 */ /* 0x000fe40000010000 */
[----:B------:R-:W4:Y:S02]  /*9200*/  LDL R227, [R1+0xc4] ;  /* 0x0000c40001e37983 */ /* 0x000f240000100800 */
[----:B--2---:R-:W-:-:S02]  /*9210*/  FFMA.FTZ R0, R13, R189, R0 ;  /* 0x000000bd0d007223 */ /* 0x004fc40000010000 */
        /* <DEDUP_REMOVED lines=41> */
[----:B------:R-:W3:Y:S04]  /*94b0*/  LDL R231, [R1+0x408] ;  /* 0x0004080001e77983 */ /* 0x000ee80000100800 */
[----:B------:R-:W3:Y:S04]  /*94c0*/  LDL R239, [R1+0x64] ;  /* 0x0000640001ef7983 */ /* 0x000ee80000100800 */
[----:B------:R-:W3:Y:S01]  /*94d0*/  LDL R13, [R1+0x50] ;  /* 0x00005000010d7983 */ /* 0x000ee20000100800 */
[----:B----4-:R-:W-:-:S03]  /*94e0*/  FFMA.FTZ R5, R5, R224, R12 ;  /* 0x000000e005057223 */ /* 0x010fc6000001000c */
[----:B------:R-:W4:Y:S01]  /*94f0*/  LDL R12, [R1+0x438] ;  /* 0x00043800010c7983 */ /* 0x000f220000100800 */
[----:B--2---:R-:W-:-:S03]  /*9500*/  FFMA.FTZ R0, R8, R225, R0 ;  /* 0x000000e108007223 */ /* 0x004fc60000010000 */
[----:B------:R-:W2:Y:S01]  /*9510*/  LDL R8, [R1+0x70] ;  /* 0x0000700001087983 */ /* 0x000ea20000100800 */
[----:B---3--:R-:W-:-:S03]  /*9520*/  FMUL.FTZ R250, R2, R250 ;  /* 0x000000fa02fa7220 */ /* 0x008fc60000410000 */
[----:B------:R-:W3:Y:S01]  /*9530*/  LDL R2, [R1+0x74] ;  /* 0x0000740001027983 */ /* 0x000ee20000100800 */
[----:B------:R-:W-:-:S03]  /*9540*/  FFMA.FTZ R223, R4, R228, R5 ;  /* 0x000000e404df7223 */ /* 0x000fc60000010005 */
[----:B------:R-:W3:Y:S04]  /*9550*/  LDL R5, [R1+0x60] ;  /* 0x0000600001057983 */ /* 0x000ee80000100800 */
[----:B------:R-:W3:Y:S01]  /*9560*/  LDL R4, [R1+0x3f8] ;  /* 0x0003f80001047983 */ /* 0x000ee20000100800 */
[----:B------:R-:W-:-:S03]  /*9570*/  FFMA.FTZ R0, R3, R229, R0 ;  /* 0x000000e503007223 */ /* 0x000fc60000010000 */
[----:B------:R-:W3:Y:S01]  /*9580*/  LDL R3, [R1+0x54] ;  /* 0x0000540001037983 */ /* 0x000ee20000100800 */
[----:B------:R-:W-:Y:S01]  /*9590*/  FFMA.FTZ R235, R235, R232, R223 ;  /* 0x000000e8ebeb7223 */ /* 0x000fe200000100df */
[----:B------:R-:W-:Y:S01]  /*95a0*/  FFMA.FTZ R0, R227, R233, R0 ;  /* 0x000000e9e3007223 */ /* 0x000fe20000010000 */
[----:B----4-:R-:W-:Y:S02]  /*95b0*/  FFMA.FTZ R247, R12, R247, R250 ;  /* 0x000000f70cf77223 */ /* 0x010fe400000100fa */
[----:B------:R-:W4:Y:S04]  /*95c0*/  LDL.LU R250, [R1+0x490] ;  /* 0x0004900001fa7983 */ /* 0x000f280000300800 */
[----:B------:R-:W4:Y:S01]  /*95d0*/  LDL R12, [R1+0x3e8] ;  /* 0x0003e800010c7983 */ /* 0x000f220000100800 */
[----:B--2---:R-:W-:-:S03]  /*95e0*/  FFMA.FTZ R235, R8, R236, R235 ;  /* 0x000000ec08eb7223 */ /* 0x004fc600000100eb */
[----:B------:R-:W2:Y:S04]  /*95f0*/  LDL.LU R223, [R1+0x48c] ;  /* 0x00048c0001df7983 */ /* 0x000ea80000300800 */
[----:B------:R-:W2:Y:S01]  /*9600*/  LDL.LU R227, [R1+0x488] ;  /* 0x0004880001e37983 */ /* 0x000ea20000300800 */
[----:B---3--:R-:W-:-:S03]  /*9610*/  FFMA.FTZ R0, R2, R237, R0 ;  /* 0x000000ed02007223 */ /* 0x008fc60000010000 */
[----:B------:R-:W3:Y:S01]  /*9620*/  LDL R8, [R1+0x44] ;  /* 0x0000440001087983 */ /* 0x000ee20000100800 */
[----:B------:R-:W-:-:S03]  /*9630*/  FFMA.FTZ R243, R243, R6, R247 ;  /* 0x00000006f3f37223 */ /* 0x000fc600000100f7 */
[----:B------:R-:W2:Y:S01]  /*9640*/  LDL R2, [R1+0x40] ;  /* 0x0000400001027983 */ /* 0x000ea20000100800 */
[----:B------:R-:W-:Y:S01]  /*9650*/  FFMA.FTZ R231, R231, R10, R243 ;  /* 0x0000000ae7e77223 */ /* 0x000fe200000100f3 */
[----:B------:R-:W-:Y:S01]  /*9660*/  FFMA.FTZ R235, R5, R240, R235 ;  /* 0x000000f005eb7223 */ /* 0x000fe200000100eb */
[----:B------:R-:W-:Y:S01]  /*9670*/  FFMA.FTZ R0, R239, R241, R0 ;  /* 0x000000f1ef007223 */ /* 0x000fe20000010000 */
[----:B------:R-:W2:Y:S01]  /*9680*/  LDL R5, [R1+0x3d8] ;  /* 0x0003d80001057983 */ /* 0x000ea20000100800 */
[----:B------:R-:W-:-:S03]  /*9690*/  FFMA.FTZ R231, R4, R14, R231 ;  /* 0x0000000e04e77223 */ /* 0x000fc600000100e7 */
[----:B------:R-:W2:Y:S01]  /*96a0*/  LDL R4, [R1+0x3c8] ;  /* 0x0003c80001047983 */ /* 0x000ea20000100800 */
[----:B------:R-:W-:-:S03]  /*96b0*/  FFMA.FTZ R0, R3, R245, R0 ;  /* 0x000000f503007223 */ /* 0x000fc60000010000 */
[----:B------:R-:W2:Y:S04]  /*96c0*/  LDL R3, [R1+0x42c] ;  /* 0x00042c0001037983 */ /* 0x000ea80000100800 */
[----:B------:R-:W2:Y:S01]  /*96d0*/  LDL R239, [R1+0x43c] ;  /* 0x00043c0001ef7983 */ /* 0x000ea20000100800 */
[----:B------:R-:W-:-:S03]  /*96e0*/  FFMA.FTZ R13, R13, R244, R235 ;  /* 0x000000f40d0d7223 */ /* 0x000fc600000100eb */
[----:B------:R-:W2:Y:S04]  /*96f0*/  LDL R247, [R1+0x3a8] ;  /* 0x0003a80001f77983 */ /* 0x000ea80000100800 */
[----:B------:R-:W2:Y:S01]  /*9700*/  LDL R235, [R1+0x41c] ;  /* 0x00041c0001eb7983 */ /* 0x000ea20000100800 */
[----:B----4-:R-:W-:-:S03]  /*9710*/  FFMA.FTZ R243, R12, R18, R231 ;  /* 0x000000120cf37223 */ /* 0x010fc600000100e7 */
[----:B------:R-:W4:Y:S04]  /*9720*/  LDL R231, [R1+0x3b8] ;  /* 0x0003b80001e77983 */ /* 0x000f280000100800 */
[----:B------:R-:W4:Y:S01]  /*9730*/  LDL R12, [R1+0x398] ;  /* 0x00039800010c7983 */ /* 0x000f220000100800 */
[----:B---3--:R-:W-:-:S03]  /*9740*/  FFMA.FTZ R0, R8, R249, R0 ;  /* 0x000000f908007223 */ /* 0x008fc60000010000 */
[----:B------:R-:W3:Y:S01]  /*9750*/  LDL R8, [R1+0x388] ;  /* 0x0003880001087983 */ /* 0x000ee20000100800 */
[----:B--2---:R-:W-:-:S03]  /*9760*/  FFMA.FTZ R2, R2, R248, R13 ;  /* 0x000000f802027223 */ /* 0x004fc6000001000d */
[----:B------:R-:W2:Y:S01]  /*9770*/  LDL R13, [R1+0x40c] ;  /* 0x00040c00010d7983 */ /* 0x000ea20000100800 */
[----:B------:R-:W-:Y:S01]  /*9780*/  FFMA.FTZ R243, R5, R22, R243 ;  /* 0x0000001605f37223 */ /* 0x000fe200000100f3 */
[----:B------:R-:W-:Y:S02]  /*9790*/  FADD.FTZ R5, R2, R0 ;  /* 0x0000000002057221 */ /* 0x000fe40000010000 */
[----:B------:R-:W2:Y:S01]  /*97a0*/  LDL R2, [R1+0x3fc] ;  /* 0x0003fc0001027983 */ /* 0x000ea20000100800 */
[----:B------:R-:W-:-:S03]  /*97b0*/  FFMA.FTZ R0, R4, R26, R243 ;  /* 0x0000001a04007223 */ /* 0x000fc600000100f3 */
[----:B------:R-:W2:Y:S01]  /*97c0*/  LDL R4, [R1+0x3ec] ;  /* 0x0003ec0001047983 */ /* 0x000ea20000100800 */
[----:B------:R-:W-:-:S03]  /*97d0*/  FMUL.FTZ R252, R3, R252 ;  /* 0x000000fc03fc7220 */ /* 0x000fc60000410000 */
[----:B------:R-:W2:Y:S04]  /*97e0*/  LDL R243, [R1+0x378] ;  /* 0x0003780001f37983 */ /* 0x000ea80000100800 */
[----:B------:R-:W2:Y:S01]  /*97f0*/  LDL R3, [R1+0x368] ;  /* 0x0003680001037983 */ /* 0x000ea20000100800 */
[----:B------:R-:W-:-:S04]  /*9800*/  FFMA.FTZ R239, R239, R251, R252 ;  /* 0x000000fbefef7223 */ /* 0x000fc800000100fc */
[----:B------:R-:W-:Y:S01]  /*9810*/  FFMA.FTZ R235, R235, R7, R239 ;  /* 0x00000007ebeb7223 */ /* 0x000fe200000100ef */
[----:B----4-:R-:W-:Y:S02]  /*9820*/  FFMA.FTZ R0, R231, R30, R0 ;  /* 0x0000001ee7007223 */ /* 0x010fe40000010000 */
[----:B------:R-:W4:Y:S02]  /*9830*/  LDL.LU R231, [R1+0x484] ;  /* 0x0004840001e77983 */ /* 0x000f240000300800 */
[----:B------:R-:W-:Y:S02]  /*9840*/  FFMA.FTZ R0, R247, R34, R0 ;  /* 0x00000022f7007223 */ /* 0x000fe40000010000 */
[----:B------:R-:W4:Y:S02]  /*9850*/  LDL R239, [R1+0x3dc] ;  /* 0x0003dc0001ef7983 */ /* 0x000f240000100800 */
[----:B------:R-:W-:Y:S02]  /*9860*/  FFMA.FTZ R0, R12, R38, R0 ;  /* 0x000000260c007223 */ /* 0x000fe40000010000 */
[----:B------:R-:W4:Y:S02]  /*9870*/  LDL R12, [R1+0x358] ;  /* 0x00035800010c7983 */ /* 0x000f240000100800 */
[----:B---3--:R-:W-:-:S02]  /*9880*/  FFMA.FTZ R0, R8, R42, R0 ;  /* 0x0000002a08007223 */ /* 0x008fc40000010000 */
[----:B------:R-:W3:Y:S01]  /*9890*/  LDL R8, [R1+0x348] ;  /* 0x0003480001087983 */ /* 0x000ee20000100800 */
[----:B--2---:R-:W-:-:S03]  /*98a0*/  FFMA.FTZ R235, R13, R11, R235 ;  /* 0x0000000b0deb7223 */ /* 0x004fc600000100eb */
        /* <DEDUP_REMOVED lines=12> */
[----:B----4-:R-:W-:-:S03]  /*9970*/  FFMA.FTZ R252, R239, R23, R252 ;  /* 0x00000017effc7223 */ /* 0x010fc600000100fc */
[----:B------:R-:W4:Y:S01]  /*9980*/  LDL R239, [R1+0x308] ;  /* 0x0003080001ef7983 */ /* 0x000f220000100800 */
[----:B------:R-:W-:-:S03]  /*9990*/  FFMA.FTZ R0, R12, R54, R0 ;  /* 0x000000360c007223 */ /* 0x000fc60000010000 */
[----:B------:R-:W4:Y:S01]  /*99a0*/  LDL R12, [R1+0x37c] ;  /* 0x00037c00010c7983 */ /* 0x000f220000100800 */
[----:B---3--:R-:W-:-:S03]  /*99b0*/  FFMA.FTZ R0, R8, R58, R0 ;  /* 0x0000003a08007223 */ /* 0x008fc60000010000 */
[----:B------:R-:W3:Y:S01]  /*99c0*/  LDL R8, [R1+0x2f8] ;  /* 0x0002f80001087983 */ /* 0x000ee20000100800 */
[----:B--2---:R-:W-:-:S04]  /*99d0*/  FFMA.FTZ R13, R13, R27, R252 ;  /* 0x0000001b0d0d7223 */ /* 0x004fc800000100fc */
[----:B------:R-:W-:Y:S02]  /*99e0*/  FFMA.FTZ R252, R2, R31, R13 ;  /* 0x0000001f02fc7223 */ /* 0x000fe4000001000d */
        /* <DEDUP_REMOVED lines=11> */
[----:B------:R-:W2:Y:S04]  /*9aa0*/  LDL R3, [R1+0x34c] ;  /* 0x00034c0001037983 */ /* 0x000ea80000100800 */
        /* <DEDUP_REMOVED lines=8> */
[----:B--2---:R-:W-:-:S03]  /*9b30*/  FFMA.FTZ R0, R2, R82, R0 ;  /* 0x0000005202007223 */ /* 0x004fc60000010000 */
[----:B------:R-:W2:Y:S01]  /*9b40*/  LDL R2, [R1+0x32c] ;  /* 0x00032c0001027983 */ /* 0x000ea20000100800 */
[----:B------:R-:W-:-:S03]  /*9b50*/  FFMA.FTZ R13, R13, R51, R235 ;  /* 0x000000330d0d7223 */ /* 0x000fc600000100eb */
[----:B------:R-:W2:Y:S01]  /*9b60*/  LDL R235, [R1+0x30c] ;  /* 0x00030c0001eb7983 */ /* 0x000ea20000100800 */
[----:B------:R-:W-:-:S03]  /*9b70*/  FFMA.FTZ R13, R4, R55, R13 ;  /* 0x00000037040d7223 */ /* 0x000fc6000001000d */
[----:B------:R-:W2:Y:S01]  /*9b80*/  LDL R4, [R1+0x288] ;  /* 0x0002880001047983 */ /* 0x000ea20000100800 */
[----:B------:R-:W-:Y:S01]  /*9b90*/  FFMA.FTZ R0, R243, R86, R0 ;  /* 0x00000056f3007223 */ /* 0x000fe20000010000 */
[----:B------:R-:W-:Y:S02]  /*9ba0*/  FFMA.FTZ R243, R3, R59, R13 ;  /* 0x0000003b03f37223 */ /* 0x000fe4000001000d */
[----:B------:R-:W2:Y:S01]  /*9bb0*/  LDL R3, [R1+0x278] ;  /* 0x0002780001037983 */ /* 0x000ea20000100800 */
[----:B------:R-:W-:-:S03]  /*9bc0*/  FFMA.FTZ R0, R251, R90, R0 ;  /* 0x0000005afb007223 */ /* 0x000fc60000010000 */
[----:B------:R-:W2:Y:S01]  /*9bd0*/  LDL R13, [R1+0x2fc] ;  /* 0x0002fc00010d7983 */ /* 0x000ea20000100800 */
[----:B----4-:R-:W-:-:S03]  /*9be0*/  FFMA.FTZ R251, R12, R63, R243 ;  /* 0x0000003f0cfb7223 */ /* 0x010fc600000100f3 */
[----:B------:R-:W4:Y:S01]  /*9bf0*/  LDL R12, [R1+0x2ec] ;  /* 0x0002ec00010c7983 */ /* 0x000f220000100800 */
[----:B---3--:R-:W-:-:S03]  /*9c00*/  FFMA.FTZ R0, R8, R94, R0 ;  /* 0x0000005e08007223 */ /* 0x008fc60000010000 */
[----:B------:R-:W3:Y:S01]  /*9c10*/  LDL R8, [R1+0x2dc] ;  /* 0x0002dc0001087983 */ /* 0x000ee20000100800 */
[----:B------:R-:W-:-:S03]  /*9c20*/  FFMA.FTZ R0, R252, R98, R0 ;  /* 0x00000062fc007223 */ /* 0x000fc60000010000 */
[----:B------:R-:W3:Y:S01]  /*9c30*/  LDL R243, [R1+0x268] ;  /* 0x0002680001f37983 */ /* 0x000ee20000100800 */
[----:B------:R-:W-:-:S03]  /*9c40*/  FFMA.FTZ R0, R247, R102, R0 ;  /* 0x00000066f7007223 */ /* 0x000fc60000010000 */
        /* <DEDUP_REMOVED lines=28> */
[----:B------:R-:W-:-:S04]  /*9e10*/  FFMA.FTZ R13, R13, R95, R252 ;  /* 0x0000005f0d0d7223 */ /* 0x000fc800000100fc */
[----:B----4-:R-:W-:Y:S02]  /*9e20*/  FFMA.FTZ R252, R12, R99, R13 ;  /* 0x000000630cfc7223 */ /* 0x010fe4000001000d */
[----:B------:R-:W4:Y:S01]  /*9e30*/  LDL R13, [R1+0x1d8] ;  /* 0x0001d800010d7983 */ /* 0x000f220000100800 */
[----:B---3--:R-:W-:Y:S01]  /*9e40*/  FFMA.FTZ R0, R8, R130, R0 ;  /* 0x0000008208007223 */ /* 0x008fe20000010000 */
[----:B------:R-:W-:Y:S02]  /*9e50*/  FFMA.FTZ R247, R247, R103, R252 ;  /* 0x00000067f7f77223 */ /* 0x000fe400000100fc */
[----:B------:R-:W3:Y:S01]  /*9e60*/  LDL R12, [R1+0x25c] ;  /* 0x00025c00010c7983 */ /* 0x000ee20000100800 */
[----:B------:R-:W-:Y:S01]  /*9e70*/  FFMA.FTZ R0, R251, R134, R0 ;  /* 0x00000086fb007223 */ /* 0x000fe20000010000 */
[----:B------:R-:W-:Y:S02]  /*9e80*/  FFMA.FTZ R235, R235, R107, R247 ;  /* 0x0000006bebeb7223 */ /* 0x000fe400000100f7 */
[----:B------:R-:W3:Y:S01]  /*9e90*/  LDL R8, [R1+0x24c] ;  /* 0x00024c0001087983 */ /* 0x000ee20000100800 */
[----:B------:R-:W-:-:S03]  /*9ea0*/  FFMA.FTZ R0, R243, R138, R0 ;  /* 0x0000008af3007223 */ /* 0x000fc60000010000 */
[----:B------:R-:W3:Y:S04]  /*9eb0*/  LDL R243, [R1+0x1c8] ;  /* 0x0001c80001f37983 */ /* 0x000ee80000100800 */
[----:B------:R-:W3:Y:S01]  /*9ec0*/  LDL R251, [R1+0x1b8] ;  /* 0x0001b80001fb7983 */ /* 0x000ee20000100800 */
[----:B--2---:R-:W-:-:S03]  /*9ed0*/  FFMA.FTZ R235, R2, R111, R235 ;  /* 0x0000006f02eb7223 */ /* 0x004fc600000100eb */
[----:B------:R-:W2:Y:S04]  /*9ee0*/  LDL R252, [R1+0x198] ;  /* 0x0001980001fc7983 */ /* 0x000ea80000100800 */
[----:B------:R-:W2:Y:S01]  /*9ef0*/  LDL R2, [R1+0x23c] ;  /* 0x00023c0001027983 */ /* 0x000ea20000100800 */
[----:B------:R-:W-:-:S03]  /*9f00*/  FFMA.FTZ R235, R4, R115, R235 ;  /* 0x0000007304eb7223 */ /* 0x000fc600000100eb */
[----:B------:R-:W2:Y:S04]  /*9f10*/  LDL R247, [R1+0x188] ;  /* 0x0001880001f77983 */ /* 0x000ea80000100800 */
        /* <DEDUP_REMOVED lines=11> */
[----:B------:R-:W-:-:S04]  /*9fd0*/  FFMA.FTZ R0, R243, R154, R0 ;  /* 0x0000009af3007223 */ /* 0x000fc80000010000 */
[----:B------:R-:W-:Y:S01]  /*9fe0*/  FFMA.FTZ R0, R251, R158, R0 ;  /* 0x0000009efb007223 */ /* 0x000fe20000010000 */
[----:B--2---:R-:W-:Y:S02]  /*9ff0*/  FFMA.FTZ R243, R2, R127, R8 ;  /* 0x0000007f02f37223 */ /* 0x004fe40000010008 */
[----:B------:R-:W2:Y:S04]  /*a000*/  LDL R8, [R1+0x1ec] ;  /* 0x0001ec0001087983 */ /* 0x000ea80000100800 */
[----:B------:R-:W2:Y:S01]  /*a010*/  LDL R2, [R1+0x168] ;  /* 0x0001680001027983 */ /* 0x000ea20000100800 */
[----:B------:R-:W-:-:S03]  /*a020*/  FFMA.FTZ R251, R4, R131, R243 ;  /* 0x0000008304fb7223 */ /* 0x000fc600000100f3 */
[----:B------:R-:W2:Y:S04]  /*a030*/  LDL R4, [R1+0x1dc] ;  /* 0x0001dc0001047983 */ /* 0x000ea80000100800 */
[----:B------:R-:W2:Y:S01]  /*a040*/  LDL R243, [R1+0x158] ;  /* 0x0001580001f37983 */ /* 0x000ea20000100800 */
[----:B------:R-:W-:-:S03]  /*a050*/  FFMA.FTZ R0, R3, R162, R0 ;  /* 0x000000a203007223 */ /* 0x000fc60000010000 */
[----:B------:R-:W2:Y:S01]  /*a060*/  LDL R3, [R1+0x1cc] ;  /* 0x0001cc0001037983 */ /* 0x000ea20000100800 */
[----:B------:R-:W-:-:S04]  /*a070*/  FFMA.FTZ R0, R252, R166, R0 ;  /* 0x000000a6fc007223 */ /* 0x000fc80000010000 */
[----:B------:R-:W-:Y:S02]  /*a080*/  FFMA.FTZ R0, R247, R170, R0 ;  /* 0x000000aaf7007223 */ /* 0x000fe40000010000 */
[----:B------:R-:W2:Y:S01]  /*a090*/  LDL R247, [R1+0x18c] ;  /* 0x00018c0001f77983 */ /* 0x000ea20000100800 */
[----:B----4-:R-:W-:-:S03]  /*a0a0*/  FFMA.FTZ R251, R13, R135, R251 ;  /* 0x000000870dfb7223 */ /* 0x010fc600000100fb */
[----:B------:R-:W4:Y:S01]  /*a0b0*/  LDL R13, [R1+0x148] ;  /* 0x00014800010d7983 */ /* 0x000f220000100800 */
[----:B------:R-:W-:-:S03]  /*a0c0*/  FFMA.FTZ R239, R239, R139, R251 ;  /* 0x0000008befef7223 */ /* 0x000fc600000100fb */
        /* <DEDUP_REMOVED lines=18> */
[----:B---3--:R-:W-:-:S03]  /*a1f0*/  FFMA.FTZ R252, R239, R159, R252 ;  /* 0x0000009feffc7223 */ /* 0x008fc600000100fc */
[----:B------:R-:W3:Y:S01]  /*a200*/  LDL R239, [R1+0xe8] ;  /* 0x0000e80001ef7983 */ /* 0x000ee20000100800 */
[----:B------:R-:W-:-:S03]  /*a210*/  FFMA.FTZ R0, R12, R190, R0 ;  /* 0x000000be0c007223 */ /* 0x000fc60000010000 */
[----:B------:R-:W3:Y:S01]  /*a220*/  LDL R12, [R1+0x15c] ;  /* 0x00015c00010c7983 */ /* 0x000ee20000100800 */
[----:B--2---:R-:W-:Y:S01]  /*a230*/  FFMA.FTZ R8, R8, R163, R252 ;  /* 0x000000a308087223 */ /* 0x004fe200000100fc */
[----:B------:R-:W-:Y:S02]  /*a240*/  FFMA.FTZ R0, R2, R194, R0 ;  /* 0x000000c202007223 */ /* 0x000fe40000010000 */
        /* <DEDUP_REMOVED lines=29> */
[----:B------:R-:W-:Y:S01]  /*a420*/  FFMA.FTZ R0, R252, R226, R0 ;  /* 0x000000e2fc007223 */ /* 0x000fe20000010000 */
[----:B----4-:R-:W-:Y:S02]  /*a430*/  FFMA.FTZ R251, R13, R195, R243 ;  /* 0x000000c30dfb7223 */ /* 0x010fe400000100f3 */
[----:B------:R-:W4:Y:S04]  /*a440*/  LDL R243, [R1+0x68] ;  /* 0x0000680001f37983 */ /* 0x000f280000100800 */
[----:B------:R-:W4:Y:S01]  /*a450*/  LDL R13, [R1+0xdc] ;  /* 0x0000dc00010d7983 */ /* 0x000f220000100800 */
[----:B---3--:R-:W-:-:S03]  /*a460*/  FFMA.FTZ R252, R12, R199, R251 ;  /* 0x000000c70cfc7223 */ /* 0x008fc600000100fb */
[----:B------:R-:W3:Y:S04]  /*a470*/  LDL R12, [R1+0x58] ;  /* 0x00005800010c7983 */ /* 0x000ee80000100800 */
[----:B------:R-:W3:Y:S01]  /*a480*/  LDL R251, [R1+0xcc] ;  /* 0x0000cc0001fb7983 */ /* 0x000ee20000100800 */
[----:B--2---:R-:W-:-:S03]  /*a490*/  FFMA.FTZ R0, R2, R230, R0 ;  /* 0x000000e602007223 */ /* 0x004fc60000010000 */
[----:B------:R-:W2:Y:S01]  /*a4a0*/  LDL R2, [R1+0x48] ;  /* 0x0000480001027983 */ /* 0x000ea20000100800 */
[----:B------:R-:W-:-:S03]  /*a4b0*/  FFMA.FTZ R252, R8, R203, R252 ;  /* 0x000000cb08fc7223 */ /* 0x000fc600000100fc */
[----:B------:R-:W2:Y:S01]  /*a4c0*/  LDL R8, [R1+0xbc] ;  /* 0x0000bc0001087983 */ /* 0x000ea20000100800 */
[----:B------:R-:W-:Y:S01]  /*a4d0*/  FFMA.FTZ R0, R235, R234, R0 ;  /* 0x000000eaeb007223 */ /* 0x000fe20000010000 */
[----:B------:R-:W-:Y:S02]  /*a4e0*/  FFMA.FTZ R247, R247, R207, R252 ;  /* 0x000000cff7f77223 */ /* 0x000fe400000100fc */
[----:B------:R-:W2:Y:S01]  /*a4f0*/  LDL.LU R235, [R1+0x480] ;  /* 0x0004800001eb7983 */ /* 0x000ea20000300800 */
[----:B------:R-:W-:-:S03]  /*a500*/  FFMA.FTZ R0, R239, R238, R0 ;  /* 0x000000eeef007223 */ /* 0x000fc60000010000 */
[----:B------:R-:W2:Y:S01]  /*a510*/  LDL R252, [R1+0xac] ;  /* 0x0000ac0001fc7983 */ /* 0x000ea20000100800 */
[----:B------:R-:W-:-:S03]  /*a520*/  FFMA.FTZ R247, R4, R211, R247 ;  /* 0x000000d304f77223 */ /* 0x000fc600000100f7 */
[----:B------:R-:W2:Y:S04]  /*a530*/  LDL.LU R239, [R1+0x47c] ;  /* 0x00047c0001ef7983 */ /* 0x000ea80000300800 */
[----:B------:R-:W2:Y:S01]  /*a540*/  LDL R4, [R1+0x9c] ;  /* 0x00009c0001047983 */ /* 0x000ea20000100800 */
[----:B----4-:R-:W-:-:S03]  /*a550*/  FFMA.FTZ R0, R243, R242, R0 ;  /* 0x000000f2f3007223 */ /* 0x010fc60000010000 */
[----:B------:R-:W4:Y:S01]  /*a560*/  LDL.LU R243, [R1+0x478] ;  /* 0x0004780001f37983 */ /* 0x000f220000300800 */
[----:B------:R-:W-:-:S03]  /*a570*/  FFMA.FTZ R247, R13, R215, R247 ;  /* 0x000000d70df77223 */ /* 0x000fc600000100f7 */
[----:B------:R-:W4:Y:S01]  /*a580*/  LDL R13, [R1+0x8c] ;  /* 0x00008c00010d7983 */ /* 0x000f220000100800 */
[----:B---3--:R-:W-:-:S03]  /*a590*/  FFMA.FTZ R0, R12, R246, R0 ;  /* 0x000000f60c007223 */ /* 0x008fc60000010000 */
[----:B------:R-:W3:Y:S01]  /*a5a0*/  LDL R12, [R1+0x7c] ;  /* 0x00007c00010c7983 */ /* 0x000ee20000100800 */
[----:B------:R-:W-:-:S03]  /*a5b0*/  FFMA.FTZ R251, R251, R219, R247 ;  /* 0x000000dbfbfb7223 */ /* 0x000fc600000100f7 */
[----:B------:R-:W3:Y:S01]  /*a5c0*/  LDL.LU R247, [R1+0x474] ;  /* 0x0004740001f77983 */ /* 0x000ee20000300800 */
[----:B--2---:R-:W-:-:S03]  /*a5d0*/  FFMA.FTZ R0, R2, R250, R0 ;  /* 0x000000fa02007223 */ /* 0x004fc60000010000 */
[----:B------:R-:W2:Y:S01]  /*a5e0*/  LDL R2, [R1+0x6c] ;  /* 0x00006c0001027983 */ /* 0x000ea20000100800 */
[----:B------:R-:W-:Y:S01]  /*a5f0*/  FFMA.FTZ R8, R8, R223, R251 ;  /* 0x000000df08087223 */ /* 0x000fe200000100fb */
[----:B------:R-:W-:Y:S02]  /*a600*/  FADD.FTZ R5, R0, R5 ;  /* 0x0000000500057221 */ /* 0x000fe40000010000 */
[----:B------:R-:W2:Y:S02]  /*a610*/  LDL.LU R251, [R1+0x470] ;  /* 0x0004700001fb7983 */ /* 0x000ea40000300800 */
[----:B------:R-:W-:Y:S02]  /*a620*/  MOV R0, R8 ;  /* 0x0000000800007202 */ /* 0x000fe40000000f00 */
[----:B------:R-:W2:Y:S03]  /*a630*/  LDL R8, [R1+0x5c] ;  /* 0x00005c0001087983 */ /* 0x000ea60000100800 */
[----:B------:R-:W-:Y:S01]  /*a640*/  FFMA.FTZ R0, R252, R227, R0 ;  /* 0x000000e3fc007223 */ /* 0x000fe20000010000 */
[----:B------:R-:W-:Y:S01]  /*a650*/  UISETP.NE.AND.EX UP1, UPT, UR19, URZ, UPT, UP0 ;  /* 0x0000003f1300728c */ /* 0x000fe2000bf25300 */
[----:B------:R-:W2:Y:S02]  /*a660*/  LDL R252, [R1+0x34] ;  /* 0x0000340001fc7983 */ /* 0x000ea40000100800 */
[----:B------:R-:W-:-:S02]  /*a670*/  FFMA.FTZ R0, R4, R231, R0 ;  /* 0x000000e704007223 */ /* 0x000fc40000010000 */
[----:B------:R-:W2:Y:S01]  /*a680*/  LDL R4, [R1+0x4c] ;  /* 0x00004c0001047983 */ /* 0x000ea20000100800 */
[----:B------:R-:W-:Y:S01]  /*a690*/  PLOP3.LUT P2, PT, PT, PT, UP1, 0x80, 0x0 ;  /* 0x000000000000781c */ /* 0x000fe20003f4f018 */
[----:B------:R-:W-:-:S04]  /*a6a0*/  UISETP.NE.U32.AND UP0, UPT, UR14, URZ, UPT ;  /* 0x0000003f0e00728c */ /* 0x000fc8000bf05070 */
[----:B------:R-:W-:Y:S01]  /*a6b0*/  @UP1 ULDC UR5, c[0x0][0x2d0] ;  /* 0x0000b40000051ab9 */ /* 0x000fe20000000800 */
[----:B------:R-:W-:Y:S01]  /*a6c0*/  @UP1 ULDC.64 UR20, c[0x0][0x2c8] ;  /* 0x0000b20000141ab9 */ /* 0x000fe20000000a00 */
[----:B------:R-:W-:Y:S02]  /*a6d0*/  @UP1 UIMAD UR4, UR46, UR5, UR40 ;  /* 0x000000052e0412a4 */ /* 0x000fe4000f8e0228 */
[----:B------:R-:W-:-:S06]  /*a6e0*/  UISETP.NE.AND.EX UP0, UPT, UR15, URZ, UPT, UP0 ;  /* 0x0000003f0f00728c */ /* 0x000fcc000bf05300 */
[----:B------:R-:W-:Y:S01]  /*a6f0*/  PLOP3.LUT P3, PT, PT, PT, UP0, 0x80, 0x0 ;  /* 0x000000000000781c */ /* 0x000fe20003f6f008 */
[----:B----4-:R-:W-:Y:S01]  /*a700*/  FFMA.FTZ R13, R13, R235, R0 ;  /* 0x000000eb0d0d7223 */ /* 0x010fe20000010000 */
[----:B------:R-:W-:-:S03]  /*a710*/  IMAD.U32 R0, RZ, RZ, UR4 ;  /* 0x00000004ff007e24 */ /* 0x000fc6000f8e00ff */
[----:B---3--:R-:W-:Y:S01]  /*a720*/  FFMA.FTZ R12, R12, R239, R13 ;  /* 0x000000ef0c0c7223 */ /* 0x008fe2000001000d */
[----:B------:R-:W-:Y:S01]  /*a730*/  @P2 IMAD R0, R0, UR5, R3 ;  /* 0x0000000500002c24 */ /* 0x000fe2000f8e0203 */
[----:B------:R-:W-:Y:S02]  /*a740*/  @UP0 ULDC.64 UR4, c[0x0][0x2d8] ;  /* 0x0000b60000040ab9 */ /* 0x000fe40000000a00 */
[----:B------:R-:W-:Y:S01]  /*a750*/  @UP0 UIMAD.WIDE UR4, UR46, 0x4, UR4 ;  /* 0x000000042e0408a5 */ /* 0x000fe2000f8e0204 */
[----:B--2---:R-:W-:Y:S01]  /*a760*/  FFMA.FTZ R12, R2, R243, R12 ;  /* 0x000000f3020c7223 */ /* 0x004fe2000001000c */
[----:B------:R-:W-:-:S03]  /*a770*/  IMAD.MOV.U32 R2, RZ, RZ, 0x4 ;  /* 0x00000004ff027424 */ /* 0x000fc600078e00ff */
[----:B------:R-:W-:Y:S01]  /*a780*/  FFMA.FTZ R8, R8, R247, R12 ;  /* 0x000000f708087223 */ /* 0x000fe2000001000c */
[----:B------:R-:W-:Y:S02]  /*a790*/  @P2 IMAD.WIDE R12, R0, R2, UR20 ;  /* 0x00000014000c2e25 */ /* 0x000fe4000f8e0202 */
[----:B------:R-:W2:Y:S02]  /*a7a0*/  LDL R2, [R1+0x3c] ;  /* 0x00003c0001027983 */ /* 0x000ea40000100800 */
[----:B------:R-:W-:Y:S02]  /*a7b0*/  FFMA.FTZ R0, R4, R251, R8 ;  /* 0x000000fb04007223 */ /* 0x000fe40000010008 */
[----:B------:R0:W3:Y:S01]  /*a7c0*/  @P2 LDG.E R8, desc[UR36][R12.64] ;  /* 0x000000240c082981 */ /* 0x0000e2000c1e1900 */
[----:B------:R-:W1:Y:S01]  /*a7d0*/  LDC R4, c[0x0][0x2c0] ;  /* 0x0000b000ff047b82 */ /* 0x000e620000000800 */
[----:B------:R-:W-:Y:S01]  /*a7e0*/  FADD.FTZ R0, R0, R5 ;  /* 0x0000000500007221 */ /* 0x000fe20000010000 */
[----:B0-----:R-:W-:Y:S01]  /*a7f0*/  MOV R12, UR4 ;  /* 0x00000004000c7c02 */ /* 0x001fe20008000f00 */
[----:B------:R-:W-:-:S05]  /*a800*/  IMAD.U32 R13, RZ, RZ, UR5 ;  /* 0x00000005ff0d7e24 */ /* 0x000fca000f8e00ff */
[----:B------:R-:W4:Y:S01]  /*a810*/  @P3 LDG.E R5, desc[UR36][R12.64] ;  /* 0x000000240c053981 */ /* 0x000f22000c1e1900 */
[----:B-1----:R-:W-:Y:S02]  /*a820*/  VIADD R4, R4, UR22 ;  /* 0x0000001604047c36 */ /* 0x002fe40008000000 */
[----:B------:R-:W-:Y:S01]  /*a830*/  FMUL.FTZ R0, R0, UR8 ;  /* 0x0000000800007c20 */ /* 0x000fe20008410000 */
[----:B------:R0:W5:Y:S02]  /*a840*/  LDL.LU.64 R12, [R1+0x468] ;  /* 0x00046800010c7983 */ /* 0x0001640000300a00 */
[----:B------:R-:W-:-:S04]  /*a850*/  @P3 ISETP.GE.AND P1, PT, R3, R4, PT ;  /* 0x000000040300320c */ /* 0x000fc80003f26270 */
[----:B------:R-:W-:-:S04]  /*a860*/  @P3 SEL R4, RZ, UR39, P1 ;  /* 0x00000027ff043c07 */ /* 0x000fc80008800000 */
[----:B------:R-:W-:-:S04]  /*a870*/  @P3 IADD3 R4, R4, -UR40, R3 ;  /* 0x8000002804043c10 */ /* 0x000fc8000fffe003 */
[----:B------:R-:W-:Y:S01]  /*a880*/  @P3 I2FP.F32.S32 R4, R4 ;  /* 0x0000000400043245 */ /* 0x000fe20000201400 */
[----:B------:R-:W-:-:S04]  /*a890*/  VIADD R3, R3, -UR42 ;  /* 0x8000002a03037c36 */ /* 0x000fc80008000000 */
[----:B------:R-:W-:Y:S02]  /*a8a0*/  IMAD R3, R3, 0x4, R252 ;  /* 0x0000000403037824 */ /* 0x000fe400078e02fc */
[----:B---3--:R-:W-:Y:S02]  /*a8b0*/  @P2 FADD.FTZ R0, R0, R8 ;  /* 0x0000000800002221 */ /* 0x008fe40000010000 */
[----:B------:R0:W5:Y:S02]  /*a8c0*/  LDL.LU R8, [R1+0x460] ;  /* 0x0004600001087983 */ /* 0x0001640000300800 */
[----:B----4-:R-:W-:Y:S02]  /*a8d0*/  @P3 FFMA.FTZ R0, R4, R5, R0 ;  /* 0x0000000504003223 */ /* 0x010fe40000010000 */
[----:B------:R0:W5:Y:S03]  /*a8e0*/  LDL.LU R5, [R1+0x45c] ;  /* 0x00045c0001057983 */ /* 0x0001660000300800 */
[----:B--2---:R-:W-:Y:S01]  /*a8f0*/  @!P0 FMNMX.FTZ R2, R2, R0, !PT ;  /* 0x0000000002028209 */ /* 0x004fe20007810000 */
[----:B------:R0:W5:Y:S04]  /*a900*/  LDL.LU R4, [R1+0x458] ;  /* 0x0004580001047983 */ /* 0x0001680000300800 */
[----:B------:R0:W5:Y:S04]  /*a910*/  LDL.LU R252, [R1+0x454] ;  /* 0x0004540001fc7983 */ /* 0x0001680000300800 */
[----:B------:R1:W-:Y:S04]  /*a920*/  STS [R3], R0 ;  /* 0x0000000003007388 */ /* 0x0003e80000000800 */
[----:B-1----:R0:W5:Y:S04]  /*a930*/  LDL.LU R3, [R1+0x450] ;  /* 0x0004500001037983 */ /* 0x0021680000300800 */
[----:B------:R1:W-:Y:S04]  /*a940*/  @!P0 STL [R1+0x3c], R2 ;  /* 0x00003c0201008387 */ /* 0x0003e80000100800 */
[----:B-1----:R0:W5:Y:S02]  /*a950*/  LDL.LU R2, [R1+0x44c] ;  /* 0x00044c0001027983 */ /* 0x0021640000300800 */
.L_x_4044:
[----:B------:R-:W-:Y:S05]  /*a960*/  BSYNC B1 ;  /* 0x0000000000017941 */ /* 0x000fea0003800000 */
.L_x_4043:
[----:B------:R-:W2:Y:S02]  /*a970*/  LDL.LU R0, [R1+0x20] ;  /* 0x0000200001007983 */ /* 0x000ea40000300800 */
[----:B--2---:R-:W-:-:S04]  /*a980*/  IADD3 R0, R0, 0x100, RZ ;  /* 0x0000010000007810 */ /* 0x004fc80007ffe0ff */
[----:B------:R-:W-:Y:S01]  /*a990*/  ISETP.GE.AND P0, PT, R0, UR7, PT ;  /* 0x0000000700007c0c */ /* 0x000fe2000bf06270 */
[----:B------:R2:W-:-:S12]  /*a9a0*/  STL [R1+0x20], R0 ;  /* 0x0000200001007387 */ /* 0x0005d80000100800 */
[----:B--2---:R-:W-:Y:S05]  /*a9b0*/  @!P0 BRA `(.L_x_4045) ;  /* 0xffffff8400088947 */ /* 0x004fea000383ffff */
.L_x_3914:
[----:B------:R-:W-:Y:S05]  /*a9c0*/  BSYNC B0 ;  /* 0x0000000000007941 */ /* 0x000fea0003800000 */
.L_x_3913:
[----:B-----5:R-:W2:Y:S01]  /*a9d0*/  LDL.LU R248, [R1+0x3c] ;  /* 0x00003c0001f87983 */ /* 0x020ea20000300800 */
[----:B------:R-:W-:Y:S01]  /*a9e0*/  ULDC UR7, c[0x0][0x284] ;  /* 0x0000a10000077ab9 */ /* 0x000fe20000000800 */
[----:B------:R-:W-:Y:S01]  /*a9f0*/  ULDC.64 UR8, c[0x0][0x2b0] ;  /* 0x0000ac0000087ab9 */ /* 0x000fe20000000a00 */
[----:B------:R-:W-:Y:S01]  /*aa00*/  BSSY B0, `(.L_x_4046) ;  /* 0x0000048000007945 */ /* 0x000fe20003800000 */
[----:B------:R-:W4:Y:S02]  /*aa10*/  S2R R8, SR_TID.X ;  /* 0x0000000000087919 */ /* 0x000f240000002100 */
[----:B----4-:R-:W-:-:S04]  /*aa20*/  SHF.R.S32.HI R4, RZ, 0x1f, R8 ;  /* 0x0000001fff047819 */ /* 0x010fc80000011408 */
[----:B------:R-:W-:-:S04]  /*aa30*/  LEA.HI R6, R4, R8, RZ, 0x5 ;  /* 0x0000000804067211 */ /* 0x000fc800078f28ff */
[----:B------:R-:W-:-:S05]  /*aa40*/  LOP3.LUT R5, R6, 0xffffffe0, RZ, 0xc0, !PT ;  /* 0xffffffe006057812 */ /* 0x000fca00078ec0ff */
[----:B------:R-:W-:-:S05]  /*aa50*/  IMAD.IADD R7, R8, 0x1, -R5 ;  /* 0x0000000108077824 */ /* 0x000fca00078e0a05 */
[C---:B------:R-:W-:Y:S02]  /*aa60*/  ISETP.NE.AND P0, PT, R7.reuse, RZ, PT ;  /* 0x000000ff0700720c */ /* 0x040fe40003f05270 */
[----:B------:R-:W-:-:S11]  /*aa70*/  ISETP.GT.AND P1, PT, R7, 0x7, PT ;  /* 0x000000070700780c */ /* 0x000fd60003f24270 */
[----:B------:R-:W4:Y:S01]  /*aa80*/  @!P0 S2R R10, SR_CgaCtaId ;  /* 0x00000000000a8919 */ /* 0x000f220000008800 */
[----:B------:R-:W-:Y:S02]  /*aa90*/  @!P0 SHF.R.S32.HI R6, RZ, 0x5, R6 ;  /* 0x00000005ff068819 */ /* 0x000fe40000011406 */
[----:B------:R-:W-:Y:S01]  /*aaa0*/  @!P1 MOV R9, 0x400 ;  /* 0x0000040000099802 */ /* 0x000fe20000000f00 */
[----:B------:R-:W0:Y:S03]  /*aab0*/  @!P1 S2R R12, SR_CgaCtaId ;  /* 0x00000000000c9919 */ /* 0x000e260000008800 */
[----:B0-----:R-:W-:-:S05]  /*aac0*/  @!P1 LEA R12, R12, R9, 0x18 ;  /* 0x000000090c0c9211 */ /* 0x001fca00078ec0ff */
[----:B------:R-:W-:Y:S01]  /*aad0*/  @!P1 IMAD R7, R7, 0x4, R12 ;  /* 0x0000000407079824 */ /* 0x000fe200078e020c */
[----:B--2---:R-:W0:Y:S02]  /*aae0*/  SHFL.BFLY PT, R0, R248, 0x10, 0x1f ;  /* 0x0e001f00f8007f89 */ /* 0x004e2400000e0000 */
[----:B0-----:R-:W-:-:S05]  /*aaf0*/  FMNMX.FTZ R0, R0, R248, !PT ;  /* 0x000000f800007209 */ /* 0x001fca0007810000 */
[----:B------:R-:W0:Y:S02]  /*ab00*/  SHFL.BFLY PT, R3, R0, 0x8, 0x1f ;  /* 0x0d001f0000037f89 */ /* 0x000e2400000e0000 */
[----:B0-----:R-:W-:-:S05]  /*ab10*/  FMNMX.FTZ R3, R0, R3, !PT ;  /* 0x0000000300037209 */ /* 0x001fca0007810000 */
[----:B------:R-:W0:Y:S02]  /*ab20*/  SHFL.BFLY PT, R2, R3, 0x4, 0x1f ;  /* 0x0c801f0003027f89 */ /* 0x000e2400000e0000 */
[----:B0-----:R-:W-:Y:S02]  /*ab30*/  FMNMX.FTZ R2, R3, R2, !PT ;  /* 0x0000000203027209 */ /* 0x001fe40007810000 */
[----:B------:R-:W-:-:S03]  /*ab40*/  @!P0 MOV R3, 0x400 ;  /* 0x0000040000038802 */ /* 0x000fc60000000f00 */
[----:B------:R-:W0:Y:S01]  /*ab50*/  SHFL.BFLY PT, R5, R2, 0x2, 0x1f ;  /* 0x0c401f0002057f89 */ /* 0x000e2200000e0000 */
[----:B----4-:R-:W-:-:S05]  /*ab60*/  @!P0 LEA R3, R10, R3, 0x18 ;  /* 0x000000030a038211 */ /* 0x010fca00078ec0ff */
[----:B------:R-:W-:Y:S01]  /*ab70*/  @!P0 IMAD R6, R6, 0x4, R3 ;  /* 0x0000000406068824 */ /* 0x000fe200078e0203 */
[----:B0-----:R-:W-:-:S05]  /*ab80*/  FMNMX.FTZ R5, R2, R5, !PT ;  /* 0x0000000502057209 */ /* 0x001fca0007810000 */
[----:B------:R-:W0:Y:S02]  /*ab90*/  SHFL.BFLY PT, R0, R5, 0x1, 0x1f ;  /* 0x0c201f0005007f89 */ /* 0x000e2400000e0000 */
[----:B0-----:R-:W-:Y:S02]  /*aba0*/  FMNMX.FTZ R9, R5, R0, !PT ;  /* 0x0000000005097209 */ /* 0x001fe40007810000 */
[----:B------:R-:W-:-:S03]  /*abb0*/  MOV R0, 0xff7fffff ;  /* 0xff7fffff00007802 */ /* 0x000fc60000000f00 */
[----:B------:R0:W-:Y:S01]  /*abc0*/  @!P0 STS [R6], R9 ;  /* 0x0000000906008388 */ /* 0x0001e20000000800 */
[----:B------:R-:W-:Y:S01]  /*abd0*/  BAR.SYNC.DEFER_BLOCKING 0x0 ;  /* 0x0000000000007b1d */ /* 0x000fe20000010000 */
[----:B0-----:R-:W-:-:S05]  /*abe0*/  IMAD.MOV.U32 R6, RZ, RZ, RZ ;  /* 0x000000ffff067224 */ /* 0x001fca00078e00ff */
[----:B------:R-:W0:Y:S04]  /*abf0*/  @!P1 LDS R0, [R7] ;  /* 0x0000000007009984 */ /* 0x000e280000000800 */
[----:B0-----:R-:W0:Y:S02]  /*ac00*/  SHFL.BFLY PT, R3, R0, 0x4, 0x1f ;  /* 0x0c801f0000037f89 */ /* 0x001e2400000e0000 */
[----:B0-----:R-:W-:Y:S01]  /*ac10*/  FMNMX.FTZ R3, R3, R0, !PT ;  /* 0x0000000003037209 */ /* 0x001fe20007810000 */
[----:B------:R-:W-:-:S04]  /*ac20*/  VIADD R0, R8, UR42 ;  /* 0x0000002a08007c36 */ /* 0x000fc80008000000 */
[----:B------:R-:W0:Y:S01]  /*ac30*/  SHFL.BFLY PT, R2, R3, 0x2, 0x1f ;  /* 0x0c401f0003027f89 */ /* 0x000e2200000e0000 */
[----:B------:R-:W-:Y:S02]  /*ac40*/  ISETP.GT.AND P1, PT, R0, UR40, PT ;  /* 0x0000002800007c0c */ /* 0x000fe4000bf24270 */
[----:B0-----:R-:W-:-:S05]  /*ac50*/  FMNMX.FTZ R2, R3, R2, !PT ;  /* 0x0000000203027209 */ /* 0x001fca0007810000 */
[----:B------:R-:W0:Y:S02]  /*ac60*/  SHFL.BFLY PT, R5, R2, 0x1, 0x1f ;  /* 0x0c201f0002057f89 */ /* 0x000e2400000e0000 */
[----:B0-----:R-:W-:-:S05]  /*ac70*/  FMNMX.FTZ R5, R2, R5, !PT ;  /* 0x0000000502057209 */ /* 0x001fca0007810000 */
[----:B------:R0:W2:Y:S01]  /*ac80*/  SHFL.IDX PT, R11, R5, RZ, 0x1f ;  /* 0x00001fff050b7589 */ /* 0x0000a200000e0000 */
[----:B------:R-:W-:Y:S05]  /*ac90*/  @P1 BRA `(.L_x_4047) ;  /* 0x0000000000781947 */ /* 0x000fea0003800000 */
[----:B------:R-:W-:Y:S01]  /*aca0*/  ULDC.64 UR4, c[0x0][0x2b0] ;  /* 0x0000ac0000047ab9 */ /* 0x000fe20000000a00 */
[----:B------:R-:W-:Y:S01]  /*acb0*/  IMAD.MOV.U32 R6, RZ, RZ, RZ ;  /* 0x000000ffff067224 */ /* 0x000fe200078e00ff */
[----:B------:R-:W-:-:S04]  /*acc0*/  ISETP.NE.U32.AND P0, PT, RZ, UR4, PT ;  /* 0x00000004ff007c0c */ /* 0x000fc8000bf05070 */
[----:B------:R-:W-:-:S13]  /*acd0*/  ISETP.NE.AND.EX P0, PT, RZ, UR5, PT, P0 ;  /* 0x00000005ff007c0c */ /* 0x000fda000bf05300 */
.L_x_4051:
[----:B------:R-:W4:Y:S01]  /*ace0*/  LDL R3, [R1+0x34] ;  /* 0x0000340001037983 */ /* 0x000f220000100800 */
[----:B0-----:R-:W-:Y:S01]  /*acf0*/  IADD3 R2, R0, -UR42, RZ ;  /* 0x8000002a00027c10 */ /* 0x001fe2000fffe0ff */
[----:B------:R-:W-:Y:S04]  /*ad00*/  BSSY B1, `(.L_x_4048) ;  /* 0x0000012000017945 */ /* 0x000fe80003800000 */
[----:B----4-:R-:W-:Y:S01]  /*ad10*/  IMAD R8, R2, 0x4, R3 ;  /* 0x0000000402087824 */ /* 0x010fe200078e0203 */
[----:B------:R-:W-:Y:S06]  /*ad20*/  @!P0 BRA `(.L_x_4049) ;  /* 0x00000000002c8947 */ /* 0x000fec0003800000 */
[----:B------:R-:W-:Y:S01]  /*ad30*/  UIMAD UR4, UR45, UR7, URZ ;  /* 0x000000072d0472a4 */ /* 0x000fe2000f8e023f */
[----:B------:R-:W-:-:S03]  /*ad40*/  SHF.R.S32.HI R3, RZ, 0x1f, R0 ;  /* 0x0000001fff037819 */ /* 0x000fc60000011400 */
[----:B------:R-:W-:Y:S02]  /*ad50*/  USHF.R.S32.HI UR5, URZ, 0x1f, UR4 ;  /* 0x0000001f3f057899 */ /* 0x000fe40008011404 */
[----:B0-----:R-:W-:-:S04]  /*ad60*/  IMAD.U32 R5, RZ, RZ, UR4 ;  /* 0x00000004ff057e24 */ /* 0x001fc8000f8e00ff */
[----:B------:R-:W-:Y:S01]  /*ad70*/  IMAD.U32 R10, RZ, RZ, UR5 ;  /* 0x00000005ff0a7e24 */ /* 0x000fe2000f8e00ff */
[----:B------:R-:W-:-:S04]  /*ad80*/  IADD3 R2, P2, P3, R0, UR8, R5 ;  /* 0x0000000800027c10 */ /* 0x000fc8000fb5e005 */
[----:B------:R-:W-:-:S05]  /*ad90*/  IADD3.X R3, R3, UR9, R10, P2, P3 ;  /* 0x0000000903037c10 */ /* 0x000fca00097e640a */
[----:B------:R-:W4:Y:S02]  /*ada0*/  LDG.E.U8 R2, desc[UR36][R2.64] ;  /* 0x0000002402027981 */ /* 0x000f24000c1e1100 */
[----:B----4-:R-:W-:-:S13]  /*adb0*/  ISETP.NE.AND P2, PT, R2, RZ, PT ;  /* 0x000000ff0200720c */ /* 0x010fda0003f45270 */
[----:B------:R-:W-:Y:S01]  /*adc0*/  @P2 MOV R5, RZ ;  /* 0x000000ff00052202 */ /* 0x000fe20000000f00 */
[----:B------:R-:W-:Y:S06]  /*add0*/  @P2 BRA `(.L_x_4050) ;  /* 0x0000000000102947 */ /* 0x000fec0003800000 */
.L_x_4049:
[----:B------:R-:W2:Y:S02]  /*ade0*/  LDS R2, [R8] ;  /* 0x0000000008027984 */ /* 0x000ea40000000800 */
[----:B--2---:R-:W-:-:S04]  /*adf0*/  FADD.FTZ R2, -R11, R2 ;  /* 0x000000020b027221 */ /* 0x004fc80000010100 */
[----:B------:R-:W-:-:S04]  /*ae00*/  FMUL.FTZ R2, R2, 1.4426950216293334961 ;  /* 0x3fb8aa3b02027820 */ /* 0x000fc80000410000 */
[----:B0-----:R0:W4:Y:S03]  /*ae10*/  MUFU.EX2 R5, R2 ;  /* 0x0000000200057308 */ /* 0x0011260000000800 */
.L_x_4050:
[----:B------:R-:W-:Y:S05]  /*ae20*/  BSYNC B1 ;  /* 0x0000000000017941 */ /* 0x000fea0003800000 */
.L_x_4048:
[----:B----4-:R4:W-:Y:S01]  /*ae30*/  STS [R8], R5 ;  /* 0x0000000508007388 */ /* 0x0109e20000000800 */
[----:B------:R-:W-:Y:S02]  /*ae40*/  VIADD R0, R0, 0x100 ;  /* 0x0000010000007836 */ /* 0x000fe40000000000 */
[----:B------:R-:W-:-:S03]  /*ae50*/  FADD.FTZ R6, R5, R6 ;  /* 0x0000000605067221 */ /* 0x000fc60000010000 */
[----:B------:R-:W-:-:S13]  /*ae60*/  ISETP.GT.AND P2, PT, R0, UR40, PT ;  /* 0x0000002800007c0c */ /* 0x000fda000bf44270 */
[----:B----4-:R-:W-:Y:S05]  /*ae70*/  @!P2 BRA `(.L_x_4051) ;  /* 0xfffffffc0098a947 */ /* 0x010fea000383ffff */
.L_x_4047:
[----:B------:R-:W-:Y:S05]  /*ae80*/  BSYNC B0 ;  /* 0x0000000000007941 */ /* 0x000fea0003800000 */
.L_x_4046:
[----:B------:R-:W4:Y:S01]  /*ae90*/  SHFL.BFLY PT, R3, R6, 0x10, 0x1f ;  /* 0x0e001f0006037f89 */ /* 0x000f2200000e0000 */
[----:B------:R-:W-:Y:S01]  /*aea0*/  ULDC.U8 UR4, c[0x0][0x31c] ;  /* 0x0000c70000047ab9 */ /* 0x000fe20000000000 */
[----:B------:R-:W-:Y:S01]  /*aeb0*/  ULDC UR7, c[0x0][0x288] ;  /* 0x0000a20000077ab9 */ /* 0x000fe20000000800 */
[----:B------:R-:W-:Y:S01]  /*aec0*/  UMOV UR5, URZ ;  /* 0x0000003f00057c82 */ /* 0x000fe20008000000 */
[----:B------:R-:W5:Y:S01]  /*aed0*/  S2R R8, SR_TID.X ;  /* 0x0000000000087919 */ /* 0x000f620000002100 */
[----:B------:R-:W-:Y:S01]  /*aee0*/  UIMAD UR7, UR45, UR7, UR46 ;  /* 0x000000072d0772a4 */ /* 0x000fe2000f8e022e */
[----:B----4-:R-:W-:-:S05]  /*aef0*/  FADD.FTZ R3, R3, R6 ;  /* 0x0000000603037221 */ /* 0x010fca0000010000 */
[----:B------:R-:W4:Y:S01]  /*af00*/  SHFL.BFLY PT, R0, R3, 0x8, 0x1f ;  /* 0x0d001f0003007f89 */ /* 0x000f2200000e0000 */
[C---:B-----5:R-:W-:Y:S02]  /*af10*/  LOP3.LUT P0, RZ, R8.reuse, 0x1f, RZ, 0xc0, !PT ;  /* 0x0000001f08ff7812 */ /* 0x060fe4000780c0ff */
[----:B------:R-:W-:-:S04]  /*af20*/  LOP3.LUT R7, R8, 0x1f, RZ, 0xc0, !PT ;  /* 0x0000001f08077812 */ /* 0x000fc800078ec0ff */
[----:B------:R-:W-:-:S07]  /*af30*/  ISETP.GT.U32.AND P2, PT, R7, 0x7, PT ;  /* 0x000000070700780c */ /* 0x000fce0003f44070 */
[----:B------:R-:W5:Y:S01]  /*af40*/  @!P0 S2R R7, SR_CgaCtaId ;  /* 0x0000000000078919 */ /* 0x000f620000008800 */
[----:B------:R-:W-:Y:S01]  /*af50*/  @!P0 MOV R6, 0x400 ;  /* 0x0000040000068802 */ /* 0x000fe20000000f00 */
[----:B----4-:R-:W-:-:S04]  /*af60*/  FADD.FTZ R0, R3, R0 ;  /* 0x0000000003007221 */ /* 0x010fc80000010000 */
[----:B------:R-:W4:Y:S01]  /*af70*/  @!P2 S2R R10, SR_CgaCtaId ;  /* 0x00000000000aa919 */ /* 0x000f220000008800 */
[----:B------:R-:W-:Y:S01]  /*af80*/  @!P2 MOV R9, 0x400 ;  /* 0x000004000009a802 */ /* 0x000fe20000000f00 */
[----:B0-----:R-:W0:Y:S01]  /*af90*/  SHFL.BFLY PT, R5, R0, 0x4, 0x1f ;  /* 0x0c801f0000057f89 */ /* 0x001e2200000e0000 */
[----:B-----5:R-:W-:Y:S01]  /*afa0*/  @!P0 LEA R6, R7, R6, 0x18 ;  /* 0x0000000607068211 */ /* 0x020fe200078ec0ff */
[----:B------:R-:W-:Y:S02]  /*afb0*/  @!P2 IMAD.SHL.U32 R7, R8, 0x4, RZ ;  /* 0x000000040807a824 */ /* 0x000fe400078e00ff */
[----:B0-----:R-:W-:Y:S01]  /*afc0*/  FADD.FTZ R5, R0, R5 ;  /* 0x0000000500057221 */ /* 0x001fe20000010000 */
[----:B------:R-:W-:Y:S02]  /*afd0*/  @!P0 SHF.R.U32.HI R0, RZ, 0x3, R8 ;  /* 0x00000003ff008819 */ /* 0x000fe40000011608 */
[----:B----4-:R-:W-:Y:S02]  /*afe0*/  @!P2 LEA R9, R10, R9, 0x18 ;  /* 0x000000090a09a211 */ /* 0x010fe400078ec0ff */
[----:B------:R-:W0:Y:S02]  /*aff0*/  SHFL.BFLY PT, R2, R5, 0x2, 0x1f ;  /* 0x0c401f0005027f89 */ /* 0x000e2400000e0000 */
[----:B0-----:R-:W-:Y:S01]  /*b000*/  FADD.FTZ R2, R5, R2 ;  /* 0x0000000205027221 */ /* 0x001fe20000010000 */
        /* <DEDUP_REMOVED lines=25> */
.L_x_4052:
[----:B------:R-:W-:Y:S01]  /*b1a0*/  ULDC.64 UR8, c[0x0][0x310] ;  /* 0x0000c40000087ab9 */ /* 0x000fe20000000a00 */
[----:B------:R-:W-:Y:S04]  /*b1b0*/  BSSY B0, `(.L_x_4053) ;  /* 0x0000014000007945 */ /* 0x000fe80003800000 */
[----:B------:R-:W-:Y:S05]  /*b1c0*/  @P1 BRA `(.L_x_4054) ;  /* 0x0000000000481947 */ /* 0x000fea0003800000 */
[----:B0-----:R-:W-:Y:S01]  /*b1d0*/  FADD.FTZ R0, R6, 9.9999999747524270788e-07 ;  /* 0x358637bd06007421 */ /* 0x001fe20000010000 */
[----:B------:R-:W-:-:S03]  /*b1e0*/  VIADD R5, R8, UR42 ;  /* 0x0000002a08057c36 */ /* 0x000fc60008000000 */
[----:B------:R0:W4:Y:S04]  /*b1f0*/  MUFU.RCP R7, R0 ;  /* 0x0000000000077308 */ /* 0x0001280000001000 */
.L_x_4056:
[----:B0---4-:R-:W5:Y:S01]  /*b200*/  LDL R2, [R1+0x34] ;  /* 0x0000340001027983 */ /* 0x011f620000100800 */
[----:B0-----:R-:W-:-:S04]  /*b210*/  VIADD R0, R5, -UR42 ;  /* 0x8000002a05007c36 */ /* 0x001fc80008000000 */
[----:B-----5:R-:W-:-:S05]  /*b220*/  IMAD R2, R0, 0x4, R2 ;  /* 0x0000000400027824 */ /* 0x020fca00078e0202 */
[----:B------:R-:W4:Y:S02]  /*b230*/  LDS R0, [R2] ;  /* 0x0000000002007984 */ /* 0x000f240000000800 */
[----:B----4-:R-:W-:-:S05]  /*b240*/  FMUL.FTZ R9, R0, R7 ;  /* 0x0000000700097220 */ /* 0x010fca0000410000 */
[----:B------:R0:W-:Y:S01]  /*b250*/  STS [R2], R9 ;  /* 0x0000000902007388 */ /* 0x0001e20000000800 */
[----:B------:R-:W-:Y:S05]  /*b260*/  @!P0 BRA `(.L_x_4055) ;  /* 0x0000000000148947 */ /* 0x000fea0003800000 */
[----:B------:R-:W-:-:S04]  /*b270*/  IADD3 R0, P1, R5, UR4, RZ ;  /* 0x0000000405007c10 */ /* 0x000fc8000ff3e0ff */
[----:B------:R-:W-:Y:S02]  /*b280*/  LEA.HI.X.SX32 R3, R5, UR5, 0x1, P1 ;  /* 0x0000000505037c11 */ /* 0x000fe400088f0eff */
[----:B0-----:R-:W-:-:S04]  /*b290*/  LEA R2, P1, R0, UR8, 0x2 ;  /* 0x0000000800027c11 */ /* 0x001fc8000f8210ff */
[----:B------:R-:W-:-:S05]  /*b2a0*/  LEA.HI.X R3, R0, UR9, R3, 0x2, P1 ;  /* 0x0000000900037c11 */ /* 0x000fca00088f1403 */
[----:B------:R4:W-:Y:S04]  /*b2b0*/  STG.E desc[UR36][R2.64], R9 ;  /* 0x0000000902007986 */ /* 0x0009e8000c101924 */
.L_x_4055:
[----:B------:R-:W-:-:S04]  /*b2c0*/  IADD3 R5, R5, 0x100, RZ ;  /* 0x0000010005057810 */ /* 0x000fc80007ffe0ff */
[----:B------:R-:W-:-:S13]  /*b2d0*/  ISETP.GT.AND P1, PT, R5, UR40, PT ;  /* 0x0000002805007c0c */ /* 0x000fda000bf24270 */
[----:B------:R-:W-:Y:S05]  /*b2e0*/  @!P1 BRA `(.L_x_4056) ;  /* 0xfffffffc00c49947 */ /* 0x000fea000383ffff */
.L_x_4054:
[----:B------:R-:W-:Y:S05]  /*b2f0*/  BSYNC B0 ;  /* 0x0000000000007941 */ /* 0x000fea0003800000 */
.L_x_4053:
[----:B------:R-:W4:Y:S01]  /*b300*/  S2R R5, SR_TID.X ;  /* 0x0000000000057919 */ /* 0x000f220000002100 */
[----:B------:R-:W-:Y:S01]  /*b310*/  USHF.R.S32.HI UR4, URZ, 0x1f, UR40 ;  /* 0x0000001f3f047899 */ /* 0x000fe20008011428 */
[----:B0-----:R-:W-:Y:S01]  /*b320*/  CS2R R6, SRZ ;  /* 0x0000000000067805 */ /* 0x001fe2000001ff00 */
[----:B------:R-:W-:Y:S01]  /*b330*/  ULDC.64 UR8, c[0x0][0x240] ;  /* 0x0000900000087ab9 */ /* 0x000fe20000000a00 */
[----:B------:R-:W-:Y:S01]  /*b340*/  ULDC.64 UR10, c[0x0][0x250] ;  /* 0x00009400000a7ab9 */ /* 0x000fe20000000a00 */
[----:B------:R-:W-:Y:S01]  /*b350*/  ULEA.HI UR4, UR4, UR40, URZ, 0x2 ;  /* 0x0000002804047291 */ /* 0x000fe2000f8f103f */
[----:B------:R-:W-:-:S03]  /*b360*/  ISETP.EQ.U32.AND P0, PT, RZ, UR8, PT ;  /* 0x00000008ff007c0c */ /* 0x000fc6000bf02070 */
[----:B------:R-:W-:-:S04]  /*b370*/  ULOP3.LUT UR4, UR4, 0xfffffffc, URZ, 0xc0, !UPT ;  /* 0xfffffffc04047892 */ /* 0x000fc8000f8ec03f */
[----:B------:R-:W-:Y:S01]  /*b380*/  UIADD3 UR4, -UR4, UR40, URZ ;  /* 0x0000002804047290 */ /* 0x000fe2000fffe13f */
[----:B----4-:R-:W-:-:S04]  /*b390*/  LEA.HI R3, R4, R5, RZ, 0x6 ;  /* 0x0000000504037211 */ /* 0x010fc800078f30ff */
[----:B------:R-:W-:Y:S02]  /*b3a0*/  LOP3.LUT R0, R3, 0xffffffc0, RZ, 0xc0, !PT ;  /* 0xffffffc003007812 */ /* 0x000fe400078ec0ff */
[----:B------:R-:W-:-:S03]  /*b3b0*/  SHF.R.S32.HI R3, RZ, 0x6, R3 ;  /* 0x00000006ff037819 */ /* 0x000fc60000011403 */
[----:B------:R-:W-:Y:S02]  /*b3c0*/  IMAD.IADD R0, R5, 0x1, -R0 ;  /* 0x0000000105007824 */ /* 0x000fe400078e0a00 */
[----:B------:R-:W-:-:S03]  /*b3d0*/  IMAD.U32 R5, RZ, RZ, UR46 ;  /* 0x0000002eff057e24 */ /* 0x000fc6000f8e00ff */
[C---:B------:R-:W-:Y:S01]  /*b3e0*/  ISETP.GT.AND P2, PT, R0.reuse, 0x23, PT ;  /* 0x000000230000780c */ /* 0x040fe20003f44270 */
[----:B------:R-:W-:-:S03]  /*b3f0*/  IMAD.SHL.U32 R0, R0, 0x4, RZ ;  /* 0x0000000400007824 */ /* 0x000fc600078e00ff */
[----:B------:R-:W-:-:S04]  /*b400*/  ISETP.NE.OR P1, PT, R3, UR4, P2 ;  /* 0x0000000403007c0c */ /* 0x000fc80009725670 */
[----:B------:R-:W-:Y:S01]  /*b410*/  ISETP.EQ.OR.EX P0, PT, RZ, UR9, P1, P0 ;  /* 0x00000009ff007c0c */ /* 0x000fe20008f02700 */
[----:B------:R-:W-:-:S12]  /*b420*/  ULDC UR9, c[0x0][0x284] ;  /* 0x0000a10000097ab9 */ /* 0x000fd80000000800 */
[----:B------:R-:W0:Y:S01]  /*b430*/  @!P0 LDC.64 R12, c[0x0][0x240] ;  /* 0x00009000ff0c8b82 */ /* 0x000e220000000a00 */
[----:B------:R-:W-:Y:S01]  /*b440*/  @!P0 IMAD R5, R5, 0x90, R0 ;  /* 0x0000009005058824 */ /* 0x000fe200078e0200 */
[----:B------:R-:W-:Y:S01]  /*b450*/  UIMAD UR8, UR7, UR9, URZ ;  /* 0x00000009070872a4 */ /* 0x000fe2000f8e023f */
[----:B------:R-:W-:Y:S01]  /*b460*/  BSSY B1, `(.L_x_4057) ;  /* 0x00001ea000017945 */ /* 0x000fe20003800000 */
[----:B--2---:R-:W-:Y:S02]  /*b470*/  CS2R R10, SRZ ;  /* 0x00000000000a7805 */ /* 0x004fe4000001ff00 */
[----:B------:R-:W-:Y:S01]  /*b480*/  CS2R R8, SRZ ;  /* 0x0000000000087805 */ /* 0x000fe2000001ff00 */
[----:B0-----:R-:W-:Y:S01]  /*b490*/  @!P0 IMAD.WIDE R12, R5, 0x4, R12 ;  /* 0x00000004050c8825 */ /* 0x001fe200078e020c */
[----:B------:R-:W-:-:S06]  /*b4a0*/  CS2R R4, SRZ ;  /* 0x0000000000047805 */ /* 0x000fcc000001ff00 */
[----:B------:R0:W5:Y:S01]  /*b4b0*/  @!P0 LDG.E.128 R4, desc[UR36][R12.64] ;  /* 0x000000240c048981 */ /* 0x000162000c1e1d00 */
[----:B------:R-:W-:Y:S06]  /*b4c0*/  BAR.SYNC.DEFER_BLOCKING 0x0 ;  /* 0x0000000000007b1d */ /* 0x000fec0000010000 */
[----:B------:R-:W-:Y:S05]  /*b4d0*/  @P2 BRA `(.L_x_4058) ;  /* 0x0000001c00882947 */ /* 0x000fea0003800000 */
[----:B------:R-:W-:Y:S01]  /*b4e0*/  MOV R9, UR9 ;  /* 0x0000000900097c02 */ /* 0x000fe20008000f00 */
[----:B------:R-:W-:Y:S01]  /*b4f0*/  VIADD R2, R3, UR42 ;  /* 0x0000002a03027c36 */ /* 0x000fe20008000000 */
        /* <DEDUP_REMOVED lines=8> */
[----:B------:R-:W-:Y:S01]  /*b580*/  IMAD.U32 R8, RZ, RZ, UR42 ;  /* 0x0000002aff087e24 */ /* 0x000fe2000f8e00ff */
[----:B------:R-:W-:Y:S01]  /*b590*/  LOP3.LUT R9, RZ, R55, RZ, 0x33, !PT ;  /* 0x00000037ff097212 */ /* 0x000fe200078e33ff */
[----:B------:R-:W-:Y:S01]  /*b5a0*/  BSSY B2, `(.L_x_4061) ;  /* 0x0000023000027945 */ /* 0x000fe20003800000 */
[----:B------:R-:W-:Y:S02]  /*b5b0*/  MOV R54, R2 ;  /* 0x0000000200367202 */ /* 0x000fe40000000f00 */
[----:B------:R-:W-:Y:S02]  /*b5c0*/  CS2R R10, SRZ ;  /* 0x00000000000a7805 */ /* 0x000fe4000001ff00 */
[----:B------:R-:W-:-:S05]  /*b5d0*/  IADD3 R8, -R8, -0x2, -R3 ;  /* 0xfffffffe08087810 */ /* 0x000fca0007ffe903 */
[----:B------:R-:W-:-:S05]  /*b5e0*/  IMAD.IADD R9, R8, 0x1, -R9 ;  /* 0x0000000108097824 */ /* 0x000fca00078e0a09 */
[C---:B------:R-:W-:Y:S02]  /*b5f0*/  LEA.HI R8, R9.reuse, 0x1, RZ, 0x1e ;  /* 0x0000000109087811 */ /* 0x040fe400078ff0ff */
[----:B------:R-:W-:Y:S02]  /*b600*/  ISETP.GE.U32.AND P0, PT, R9, 0xc, PT ;  /* 0x0000000c0900780c */ /* 0x000fe40003f06070 */
[----:B0-----:R-:W-:Y:S02]  /*b610*/  LOP3.LUT P3, R12, R8, 0x3, RZ, 0xc0, !PT ;  /* 0x00000003080c7812 */ /* 0x001fe4000786c0ff */
[----:B------:R-:W-:-:S11]  /*b620*/  CS2R R8, SRZ ;  /* 0x0000000000087805 */ /* 0x000fd6000001ff00 */
[----:B------:R-:W-:Y:S05]  /*b630*/  @!P3 BRA `(.L_x_4062) ;  /* 0x000000000064b947 */ /* 0x000fea0003800000 */
[----:B------:R-:W2:Y:S01]  /*b640*/  LDL R15, [R1+0x34] ;  /* 0x00003400010f7983 */ /* 0x000ea20000100800 */
[----:B------:R-:W-:Y:S01]  /*b650*/  IMAD R8, R2, 0x90, RZ ;  /* 0x0000009002087824 */ /* 0x000fe200078e02ff */
[----:B------:R-:W-:Y:S01]  /*b660*/  ULDC.64 UR4, c[0x0][0x250] ;  /* 0x0000940000047ab9 */ /* 0x000fe20000000a00 */
[----:B------:R-:W-:Y:S02]  /*b670*/  IMAD.MOV.U32 R14, RZ, RZ, R12 ;  /* 0x000000ffff0e7224 */ /* 0x000fe400078e000c */
[----:B------:R-:W-:Y:S01]  /*b680*/  IMAD.MOV.U32 R54, RZ, RZ, R2 ;  /* 0x000000ffff367224 */ /* 0x000fe200078e0002 */
[----:B------:R-:W-:-:S04]  /*b690*/  IADD3 R13, P3, R52, R8, RZ ;  /* 0x00000008340d7210 */ /* 0x000fc80007f7e0ff */
[----:B------:R-:W-:Y:S02]  /*b6a0*/  LEA.HI.X.SX32 R8, R8, R53, 0x1, P3 ;  /* 0x0000003508087211 */ /* 0x000fe400018f0eff */
[----:B------:R-:W-:-:S04]  /*b6b0*/  LEA R21, P3, R13, UR4, 0x2 ;  /* 0x000000040d157c11 */ /* 0x000fc8000f8610ff */
[----:B------:R-:W-:Y:S01]  /*b6c0*/  LEA.HI.X R13, R13, UR5, R8, 0x2, P3 ;  /* 0x000000050d0d7c11 */ /* 0x000fe200098f1408 */
[----:B------:R-:W-:Y:S01]  /*b6d0*/  HFMA2.MMA R8, -RZ, RZ, 0, 0 ;  /* 0x00000000ff087435 */ /* 0x000fe200000001ff */
[----:B--2---:R-:W-:-:S10]  /*b6e0*/  IMAD R15, R3, 0x4, R15 ;  /* 0x00000004030f7824 */ /* 0x004fd400078e020f */
.L_x_4063:
[----:B------:R-:W-:Y:S01]  /*b6f0*/  IMAD.MOV.U32 R12, RZ, RZ, R21 ;  /* 0x000000ffff0c7224 */ /* 0x000fe200078e0015 */
[----:B------:R0:W2:Y:S04]  /*b700*/  LDS R20, [R15] ;  /* 0x000000000f147984 */ /* 0x0000a80000000800 */
[----:B-1----:R1:W2:Y:S01]  /*b710*/  LDG.E.128 R16, desc[UR36][R12.64] ;  /* 0x000000240c107981 */ /* 0x0022a2000c1e1d00 */
[----:B------:R-:W-:Y:S01]  /*b720*/  VIADD R14, R14, 0xffffffff ;  /* 0xffffffff0e0e7836 */ /* 0x000fe20000000000 */
[----:B------:R-:W-:Y:S01]  /*b730*/  IADD3 R21, P4, R21, 0x900, RZ ;  /* 0x0000090015157810 */ /* 0x000fe20007f9e0ff */
[----:B------:R-:W-:Y:S01]  /*b740*/  VIADD R54, R54, 0x4 ;  /* 0x0000000436367836 */ /* 0x000fe20000000000 */
[----:B0-----:R-:W-:Y:S02]  /*b750*/  IADD3 R15, R15, 0x10, RZ ;  /* 0x000000100f0f7810 */ /* 0x001fe40007ffe0ff */
[----:B------:R-:W-:Y:S01]  /*b760*/  ISETP.NE.AND P3, PT, R14, RZ, PT ;  /* 0x000000ff0e00720c */ /* 0x000fe20003f65270 */
[----:B-1----:R-:W-:-:S02]  /*b770*/  IMAD.X R13, RZ, RZ, R13, P4 ;  /* 0x000000ffff0d7224 */ /* 0x002fc400020e060d */
[-C--:B--2---:R-:W-:Y:S01]  /*b780*/  FFMA.FTZ R8, R16, R20.reuse, R8 ;  /* 0x0000001410087223 */ /* 0x084fe20000010008 */
[-C--:B------:R-:W-:Y:S01]  /*b790*/  FFMA.FTZ R9, R17, R20.reuse, R9 ;  /* 0x0000001411097223 */ /* 0x080fe20000010009 */
[-C--:B------:R-:W-:Y:S01]  /*b7a0*/  FFMA.FTZ R10, R18, R20.reuse, R10 ;  /* 0x00000014120a7223 */ /* 0x080fe2000001000a */
[----:B------:R-:W-:-:S07]  /*b7b0*/  FFMA.FTZ R11, R19, R20, R11 ;  /* 0x00000014130b7223 */ /* 0x000fce000001000b */
[----:B------:R-:W-:Y:S05]  /*b7c0*/  @P3 BRA `(.L_x_4063) ;  /* 0xfffffffc00c83947 */ /* 0x000fea000383ffff */
.L_x_4062:
[----:B------:R-:W-:Y:S05]  /*b7d0*/  BSYNC B2 ;  /* 0x0000000000027941 */ /* 0x000fea0003800000 */
.L_x_4061:
[----:B------:R-:W-:Y:S05]  /*b7e0*/  @!P0 BRA `(.L_x_4060) ;  /* 0x0000000c00448947 */ /* 0x000fea0003800000 */
[----:B-1----:R-:W2:Y:S01]  /*b7f0*/  LDL R18, [R1+0x34] ;  /* 0x0000340001127983 */ /* 0x002ea20000100800 */
[----:B------:R-:W-:Y:S01]  /*b800*/  IMAD.IADD R17, R55, 0x1, -R54 ;  /* 0x0000000137117824 */ /* 0x000fe200078e0a36 */
[C---:B------:R-:W-:Y:S01]  /*b810*/  LEA R13, R54.reuse, 0x20, 0x2 ;  /* 0x00000020360d7811 */ /* 0x040fe200078e10ff */
[----:B------:R-:W-:Y:S01]  /*b820*/  IMAD R12, R54, 0x90, RZ ;  /* 0x00000090360c7824 */ /* 0x000fe200078e02ff */
[----:B------:R-:W-:Y:S01]  /*b830*/  ULDC.64 UR4, c[0x0][0x250] ;  /* 0x0000940000047ab9 */ /* 0x000fe20000000a00 */
[----:B------:R-:W-:Y:S01]  /*b840*/  IMAD.U32 R16, RZ, RZ, UR42 ;  /* 0x0000002aff107e24 */ /* 0x000fe2000f8e00ff */
[----:B------:R-:W-:Y:S01]  /*b850*/  ISETP.GT.AND P3, PT, R17, 0x30, PT ;  /* 0x000000301100780c */ /* 0x000fe20003f64270 */
[----:B------:R-:W-:Y:S01]  /*b860*/  BSSY B2, `(.L_x_4064) ;  /* 0x0000073000027945 */ /* 0x000fe20003800000 */
[----:B------:R-:W-:Y:S01]  /*b870*/  IADD3 R14, P0, R52, R12, RZ ;  /* 0x0000000c340e7210 */ /* 0x000fe20007f1e0ff */
[----:B------:R-:W-:-:S03]  /*b880*/  IMAD R13, R16, -0x4, R13 ;  /* 0xfffffffc100d7824 */ /* 0x000fc600078e020d */
[----:B------:R-:W-:Y:S02]  /*b890*/  LEA.HI.X.SX32 R15, R12, R53, 0x1, P0 ;  /* 0x000000350c0f7211 */ /* 0x000fe400000f0eff */
[----:B------:R-:W-:-:S04]  /*b8a0*/  LEA R64, P0, R14, UR4, 0x2 ;  /* 0x000000040e407c11 */ /* 0x000fc8000f8010ff */
[----:B------:R-:W-:Y:S02]  /*b8b0*/  LEA.HI.X R65, R14, UR5, R15, 0x2, P0 ;  /* 0x000000050e417c11 */ /* 0x000fe400080f140f */
[----:B------:R-:W-:Y:S02]  /*b8c0*/  PLOP3.LUT P0, PT, PT, PT, PT, 0x80, 0x0 ;  /* 0x000000000000781c */ /* 0x000fe40003f0f070 */
[----:B--2---:R-:W-:Y:S01]  /*b8d0*/  IADD3 R66, R18, R13, RZ ;  /* 0x0000000d12427210 */ /* 0x004fe20007ffe0ff */
[----:B------:R-:W-:Y:S10]  /*b8e0*/  @!P3 BRA `(.L_x_4065) ;  /* 0x0000000400a8b947 */ /* 0x000ff40003800000 */
[----:B------:R-:W-:Y:S01]  /*b8f0*/  PLOP3.LUT P0, PT, PT, PT, PT, 0x8, 0x0 ;  /* 0x000000000000781c */ /* 0x000fe20003f0e170 */
[----:B------:R-:W-:-:S12]  /*b900*/  VIADD R93, R55, 0xffffffd0 ;  /* 0xffffffd0375d7836 */ /* 0x000fd80000000000 */
.L_x_4066:
[----:B------:R-:W2:Y:S04]  /*b910*/  LDG.E.128 R68, desc[UR36][R64.64] ;  /* 0x0000002440447981 */ /* 0x000ea8000c1e1d00 */
[----:B------:R-:W4:Y:S04]  /*b920*/  LDG.E.128 R72, desc[UR36][R64.64+0x900] ;  /* 0x0009002440487981 */ /* 0x000f28000c1e1d00 */
[----:B------:R-:W3:Y:S04]  /*b930*/  LDG.E.128 R80, desc[UR36][R64.64+0x1200] ;  /* 0x0012002440507981 */ /* 0x000ee8000c1e1d00 */
        /* <DEDUP_REMOVED lines=12> */
[----:B------:R0:W3:Y:S01]  /*ba00*/  LDG.E.128 R12, desc[UR36][R64.64+0x8700] ;  /* 0x00870024400c7981 */ /* 0x0000e2000c1e1d00 */
[----:B------:R-:W-:Y:S01]  /*ba10*/  IADD3 R91, P3, R64, 0x9000, RZ ;  /* 0x00009000405b7810 */ /* 0x000fe20007f7e0ff */
[----:B------:R-:W-:-:S02]  /*ba20*/  VIADD R54, R54, 0x40 ;  /* 0x0000004036367836 */ /* 0x000fc40000000000 */
[----:B------:R-:W2:Y:S02]  /*ba30*/  LDS R67, [R66+-0x20] ;  /* 0xffffe00042437984 */ /* 0x000ea40000000800 */
[----:B------:R-:W-:Y:S01]  /*ba40*/  IMAD.X R92, RZ, RZ, R65, P3 ;  /* 0x000000ffff5c7224 */ /* 0x000fe200018e0641 */
[----:B------:R-:W-:Y:S01]  /*ba50*/  ISETP.GE.AND P3, PT, R54, R93, PT ;  /* 0x0000005d3600720c */ /* 0x000fe20003f66270 */
[----:B------:R-:W4:Y:S04]  /*ba60*/  LDS R76, [R66+-0x10] ;  /* 0xfffff000424c7984 */ /* 0x000f280000000800 */
[----:B------:R-:W3:Y:S04]  /*ba70*/  LDS R77, [R66] ;  /* 0x00000000424d7984 */ /* 0x000ee80000000800 */
[----:B------:R-:W1:Y:S04]  /*ba80*/  LDS R78, [R66+0x10] ;  /* 0x00001000424e7984 */ /* 0x000e680000000800 */
[----:B------:R-:W1:Y:S04]  /*ba90*/  LDS R79, [R66+0x20] ;  /* 0x00002000424f7984 */ /* 0x000e680000000800 */
[----:B------:R-:W1:Y:S04]  /*baa0*/  LDS R88, [R66+0x30] ;  /* 0x0000300042587984 */ /* 0x000e680000000800 */
[----:B------:R-:W1:Y:S04]  /*bab0*/  LDS R89, [R66+0x40] ;  /* 0x0000400042597984 */ /* 0x000e680000000800 */
[----:B------:R-:W1:Y:S04]  /*bac0*/  LDS R90, [R66+0x50] ;  /* 0x00005000425a7984 */ /* 0x000e680000000800 */
[----:B0-----:R-:W0:Y:S01]  /*bad0*/  LDS R64, [R66+0x60] ;  /* 0x0000600042407984 */ /* 0x001e220000000800 */
[-C--:B--2---:R-:W-:Y:S01]  /*bae0*/  FFMA.FTZ R65, R68, R67.reuse, R8 ;  /* 0x0000004344417223 */ /* 0x084fe20000010008 */
[----:B------:R-:W-:-:S02]  /*baf0*/  FFMA.FTZ R8, R69, R67, R9 ;  /* 0x0000004345087223 */ /* 0x000fc40000010009 */
[----:B------:R-:W2:Y:S01]  /*bb00*/  LDS R68, [R66+0x70] ;  /* 0x0000700042447984 */ /* 0x000ea20000000800 */
[-C--:B------:R-:W-:Y:S01]  /*bb10*/  FFMA.FTZ R9, R70, R67.reuse, R10 ;  /* 0x0000004346097223 */ /* 0x080fe2000001000a */
[----:B------:R-:W-:Y:S01]  /*bb20*/  FFMA.FTZ R10, R71, R67, R11 ;  /* 0x00000043470a7223 */ /* 0x000fe2000001000b */
[-C--:B----4-:R-:W-:Y:S01]  /*bb30*/  FFMA.FTZ R65, R72, R76.reuse, R65 ;  /* 0x0000004c48417223 */ /* 0x090fe20000010041 */
[----:B------:R-:W4:Y:S01]  /*bb40*/  LDS R11, [R66+0x80] ;  /* 0x00008000420b7984 */ /* 0x000f220000000800 */
[-C--:B------:R-:W-:Y:S01]  /*bb50*/  FFMA.FTZ R8, R73, R76.reuse, R8 ;  /* 0x0000004c49087223 */ /* 0x080fe20000010008 */
[-C--:B------:R-:W-:Y:S01]  /*bb60*/  FFMA.FTZ R9, R74, R76.reuse, R9 ;  /* 0x0000004c4a097223 */ /* 0x080fe20000010009 */
[----:B------:R-:W-:Y:S01]  /*bb70*/  FFMA.FTZ R10, R75, R76, R10 ;  /* 0x0000004c4b0a7223 */ /* 0x000fe2000001000a */
[----:B------:R-:W4:Y:S01]  /*bb80*/  LDS R67, [R66+0x90] ;  /* 0x0000900042437984 */ /* 0x000f220000000800 */
[-C--:B---3--:R-:W-:Y:S01]  /*bb90*/  FFMA.FTZ R65, R80, R77.reuse, R65 ;  /* 0x0000004d50417223 */ /* 0x088fe20000010041 */
[-C--:B------:R-:W-:Y:S01]  /*bba0*/  FFMA.FTZ R8, R81, R77.reuse, R8 ;  /* 0x0000004d51087223 */ /* 0x080fe20000010008 */
[-C--:B------:R-:W-:Y:S01]  /*bbb0*/  FFMA.FTZ R9, R82, R77.reuse, R9 ;  /* 0x0000004d52097223 */ /* 0x080fe20000010009 */
[----:B------:R-:W3:Y:S01]  /*bbc0*/  LDS R69, [R66+0xa0] ;  /* 0x0000a00042457984 */ /* 0x000ee20000000800 */
[----:B------:R-:W-:Y:S01]  /*bbd0*/  FFMA.FTZ R10, R83, R77, R10 ;  /* 0x0000004d530a7223 */ /* 0x000fe2000001000a */
[-C--:B-1----:R-:W-:Y:S01]  /*bbe0*/  FFMA.FTZ R65, R84, R78.reuse, R65 ;  /* 0x0000004e54417223 */ /* 0x082fe20000010041 */
[-C--:B------:R-:W-:Y:S01]  /*bbf0*/  FFMA.FTZ R8, R85, R78.reuse, R8 ;  /* 0x0000004e55087223 */ /* 0x080fe20000010008 */
[----:B------:R-:W1:Y:S01]  /*bc00*/  LDS R70, [R66+0xb0] ;  /* 0x0000b00042467984 */ /* 0x000e620000000800 */
[-C--:B------:R-:W-:Y:S01]  /*bc10*/  FFMA.FTZ R9, R86, R78.reuse, R9 ;  /* 0x0000004e56097223 */ /* 0x080fe20000010009 */
[----:B------:R-:W-:Y:S01]  /*bc20*/  FFMA.FTZ R10, R87, R78, R10 ;  /* 0x0000004e570a7223 */ /* 0x000fe2000001000a */
[-C--:B------:R-:W-:Y:S01]  /*bc30*/  FFMA.FTZ R65, R60, R79.reuse, R65 ;  /* 0x0000004f3c417223 */ /* 0x080fe20000010041 */
[-C--:B------:R-:W-:Y:S01]  /*bc40*/  FFMA.FTZ R8, R61, R79.reuse, R8 ;  /* 0x0000004f3d087223 */ /* 0x080fe20000010008 */
[----:B------:R-:W1:Y:S01]  /*bc50*/  LDS R60, [R66+0xc0] ;  /* 0x0000c000423c7984 */ /* 0x000e620000000800 */
[-C--:B------:R-:W-:Y:S01]  /*bc60*/  FFMA.FTZ R9, R62, R79.reuse, R9 ;  /* 0x0000004f3e097223 */ /* 0x080fe20000010009 */
[----:B------:R-:W-:Y:S01]  /*bc70*/  FFMA.FTZ R10, R63, R79, R10 ;  /* 0x0000004f3f0a7223 */ /* 0x000fe2000001000a */
[-C--:B------:R-:W-:Y:S01]  /*bc80*/  FFMA.FTZ R65, R56, R88.reuse, R65 ;  /* 0x0000005838417223 */ /* 0x080fe20000010041 */
[-C--:B------:R-:W-:Y:S01]  /*bc90*/  FFMA.FTZ R8, R57, R88.reuse, R8 ;  /* 0x0000005839087223 */ /* 0x080fe20000010008 */
[-C--:B------:R-:W-:Y:S01]  /*bca0*/  FFMA.FTZ R9, R58, R88.reuse, R9 ;  /* 0x000000583a097223 */ /* 0x080fe20000010009 */
[----:B------:R1:W1:Y:S01]  /*bcb0*/  LDS R56, [R66+0xd0] ;  /* 0x0000d00042387984 */ /* 0x0002620000000800 */
[----:B------:R-:W-:Y:S01]  /*bcc0*/  FFMA.FTZ R10, R59, R88, R10 ;  /* 0x000000583b0a7223 */ /* 0x000fe2000001000a */
[-C--:B------:R-:W-:Y:S01]  /*bcd0*/  FFMA.FTZ R65, R48, R89.reuse, R65 ;  /* 0x0000005930417223 */ /* 0x080fe20000010041 */
[-C--:B------:R-:W-:Y:S01]  /*bce0*/  FFMA.FTZ R8, R49, R89.reuse, R8 ;  /* 0x0000005931087223 */ /* 0x080fe20000010008 */
[-C--:B------:R-:W-:Y:S01]  /*bcf0*/  FFMA.FTZ R9, R50, R89.reuse, R9 ;  /* 0x0000005932097223 */ /* 0x080fe20000010009 */
[----:B------:R-:W-:Y:S01]  /*bd00*/  FFMA.FTZ R10, R51, R89, R10 ;  /* 0x00000059330a7223 */ /* 0x000fe2000001000a */
[-C--:B------:R-:W-:Y:S01]  /*bd10*/  FFMA.FTZ R65, R44, R90.reuse, R65 ;  /* 0x0000005a2c417223 */ /* 0x080fe20000010041 */
[-C--:B------:R-:W-:Y:S01]  /*bd20*/  FFMA.FTZ R8, R45, R90.reuse, R8 ;  /* 0x0000005a2d087223 */ /* 0x080fe20000010008 */
[-C--:B------:R-:W-:Y:S01]  /*bd30*/  FFMA.FTZ R9, R46, R90.reuse, R9 ;  /* 0x0000005a2e097223 */ /* 0x080fe20000010009 */
[----:B------:R-:W-:Y:S01]  /*bd40*/  FFMA.FTZ R10, R47, R90, R10 ;  /* 0x0000005a2f0a7223 */ /* 0x000fe2000001000a */
        /* <DEDUP_REMOVED lines=8> */
[-C--:B----4-:R-:W-:Y:S01]  /*bdd0*/  FFMA.FTZ R65, R32, R11.reuse, R65 ;  /* 0x0000000b20417223 */ /* 0x090fe20000010041 */
[-C--:B------:R-:W-:Y:S01]  /*bde0*/  FFMA.FTZ R8, R33, R11.reuse, R8 ;  /* 0x0000000b21087223 */ /* 0x080fe20000010008 */
[-C--:B------:R-:W-:Y:S01]  /*bdf0*/  FFMA.FTZ R9, R34, R11.reuse, R9 ;  /* 0x0000000b22097223 */ /* 0x080fe20000010009 */
[----:B------:R-:W-:Y:S01]  /*be00*/  FFMA.FTZ R10, R35, R11, R10 ;  /* 0x0000000b230a7223 */ /* 0x000fe2000001000a */
[-C--:B------:R-:W-:Y:S01]  /*be10*/  FFMA.FTZ R65, R28, R67.reuse, R65 ;  /* 0x000000431c417223 */ /* 0x080fe20000010041 */
[-C--:B------:R-:W-:Y:S01]  /*be20*/  FFMA.FTZ R8, R29, R67.reuse, R8 ;  /* 0x000000431d087223 */ /* 0x080fe20000010008 */
[-C--:B------:R-:W-:Y:S01]  /*be30*/  FFMA.FTZ R9, R30, R67.reuse, R9 ;  /* 0x000000431e097223 */ /* 0x080fe20000010009 */
[----:B------:R-:W-:Y:S01]  /*be40*/  FFMA.FTZ R10, R31, R67, R10 ;  /* 0x000000431f0a7223 */ /* 0x000fe2000001000a */
[-C--:B---3--:R-:W-:Y:S01]  /*be50*/  FFMA.FTZ R65, R24, R69.reuse, R65 ;  /* 0x0000004518417223 */ /* 0x088fe20000010041 */
[-C--:B------:R-:W-:Y:S01]  /*be60*/  FFMA.FTZ R8, R25, R69.reuse, R8 ;  /* 0x0000004519087223 */ /* 0x080fe20000010008 */
[-C--:B------:R-:W-:Y:S01]  /*be70*/  FFMA.FTZ R9, R26, R69.reuse, R9 ;  /* 0x000000451a097223 */ /* 0x080fe20000010009 */
[----:B------:R-:W-:Y:S01]  /*be80*/  FFMA.FTZ R10, R27, R69, R10 ;  /* 0x000000451b0a7223 */ /* 0x000fe2000001000a */
[-C--:B-1----:R-:W-:Y:S01]  /*be90*/  FFMA.FTZ R65, R20, R70.reuse, R65 ;  /* 0x0000004614417223 */ /* 0x082fe20000010041 */
[-C--:B------:R-:W-:Y:S01]  /*bea0*/  FFMA.FTZ R8, R21, R70.reuse, R8 ;  /* 0x0000004615087223 */ /* 0x080fe20000010008 */
[-C--:B------:R-:W-:Y:S01]  /*beb0*/  FFMA.FTZ R9, R22, R70.reuse, R9 ;  /* 0x0000004616097223 */ /* 0x080fe20000010009 */
[----:B------:R-:W-:Y:S01]  /*bec0*/  FFMA.FTZ R10, R23, R70, R10 ;  /* 0x00000046170a7223 */ /* 0x000fe2000001000a */
[-C--:B------:R-:W-:Y:S01]  /*bed0*/  FFMA.FTZ R65, R16, R60.reuse, R65 ;  /* 0x0000003c10417223 */ /* 0x080fe20000010041 */
[-C--:B------:R-:W-:Y:S01]  /*bee0*/  FFMA.FTZ R16, R17, R60.reuse, R8 ;  /* 0x0000003c11107223 */ /* 0x080fe20000010008 */
[-C--:B------:R-:W-:Y:S01]  /*bef0*/  FFMA.FTZ R11, R18, R60.reuse, R9 ;  /* 0x0000003c120b7223 */ /* 0x080fe20000010009 */
[----:B------:R-:W-:Y:S01]  /*bf00*/  FFMA.FTZ R60, R19, R60, R10 ;  /* 0x0000003c133c7223 */ /* 0x000fe2000001000a */
[----:B------:R-:W-:Y:S01]  /*bf10*/  IADD3 R66, R66, 0x100, RZ ;  /* 0x0000010042427810 */ /* 0x000fe20007ffe0ff */
[----:B------:R-:W-:-:S02]  /*bf20*/  IMAD.MOV.U32 R64, RZ, RZ, R91 ;  /* 0x000000ffff407224 */ /* 0x000fc400078e005b */
[-C--:B------:R-:W-:Y:S01]  /*bf30*/  FFMA.FTZ R8, R12, R56.reuse, R65 ;  /* 0x000000380c087223 */ /* 0x080fe20000010041 */
[-C--:B------:R-:W-:Y:S01]  /*bf40*/  FFMA.FTZ R10, R14, R56.reuse, R11 ;  /* 0x000000380e0a7223 */ /* 0x080fe2000001000b */
[-C--:B------:R-:W-:Y:S01]  /*bf50*/  FFMA.FTZ R9, R13, R56.reuse, R16 ;  /* 0x000000380d097223 */ /* 0x080fe20000010010 */
[----:B------:R-:W-:Y:S01]  /*bf60*/  FFMA.FTZ R11, R15, R56, R60 ;  /* 0x000000380f0b7223 */ /* 0x000fe2000001003c */
[----:B------:R-:W-:Y:S01]  /*bf70*/  IMAD.MOV.U32 R65, RZ, RZ, R92 ;  /* 0x000000ffff417224 */ /* 0x000fe200078e005c */
[----:B------:R-:W-:Y:S06]  /*bf80*/  @!P3 BRA `(.L_x_4066) ;  /* 0xfffffff80060b947 */ /* 0x000fec000383ffff */
.L_x_4065:
[----:B------:R-:W-:Y:S05]  /*bf90*/  BSYNC B2 ;  /* 0x0000000000027941 */ /* 0x000fea0003800000 */
.L_x_4064:
[----:B------:R-:W-:Y:S01]  /*bfa0*/  IMAD.IADD R12, R55, 0x1, -R54 ;  /* 0x00000001370c7824 */ /* 0x000fe200078e0a36 */
[----:B------:R-:W-:Y:S04]  /*bfb0*/  BSSY B2, `(.L_x_4067) ;  /* 0x000003a000027945 */ /* 0x000fe80003800000 */
[----:B------:R-:W-:-:S13]  /*bfc0*/  ISETP.GT.AND P3, PT, R12, 0x10, PT ;  /* 0x000000100c00780c */ /* 0x000fda0003f64270 */
[----:B------:R-:W-:Y:S05]  /*bfd0*/  @!P3 BRA `(.L_x_4068) ;  /* 0x0000000000dcb947 */ /* 0x000fea0003800000 */
[----:B------:R-:W2:Y:S04]  /*bfe0*/  LDG.E.128 R12, desc[UR36][R64.64] ;  /* 0x00000024400c7981 */ /* 0x000ea8000c1e1d00 */
[----:B------:R-:W4:Y:S04]  /*bff0*/  LDG.E.128 R20, desc[UR36][R64.64+0x900] ;  /* 0x0009002440147981 */ /* 0x000f28000c1e1d00 */
        /* <DEDUP_REMOVED lines=8> */
[----:B------:R-:W2:Y:S01]  /*c080*/  LDS R16, [R66+-0x20] ;  /* 0xffffe00042107984 */ /* 0x000ea20000000800 */
[----:B------:R-:W-:Y:S02]  /*c090*/  IADD3.X R58, RZ, R65, RZ, P0, !PT ;  /* 0x00000041ff3a7210 */ /* 0x000fe400007fe4ff */
[----:B------:R-:W-:Y:S01]  /*c0a0*/  PLOP3.LUT P0, PT, PT, PT, PT, 0x8, 0x0 ;  /* 0x000000000000781c */ /* 0x000fe20003f0e170 */
[----:B------:R-:W4:Y:S01]  /*c0b0*/  LDS R18, [R66+-0x10] ;  /* 0xfffff00042127984 */ /* 0x000f220000000800 */
[----:B0-----:R-:W-:Y:S01]  /*c0c0*/  IMAD.MOV.U32 R64, RZ, RZ, R57 ;  /* 0x000000ffff407224 */ /* 0x001fe200078e0039 */
[----:B------:R-:W-:Y:S02]  /*c0d0*/  MOV R65, R58 ;  /* 0x0000003a00417202 */ /* 0x000fe40000000f00 */
[----:B------:R-:W3:Y:S04]  /*c0e0*/  LDS R19, [R66] ;  /* 0x0000000042137984 */ /* 0x000ee80000000800 */
[----:B------:R-:W0:Y:S04]  /*c0f0*/  LDS R32, [R66+0x10] ;  /* 0x0000100042207984 */ /* 0x000e280000000800 */
[----:B------:R-:W1:Y:S04]  /*c100*/  LDS R33, [R66+0x20] ;  /* 0x0000200042217984 */ /* 0x000e680000000800 */
[----:B------:R-:W1:Y:S04]  /*c110*/  LDS R34, [R66+0x30] ;  /* 0x0000300042227984 */ /* 0x000e680000000800 */
[----:B------:R-:W1:Y:S04]  /*c120*/  LDS R35, [R66+0x40] ;  /* 0x0000400042237984 */ /* 0x000e680000000800 */
[----:B------:R0:W1:Y:S02]  /*c130*/  LDS R56, [R66+0x50] ;  /* 0x0000500042387984 */ /* 0x0000640000000800 */
[----:B0-----:R-:W-:-:S02]  /*c140*/  VIADD R66, R66, 0x80 ;  /* 0x0000008042427836 */ /* 0x001fc40000000000 */
        /* <DEDUP_REMOVED lines=8> */
[-C--:B---3--:R-:W-:Y:S01]  /*c1d0*/  FFMA.FTZ R17, R24, R19.reuse, R17 ;  /* 0x0000001318117223 */ /* 0x088fe20000010011 */
[-C--:B------:R-:W-:Y:S01]  /*c1e0*/  FFMA.FTZ R8, R25, R19.reuse, R8 ;  /* 0x0000001319087223 */ /* 0x080fe20000010008 */
[-C--:B------:R-:W-:Y:S01]  /*c1f0*/  FFMA.FTZ R9, R26, R19.reuse, R9 ;  /* 0x000000131a097223 */ /* 0x080fe20000010009 */
[----:B------:R-:W-:Y:S01]  /*c200*/  FFMA.FTZ R16, R27, R19, R16 ;  /* 0x000000131b107223 */ /* 0x000fe20000010010 */
[-C--:B------:R-:W-:Y:S01]  /*c210*/  FFMA.FTZ R17, R28, R32.reuse, R17 ;  /* 0x000000201c117223 */ /* 0x080fe20000010011 */
        /* <DEDUP_REMOVED lines=18> */
[----:B------:R-:W-:-:S07]  /*c340*/  FFMA.FTZ R11, R51, R56, R16 ;  /* 0x00000038330b7223 */ /* 0x000fce0000010010 */
.L_x_4068:
[----:B------:R-:W-:Y:S05]  /*c350*/  BSYNC B2 ;  /* 0x0000000000027941 */ /* 0x000fea0003800000 */
.L_x_4067:
[----:B------:R-:W-:-:S13]  /*c360*/  ISETP.LT.OR P0, PT, R54, R55, P0 ;  /* 0x000000373600720c */ /* 0x000fda0000701670 */
[----:B------:R-:W-:Y:S05]  /*c370*/  @!P0 BRA `(.L_x_4060) ;  /* 0x0000000000608947 */ /* 0x000fea0003800000 */
[----:B------:R-:W2:Y:S04]  /*c380*/  LDG.E.128 R12, desc[UR36][R64.64] ;  /* 0x00000024400c7981 */ /* 0x000ea8000c1e1d00 */
[----:B------:R-:W4:Y:S04]  /*c390*/  LDG.E.128 R20, desc[UR36][R64.64+0x900] ;  /* 0x0009002440147981 */ /* 0x000f28000c1e1d00 */
[----:B------:R-:W3:Y:S04]  /*c3a0*/  LDG.E.128 R24, desc[UR36][R64.64+0x1200] ;  /* 0x0012002440187981 */ /* 0x000ee8000c1e1d00 */
[----:B------:R-:W3:Y:S04]  /*c3b0*/  LDG.E.128 R28, desc[UR36][R64.64+0x1b00] ;  /* 0x001b0024401c7981 */ /* 0x000ee8000c1e1d00 */
[----:B------:R-:W2:Y:S04]  /*c3c0*/  LDS R16, [R66+-0x20] ;  /* 0xffffe00042107984 */ /* 0x000ea80000000800 */
[----:B------:R-:W4:Y:S04]  /*c3d0*/  LDS R18, [R66+-0x10] ;  /* 0xfffff00042127984 */ /* 0x000f280000000800 */
[----:B------:R-:W3:Y:S04]  /*c3e0*/  LDS R19, [R66] ;  /* 0x0000000042137984 */ /* 0x000ee80000000800 */
[----:B------:R-:W0:Y:S01]  /*c3f0*/  LDS R32, [R66+0x10] ;  /* 0x0000100042207984 */ /* 0x000e220000000800 */
        /* <DEDUP_REMOVED lines=12> */
[-C--:B0-----:R-:W-:Y:S01]  /*c4c0*/  FFMA.FTZ R8, R28, R32.reuse, R17 ;  /* 0x000000201c087223 */ /* 0x081fe20000010011 */
[-C--:B------:R-:W-:Y:S01]  /*c4d0*/  FFMA.FTZ R9, R29, R32.reuse, R10 ;  /* 0x000000201d097223 */ /* 0x080fe2000001000a */
[-C--:B------:R-:W-:Y:S01]  /*c4e0*/  FFMA.FTZ R10, R30, R32.reuse, R11 ;  /* 0x000000201e0a7223 */ /* 0x080fe2000001000b */
[----:B------:R-:W-:-:S07]  /*c4f0*/  FFMA.FTZ R11, R31, R32, R16 ;  /* 0x000000201f0b7223 */ /* 0x000fce0000010010 */
.L_x_4060:
[----:B------:R-:W-:Y:S05]  /*c500*/  BSYNC B0 ;  /* 0x0000000000007941 */ /* 0x000fea0003800000 */
.L_x_4059:
[----:B------:R-:W-:-:S13]  /*c510*/  ISETP.GE.AND P0, PT, R2, UR40, PT ;  /* 0x0000002802007c0c */ /* 0x000fda000bf06270 */
[----:B------:R-:W-:Y:S05]  /*c520*/  @P0 BRA `(.L_x_4058) ;  /* 0x0000000c00740947 */ /* 0x000fea0003800000 */
[----:B------:R-:W-:Y:S01]  /*c530*/  IMAD.U32 R21, RZ, RZ, UR42 ;  /* 0x0000002aff157e24 */ /* 0x000fe2000f8e00ff */
[----:B0-----:R-:W-:Y:S01]  /*c540*/  LOP3.LUT R12, RZ, R3, RZ, 0x33, !PT ;  /* 0x00000003ff0c7212 */ /* 0x001fe200078e33ff */
[----:B------:R-:W-:Y:S03]  /*c550*/  BSSY B0, `(.L_x_4069) ;  /* 0x0000033000007945 */ /* 0x000fe60003800000 */
[----:B------:R-:W-:-:S04]  /*c560*/  IADD3 R21, -R21, UR40, R12 ;  /* 0x0000002815157c10 */ /* 0x000fc8000fffe10c */
[----:B------:R-:W-:-:S04]  /*c570*/  LEA.HI R12, R21, 0x1, RZ, 0x1e ;  /* 0x00000001150c7811 */ /* 0x000fc800078ff0ff */
[----:B------:R-:W-:-:S13]  /*c580*/  LOP3.LUT P0, R12, R12, 0x3, RZ, 0xc0, !PT ;  /* 0x000000030c0c7812 */ /* 0x000fda000780c0ff */
[----:B------:R-:W-:Y:S05]  /*c590*/  @!P0 BRA `(.L_x_4070) ;  /* 0x0000000000b88947 */ /* 0x000fea0003800000 */
[----:B------:R-:W2:Y:S01]  /*c5a0*/  LDL R13, [R1+0x34] ;  /* 0x00003400010d7983 */ /* 0x000ea20000100800 */
[----:B------:R-:W-:Y:S02]  /*c5b0*/  IMAD.MOV.U32 R14, RZ, RZ, R12 ;  /* 0x000000ffff0e7224 */ /* 0x000fe400078e000c */
[----:B--2---:R-:W-:-:S07]  /*c5c0*/  IMAD R15, R3, 0x4, R13 ;  /* 0x00000004030f7824 */ /* 0x004fce00078e020d */
.L_x_4073:
[----:B-1----:R-:W0:Y:S01]  /*c5d0*/  LDC R17, c[0x0][0x284] ;  /* 0x0000a100ff117b82 */ /* 0x002e220000000800 */
        /* <DEDUP_REMOVED lines=17> */
[----:B------:R-:W-:Y:S02]  /*c6f0*/  MOV R13, R20 ;  /* 0x00000014000d7202 */ /* 0x000fe40000000f00 */
[----:B------:R-:W0:Y:S03]  /*c700*/  LDS R20, [R15] ;  /* 0x000000000f147984 */ /* 0x000e260000000800 */
[----:B------:R-:W-:-:S04]  /*c710*/  IMAD.HI.U32 R12, R12, R13, RZ ;  /* 0x0000000d0c0c7227 */ /* 0x000fc800078e00ff */
[----:B------:R-:W-:-:S04]  /*c720*/  IMAD.MOV R12, RZ, RZ, -R12 ;  /* 0x000000ffff0c7224 */ /* 0x000fc800078e0a0c */
        /* <DEDUP_REMOVED lines=17> */
.L_x_4072:
[----:B------:R-:W-:Y:S05]  /*c840*/  BSYNC B2 ;  /* 0x0000000000027941 */ /* 0x000fea0003800000 */
.L_x_4071:
[----:B------:R-:W-:Y:S02]  /*c850*/  VIADD R2, R2, 0x4 ;  /* 0x0000000402027836 */ /* 0x000fe40000000000 */
[----:B------:R-:W-:Y:S01]  /*c860*/  VIADD R15, R15, 0x10 ;  /* 0x000000100f0f7836 */ /* 0x000fe20000000000 */
[----:B------:R-:W-:Y:S06]  /*c870*/  @P0 BRA `(.L_x_4073) ;  /* 0xfffffffc00540947 */ /* 0x000fec000383ffff */
.L_x_4070:
[----:B------:R-:W-:Y:S05]  /*c880*/  BSYNC B0 ;  /* 0x0000000000007941 */ /* 0x000fea0003800000 */
.L_x_4069:
[----:B------:R-:W-:-:S13]  /*c890*/  ISETP.GE.U32.AND P0, PT, R21, 0xc, PT ;  /* 0x0000000c1500780c */ /* 0x000fda0003f06070 */
[----:B------:R-:W-:Y:S05]  /*c8a0*/  @!P0 BRA `(.L_x_4058) ;  /* 0x0000000800948947 */ /* 0x000fea0003800000 */
[----:B-1----:R-:W2:Y:S01]  /*c8b0*/  LDL R16, [R1+0x34] ;  /* 0x0000340001107983 */ /* 0x002ea20000100800 */
[----:B------:R-:W0:Y:S01]  /*c8c0*/  LDC R23, c[0x0][0x284] ;  /* 0x0000a100ff177b82 */ /* 0x000e220000000800 */
[----:B------:R-:W-:Y:S01]  /*c8d0*/  LEA R12, R2, 0x20, 0x2 ;  /* 0x00000020020c7811 */ /* 0x000fe200078e10ff */
[----:B------:R-:W-:-:S04]  /*c8e0*/  IMAD.U32 R13, RZ, RZ, UR42 ;  /* 0x0000002aff0d7e24 */ /* 0x000fc8000f8e00ff */
[----:B------:R-:W-:-:S05]  /*c8f0*/  IMAD R12, R13, -0x4, R12 ;  /* 0xfffffffc0d0c7824 */ /* 0x000fca00078e020c */
[----:B0-2---:R-:W-:-:S07]  /*c900*/  IADD3 R14, R16, R12, RZ ;  /* 0x0000000c100e7210 */ /* 0x005fce0007ffe0ff */
.L_x_4082:
[CC--:B------:R-:W-:Y:S01]  /*c910*/  ISETP.GE.AND P4, PT, R2.reuse, R23.reuse, PT ;  /* 0x000000170200720c */ /* 0x0c0fe20003f86270 */
[C---:B------:R-:W-:Y:S01]  /*c920*/  VIADD R20, R2.reuse, 0x4 ;  /* 0x0000000402147836 */ /* 0x040fe20000000000 */
[----:B------:R-:W-:Y:S01]  /*c930*/  BSSY B0, `(.L_x_4074) ;  /* 0x0000028000007945 */ /* 0x000fe20003800000 */
[C---:B------:R-:W-:Y:S02]  /*c940*/  VIADD R21, R2.reuse, 0x8 ;  /* 0x0000000802157836 */ /* 0x040fe40000000000 */
[----:B------:R-:W-:Y:S01]  /*c950*/  VIADD R22, R2, 0xc ;  /* 0x0000000c02167836 */ /* 0x000fe20000000000 */
[-C--:B------:R-:W-:Y:S02]  /*c960*/  ISETP.GE.AND P0, PT, R20, R23.reuse, PT ;  /* 0x000000171400720c */ /* 0x080fe40003f06270 */
[----:B------:R-:W-:-:S05]  /*c970*/  ISETP.GE.AND P3, PT, R21, R23, PT ;  /* 0x000000171500720c */ /* 0x000fca0003f66270 */
[----:B------:R-:W-:Y:S08]  /*c980*/  @!P4 BRA `(.L_x_4075) ;  /* 0x000000000088c947 */ /* 0x000ff00003800000 */
        /* <DEDUP_REMOVED lines=21> */
[----:B------:R-:W0:Y:S02]  /*cae0*/  LDS R15, [R14+-0x20] ;  /* 0xffffe0000e0f7984 */ /* 0x000e240000000800 */
[----:B------:R-:W-:Y:S01]  /*caf0*/  @!P5 IMAD.MOV R12, RZ, RZ, -R12 ;  /* 0x000000ffff0cd224 */ /* 0x000fe200078e0a0c */
        /* <DEDUP_REMOVED lines=11> */
.L_x_4075:
[----:B------:R-:W-:Y:S05]  /*cbb0*/  BSYNC B0 ;  /* 0x0000000000007941 */ /* 0x000fea0003800000 */
.L_x_4074:
[----:B------:R-:W-:Y:S01]  /*cbc0*/  BSSY B0, `(.L_x_4076) ;  /* 0x0000025000007945 */ /* 0x000fe20003800000 */
[----:B------:R-:W-:-:S03]  /*cbd0*/  ISETP.GE.AND P4, PT, R22, R23, PT ;  /* 0x000000171600720c */ /* 0x000fc60003f86270 */
[----:B------:R-:W-:Y:S10]  /*cbe0*/  @!P0 BRA `(.L_x_4077) ;  /* 0x0000000000888947 */ /* 0x000ff40003800000 */
        /* <DEDUP_REMOVED lines=34> */
.L_x_4077:
[----:B------:R-:W-:Y:S05]  /*ce10*/  BSYNC B0 ;  /* 0x0000000000007941 */ /* 0x000fea0003800000 */
.L_x_4076:
        /* <DEDUP_REMOVED lines=23> */
[----:B------:R-:W0:Y:S02]  /*cf90*/  LDS R15, [R14] ;  /* 0x000000000e0f7984 */ /* 0x000e240000000800 */
        /* <DEDUP_REMOVED lines=12> */
.L_x_4079:
[----:B------:R-:W-:Y:S05]  /*d060*/  BSYNC B0 ;  /* 0x0000000000007941 */ /* 0x000fea0003800000 */
.L_x_4078:
        /* <DEDUP_REMOVED lines=23> */
[----:B------:R-:W0:Y:S02]  /*d1e0*/  LDS R15, [R14+0x10] ;  /* 0x000010000e0f7984 */ /* 0x000e240000000800 */
        /* <DEDUP_REMOVED lines=12> */
.L_x_4081:
[----:B------:R-:W-:Y:S05]  /*d2b0*/  BSYNC B0 ;  /* 0x0000000000007941 */ /* 0x000fea0003800000 */
.L_x_4080:
[----:B------:R-:W-:Y:S01]  /*d2c0*/  IADD3 R2, R2, 0x10, RZ ;  /* 0x0000001002027810 */ /* 0x000fe20007ffe0ff */
[----:B------:R-:W-:-:S03]  /*d2d0*/  VIADD R14, R14, 0x40 ;  /* 0x000000400e0e7836 */ /* 0x000fc60000000000 */
[----:B------:R-:W-:-:S13]  /*d2e0*/  ISETP.GE.AND P0, PT, R2, UR40, PT ;  /* 0x0000002802007c0c */ /* 0x000fda000bf06270 */
[----:B------:R-:W-:Y:S05]  /*d2f0*/  @!P0 BRA `(.L_x_4082) ;  /* 0xfffffff400848947 */ /* 0x000fea000383ffff */
.L_x_4058:
[----:B------:R-:W-:Y:S05]  /*d300*/  BSYNC B1 ;  /* 0x0000000000017941 */ /* 0x000fea0003800000 */
.L_x_4057:
[----:B------:R2:W5:Y:S01]  /*d310*/  LDL R28, [R1+0x34] ;  /* 0x00003400011c7983 */ /* 0x0005620000100800 */
[----:B------:R-:W-:Y:S01]  /*d320*/  BSSY B0, `(.L_x_4083) ;  /* 0x0000052000007945 */ /* 0x000fe20003800000 */
[----:B------:R-:W4:Y:S02]  /*d330*/  S2R R2, SR_TID.X ;  /* 0x0000000000027919 */ /* 0x000f240000002100 */
[----:B----4-:R-:W-:-:S05]  /*d340*/  VIADD R2, R2, 0x3f ;  /* 0x0000003f02027836 */ /* 0x010fca0000000000 */
[----:B------:R-:W-:Y:S01]  /*d350*/  ISETP.GT.U32.OR P0, PT, R2, 0x7e, P2 ;  /* 0x0000007e0200780c */ /* 0x000fe20001704470 */
[----:B--2---:R-:W-:-:S12]  /*d360*/  @P1 BRA `(.L_x_4084) ;  /* 0x0000000400341947 */ /* 0x004fd80003800000 */
[----:B------:R-:W2:Y:S01]  /*d370*/  LDC R2, c[0x0][0x308] ;  /* 0x0000c200ff027b82 */ /* 0x000ea20000000800 */
        /* <DEDUP_REMOVED lines=8> */
[----:B--2---:R-:W-:-:S13]  /*d400*/  ISETP.NE.AND P3, PT, R2, 0x2, PT ;  /* 0x000000020200780c */ /* 0x004fda0003f65270 */
[----:B------:R-:W1:Y:S01]  /*d410*/  @!P3 LDC.64 R14, c[0x0][0x238] ;  /* 0x00008e00ff0ebb82 */ /* 0x000e620000000a00 */
[----:B------:R-:W-:-:S07]  /*d420*/  UISETP.NE.U32.AND UP0, UPT, UR4, URZ, UPT ;  /* 0x0000003f0400728c */ /* 0x000fce000bf05070 */
[----:B0-----:R-:W0:Y:S01]  /*d430*/  @P3 LDC.64 R12, c[0x0][0x238] ;  /* 0x00008e00ff0c3b82 */ /* 0x001e220000000a00 */
[----:B------:R-:W-:Y:S01]  /*d440*/  UISETP.NE.AND.EX UP0, UPT, UR5, URZ, UPT, UP0 ;  /* 0x0000003f0500728c */ /* 0x000fe2000bf05300 */
[----:B-1----:R-:W-:-:S06]  /*d450*/  @!P3 IADD3 R14, P1, R19, R14, RZ ;  /* 0x0000000e130eb210 */ /* 0x002fcc0007f3e0ff */
[----:B------:R-:W1:Y:S04]  /*d460*/  @!P3 LDC.64 R16, c[0x0][0x2f8] ;  /* 0x0000be00ff10bb82 */ /* 0x000e680000000a00 */
[----:B------:R-:W-:Y:S01]  /*d470*/  @UP0 ULDC UR4, c[0x0][0x288] ;  /* 0x0000a20000040ab9 */ /* 0x000fe20000000800 */
[----:B------:R-:W-:-:S05]  /*d480*/  @!P3 LEA.HI.X.SX32 R15, R19, R15, 0x1, P1 ;  /* 0x0000000f130fb211 */ /* 0x000fca00008f0eff */
[----:B------:R2:W4:Y:S01]  /*d490*/  @!P3 LDG.E R2, desc[UR36][R14.64] ;  /* 0x000000240e02b981 */ /* 0x000522000c1e1900 */
[----:B------:R-:W-:Y:S01]  /*d4a0*/  PLOP3.LUT P4, PT, PT, PT, UP0, 0x80, 0x0 ;  /* 0x000000000000781c */ /* 0x000fe20003f8f008 */
[----:B------:R-:W-:Y:S01]  /*d4b0*/  @UP0 UIMAD UR4, UR38, UR4, UR46 ;  /* 0x00000004260402a4 */ /* 0x000fe2000f8e022e */
[----:B0-----:R-:W-:-:S05]  /*d4c0*/  @P3 IMAD.WIDE R12, R19, 0x4, R12 ;  /* 0x00000004130c3825 */ /* 0x001fca00078e020c */
[----:B------:R-:W-:Y:S01]  /*d4d0*/  MOV R21, UR4 ;  /* 0x0000000400157c02 */ /* 0x000fe20008000f00 */
[----:B------:R-:W-:Y:S02]  /*d4e0*/  @UP0 ULDC.64 UR4, c[0x0][0x2e8] ;  /* 0x0000ba0000040ab9 */ /* 0x000fe40000000a00 */
[----:B--2---:R-:W-:Y:S02]  /*d4f0*/  IMAD.U32 R14, RZ, RZ, UR4 ;  /* 0x00000004ff0e7e24 */ /* 0x004fe4000f8e00ff */
[----:B------:R-:W-:Y:S02]  /*d500*/  IMAD.U32 R15, RZ, RZ, UR5 ;  /* 0x00000005ff0f7e24 */ /* 0x000fe4000f8e00ff */
[----:B------:R-:W-:Y:S01]  /*d510*/  @P4 IMAD R19, R21, 0x90, R0 ;  /* 0x0000009015134824 */ /* 0x000fe200078e0200 */
[----:B-1----:R-:W2:Y:S04]  /*d520*/  @!P3 LDG.E R17, desc[UR36][R16.64+0x8] ;  /* 0x000008241011b981 */ /* 0x002ea8000c1e1900 */
[----:B------:R0:W3:Y:S01]  /*d530*/  @P3 LDG.E.128 R20, desc[UR36][R12.64] ;  /* 0x000000240c143981 */ /* 0x0000e2000c1e1d00 */
[----:B------:R-:W-:-:S05]  /*d540*/  @P4 IMAD.WIDE R14, R19, 0x4, R14 ;  /* 0x00000004130e4825 */ /* 0x000fca00078e020e */
[----:B------:R1:W3:Y:S01]  /*d550*/  @P4 LDG.E.128 R24, desc[UR36][R14.64] ;  /* 0x000000240e184981 */ /* 0x0002e2000c1e1d00 */
[----:B------:R-:W1:Y:S01]  /*d560*/  S2UR UR5, SR_CgaCtaId ;  /* 0x00000000000579c3 */ /* 0x000e620000008800 */
[----:B------:R-:W-:Y:S01]  /*d570*/  UMOV UR4, 0x400 ;  /* 0x0000040000047882 */ /* 0x000fe20000000000 */
[----:B------:R-:W-:Y:S01]  /*d580*/  UIADD3 UR9, -UR42, UR40, URZ ;  /* 0x000000282a097290 */ /* 0x000fe2000fffe13f */
[----:B0-----:R-:W-:Y:S01]  /*d590*/  IMAD.U32 R13, RZ, RZ, UR8 ;  /* 0x00000008ff0d7e24 */ /* 0x001fe2000f8e00ff */
[----:B------:R-:W-:Y:S02]  /*d5a0*/  UIADD3 UR4, UR4, 0x440, URZ ;  /* 0x0000044004047890 */ /* 0x000fe4000fffe03f */
[----:B------:R-:W-:Y:S01]  /*d5b0*/  UIMAD UR6, UR41, 0x90, URZ ;  /* 0x00000090290678a4 */ /* 0x000fe2000f8e023f */
[----:B------:R-:W-:Y:S01]  /*d5c0*/  IMAD R13, R13, 0x90, R0 ;  /* 0x000000900d0d7824 */ /* 0x000fe200078e0200 */
[----:B-1----:R-:W-:-:S04]  /*d5d0*/  MOV R15, UR9 ;  /* 0x00000009000f7c02 */ /* 0x002fc80008000f00 */
[----:B------:R-:W-:Y:S01]  /*d5e0*/  MOV R29, UR6 ;  /* 0x00000006001d7c02 */ /* 0x000fe20008000f00 */
[----:B------:R-:W-:-:S06]  /*d5f0*/  ULEA UR4, UR5, UR4, 0x18 ;  /* 0x0000000405047291 */ /* 0x000fcc000f8ec03f */
[----:B-----5:R-:W-:Y:S01]  /*d600*/  IMAD.U32 R28, RZ, RZ, UR4 ;  /* 0x00000004ff1c7e24 */ /* 0x020fe2000f8e00ff */
[----:B------:R-:W-:-:S03]  /*d610*/  ULDC.64 UR4, c[0x0][0x250] ;  /* 0x0000940000047ab9 */ /* 0x000fc60000000a00 */
[----:B------:R-:W-:Y:S01]  /*d620*/  IMAD R15, R15, 0x4, R28 ;  /* 0x000000040f0f7824 */ /* 0x000fe200078e021c */
[----:B------:R-:W-:Y:S05]  /*d630*/  STL [R1+0x34], R28 ;  /* 0x0000341c01007387 */ /* 0x000fea0000100800 */
[----:B------:R-:W0:Y:S01]  /*d640*/  LDS R15, [R15] ;  /* 0x000000000f0f7984 */ /* 0x000e220000000800 */
[----:B----4-:R-:W-:Y:S01]  /*d650*/  @!P3 PRMT R16, R2, 0x9910, RZ ;  /* 0x000099100210b816 */ /* 0x010fe200000000ff */
[----:B------:R1:W2:Y:S01]  /*d660*/  @!P3 I2F.S8 R19, R2 ;  /* 0x000000020013b306 */ /* 0x0002a20000001400 */
[--C-:B------:R-:W-:Y:S02]  /*d670*/  @!P3 SHF.R.U32.HI R18, RZ, 0x10, R2.reuse ;  /* 0x00000010ff12b819 */ /* 0x100fe40000011602 */
[----:B------:R-:W-:-:S05]  /*d680*/  @!P3 SHF.R.U32.HI R12, RZ, 0x18, R2 ;  /* 0x00000018ff0cb819 */ /* 0x000fca0000011602 */
[----:B------:R-:W4:Y:S01]  /*d690*/  @!P3 I2F.S8 R18, R18 ;  /* 0x000000120012b306 */ /* 0x000f220000001400 */
[----:B-1----:R-:W-:Y:S01]  /*d6a0*/  @!P3 IMAD.MOV.U32 R2, RZ, RZ, R16 ;  /* 0x000000ffff02b224 */ /* 0x002fe200078e0010 */
[----:B------:R-:W-:Y:S02]  /*d6b0*/  SHF.R.S32.HI R16, RZ, 0x1f, R13 ;  /* 0x0000001fff107819 */ /* 0x000fe4000001140d */
[----:B------:R-:W-:Y:S02]  /*d6c0*/  IADD3 R13, P1, R13, UR6, RZ ;  /* 0x000000060d0d7c10 */ /* 0x000fe4000ff3e0ff */
[----:B------:R-:W-:Y:S02]  /*d6d0*/  @!P3 SHF.R.S32.HI R2, RZ, 0x8, R2 ;  /* 0x00000008ff02b819 */ /* 0x000fe40000011402 */
[----:B------:R1:W0:Y:S01]  /*d6e0*/  @!P3 I2F.S8 R14, R12 ;  /* 0x0000000c000eb306 */ /* 0x0002220000001400 */
[----:B------:R-:W-:Y:S01]  /*d6f0*/  LEA.HI.X.SX32 R16, R29, R16, 0x1, P1 ;  /* 0x000000101d107211 */ /* 0x000fe200008f0eff */
[-C--:B--2---:R-:W-:Y:S01]  /*d700*/  @!P3 FMUL.FTZ R20, R19, R17.reuse ;  /* 0x000000111314b220 */ /* 0x084fe20000410000 */
[----:B----4-:R-:W-:-:S05]  /*d710*/  @!P3 FMUL.FTZ R22, R18, R17 ;  /* 0x000000111216b220 */ /* 0x010fca0000410000 */
[----:B------:R-:W2:Y:S01]  /*d720*/  @!P3 I2F.S16 R2, R2 ;  /* 0x000000020002b306 */ /* 0x000ea20000101400 */
[C---:B-1----:R-:W-:Y:S01]  /*d730*/  LEA R12, P1, R13.reuse, UR4, 0x2 ;  /* 0x000000040d0c7c11 */ /* 0x042fe2000f8210ff */
[----:B---3--:R-:W-:Y:S01]  /*d740*/  FADD.FTZ R4, R20, R4 ;  /* 0x0000000414047221 */ /* 0x008fe20000010000 */
[----:B------:R-:W-:Y:S02]  /*d750*/  FADD.FTZ R6, R22, R6 ;  /* 0x0000000616067221 */ /* 0x000fe40000010000 */
[----:B------:R-:W-:Y:S01]  /*d760*/  LEA.HI.X R13, R13, UR5, R16, 0x2, P1 ;  /* 0x000000050d0d7c11 */ /* 0x000fe200088f1410 */
[----:B------:R-:W-:Y:S01]  /*d770*/  @P4 FMUL.FTZ R4, R4, R24 ;  /* 0x0000001804044220 */ /* 0x000fe20000410000 */
[-C--:B0-----:R-:W-:Y:S01]  /*d780*/  @!P3 FMUL.FTZ R23, R14, R17.reuse ;  /* 0x000000110e17b220 */ /* 0x081fe20000410000 */
[----:B------:R-:W-:Y:S02]  /*d790*/  @P4 FMUL.FTZ R6, R6, R26 ;  /* 0x0000001a06064220 */ /* 0x000fe40000410000 */
[----:B------:R-:W-:Y:S01]  /*d7a0*/  FFMA.FTZ R8, R15, R4, R8 ;  /* 0x000000040f087223 */ /* 0x000fe20000010008 */
[----:B------:R-:W-:Y:S01]  /*d7b0*/  FADD.FTZ R7, R23, R7 ;  /* 0x0000000717077221 */ /* 0x000fe20000010000 */
[----:B------:R-:W-:Y:S01]  /*d7c0*/  FFMA.FTZ R10, R15, R6, R10 ;  /* 0x000000060f0a7223 */ /* 0x000fe2000001000a */
[----:B--2---:R-:W-:-:S02]  /*d7d0*/  @!P3 FMUL.FTZ R21, R2, R17 ;  /* 0x000000110215b220 */ /* 0x004fc40000410000 */
[----:B------:R-:W-:Y:S02]  /*d7e0*/  @P4 FMUL.FTZ R7, R7, R27 ;  /* 0x0000001b07074220 */ /* 0x000fe40000410000 */
[----:B------:R-:W-:Y:S02]  /*d7f0*/  FADD.FTZ R5, R21, R5 ;  /* 0x0000000515057221 */ /* 0x000fe40000010000 */
[----:B------:R-:W-:Y:S02]  /*d800*/  FFMA.FTZ R11, R15, R7, R11 ;  /* 0x000000070f0b7223 */ /* 0x000fe4000001000b */
[----:B------:R-:W-:-:S04]  /*d810*/  @P4 FMUL.FTZ R5, R5, R25 ;  /* 0x0000001905054220 */ /* 0x000fc80000410000 */
[----:B------:R-:W-:Y:S01]  /*d820*/  FFMA.FTZ R9, R15, R5, R9 ;  /* 0x000000050f097223 */ /* 0x000fe20000010009 */
[----:B------:R2:W-:Y:S06]  /*d830*/  STG.E.128 desc[UR36][R12.64], R4 ;  /* 0x000000040c007986 */ /* 0x0005ec000c101d24 */
.L_x_4084:
[----:B------:R-:W-:Y:S05]  /*d840*/  BSYNC B0 ;  /* 0x0000000000007941 */ /* 0x000fea0003800000 */
.L_x_4083:
[----:B------:R-:W-:Y:S06]  /*d850*/  BAR.SYNC.DEFER_BLOCKING 0x0 ;  /* 0x0000000000007b1d */ /* 0x000fec0000010000 */
[----:B------:R-:W-:Y:S05]  /*d860*/  @P2 BRA `(.L_x_4085) ;  /* 0x0000000000682947 */ /* 0x000fea0003800000 */
[----:B0-2---:R-:W0:Y:S01]  /*d870*/  S2R R12, SR_TID.X ;  /* 0x00000000000c7919 */ /* 0x005e220000002100 */
        /* <DEDUP_REMOVED lines=25> */
.L_x_4085:
[----:B------:R-:W-:Y:S05]  /*da10*/  @P0 EXIT ;  /* 0x000000000000094d */ /* 0x000fea0003800000 */
[----:B------:R-:W4:Y:S01]  /*da20*/  LDC R2, c[0x0][0x308] ;  /* 0x0000c200ff027b82 */ /* 0x000f220000000800 */
[----:B--2--5:R-:W-:Y:S01]  /*da30*/  IMAD.U32 R7, RZ, RZ, UR7 ;  /* 0x00000007ff077e24 */ /* 0x024fe2000f8e00ff */
[----:B----4-:R-:W-:-:S13]  /*da40*/  ISETP.NE.AND P0, PT, R2, 0x2, PT ;  /* 0x000000020200780c */ /* 0x010fda0003f05270 */
[----:B------:R-:W2:Y:S01]  /*da50*/  @P0 LDC.64 R2, c[0x0][0x210] ;  /* 0x00008400ff020b82 */ /* 0x000ea20000000a00 */
        /* <DEDUP_REMOVED lines=32> */
.L_x_4086:
        /* <DEDUP_REMOVED lines=10> */
.L_x_4259:


//--------------------- .text._ZN4mmha33masked_multihead_attention_kernelIfLi144ELi256ELi2ELi64ELi128ELb0ELb0EEEv26Multihead_attention_paramsIT_XT5_EE --------------------------
	.section	.text._ZN4mmha33masked_multihead_attention_kernelIfLi144ELi256ELi2ELi64ELi128ELb0ELb0EEEv26Multihead_attention_paramsIT_XT5_EE,"ax",@progbits
	.align	128
        .global         _ZN4mmha33masked_multihead_attention_kernelIfLi144ELi256ELi2ELi64ELi128ELb0ELb0EEEv26Multihead_attention_paramsIT_XT5_EE
        .type           _ZN4mmha33masked_multihead_attention_kernelIfLi144ELi256ELi2ELi64ELi128ELb0ELb0EEEv26Multihead_attention_paramsIT_XT5_EE,@function
        .size           _ZN4mmha33masked_multihead_attention_kernelIfLi144ELi256ELi2ELi64ELi128ELb0ELb0EEEv26Multihead_attention_paramsIT_XT5_EE,(.L_x_4260 - _ZN4mmha33masked_multihead_attention_kernelIfLi144ELi256ELi2ELi64ELi128ELb0ELb0EEEv26Multihead_attention_paramsIT_XT5_EE)
        .other          _ZN4mmha33masked_multihead_attention_kernelIfLi144ELi256ELi2ELi64ELi128ELb0ELb0EEEv26Multihead_attention_paramsIT_XT5_EE,@"STO_CUDA_ENTRY STV_DEFAULT"
_ZN4mmha33masked_multihead_attention_kernelIfLi144ELi256ELi2ELi64ELi128ELb0ELb0EEEv26Multihead_attention_paramsIT_XT5_EE:
.text._ZN4mmha33masked_multihead_attention_kernelIfLi144ELi256ELi2ELi64ELi128ELb0ELb0EEEv26Multihead_attention_paramsIT_XT5_EE:
        /* <DEDUP_REMOVED lines=15> */
.L_x_4087:
        /* <DEDUP_REMOVED lines=46> */
[----:B------:R-:W-:Y:S01]  /*03d0*/  @UP0 ULDC UR4, c[0x0][0x2c0] ;  /* 0x0000b00000040ab9 */ /* 0x000fe20000000800 */
[----:B------:R-:W-:-:S05]  /*03e0*/  IMAD.U32 R3, RZ, RZ, UR5 ;  /* 0x00000005ff037e24 */ /* 0x000fca000f8e00ff */
        /* <DEDUP_REMOVED lines=78> */
.L_x_4089:
[----:B------:R-:W-:Y:S05]  /*08d0*/  BSYNC B0 ;  /* 0x0000000000007941 */ /* 0x000fea0003800000 */
.L_x_4088:
        /* <DEDUP_REMOVED lines=10> */
.L_x_4091:
        /* <DEDUP_REMOVED lines=18> */
.L_x_4092:
[----:B------:R-:W-:Y:S05]  /*0aa0*/  BSYNC B0 ;  /* 0x0000000000007941 */ /* 0x000fea0003800000 */
.L_x_4090:
        /* <DEDUP_REMOVED lines=11> */
[----:B------:R-:W-:Y:S02]  /*0b60*/  ISETP.GT.AND P3, PT, R36, 0x3f, PT ;  /* 0x0000003f2400780c */ /* 0x000fe40003f64270 */
[----:B------:R-:W-:Y:S01]  /*0b70*/  ISETP.EQ.U32.AND P1, PT, RZ, UR8, PT ;  /* 0x00000008ff007c0c */ /* 0x000fe2000bf22070 */
[----:B------:R-:W-:-:S03]  /*0b80*/  UISETP.NE.AND.EX UP0, UPT, UR5, URZ, UPT, UP0 ;  /* 0x0000003f0500728c */ /* 0x000fc6000bf05300 */
[----:B------:R-:W-:-:S03]  /*0b90*/  ISETP.EQ.OR.EX P1, PT, RZ, UR9, P3, P1 ;  /* 0x00000009ff007c0c */ /* 0x000fc60009f22710 */
[----:B0-----:R-:W0:Y:S01]  /*0ba0*/  @!P0 LDC.64 R2, c[0x0][0x220] ;  /* 0x00008800ff028b82 */ /* 0x001e220000000a00 */
[----:B------:R-:W-:-:S04]  /*0bb0*/  PLOP3.LUT P3, PT, PT, PT, UP0, 0x80, 0x0 ;  /* 0x000000000000781c */ /* 0x000fc80003f6f008 */
[----:B------:R-:W-:Y:S02]  /*0bc0*/  @UP0 ULDC.64 UR4, c[0x0][0x2a8] ;  /* 0x0000aa0000040ab9 */ /* 0x000fe40000000a00 */
[----:B------:R-:W-:Y:S01]  /*0bd0*/  @UP0 UIMAD.WIDE UR4, UR45, 0x4, UR4 ;  /* 0x000000042d0408a5 */ /* 0x000fe2000f8e0204 */
[----:B------:R-:W1:Y:S02]  /*0be0*/  @!P2 LDC.64 R4, c[0x0][0x230] ;  /* 0x00008c00ff04ab82 */ /* 0x000e640000000a00 */
[----:B------:R-:W-:-:S06]  /*0bf0*/  VOTEU.ALL UP1, P1 ;  /* 0x00000000003f7886 */ /* 0x000fcc0000820000 */
[----:B------:R-:W2:Y:S01]  /*0c00*/  @!P1 LDC.64 R6, c[0x0][0x2e0] ;  /* 0x0000b800ff069b82 */ /* 0x000ea20000000a00 */
[----:B------:R-:W-:Y:S01]  /*0c10*/  IMAD.U32 R8, RZ, RZ, UR4 ;  /* 0x00000004ff087e24 */ /* 0x000fe2000f8e00ff */
[----:B------:R-:W-:Y:S01]  /*0c20*/  @!UP1 UIMAD UR6, UR38, UR6, UR46 ;  /* 0x00000006260692a4 */ /* 0x000fe2000f8e022e */
[----:B------:R-:W-:Y:S01]  /*0c30*/  IMAD.U32 R9, RZ, RZ, UR5 ;  /* 0x00000005ff097e24 */ /* 0x000fe2000f8e00ff */
[----:B------:R-:W-:Y:S02]  /*0c40*/  CS2R R12, SRZ ;  /* 0x00000000000c7805 */ /* 0x000fe4000001ff00 */
[----:B------:R-:W-:Y:S01]  /*0c50*/  CS2R R14, SRZ ;  /* 0x00000000000e7805 */ /* 0x000fe2000001ff00 */
[----:B------:R-:W-:Y:S01]  /*0c60*/  UMOV UR39, URZ ;  /* 0x0000003f00277c82 */ /* 0x000fe20008000000 */
[----:B------:R-:W-:Y:S01]  /*0c70*/  ULDC.U8 UR4, c[0x0][0x294] ;  /* 0x0000a50000047ab9 */ /* 0x000fe20000000000 */
[----:B------:R-:W3:Y:S01]  /*0c80*/  @P3 LDG.E R8, desc[UR36][R8.64] ;  /* 0x0000002408083981 */ /* 0x000ee2000c1e1900 */
[----:B0-----:R-:W-:-:S05]  /*0c90*/  @!P0 IMAD.WIDE R2, R11, 0x4, R2 ;  /* 0x000000040b028825 */ /* 0x001fca00078e0202 */
        /* <DEDUP_REMOVED lines=12> */
[----:B----45:R-:W-:Y:S01]  /*0d60*/  FADD.FTZ R16, R28, R16 ;  /* 0x000000101c107221 */ /* 0x030fe20000010000 */
[----:B------:R-:W-:Y:S01]  /*0d70*/  FADD.FTZ R17, R29, R17 ;  /* 0x000000111d117221 */ /* 0x000fe20000010000 */
[----:B------:R-:W-:Y:S01]  /*0d80*/  FADD.FTZ R18, R30, R18 ;  /* 0x000000121e127221 */ /* 0x000fe20000010000 */
[----:B------:R-:W-:Y:S01]  /*0d90*/  FADD.FTZ R19, R31, R19 ;  /* 0x000000131f137221 */ /* 0x000fe20000010000 */
[----:B------:R-:W-:Y:S01]  /*0da0*/  FADD.FTZ R24, R12, R24 ;  /* 0x000000180c187221 */ /* 0x000fe20000010000 */
[----:B------:R-:W-:Y:S01]  /*0db0*/  FADD.FTZ R25, R13, R25 ;  /* 0x000000190d197221 */ /* 0x000fe20000010000 */
[----:B------:R-:W-:Y:S01]  /*0dc0*/  FADD.FTZ R26, R14, R26 ;  /* 0x0000001a0e1a7221 */ /* 0x000fe20000010000 */
[----:B------:R-:W-:Y:S01]  /*0dd0*/  FADD.FTZ R27, R15, R27 ;  /* 0x0000001b0f1b7221 */ /* 0x000fe20000010000 */
[----:B--2---:R-:W-:Y:S01]  /*0de0*/  @!P1 FMUL.FTZ R24, R24, R32 ;  /* 0x0000002018189220 */ /* 0x004fe20000410000 */
        /* <DEDUP_REMOVED lines=56> */
.L_x_4095:
        /* <DEDUP_REMOVED lines=80> */
.L_x_4099:
[----:B------:R-:W-:Y:S05]  /*1670*/  BSYNC B1 ;  /* 0x0000000000017941 */ /* 0x000fea0003800000 */
.L_x_4098:
        /* <DEDUP_REMOVED lines=8> */
.L_x_4097:
[----:B------:R-:W-:Y:S05]  /*1700*/  BSYNC B0 ;  /* 0x0000000000007941 */ /* 0x000fea0003800000 */
.L_x_4096:
[----:B------:R-:W-:Y:S06]  /*1710*/  BAR.SYNC.DEFER_BLOCKING 0x0 ;  /* 0x0000000000007b1d */ /* 0x000fec0000010000 */
[----:B0-----:R0:W1:Y:S04]  /*1720*/  @P6 LDS.128 R16, [R13] ;  /* 0x000000000d106984 */ /* 0x0010680000000c00 */
[----:B------:R0:W2:Y:S01]  /*1730*/  @P6 LDS.128 R24, [R14] ;  /* 0x000000000e186984 */ /* 0x0000a20000000c00 */
[----:B------:R-:W-:Y:S06]  /*1740*/  BAR.SYNC.DEFER_BLOCKING 0x0 ;  /* 0x0000000000007b1d */ /* 0x000fec0000010000 */
[----:B------:R-:W-:Y:S05]  /*1750*/  BRA `(.L_x_4094) ;  /* 0x0000000000b07947 */ /* 0x000fea0003800000 */
.L_x_4093:
[----:B------:R-:W-:Y:S01]  /*1760*/  ISETP.GE.AND P0, PT, R22, R11, PT ;  /* 0x0000000b1600720c */ /* 0x000fe20003f06270 */
[----:B------:R-:W-:-:S12]  /*1770*/  BSSY B0, `(.L_x_4094) ;  /* 0x000002a000007945 */ /* 0x000fd80003800000 */
[----:B------:R-:W-:Y:S05]  /*1780*/  @P0 BRA `(.L_x_4100) ;  /* 0x0000000000a00947 */ /* 0x000fea0003800000 */
[----:B------:R-:W-:Y:S01]  /*1790*/  I2FP.F32.S32 R11, R11 ;  /* 0x0000000b000b7245 */ /* 0x000fe20000201400 */
[----:B------:R-:W-:Y:S01]  /*17a0*/  VIADD R0, R22, 0x2 ;  /* 0x0000000216007836 */ /* 0x000fe20000000000 */
[----:B------:R-:W-:Y:S02]  /*17b0*/  ULDC UR4, c[0x0][0x29c] ;  /* 0x0000a70000047ab9 */ /* 0x000fe40000000800 */
[----:B------:R-:W-:Y:S02]  /*17c0*/  UIADD3 UR4, -UR39, UR4, URZ ;  /* 0x0000000427047290 */ /* 0x000fe4000fffe13f */
[----:B------:R-:W0:Y:S01]  /*17d0*/  MUFU.RCP R11, R11 ;  /* 0x0000000b000b7308 */ /* 0x000e220000001000 */
[----:B------:R-:W-:-:S03]  /*17e0*/  I2FP.F32.S32 R0, R0 ;  /* 0x0000000000007245 */ /* 0x000fc60000201400 */
[----:B------:R-:W-:Y:S02]  /*17f0*/  I2FP.F32.S32 R5, UR4 ;  /* 0x0000000400057c45 */ /* 0x000fe40008201400 */
[----:B0-----:R-:W-:Y:S01]  /*1800*/  FMUL.FTZ R2, R0, R11 ;  /* 0x0000000b00027220 */ /* 0x001fe20000410000 */
[----:B------:R-:W-:-:S03]  /*1810*/  I2FP.F32.S32 R0, R22 ;  /* 0x0000001600007245 */ /* 0x000fc60000201400 */
[----:B------:R-:W-:Y:S02]  /*1820*/  FMUL.FTZ R3, R2, 13.28771209716796875 ;  /* 0x41549a7802037820 */ /* 0x000fe40000410000 */
[----:B------:R-:W-:Y:S02]  /*1830*/  FMUL.FTZ R0, R0, R11 ;  /* 0x0000000b00007220 */ /* 0x000fe40000410000 */
        /* <DEDUP_REMOVED lines=29> */
.L_x_4100:
[----:B------:R-:W-:Y:S05]  /*1a10*/  BSYNC B0 ;  /* 0x0000000000007941 */ /* 0x000fea0003800000 */
.L_x_4094:
        /* <DEDUP_REMOVED lines=9> */
[----:B-12---:R-:W-:-:S08]  /*1ab0*/  FMUL.FTZ R0, R24, R16 ;  /* 0x0000001018007220 */ /* 0x006fd00000410000 */
[----:B------:R-:W1:Y:S01]  /*1ac0*/  @!P0 LDC R5, c[0x0][0x284] ;  /* 0x0000a100ff058b82 */ /* 0x000e620000000800 */
[----:B------:R-:W-:-:S05]  /*1ad0*/  VOTEU.ALL UP0, P0 ;  /* 0x00000000003f7886 */ /* 0x000fca0000000000 */
[----:B------:R-:W-:Y:S02]  /*1ae0*/  @!UP0 USHF.L.U32 UR6, UR41, 0x2, URZ ;  /* 0x0000000229068899 */ /* 0x000fe4000800063f */
[----:B------:R-:W2:Y:S01]  /*1af0*/  @!P0 LDC.64 R2, c[0x0][0x248] ;  /* 0x00009200ff028b82 */ /* 0x000ea20000000a00 */
[----:B---3--:R-:W-:-:S06]  /*1b00*/  ULEA UR4, UR5, UR4, 0x18 ;  /* 0x0000000405047291 */ /* 0x008fcc000f8ec03f */
[----:B------:R-:W-:-:S05]  /*1b10*/  LEA R4, R36, UR4, 0x4 ;  /* 0x0000000424047c11 */ /* 0x000fca000f8e20ff */
[----:B------:R3:W-:Y:S01]  /*1b20*/  STS.128 [R4], R16 ;  /* 0x0000001004007388 */ /* 0x0007e20000000c00 */
[----:B-1----:R-:W-:-:S04]  /*1b30*/  @!P0 IMAD R5, R22, R5, UR6 ;  /* 0x0000000616058e24 */ /* 0x002fc8000f8e0205 */
[----:B--2---:R-:W-:-:S04]  /*1b40*/  @!P0 IMAD.WIDE R2, R5, 0x4, R2 ;  /* 0x0000000405028825 */ /* 0x004fc800078e0202 */
[----:B------:R-:W-:Y:S01]  /*1b50*/  FFMA.FTZ R5, R25, R17, R0 ;  /* 0x0000001119057223 */ /* 0x000fe20000010000 */
[----:B------:R3:W-:Y:S03]  /*1b60*/  @!P0 STG.E.128 desc[UR36][R2.64], R24 ;  /* 0x0000001802008986 */ /* 0x0007e6000c101d24 */
[----:B------:R-:W-:-:S04]  /*1b70*/  FFMA.FTZ R0, R26, R18, R5 ;  /* 0x000000121a007223 */ /* 0x000fc80000010005 */
[----:B------:R-:W-:-:S07]  /*1b80*/  FFMA.FTZ R0, R27, R19, R0 ;  /* 0x000000131b007223 */ /* 0x000fce0000010000 */
.L_x_4102:
[----:B------:R-:W-:Y:S05]  /*1b90*/  BSYNC B0 ;  /* 0x0000000000007941 */ /* 0x000fea0003800000 */
.L_x_4101:
        /* <DEDUP_REMOVED lines=29> */
[----:B---3--:R-:W-:Y:S02]  /*1d70*/  IMAD.U32 R0, RZ, RZ, UR4 ;  /* 0x00000004ff007e24 */ /* 0x008fe4000f8e00ff */
        /* <DEDUP_REMOVED lines=24> */
.L_x_4105:
[----:B------:R4:W-:Y:S02]  /*1f00*/  STS [R4], R251 ;  /* 0x000000fb04007388 */ /* 0x0009e40000000800 */
.L_x_4104:
[----:B------:R-:W-:Y:S05]  /*1f10*/  BSYNC B0 ;  /* 0x0000000000007941 */ /* 0x000fea0003800000 */
.L_x_4103:
[----:B------:R-:W-:Y:S01]  /*1f20*/  UIADD3 UR4, UR7, 0xf, URZ ;  /* 0x0000000f07047890 */ /* 0x000fe2000fffe03f */
[----:B---3--:R-:W-:Y:S01]  /*1f30*/  LEA.HI R2, R36, R36, RZ, 0x1 ;  /* 0x0000002424027211 */ /* 0x008fe200078f08ff */
[----:B------:R-:W-:Y:S01]  /*1f40*/  ULDC.64 UR8, c[0x0][0x280] ;  /* 0x0000a00000087ab9 */ /* 0x000fe20000000a00 */
[----:B------:R-:W-:Y:S01]  /*1f50*/  ULDC.64 UR10, c[0x0][0x2b0] ;  /* 0x0000ac00000a7ab9 */ /* 0x000fe20000000a00 */
[----:B------:R-:W-:Y:S01]  /*1f60*/  USHF.R.S32.HI UR5, URZ, 0x1f, UR4 ;  /* 0x0000001f3f057899 */ /* 0x000fe20008011404 */
[----:B------:R-:W-:Y:S01]  /*1f70*/  LEA.HI.SX32 R5, R2, UR42, 0x1f ;  /* 0x0000002a02057c11 */ /* 0x000fe2000f8ffaff */
[----:B------:R-:W-:Y:S01]  /*1f80*/  UIMAD UR6, UR43, UR8, UR46 ;  /* 0x000000082b0672a4 */ /* 0x000fe2000f8e022e */
[----:B------:R-:W-:Y:S01]  /*1f90*/  BSSY B0, `(.L_x_4106) ;  /* 0x0000427000007945 */ /* 0x000fe20003800000 */
[----:B------:R-:W-:Y:S02]  /*1fa0*/  ULEA.HI UR5, UR5, UR4, URZ, 0x4 ;  /* 0x0000000405057291 */ /* 0x000fe4000f8f203f */
[----:B------:R-:W-:-:S02]  /*1fb0*/  UIMAD UR6, UR6, 0x90, URZ ;  /* 0x00000090060678a4 */ /* 0x000fc4000f8e023f */
[----:B------:R-:W-:Y:S01]  /*1fc0*/  ULOP3.LUT UR5, UR5, 0xfffffff0, URZ, 0xc0, !UPT ;  /* 0xfffffff005057892 */ /* 0x000fe2000f8ec03f */
[----:B------:R-:W-:Y:S01]  /*1fd0*/  ULDC UR8, c[0x0][0x2a0] ;  /* 0x0000a80000087ab9 */ /* 0x000fe20000000800 */
[----:B------:R-:W-:Y:S02]  /*1fe0*/  ULDC.64 UR16, c[0x0][0x2c8] ;  /* 0x0000b20000107ab9 */ /* 0x000fe40000000a00 */
[----:B------:R-:W-:Y:S01]  /*1ff0*/  UIADD3 UR7, UR42, UR5, URZ ;  /* 0x000000052a077290 */ /* 0x000fe2000fffe03f */
[----:B------:R-:W-:Y:S01]  /*2000*/  ULDC.64 UR12, c[0x0][0x2d8] ;  /* 0x0000b600000c7ab9 */ /* 0x000fe20000000a00 */
[----:B------:R-:W-:Y:S04]  /*2010*/  BAR.SYNC.DEFER_BLOCKING 0x0 ;  /* 0x0000000000007b1d */ /* 0x000fe80000010000 */
[----:B------:R-:W-:-:S13]  /*2020*/  ISETP.GE.AND P0, PT, R5, UR7, PT ;  /* 0x0000000705007c0c */ /* 0x000fda000bf06270 */
[----:B------:R-:W-:Y:S05]  /*2030*/  @P0 BRA `(.L_x_4107) ;  /* 0x0000004000700947 */ /* 0x000fea0003800000 */
[----:B------:R-:W-:Y:S01]  /*2040*/  UIADD3 UR4, UR14, 0x20, URZ ;  /* 0x000000200e047890 */ /* 0x000fe2000fffe03f */
[----:B------:R-:W-:Y:S01]  /*2050*/  LOP3.LUT R2, R2, 0x7ffffffe, RZ, 0xc0, !PT ;  /* 0x7ffffffe02027812 */ /* 0x000fe200078ec0ff */
[----:B------:R-:W-:Y:S01]  /*2060*/  IMAD.U32 R11, RZ, RZ, UR9 ;  /* 0x00000009ff0b7e24 */ /* 0x000fe2000f8e00ff */
[----:B------:R-:W3:Y:S01]  /*2070*/  LDC R7, c[0x0][0x2c0] ;  /* 0x0000b000ff077b82 */ /* 0x000ee20000000800 */
[----:B------:R-:W-:Y:S02]  /*2080*/  ULEA UR4, UR15, UR4, 0x18 ;  /* 0x000000040f047291 */ /* 0x000fe4000f8ec03f */
[----:B------:R-:W-:Y:S01]  /*2090*/  IMAD.IADD R2, R36, 0x1, -R2 ;  /* 0x0000000124027824 */ /* 0x000fe200078e0a02 */
[----:B------:R-:W-:-:S03]  /*20a0*/  IABS R252, R11 ;  /* 0x0000000b00fc7213 */ /* 0x000fc60000000000 */
[C---:B----4-:R-:W-:Y:S01]  /*20b0*/  IMAD.SHL.U32 R4, R2.reuse, 0x2, RZ ;  /* 0x0000000202047824 */ /* 0x050fe200078e00ff */
[----:B------:R-:W-:Y:S01]  /*20c0*/  LEA R6, R2, UR4, 0x3 ;  /* 0x0000000402067c11 */ /* 0x000fe2000f8e18ff */
[----:B------:R-:W4:Y:S01]  /*20d0*/  I2F.RP R3, R252 ;  /* 0x000000fc00037306 */ /* 0x000f220000209400 */
[----:B------:R-:W-:Y:S01]  /*20e0*/  IMAD.MOV.U32 R2, RZ, RZ, RZ ;  /* 0x000000ffff027224 */ /* 0x000fe200078e00ff */
[----:B------:R-:W-:Y:S02]  /*20f0*/  ULDC UR4, c[0x0][0x298] ;  /* 0x0000a60000047ab9 */ /* 0x000fe40000000800 */
[----:B------:R-:W5:Y:S04]  /*2100*/  LDS.64 R8, [R6] ;  /* 0x0000000006087984 */ /* 0x000f680000000a00 */
[----:B0-----:R-:W0:Y:S04]  /*2110*/  LDS.64 R14, [R6+0x10] ;  /* 0x00001000060e7984 */ /* 0x001e280000000a00 */
[----:B------:R-:W1:Y:S01]  /*2120*/  LDS.64 R12, [R6+0x20] ;  /* 0x00002000060c7984 */ /* 0x000e620000000a00 */
[----:B----4-:R-:W4:Y:S03]  /*2130*/  MUFU.RCP R3, R3 ;  /* 0x0000000300037308 */ /* 0x010f260000001000 */
[----:B------:R-:W-:Y:S04]  /*2140*/  LDS.64 R246, [R6+0xd0] ;  /* 0x0000d00006f67984 */ /* 0x000fe80000000a00 */
[----:B------:R-:W-:Y:S04]  /*2150*/  LDS.64 R244, [R6+0xe0] ;  /* 0x0000e00006f47984 */ /* 0x000fe80000000a00 */
[----:B------:R-:W-:Y:S04]  /*2160*/  LDS.64 R20, [R6+0xf0] ;  /* 0x0000f00006147984 */ /* 0x000fe80000000a00 */
[----:B------:R-:W-:Y:S04]  /*2170*/  LDS.64 R22, [R6+0x100] ;  /* 0x0001000006167984 */ /* 0x000fe80000000a00 */
[----:B--2---:R-:W-:Y:S04]  /*2180*/  LDS.64 R24, [R6+0x110] ;  /* 0x0001100006187984 */ /* 0x004fe80000000a00 */
[----:B------:R-:W-:Y:S04]  /*2190*/  LDS.64 R26, [R6+0x120] ;  /* 0x00012000061a7984 */ /* 0x000fe80000000a00 */
[----:B------:R-:W-:Y:S04]  /*21a0*/  LDS.64 R28, [R6+0x130] ;  /* 0x00013000061c7984 */ /* 0x000fe80000000a00 */
[----:B-----5:R-:W-:Y:S04]  /*21b0*/  STL.64 [R1+0x60], R8 ;  /* 0x0000600801007387 */ /* 0x020fe80000100a00 */
[----:B------:R-:W2:Y:S04]  /*21c0*/  LDS.64 R8, [R6+0x30] ;  /* 0x0000300006087984 */ /* 0x000ea80000000a00 */
[----:B0-----:R-:W-:Y:S04]  /*21d0*/  STL.64 [R1+0x58], R14 ;  /* 0x0000580e01007387 */ /* 0x001fe80000100a00 */
[----:B------:R-:W0:Y:S04]  /*21e0*/  LDS.64 R14, [R6+0x40] ;  /* 0x00004000060e7984 */ /* 0x000e280000000a00 */
[----:B-1----:R-:W-:Y:S04]  /*21f0*/  STL.64 [R1+0x50], R12 ;  /* 0x0000500c01007387 */ /* 0x002fe80000100a00 */
[----:B------:R-:W1:Y:S04]  /*2200*/  LDS.64 R12, [R6+0x50] ;  /* 0x00005000060c7984 */ /* 0x000e680000000a00 */
[----:B------:R-:W-:Y:S04]  /*2210*/  LDS.64 R30, [R6+0x140] ;  /* 0x00014000061e7984 */ /* 0x000fe80000000a00 */
[----:B------:R-:W-:Y:S04]  /*2220*/  LDS.64 R32, [R6+0x150] ;  /* 0x0001500006207984 */ /* 0x000fe80000000a00 */
[----:B------:R-:W-:Y:S04]  /*2230*/  LDS.64 R34, [R6+0x160] ;  /* 0x0001600006227984 */ /* 0x000fe80000000a00 */
[----:B------:R-:W-:Y:S04]  /*2240*/  LDS.64 R36, [R6+0x170] ;  /* 0x0001700006247984 */ /* 0x000fe80000000a00 */
[----:B------:R-:W-:Y:S04]  /*2250*/  LDS.64 R38, [R6+0x180] ;  /* 0x0001800006267984 */ /* 0x000fe80000000a00 */
[----:B--2---:R-:W-:Y:S04]  /*2260*/  STL.64 [R1+0x48], R8 ;  /* 0x0000480801007387 */ /* 0x004fe80000100a00 */
        /* <DEDUP_REMOVED lines=27> */
[----:B------:R-:W0:Y:S04]  /*2420*/  LDS.64 R64, [R6+0x250] ;  /* 0x0002500006407984 */ /* 0x000e280000000a00 */
[----:B------:R-:W0:Y:S04]  /*2430*/  LDS.64 R66, [R6+0x260] ;  /* 0x0002600006427984 */ /* 0x000e280000000a00 */
[----:B------:R-:W0:Y:S04]  /*2440*/  LDS.64 R68, [R6+0x270] ;  /* 0x0002700006447984 */ /* 0x000e280000000a00 */
[----:B------:R-:W0:Y:S04]  /*2450*/  LDS.64 R70, [R6+0x280] ;  /* 0x0002800006467984 */ /* 0x000e280000000a00 */
[----:B------:R-:W0:Y:S04]  /*2460*/  LDS.64 R72, [R6+0x290] ;  /* 0x0002900006487984 */ /* 0x000e280000000a00 */
[----:B--2---:R4:W-:Y:S04]  /*2470*/  STL.64 [R1], R8 ;  /* 0x0000000801007387 */ /* 0x0049e80000100a00 */
[----:B------:R-:W2:Y:S04]  /*2480*/  LDS.64 R74, [R6+0x2a0] ;  /* 0x0002a000064a7984 */ /* 0x000ea80000000a00 */
[----:B------:R-:W0:Y:S01]  /*2490*/  LDS.64 R76, [R6+0x2b0] ;  /* 0x0002b000064c7984 */ /* 0x000e220000000a00 */
[----:B----4-:R-:W-:-:S03]  /*24a0*/  VIADD R8, R3, 0xffffffe ;  /* 0x0ffffffe03087836 */ /* 0x010fc60000000000 */
[----:B------:R-:W4:Y:S01]  /*24b0*/  LDS.64 R78, [R6+0x2c0] ;  /* 0x0002c000064e7984 */ /* 0x000f220000000a00 */
[----:B------:R-:W5:Y:S03]  /*24c0*/  F2I.FTZ.U32.TRUNC.NTZ R3, R8 ;  /* 0x0000000800037305 */ /* 0x000f66000021f000 */
[----:B------:R-:W0:Y:S04]  /*24d0*/  LDS.64 R80, [R6+0x2d0] ;  /* 0x0002d00006507984 */ /* 0x000e280000000a00 */
[----:B------:R-:W0:Y:S04]  /*24e0*/  LDS.64 R82, [R6+0x2e0] ;  /* 0x0002e00006527984 */ /* 0x000e280000000a00 */
[----:B------:R-:W0:Y:S04]  /*24f0*/  LDS.64 R84, [R6+0x2f0] ;  /* 0x0002f00006547984 */ /* 0x000e280000000a00 */
[----:B------:R-:W0:Y:S01]  /*2500*/  LDS.64 R86, [R6+0x300] ;  /* 0x0003000006567984 */ /* 0x000e220000000a00 */
[----:B-----5:R-:W-:-:S03]  /*2510*/  IMAD.MOV R9, RZ, RZ, -R3 ;  /* 0x000000ffff097224 */ /* 0x020fc600078e0a03 */
[----:B------:R-:W0:Y:S01]  /*2520*/  LDS.64 R88, [R6+0x310] ;  /* 0x0003100006587984 */ /* 0x000e220000000a00 */
[----:B------:R-:W-:-:S03]  /*2530*/  IMAD R9, R9, R252, RZ ;  /* 0x000000fc09097224 */ /* 0x000fc600078e02ff */
        /* <DEDUP_REMOVED lines=19> */
[----:B------:R-:W-:Y:S01]  /*2670*/  SHF.R.S32.HI R5, RZ, 0x1f, R2 ;  /* 0x0000001fff057819 */ /* 0x000fe20000011402 */
[----:B-1234-:R-:W-:-:S07]  /*2680*/  VIADD R6, R7, UR4 ;  /* 0x0000000407067c36 */ /* 0x01efce0008000000 */
.L_x_4111:
[----:B-1----:R-:W2:Y:S01]  /*2690*/  LDL R12, [R1+0x68] ;  /* 0x00006800010c7983 */ /* 0x002ea20000100800 */
[----:B------:R-:W1:Y:S01]  /*26a0*/  LDC R248, c[0x0][0x284] ;  /* 0x0000a100fff87b82 */ /* 0x000e620000000800 */
[----:B0-----:R-:W-:Y:S02]  /*26b0*/  IABS R10, R3 ;  /* 0x00000003000a7213 */ /* 0x001fe40000000000 */
[----:B------:R-:W-:Y:S01]  /*26c0*/  ISETP.GE.AND P1, PT, R3, RZ, PT ;  /* 0x000000ff0300720c */ /* 0x000fe20003f26270 */
[----:B0-----:R-:W-:Y:S01]  /*26d0*/  STL [R1+0x8c], R111 ;  /* 0x00008c6f01007387 */ /* 0x001fe20000100800 */
[----:B------:R-:W-:-:S03]  /*26e0*/  LOP3.LUT R11, R11, 0xfffffff7, RZ, 0xc0, !PT ;  /* 0xfffffff70b0b7812 */ /* 0x000fc600078ec0ff */
[----:B------:R-:W-:Y:S04]  /*26f0*/  STL [R1+0x88], R112 ;  /* 0x0000887001007387 */ /* 0x000fe80000100800 */
[----:B------:R0:W-:Y:S04]  /*2700*/  STL [R1+0x84], R113 ;  /* 0x0000847101007387 */ /* 0x0001e80000100800 */
[----:B------:R-:W-:Y:S04]  /*2710*/  STL [R1+0x80], R114 ;  /* 0x0000807201007387 */ /* 0x000fe80000100800 */
[----:B------:R-:W-:Y:S01]  /*2720*/  STL [R1+0x7c], R115 ;  /* 0x00007c7301007387 */ /* 0x000fe20000100800 */
[----:B-1----:R-:W-:-:S03]  /*2730*/  IABS R13, R248 ;  /* 0x000000f8000d7213 */ /* 0x002fc60000000000 */
[----:B------:R-:W-:Y:S04]  /*2740*/  STL [R1+0x78], R116 ;  /* 0x0000787401007387 */ /* 0x000fe80000100800 */
[----:B------:R-:W-:Y:S04]  /*2750*/  STL [R1+0x74], R117 ;  /* 0x0000747501007387 */ /* 0x000fe80000100800 */
[----:B-----5:R-:W-:Y:S04]  /*2760*/  STL [R1+0x70], R251 ;  /* 0x000070fb01007387 */ /* 0x020fe80000100800 */
[----:B------:R1:W-:Y:S04]  /*2770*/  STL [R1+0x6c], R0 ;  /* 0x00006c0001007387 */ /* 0x0003e80000100800 */
[----:B0-----:R-:W3:Y:S04]  /*2780*/  LDL R113, [R1+0x58] ;  /* 0x0000580001717983 */ /* 0x001ee80000100800 */
[----:B------:R-:W4:Y:S04]  /*2790*/  LDL R111, [R1+0x60] ;  /* 0x00006000016f7983 */ /* 0x000f280000100800 */
[----:B------:R-:W4:Y:S04]  /*27a0*/  LDL R112, [R1+0x5c] ;  /* 0x00005c0001707983 */ /* 0x000f280000100800 */
[----:B-1----:R-:W4:Y:S04]  /*27b0*/  LDL R0, [R1+0x64] ;  /* 0x0000640001007983 */ /* 0x002f280000100800 */
[----:B------:R-:W4:Y:S04]  /*27c0*/  LDL R114, [R1+0x4c] ;  /* 0x00004c0001727983 */ /* 0x000f280000100800 */
[----:B------:R-:W4:Y:S04]  /*27d0*/  LDL R115, [R1+0x40] ;  /* 0x0000400001737983 */ /* 0x000f280000100800 */
[----:B------:R-:W4:Y:S04]  /*27e0*/  LDL R116, [R1+0x44] ;  /* 0x0000440001747983 */ /* 0x000f280000100800 */
[----:B------:R-:W4:Y:S04]  /*27f0*/  LDL R117, [R1+0x38] ;  /* 0x0000380001757983 */ /* 0x000f280000100800 */
[----:B------:R-:W4:Y:S01]  /*2800*/  LDL R251, [R1+0x3c] ;  /* 0x00003c0001fb7983 */ /* 0x000f220000100800 */
[----:B--2---:R-:W-:-:S04]  /*2810*/  IMAD.HI.U32 R12, R12, R10, RZ ;  /* 0x0000000a0c0c7227 */ /* 0x004fc800078e00ff */
[----:B------:R-:W-:-:S04]  /*2820*/  IMAD.MOV R12, RZ, RZ, -R12 ;  /* 0x000000ffff0c7224 */ /* 0x000fc800078e0a0c */
[----:B------:R-:W-:-:S05]  /*2830*/  IMAD R10, R13, R12, R10 ;  /* 0x0000000c0d0a7224 */ /* 0x000fca00078e020a */
[----:B------:R-:W-:-:S13]  /*2840*/  ISETP.GT.U32.AND P0, PT, R252, R10, PT ;  /* 0x0000000afc00720c */ /* 0x000fda0003f04070 */
[----:B------:R-:W-:-:S05]  /*2850*/  @!P0 IMAD.IADD R10, R10, 0x1, -R13 ;  /* 0x000000010a0a8824 */ /* 0x000fca00078e0a0d */
[----:B------:R-:W-:-:S13]  /*2860*/  ISETP.GT.U32.AND P0, PT, R252, R10, PT ;  /* 0x0000000afc00720c */ /* 0x000fda0003f04070 */
[----:B------:R-:W-:Y:S01]  /*2870*/  @!P0 IMAD.IADD R10, R10, 0x1, -R13 ;  /* 0x000000010a0a8824 */ /* 0x000fe200078e0a0d */
[----:B------:R-:W-:-:S03]  /*2880*/  ISETP.NE.AND P0, PT, R248, RZ, PT ;  /* 0x000000fff800720c */ /* 0x000fc60003f05270 */
[----:B------:R-:W-:-:S10]  /*2890*/  @!P1 IMAD.MOV R10, RZ, RZ, -R10 ;  /* 0x000000ffff0a9224 */ /* 0x000fd400078e0a0a */
[----:B------:R-:W-:-:S05]  /*28a0*/  @!P0 LOP3.LUT R10, RZ, R248, RZ, 0x33, !PT ;  /* 0x000000f8ff0a8212 */ /* 0x000fca00078e33ff */
[----:B------:R-:W-:Y:S01]  /*28b0*/  IMAD.IADD R12, R10, 0x1, R248 ;  /* 0x000000010a0c7824 */ /* 0x000fe200078e02f8 */
[----:B------:R-:W-:-:S03]  /*28c0*/  ISETP.GE.AND P0, PT, R3, UR40, PT ;  /* 0x0000002803007c0c */ /* 0x000fc6000bf06270 */
[----:B------:R-:W-:-:S05]  /*28d0*/  IMAD.SHL.U32 R239, R12, 0x4, RZ ;  /* 0x000000040cef7824 */ /* 0x000fca00078e00ff */
[----:B------:R-:W-:Y:S01]  /*28e0*/  ISETP.GE.OR P4, PT, R239, R4, P0 ;  /* 0x00000004ef00720c */ /* 0x000fe20000786670 */
[----:B------:R-:W-:-:S04]  /*28f0*/  IMAD.IADD R12, R12, 0x1, R248 ;  /* 0x000000010c0c7824 */ /* 0x000fc800078e02f8 */
[C---:B------:R-:W-:Y:S01]  /*2900*/  IMAD.SHL.U32 R242, R12.reuse, 0x4, RZ ;  /* 0x000000040cf27824 */ /* 0x040fe200078e00ff */
[----:B------:R-:W-:-:S07]  /*2910*/  IADD3 R240, R12, R248, RZ ;  /* 0x000000f80cf07210 */ /* 0x000fce0007ffe0ff */
[----:B------:R-:W0:Y:S01]  /*2920*/  @!P4 LDC.64 R14, c[0x0][0x248] ;  /* 0x00009200ff0ecb82 */ /* 0x000e220000000a00 */
[----:B------:R-:W-:Y:S01]  /*2930*/  ISETP.GE.OR P2, PT, R242, R4, P0 ;  /* 0x00000004f200720c */ /* 0x000fe20000746670 */
[----:B------:R-:W-:Y:S01]  /*2940*/  IMAD.SHL.U32 R240, R240, 0x4, RZ ;  /* 0x00000004f0f07824 */ /* 0x000fe200078e00ff */
[----:B------:R-:W-:-:S04]  /*2950*/  @!P4 IADD3 R238, P3, R2, R239, RZ ;  /* 0x000000ef02eec210 */ /* 0x000fc80007f7e0ff */
[----:B------:R-:W-:Y:S02]  /*2960*/  ISETP.GE.OR P1, PT, R240, R4, P0 ;  /* 0x00000004f000720c */ /* 0x000fe40000726670 */
[----:B------:R-:W-:-:S05]  /*2970*/  @!P4 LEA.HI.X.SX32 R239, R239, R5, 0x1, P3 ;  /* 0x00000005efefc211 */ /* 0x000fca00018f0eff */
[----:B------:R-:W1:Y:S01]  /*2980*/  @!P2 LDC.64 R12, c[0x0][0x248] ;  /* 0x00009200ff0cab82 */ /* 0x000e620000000a00 */
[----:B0-----:R-:W-:-:S04]  /*2990*/  @!P4 LEA R14, P3, R238, R14, 0x2 ;  /* 0x0000000eee0ec211 */ /* 0x001fc800078610ff */
[----:B------:R-:W-:-:S03]  /*29a0*/  @!P4 LEA.HI.X R15, R238, R15, R239, 0x2, P3 ;  /* 0x0000000fee0fc211 */ /* 0x000fc600018f14ef */
[----:B------:R-:W0:Y:S01]  /*29b0*/  @!P1 LDC.64 R238, c[0x0][0x248] ;  /* 0x00009200ffee9b82 */ /* 0x000e220000000a00 */
[----:B------:R-:W-:-:S04]  /*29c0*/  @!P2 IADD3 R241, P3, R2, R242, RZ ;  /* 0x000000f202f1a210 */ /* 0x000fc80007f7e0ff */
[----:B------:R-:W-:Y:S02]  /*29d0*/  @!P2 LEA.HI.X.SX32 R242, R242, R5, 0x1, P3 ;  /* 0x00000005f2f2a211 */ /* 0x000fe400018f0eff */
[----:B-1----:R-:W-:-:S04]  /*29e0*/  @!P2 LEA R12, P3, R241, R12, 0x2 ;  /* 0x0000000cf10ca211 */ /* 0x002fc800078610ff */
[----:B------:R-:W-:Y:S02]  /*29f0*/  @!P2 LEA.HI.X R13, R241, R13, R242, 0x2, P3 ;  /* 0x0000000df10da211 */ /* 0x000fe400018f14f2 */
[----:B------:R-:W-:-:S04]  /*2a00*/  @!P1 IADD3 R241, P3, R2, R240, RZ ;  /* 0x000000f002f19210 */ /* 0x000fc80007f7e0ff */
[----:B------:R-:W-:Y:S02]  /*2a10*/  @!P1 LEA.HI.X.SX32 R240, R240, R5, 0x1, P3 ;  /* 0x00000005f0f09211 */ /* 0x000fe400018f0eff */
[----:B0-----:R-:W-:-:S04]  /*2a20*/  @!P1 LEA R238, P3, R241, R238, 0x2 ;  /* 0x000000eef1ee9211 */ /* 0x001fc800078610ff */
[----:B------:R-:W-:Y:S02]  /*2a30*/  @!P1 LEA.HI.X R239, R241, R239, R240, 0x2, P3 ;  /* 0x000000eff1ef9211 */ /* 0x000fe400018f14f0 */
[----:B------:R-:W-:-:S04]  /*2a40*/  ISETP.GE.AND P3, PT, R3, UR40, PT ;  /* 0x0000002803007c0c */ /* 0x000fc8000bf66270 */
[----:B------:R-:W-:Y:S02]  /*2a50*/  FSEL R119, R119, RZ, P3 ;  /* 0x000000ff77777208 */ /* 0x000fe40001800000 */
[----:B------:R-:W-:-:S06]  /*2a60*/  FSEL R118, R118, RZ, P3 ;  /* 0x000000ff76767208 */ /* 0x000fcc0001800000 */
[----:B------:R0:W3:Y:S02]  /*2a70*/  @!P4 LDG.E.64 R118, desc[UR36][R14.64] ;  /* 0x000000240e76c981 */ /* 0x0000e4000c1e1b00 */
[----:B0-----:R-:W-:-:S04]  /*2a80*/  IMAD R14, R248, 0x4, R10 ;  /* 0x00000004f80e7824 */ /* 0x001fc800078e020a */
[----:B------:R-:W-:Y:S01]  /*2a90*/  IMAD.SHL.U32 R243, R14, 0x4, RZ ;  /* 0x000000040ef37824 */ /* 0x000fe200078e00ff */
[----:B------:R-:W-:-:S04]  /*2aa0*/  FSEL R121, R121, RZ, P3 ;  /* 0x000000ff79797208 */ /* 0x000fc80001800000 */
[----:B------:R-:W-:Y:S02]  /*2ab0*/  ISETP.GE.OR P5, PT, R243, R4, P0 ;  /* 0x00000004f300720c */ /* 0x000fe400007a6670 */
[----:B------:R-:W-:-:S06]  /*2ac0*/  FSEL R120, R120, RZ, P3 ;  /* 0x000000ff78787208 */ /* 0x000fcc0001800000 */
[----:B------:R0:W2:Y:S05]  /*2ad0*/  @!P2 LDG.E.64 R120, desc[UR36][R12.64] ;  /* 0x000000240c78a981 */ /* 0x0000aa000c1e1b00 */
[----:B------:R-:W1:Y:S01]  /*2ae0*/  @!P5 LDC.64 R240, c[0x0][0x248] ;  /* 0x00009200fff0db82 */ /* 0x000e620000000a00 */
[----:B0-----:R-:W-:-:S04]  /*2af0*/  IMAD.IADD R12, R14, 0x1, R248 ;  /* 0x000000010e0c7824 */ /* 0x001fc800078e02f8 */
[C---:B------:R-:W-:Y:S02]  /*2b00*/  IMAD.SHL.U32 R249, R12.reuse, 0x4, RZ ;  /* 0x000000040cf97824 */ /* 0x040fe400078e00ff */
[----:B------:R-:W-:-:S03]  /*2b10*/  IMAD.IADD R242, R12, 0x1, R248 ;  /* 0x000000010cf27824 */ /* 0x000fc600078e02f8 */
[----:B------:R-:W-:Y:S01]  /*2b20*/  ISETP.GE.OR P4, PT, R249, R4, P0 ;  /* 0x00000004f900720c */ /* 0x000fe20000786670 */
[----:B------:R-:W-:Y:S01]  /*2b30*/  IMAD.SHL.U32 R242, R242, 0x4, RZ ;  /* 0x00000004f2f27824 */ /* 0x000fe200078e00ff */
[----:B------:R-:W-:-:S04]  /*2b40*/  @!P5 IADD3 R12, P6, R2, R243, RZ ;  /* 0x000000f3020cd210 */ /* 0x000fc80007fde0ff */
[----:B------:R-:W-:Y:S02]  /*2b50*/  ISETP.GE.OR P2, PT, R242, R4, P0 ;  /* 0x00000004f200720c */ /* 0x000fe40000746670 */
[----:B------:R-:W-:-:S05]  /*2b60*/  @!P5 LEA.HI.X.SX32 R243, R243, R5, 0x1, P6 ;  /* 0x00000005f3f3d211 */ /* 0x000fca00030f0eff */
[----:B------:R-:W0:Y:S01]  /*2b70*/  @!P4 LDC.64 R14, c[0x0][0x248] ;  /* 0x00009200ff0ecb82 */ /* 0x000e220000000a00 */
[----:B-1----:R-:W-:-:S04]  /*2b80*/  @!P5 LEA R240, P6, R12, R240, 0x2 ;  /* 0x000000f00cf0d211 */ /* 0x002fc800078c10ff */
[----:B------:R-:W-:-:S03]  /*2b90*/  @!P5 LEA.HI.X R241, R12, R241, R243, 0x2, P6 ;  /* 0x000000f10cf1d211 */ /* 0x000fc600030f14f3 */
[----:B------:R-:W1:Y:S01]  /*2ba0*/  @!P2 LDC.64 R12, c[0x0][0x248] ;  /* 0x00009200ff0cab82 */ /* 0x000e620000000a00 */
[----:B------:R-:W-:-:S04]  /*2bb0*/  @!P4 IADD3 R243, P6, R2, R249, RZ ;  /* 0x000000f902f3c210 */ /* 0x000fc80007fde0ff */
[----:B------:R-:W-:Y:S02]  /*2bc0*/  @!P4 LEA.HI.X.SX32 R249, R249, R5, 0x1, P6 ;  /* 0x00000005f9f9c211 */ /* 0x000fe400030f0eff */
[----:B------:R-:W-:Y:S02]  /*2bd0*/  FSEL R123, R123, RZ, P3 ;  /* 0x000000ff7b7b7208 */ /* 0x000fe40001800000 */
[----:B------:R-:W-:Y:S02]  /*2be0*/  FSEL R122, R122, RZ, P3 ;  /* 0x000000ff7a7a7208 */ /* 0x000fe40001800000 */
[----:B------:R-:W-:-:S04]  /*2bf0*/  FSEL R125, R125, RZ, P3 ;  /* 0x000000ff7d7d7208 */ /* 0x000fc80001800000 */
[----:B------:R4:W2:Y:S01]  /*2c00*/  @!P1 LDG.E.64 R122, desc[UR36][R238.64] ;  /* 0x00000024ee7a9981 */ /* 0x0008a2000c1e1b00 */
[----:B0-----:R-:W-:-:S04]  /*2c10*/  @!P4 LEA R14, P6, R243, R14, 0x2 ;  /* 0x0000000ef30ec211 */ /* 0x001fc800078c10ff */
[----:B------:R-:W-:Y:S02]  /*2c20*/  @!P4 LEA.HI.X R15, R243, R15, R249, 0x2, P6 ;  /* 0x0000000ff30fc211 */ /* 0x000fe400030f14f9 */
[----:B------:R-:W-:-:S04]  /*2c30*/  @!P2 IADD3 R243, P6, R2, R242, RZ ;  /* 0x000000f202f3a210 */ /* 0x000fc80007fde0ff */
[----:B------:R-:W-:Y:S01]  /*2c40*/  @!P2 LEA.HI.X.SX32 R242, R242, R5, 0x1, P6 ;  /* 0x00000005f2f2a211 */ /* 0x000fe200030f0eff */
[----:B----4-:R-:W-:Y:S01]  /*2c50*/  IMAD R238, R248, 0x7, R10 ;  /* 0x00000007f8ee7824 */ /* 0x010fe200078e020a */
[C---:B-1----:R-:W-:Y:S02]  /*2c60*/  @!P2 LEA R12, P6, R243.reuse, R12, 0x2 ;  /* 0x0000000cf30ca211 */ /* 0x042fe400078c10ff */
[----:B------:R-:W-:Y:S02]  /*2c70*/  FSEL R124, R124, RZ, P3 ;  /* 0x000000ff7c7c7208 */ /* 0x000fe40001800000 */
[----:B------:R-:W-:Y:S01]  /*2c80*/  @!P2 LEA.HI.X R13, R243, R13, R242, 0x2, P6 ;  /* 0x0000000df30da211 */ /* 0x000fe200030f14f2 */
[----:B------:R-:W-:-:S03]  /*2c90*/  IMAD.SHL.U32 R243, R238, 0x4, RZ ;  /* 0x00000004eef37824 */ /* 0x000fc600078e00ff */
[----:B------:R0:W4:Y:S02]  /*2ca0*/  @!P5 LDG.E.64 R124, desc[UR36][R240.64] ;  /* 0x00000024f07cd981 */ /* 0x000124000c1e1b00 */
[----:B------:R-:W-:Y:S02]  /*2cb0*/  ISETP.GE.OR P5, PT, R243, R4, P0 ;  /* 0x00000004f300720c */ /* 0x000fe400007a6670 */
[----:B------:R-:W-:Y:S02]  /*2cc0*/  FSEL R127, R127, RZ, P3 ;  /* 0x000000ff7f7f7208 */ /* 0x000fe40001800000 */
[----:B------:R-:W-:-:S06]  /*2cd0*/  FSEL R126, R126, RZ, P3 ;  /* 0x000000ff7e7e7208 */ /* 0x000fcc0001800000 */
[----:B------:R1:W4:Y:S03]  /*2ce0*/  @!P4 LDG.E.64 R126, desc[UR36][R14.64] ;  /* 0x000000240e7ec981 */ /* 0x000326000c1e1b00 */
[----:B0-----:R-:W0:Y:S01]  /*2cf0*/  @!P5 LDC.64 R240, c[0x0][0x248] ;  /* 0x00009200fff0db82 */ /* 0x001e220000000a00 */
[----:B-1----:R-:W-:-:S04]  /*2d00*/  IMAD.IADD R14, R238, 0x1, R248 ;  /* 0x00000001ee0e7824 */ /* 0x002fc800078e02f8 */
[C---:B------:R-:W-:Y:S02]  /*2d10*/  IMAD.SHL.U32 R249, R14.reuse, 0x4, RZ ;  /* 0x000000040ef97824 */ /* 0x040fe400078e00ff */
[----:B------:R-:W-:-:S03]  /*2d20*/  IMAD.IADD R242, R14, 0x1, R248 ;  /* 0x000000010ef27824 */ /* 0x000fc600078e02f8 */
[----:B------:R-:W-:Y:S01]  /*2d30*/  ISETP.GE.OR P4, PT, R249, R4, P0 ;  /* 0x00000004f900720c */ /* 0x000fe20000786670 */
[----:B------:R-:W-:Y:S01]  /*2d40*/  IMAD.SHL.U32 R242, R242, 0x4, RZ ;  /* 0x00000004f2f27824 */ /* 0x000fe200078e00ff */
[----:B------:R-:W-:-:S04]  /*2d50*/  @!P5 IADD3 R14, P6, R2, R243, RZ ;  /* 0x000000f3020ed210 */ /* 0x000fc80007fde0ff */
[----:B------:R-:W-:Y:S02]  /*2d60*/  ISETP.GE.OR P1, PT, R242, R4, P0 ;  /* 0x00000004f200720c */ /* 0x000fe40000726670 */
[----:B------:R-:W-:Y:S02]  /*2d70*/  FSEL R129, R129, RZ, P3 ;  /* 0x000000ff81817208 */ /* 0x000fe40001800000 */
[----:B------:R-:W-:-:S03]  /*2d80*/  FSEL R128, R128, RZ, P3 ;  /* 0x000000ff80807208 */ /* 0x000fc60001800000 */
[----:B------:R-:W1:Y:S01]  /*2d90*/  @!P4 LDC.64 R238, c[0x0][0x248] ;  /* 0x00009200ffeecb82 */ /* 0x000e620000000a00 */
[----:B------:R-:W-:Y:S02]  /*2da0*/  @!P5 LEA.HI.X.SX32 R243, R243, R5, 0x1, P6 ;  /* 0x00000005f3f3d211 */ /* 0x000fe400030f0eff */
[C---:B0-----:R-:W-:Y:S01]  /*2db0*/  @!P5 LEA R240, P6, R14.reuse, R240, 0x2 ;  /* 0x000000f00ef0d211 */ /* 0x041fe200078c10ff */
[----:B------:R0:W4:Y:S03]  /*2dc0*/  @!P2 LDG.E.64 R128, desc[UR36][R12.64] ;  /* 0x000000240c80a981 */ /* 0x000126000c1e1b00 */
[----:B------:R-:W-:Y:S02]  /*2dd0*/  @!P5 LEA.HI.X R241, R14, R241, R243, 0x2, P6 ;  /* 0x000000f10ef1d211 */ /* 0x000fe400030f14f3 */
[----:B------:R-:W1:Y:S01]  /*2de0*/  @!P1 LDC.64 R14, c[0x0][0x248] ;  /* 0x00009200ff0e9b82 */ /* 0x000e620000000a00 */
[----:B------:R-:W-:-:S02]  /*2df0*/  FSEL R131, R131, RZ, P3 ;  /* 0x000000ff83837208 */ /* 0x000fc40001800000 */
[----:B------:R-:W-:Y:S01]  /*2e00*/  FSEL R130, R130, RZ, P3 ;  /* 0x000000ff82827208 */ /* 0x000fe20001800000 */
[----:B0-----:R-:W-:-:S04]  /*2e10*/  IMAD R12, R248, 0xa, R10 ;  /* 0x0000000af80c7824 */ /* 0x001fc800078e020a */
[----:B------:R-:W-:Y:S01]  /*2e20*/  IMAD.SHL.U32 R13, R12, 0x4, RZ ;  /* 0x000000040c0d7824 */ /* 0x000fe200078e00ff */
[----:B------:R0:W4:Y:S01]  /*2e30*/  @!P5 LDG.E.64 R130, desc[UR36][R240.64] ;  /* 0x00000024f082d981 */ /* 0x000122000c1e1b00 */
[----:B------:R-:W-:-:S03]  /*2e40*/  @!P4 IADD3 R243, P6, R2, R249, RZ ;  /* 0x000000f902f3c210 */ /* 0x000fc60007fde0ff */
[----:B------:R-:W-:Y:S02]  /*2e50*/  ISETP.GE.OR P5, PT, R13, R4, P0 ;  /* 0x000000040d00720c */ /* 0x000fe400007a6670 */
[----:B------:R-:W-:Y:S02]  /*2e60*/  @!P4 LEA.HI.X.SX32 R249, R249, R5, 0x1, P6 ;  /* 0x00000005f9f9c211 */ /* 0x000fe400030f0eff */
[----:B-1----:R-:W-:Y:S01]  /*2e70*/  @!P4 LEA R238, P6, R243, R238, 0x2 ;  /* 0x000000eef3eec211 */ /* 0x002fe200078c10ff */
[----:B------:R-:W-:-:S03]  /*2e80*/  IMAD.IADD R12, R12, 0x1, R248 ;  /* 0x000000010c0c7824 */ /* 0x000fc600078e02f8 */
[----:B------:R-:W-:Y:S02]  /*2e90*/  @!P4 LEA.HI.X R239, R243, R239, R249, 0x2, P6 ;  /* 0x000000eff3efc211 */ /* 0x000fe400030f14f9 */
[----:B------:R-:W-:Y:S02]  /*2ea0*/  @!P1 IADD3 R243, P6, R2, R242, RZ ;  /* 0x000000f202f39210 */ /* 0x000fe40007fde0ff */
[----:B------:R-:W-:Y:S01]  /*2eb0*/  FSEL R133, R133, RZ, P3 ;  /* 0x000000ff85857208 */ /* 0x000fe20001800000 */
[----:B0-----:R-:W0:Y:S01]  /*2ec0*/  @!P5 LDC.64 R240, c[0x0][0x248] ;  /* 0x00009200fff0db82 */ /* 0x001e220000000a00 */
[----:B------:R-:W-:Y:S01]  /*2ed0*/  FSEL R132, R132, RZ, P3 ;  /* 0x000000ff84847208 */ /* 0x000fe20001800000 */
[----:B------:R-:W-:Y:S01]  /*2ee0*/  IMAD.SHL.U32 R249, R12, 0x4, RZ ;  /* 0x000000040cf97824 */ /* 0x000fe200078e00ff */
[----:B------:R-:W-:Y:S02]  /*2ef0*/  @!P1 LEA.HI.X.SX32 R242, R242, R5, 0x1, P6 ;  /* 0x00000005f2f29211 */ /* 0x000fe400030f0eff */
[----:B------:R-:W-:-:S02]  /*2f00*/  @!P1 LEA R14, P6, R243, R14, 0x2 ;  /* 0x0000000ef30e9211 */ /* 0x000fc400078c10ff */
[----:B------:R1:W4:Y:S01]  /*2f10*/  @!P4 LDG.E.64 R132, desc[UR36][R238.64] ;  /* 0x00000024ee84c981 */ /* 0x000322000c1e1b00 */
[----:B------:R-:W-:Y:S02]  /*2f20*/  ISETP.GE.OR P4, PT, R249, R4, P0 ;  /* 0x00000004f900720c */ /* 0x000fe40000786670 */
[----:B------:R-:W-:Y:S01]  /*2f30*/  @!P1 LEA.HI.X R15, R243, R15, R242, 0x2, P6 ;  /* 0x0000000ff30f9211 */ /* 0x000fe200030f14f2 */
[----:B------:R-:W-:-:S04]  /*2f40*/  IMAD.IADD R242, R12, 0x1, R248 ;  /* 0x000000010cf27824 */ /* 0x000fc800078e02f8 */
[----:B------:R-:W-:Y:S01]  /*2f50*/  IMAD.SHL.U32 R242, R242, 0x4, RZ ;  /* 0x00000004f2f27824 */ /* 0x000fe200078e00ff */
[----:B------:R-:W-:-:S04]  /*2f60*/  @!P5 IADD3 R12, P6, R2, R13, RZ ;  /* 0x0000000d020cd210 */ /* 0x000fc80007fde0ff */
[----:B------:R-:W-:Y:S01]  /*2f70*/  ISETP.GE.OR P2, PT, R242, R4, P0 ;  /* 0x00000004f200720c */ /* 0x000fe20000746670 */
[----:B-1----:R-:W1:Y:S01]  /*2f80*/  @!P4 LDC.64 R238, c[0x0][0x248] ;  /* 0x00009200ffeecb82 */ /* 0x002e620000000a00 */
[----:B------:R-:W-:Y:S02]  /*2f90*/  FSEL R135, R135, RZ, P3 ;  /* 0x000000ff87877208 */ /* 0x000fe40001800000 */
[----:B------:R-:W-:Y:S02]  /*2fa0*/  FSEL R134, R134, RZ, P3 ;  /* 0x000000ff86867208 */ /* 0x000fe40001800000 */
[----:B------:R-:W-:Y:S02]  /*2fb0*/  @!P5 LEA.HI.X.SX32 R13, R13, R5, 0x1, P6 ;  /* 0x000000050d0dd211 */ /* 0x000fe400030f0eff */
[C---:B0-----:R-:W-:Y:S02]  /*2fc0*/  @!P5 LEA R240, P6, R12.reuse, R240, 0x2 ;  /* 0x000000f00cf0d211 */ /* 0x041fe400078c10ff */
[----:B------:R0:W4:Y:S02]  /*2fd0*/  @!P1 LDG.E.64 R134, desc[UR36][R14.64] ;  /* 0x000000240e869981 */ /* 0x000124000c1e1b00 */
[----:B------:R-:W-:-:S02]  /*2fe0*/  @!P5 LEA.HI.X R241, R12, R241, R13, 0x2, P6 ;  /* 0x000000f10cf1d211 */ /* 0x000fc400030f140d */
[----:B------:R-:W3:Y:S01]  /*2ff0*/  @!P2 LDC.64 R12, c[0x0][0x248] ;  /* 0x00009200ff0cab82 */ /* 0x000ee20000000a00 */
[----:B------:R-:W-:Y:S02]  /*3000*/  FSEL R137, R137, RZ, P3 ;  /* 0x000000ff89897208 */ /* 0x000fe40001800000 */
[----:B------:R-:W-:Y:S01]  /*3010*/  FSEL R136, R136, RZ, P3 ;  /* 0x000000ff88887208 */ /* 0x000fe20001800000 */
[----:B0-----:R-:W-:Y:S01]  /*3020*/  IMAD R14, R248, 0xd, R10 ;  /* 0x0000000df80e7824 */ /* 0x001fe200078e020a */
[----:B------:R-:W-:-:S04]  /*3030*/  @!P4 IADD3 R243, P6, R2, R249, RZ ;  /* 0x000000f902f3c210 */ /* 0x000fc80007fde0ff */
[----:B------:R0:W4:Y:S01]  /*3040*/  @!P5 LDG.E.64 R136, desc[UR36][R240.64] ;  /* 0x00000024f088d981 */ /* 0x000122000c1e1b00 */
[----:B------:R-:W-:Y:S01]  /*3050*/  IMAD.SHL.U32 R15, R14, 0x4, RZ ;  /* 0x000000040e0f7824 */ /* 0x000fe200078e00ff */
[----:B------:R-:W-:-:S04]  /*3060*/  @!P4 LEA.HI.X.SX32 R249, R249, R5, 0x1, P6 ;  /* 0x00000005f9f9c211 */ /* 0x000fc800030f0eff */
[----:B------:R-:W-:Y:S02]  /*3070*/  ISETP.GE.OR P5, PT, R15, R4, P0 ;  /* 0x000000040f00720c */ /* 0x000fe400007a6670 */
[----:B-1----:R-:W-:Y:S01]  /*3080*/  @!P4 LEA R238, P6, R243, R238, 0x2 ;  /* 0x000000eef3eec211 */ /* 0x002fe200078c10ff */
[----:B------:R-:W-:-:S03]  /*3090*/  IMAD.IADD R14, R14, 0x1, R248 ;  /* 0x000000010e0e7824 */ /* 0x000fc600078e02f8 */
[----:B------:R-:W-:Y:S02]  /*30a0*/  @!P4 LEA.HI.X R239, R243, R239, R249, 0x2, P6 ;  /* 0x000000eff3efc211 */ /* 0x000fe400030f14f9 */
[----:B------:R-:W-:Y:S02]  /*30b0*/  @!P2 IADD3 R243, P6, R2, R242, RZ ;  /* 0x000000f202f3a210 */ /* 0x000fe40007fde0ff */
[----:B------:R-:W-:Y:S02]  /*30c0*/  FSEL R139, R139, RZ, P3 ;  /* 0x000000ff8b8b7208 */ /* 0x000fe40001800000 */
[----:B------:R-:W-:Y:S01]  /*30d0*/  FSEL R138, R138, RZ, P3 ;  /* 0x000000ff8a8a7208 */ /* 0x000fe20001800000 */
[----:B0-----:R-:W0:Y:S01]  /*30e0*/  @!P5 LDC.64 R240, c[0x0][0x248] ;  /* 0x00009200fff0db82 */ /* 0x001e220000000a00 */
[----:B------:R-:W-:Y:S01]  /*30f0*/  @!P2 LEA.HI.X.SX32 R242, R242, R5, 0x1, P6 ;  /* 0x00000005f2f2a211 */ /* 0x000fe200030f0eff */
[----:B------:R-:W-:Y:S01]  /*3100*/  IMAD.SHL.U32 R249, R14, 0x4, RZ ;  /* 0x000000040ef97824 */ /* 0x000fe200078e00ff */
[----:B---3--:R-:W-:-:S02]  /*3110*/  @!P2 LEA R12, P6, R243, R12, 0x2 ;  /* 0x0000000cf30ca211 */ /* 0x008fc400078c10ff */
[----:B------:R1:W3:Y:S02]  /*3120*/  @!P4 LDG.E.64 R138, desc[UR36][R238.64] ;  /* 0x00000024ee8ac981 */ /* 0x0002e4000c1e1b00 */
[----:B------:R-:W-:Y:S01]  /*3130*/  @!P2 LEA.HI.X R13, R243, R13, R242, 0x2, P6 ;  /* 0x0000000df30da211 */ /* 0x000fe200030f14f2 */
[----:B------:R-:W-:Y:S01]  /*3140*/  IMAD.IADD R242, R14, 0x1, R248 ;  /* 0x000000010ef27824 */ /* 0x000fe200078e02f8 */
[----:B------:R-:W-:-:S03]  /*3150*/  ISETP.GE.OR P4, PT, R249, R4, P0 ;  /* 0x00000004f900720c */ /* 0x000fc60000786670 */
[----:B------:R-:W-:Y:S01]  /*3160*/  IMAD.SHL.U32 R242, R242, 0x4, RZ ;  /* 0x00000004f2f27824 */ /* 0x000fe200078e00ff */
[----:B------:R-:W-:-:S04]  /*3170*/  @!P5 IADD3 R14, P6, R2, R15, RZ ;  /* 0x0000000f020ed210 */ /* 0x000fc80007fde0ff */
[----:B------:R-:W-:Y:S02]  /*3180*/  ISETP.GE.OR P1, PT, R242, R4, P0 ;  /* 0x00000004f200720c */ /* 0x000fe40000726670 */
[----:B------:R-:W-:-:S03]  /*3190*/  FSEL R141, R141, RZ, P3 ;  /* 0x000000ff8d8d7208 */ /* 0x000fc60001800000 */
[----:B-1----:R-:W1:Y:S01]  /*31a0*/  @!P4 LDC.64 R238, c[0x0][0x248] ;  /* 0x00009200ffeecb82 */ /* 0x002e620000000a00 */
[----:B------:R-:W-:Y:S02]  /*31b0*/  FSEL R140, R140, RZ, P3 ;  /* 0x000000ff8c8c7208 */ /* 0x000fe40001800000 */
[----:B------:R-:W-:Y:S02]  /*31c0*/  @!P5 LEA.HI.X.SX32 R15, R15, R5, 0x1, P6 ;  /* 0x000000050f0fd211 */ /* 0x000fe400030f0eff */
[C---:B0-----:R-:W-:Y:S02]  /*31d0*/  @!P5 LEA R240, P6, R14.reuse, R240, 0x2 ;  /* 0x000000f00ef0d211 */ /* 0x041fe400078c10ff */
[----:B------:R0:W3:Y:S02]  /*31e0*/  @!P2 LDG.E.64 R140, desc[UR36][R12.64] ;  /* 0x000000240c8ca981 */ /* 0x0000e4000c1e1b00 */
[----:B------:R-:W-:Y:S02]  /*31f0*/  @!P5 LEA.HI.X R241, R14, R241, R15, 0x2, P6 ;  /* 0x000000f10ef1d211 */ /* 0x000fe400030f140f */
[----:B------:R-:W2:Y:S01]  /*3200*/  @!P1 LDC.64 R14, c[0x0][0x248] ;  /* 0x00009200ff0e9b82 */ /* 0x000ea20000000a00 */
[----:B------:R-:W-:-:S02]  /*3210*/  FSEL R143, R143, RZ, P3 ;  /* 0x000000ff8f8f7208 */ /* 0x000fc40001800000 */
[----:B------:R-:W-:Y:S01]  /*3220*/  FSEL R142, R142, RZ, P3 ;  /* 0x000000ff8e8e7208 */ /* 0x000fe20001800000 */
[----:B0-----:R-:W-:Y:S01]  /*3230*/  IMAD R12, R248, 0x10, R10 ;  /* 0x00000010f80c7824 */ /* 0x001fe200078e020a */
[----:B------:R-:W-:-:S04]  /*3240*/  @!P4 IADD3 R243, P6, R2, R249, RZ ;  /* 0x000000f902f3c210 */ /* 0x000fc80007fde0ff */
[----:B------:R0:W3:Y:S01]  /*3250*/  @!P5 LDG.E.64 R142, desc[UR36][R240.64] ;  /* 0x00000024f08ed981 */ /* 0x0000e2000c1e1b00 */
        /* <DEDUP_REMOVED lines=12> */
[----:B--2---:R-:W-:-:S02]  /*3320*/  @!P1 LEA R14, P6, R243, R14, 0x2 ;  /* 0x0000000ef30e9211 */ /* 0x004fc400078c10ff */
[----:B------:R1:W2:Y:S02]  /*3330*/  @!P4 LDG.E.64 R144, desc[UR36][R238.64] ;  /* 0x00000024ee90c981 */ /* 0x0002a4000c1e1b00 */
        /* <DEDUP_REMOVED lines=11> */
[----:B------:R0:W2:Y:S02]  /*33f0*/  @!P1 LDG.E.64 R146, desc[UR36][R14.64] ;  /* 0x000000240e929981 */ /* 0x0000a4000c1e1b00 */
[----:B------:R-:W-:Y:S02]  /*3400*/  @!P5 LEA.HI.X R241, R12, R241, R13, 0x2, P6 ;  /* 0x000000f10cf1d211 */ /* 0x000fe400030f140d */
[----:B------:R-:W1:Y:S01]  /*3410*/  @!P2 LDC.64 R12, c[0x0][0x248] ;  /* 0x00009200ff0cab82 */ /* 0x000e620000000a00 */
[----:B------:R-:W-:-:S02]  /*3420*/  FSEL R149, R149, RZ, P3 ;  /* 0x000000ff95957208 */ /* 0x000fc40001800000 */
[----:B------:R-:W-:Y:S01]  /*3430*/  FSEL R148, R148, RZ, P3 ;  /* 0x000000ff94947208 */ /* 0x000fe20001800000 */
[----:B0-----:R-:W-:Y:S01]  /*3440*/  IMAD R14, R248, 0x13, R10 ;  /* 0x00000013f80e7824 */ /* 0x001fe200078e020a */
[----:B------:R-:W-:-:S04]  /*3450*/  @!P4 IADD3 R243, P6, R2, R249, RZ ;  /* 0x000000f902f3c210 */ /* 0x000fc80007fde0ff */
[----:B------:R0:W2:Y:S01]  /*3460*/  @!P5 LDG.E.64 R148, desc[UR36][R240.64] ;  /* 0x00000024f094d981 */ /* 0x0000a2000c1e1b00 */
        /* <DEDUP_REMOVED lines=12> */
[----:B------:R-:W-:-:S02]  /*3530*/  @!P2 LEA R12, P6, R243, R12, 0x2 ;  /* 0x0000000cf30ca211 */ /* 0x000fc400078c10ff */
        /* <DEDUP_REMOVED lines=14> */
[----:B------:R-:W4:Y:S01]  /*3620*/  @!P1 LDC.64 R14, c[0x0][0x248] ;  /* 0x00009200ff0e9b82 */ /* 0x000f220000000a00 */
        /* <DEDUP_REMOVED lines=15> */
[----:B------:R-:W-:Y:S02]  /*3720*/  @!P1 LEA.HI.X.SX32 R242, R242, R5, 0x1, P6 ;  /* 0x00000005f2f29211 */ /* 0x000fe400030f0eff */
[----:B----4-:R-:W-:-:S02]  /*3730*/  @!P1 LEA R14, P6, R243, R14, 0x2 ;  /* 0x0000000ef30e9211 */ /* 0x010fc400078c10ff */
[C---:B------:R-:W-:Y:S01]  /*3740*/  SHF.L.U32 R249, R12.reuse, 0x2, RZ ;  /* 0x000000020cf97819 */ /* 0x040fe200000006ff */
[----:B------:R1:W4:Y:S01]  /*3750*/  @!P4 LDG.E.64 R156, desc[UR36][R238.64] ;  /* 0x00000024ee9cc981 */ /* 0x000322000c1e1b00 */
        /* <DEDUP_REMOVED lines=11> */
[----:B------:R0:W4:Y:S02]  /*3810*/  @!P1 LDG.E.64 R158, desc[UR36][R14.64] ;  /* 0x000000240e9e9981 */ /* 0x000124000c1e1b00 */
[----:B------:R-:W-:Y:S02]  /*3820*/  @!P5 LEA.HI.X R241, R12, R241, R13, 0x2, P6 ;  /* 0x000000f10cf1d211 */ /* 0x000fe400030f140d */
[----:B------:R-:W3:Y:S01]  /*3830*/  @!P2 LDC.64 R12, c[0x0][0x248] ;  /* 0x00009200ff0cab82 */ /* 0x000ee20000000a00 */
[----:B------:R-:W-:-:S02]  /*3840*/  FSEL R161, R161, RZ, P3 ;  /* 0x000000ffa1a17208 */ /* 0x000fc40001800000 */
        /* <DEDUP_REMOVED lines=31> */
[----:B------:R-:W1:Y:S01]  /*3a40*/  @!P1 LDC.64 R14, c[0x0][0x248] ;  /* 0x00009200ff0e9b82 */ /* 0x000e620000000a00 */
        /* <DEDUP_REMOVED lines=83> */
[----:B----4-:R-:W-:-:S02]  /*3f80*/  @!P1 LEA R14, P6, R243, R14, 0x2 ;  /* 0x0000000ef30e9211 */ /* 0x010fc400078c10ff */
[----:B------:R1:W4:Y:S02]  /*3f90*/  @!P4 LDG.E.64 R180, desc[UR36][R238.64] ;  /* 0x00000024eeb4c981 */ /* 0x000324000c1e1b00 */
        /* <DEDUP_REMOVED lines=13> */
[----:B------:R-:W1:Y:S01]  /*4070*/  @!P2 LDC.64 R12, c[0x0][0x248] ;  /* 0x00009200ff0cab82 */ /* 0x000e620000000a00 */
        /* <DEDUP_REMOVED lines=82> */
[----:B--2---:R-:W-:-:S02]  /*45a0*/  @!P2 LEA R12, P6, R243, R12, 0x2 ;  /* 0x0000000cf30ca211 */ /* 0x004fc400078c10ff */
[C---:B------:R-:W-:Y:S01]  /*45b0*/  SHF.L.U32 R249, R14.reuse, 0x2, RZ ;  /* 0x000000020ef97819 */ /* 0x040fe200000006ff */
[----:B------:R1:W2:Y:S01]  /*45c0*/  @!P4 LDG.E.64 R198, desc[UR36][R238.64] ;  /* 0x00000024eec6c981 */ /* 0x0002a2000c1e1b00 */
        /* <DEDUP_REMOVED lines=39> */
[----:B------:R-:W-:Y:S02]  /*4840*/  FSEL R207, R207, RZ, P3 ;  /* 0x000000ffcfcf7208 */ /* 0x000fe40001800000 */
[----:B------:R-:W-:Y:S01]  /*4850*/  FSEL R206, R206, RZ, P3 ;  /* 0x000000ffcece7208 */ /* 0x000fe20001800000 */
[----:B-1----:R-:W1:Y:S01]  /*4860*/  @!P4 LDC.64 R238, c[0x0][0x248] ;  /* 0x00009200ffeecb82 */ /* 0x002e620000000a00 */
[----:B------:R-:W-:Y:S02]  /*4870*/  @!P5 LEA.HI.X.SX32 R13, R13, R5, 0x1, P6 ;  /* 0x000000050d0dd211 */ /* 0x000fe400030f0eff */
[----:B0-----:R-:W-:Y:S02]  /*4880*/  @!P5 LEA R240, P6, R12, R240, 0x2 ;  /* 0x000000f00cf0d211 */ /* 0x001fe400078c10ff */
[----:B------:R0:W2:Y:S01]  /*4890*/  @!P1 LDG.E.64 R206, desc[UR36][R14.64] ;  /* 0x000000240ece9981 */ /* 0x0000a2000c1e1b00 */
[----:B------:R-:W-:-:S02]  /*48a0*/  FSEL R209, R209, RZ, P3 ;  /* 0x000000ffd1d17208 */ /* 0x000fc40001800000 */
[----:B------:R-:W-:Y:S02]  /*48b0*/  @!P5 LEA.HI.X R241, R12, R241, R13, 0x2, P6 ;  /* 0x000000f10cf1d211 */ /* 0x000fe400030f140d */
[----:B------:R-:W4:Y:S01]  /*48c0*/  @!P2 LDC.64 R12, c[0x0][0x248] ;  /* 0x00009200ff0cab82 */ /* 0x000f220000000a00 */
[----:B------:R-:W-:Y:S01]  /*48d0*/  FSEL R208, R208, RZ, P3 ;  /* 0x000000ffd0d07208 */ /* 0x000fe20001800000 */
[----:B0-----:R-:W-:-:S05]  /*48e0*/  IMAD R14, R248, 0x31, R10 ;  /* 0x00000031f80e7824 */ /* 0x001fca00078e020a */
[----:B------:R0:W2:Y:S01]  /*48f0*/  @!P5 LDG.E.64 R208, desc[UR36][R240.64] ;  /* 0x00000024f0d0d981 */ /* 0x0000a2000c1e1b00 */
[----:B------:R-:W-:Y:S01]  /*4900*/  IMAD.SHL.U32 R15, R14, 0x4, RZ ;  /* 0x000000040e0f7824 */ /* 0x000fe200078e00ff */
[----:B------:R-:W-:-:S04]  /*4910*/  @!P4 IADD3 R243, P6, R2, R249, RZ ;  /* 0x000000f902f3c210 */ /* 0x000fc80007fde0ff */
[----:B------:R-:W-:Y:S02]  /*4920*/  ISETP.GE.OR P5, PT, R15, R4, P0 ;  /* 0x000000040f00720c */ /* 0x000fe400007a6670 */
[----:B------:R-:W-:Y:S02]  /*4930*/  @!P4 LEA.HI.X.SX32 R249, R249, R5, 0x1, P6 ;  /* 0x00000005f9f9c211 */ /* 0x000fe400030f0eff */
[----:B-1----:R-:W-:Y:S01]  /*4940*/  @!P4 LEA R238, P6, R243, R238, 0x2 ;  /* 0x000000eef3eec211 */ /* 0x002fe200078c10ff */
[----:B------:R-:W-:Y:S01]  /*4950*/  IMAD.IADD R14, R14, 0x1, R248 ;  /* 0x000000010e0e7824 */ /* 0x000fe200078e02f8 */
[----:B------:R-:W-:Y:S02]  /*4960*/  FSEL R211, R211, RZ, P3 ;  /* 0x000000ffd3d37208 */ /* 0x000fe40001800000 */
[----:B------:R-:W-:Y:S02]  /*4970*/  @!P4 LEA.HI.X R239, R243, R239, R249, 0x2, P6 ;  /* 0x000000eff3efc211 */ /* 0x000fe400030f14f9 */
[----:B------:R-:W-:Y:S01]  /*4980*/  FSEL R210, R210, RZ, P3 ;  /* 0x000000ffd2d27208 */ /* 0x000fe20001800000 */
[----:B------:R-:W-:Y:S01]  /*4990*/  IMAD.SHL.U32 R249, R14, 0x4, RZ ;  /* 0x000000040ef97824 */ /* 0x000fe200078e00ff */
[----:B------:R-:W-:Y:S01]  /*49a0*/  @!P2 IADD3 R243, P6, R2, R242, RZ ;  /* 0x000000f202f3a210 */ /* 0x000fe20007fde0ff */
[----:B0-----:R-:W0:Y:S03]  /*49b0*/  @!P5 LDC.64 R240, c[0x0][0x248] ;  /* 0x00009200fff0db82 */ /* 0x001e260000000a00 */
[----:B------:R-:W-:Y:S01]  /*49c0*/  @!P2 LEA.HI.X.SX32 R242, R242, R5, 0x1, P6 ;  /* 0x00000005f2f2a211 */ /* 0x000fe200030f0eff */
[----:B------:R1:W2:Y:S01]  /*49d0*/  @!P4 LDG.E.64 R210, desc[UR36][R238.64] ;  /* 0x00000024eed2c981 */ /* 0x0002a2000c1e1b00 */
[----:B----4-:R-:W-:-:S02]  /*49e0*/  @!P2 LEA R12, P6, R243, R12, 0x2 ;  /* 0x0000000cf30ca211 */ /* 0x010fc400078c10ff */
[----:B------:R-:W-:Y:S02]  /*49f0*/  ISETP.GE.OR P4, PT, R249, R4, P0 ;  /* 0x00000004f900720c */ /* 0x000fe40000786670 */
[----:B------:R-:W-:Y:S01]  /*4a00*/  @!P2 LEA.HI.X R13, R243, R13, R242, 0x2, P6 ;  /* 0x0000000df30da211 */ /* 0x000fe200030f14f2 */
[----:B------:R-:W-:-:S04]  /*4a10*/  IMAD.IADD R242, R14, 0x1, R248 ;  /* 0x000000010ef27824 */ /* 0x000fc800078e02f8 */
[----:B------:R-:W-:Y:S01]  /*4a20*/  IMAD.SHL.U32 R242, R242, 0x4, RZ ;  /* 0x00000004f2f27824 */ /* 0x000fe200078e00ff */
[----:B------:R-:W-:-:S04]  /*4a30*/  @!P5 IADD3 R14, P6, R2, R15, RZ ;  /* 0x0000000f020ed210 */ /* 0x000fc80007fde0ff */
[----:B------:R-:W-:Y:S01]  /*4a40*/  ISETP.GE.OR P1, PT, R242, R4, P0 ;  /* 0x00000004f200720c */ /* 0x000fe20000726670 */
[----:B-1----:R-:W1:Y:S01]  /*4a50*/  @!P4 LDC.64 R238, c[0x0][0x248] ;  /* 0x00009200ffeecb82 */ /* 0x002e620000000a00 */
[----:B------:R-:W-:Y:S02]  /*4a60*/  @!P5 LEA.HI.X.SX32 R15, R15, R5, 0x1, P6 ;  /* 0x000000050f0fd211 */ /* 0x000fe400030f0eff */
[----:B------:R-:W-:Y:S02]  /*4a70*/  FSEL R213, R213, RZ, P3 ;  /* 0x000000ffd5d57208 */ /* 0x000fe40001800000 */
[----:B------:R-:W-:Y:S02]  /*4a80*/  FSEL R212, R212, RZ, P3 ;  /* 0x000000ffd4d47208 */ /* 0x000fe40001800000 */
[----:B0-----:R-:W-:Y:S02]  /*4a90*/  @!P5 LEA R240, P6, R14, R240, 0x2 ;  /* 0x000000f00ef0d211 */ /* 0x001fe400078c10ff */
[----:B------:R-:W-:-:S02]  /*4aa0*/  FSEL R215, R215, RZ, P3 ;  /* 0x000000ffd7d77208 */ /* 0x000fc40001800000 */
[----:B------:R-:W-:Y:S01]  /*4ab0*/  FSEL R214, R214, RZ, P3 ;  /* 0x000000ffd6d67208 */ /* 0x000fe20001800000 */
[----:B------:R0:W4:Y:S01]  /*4ac0*/  @!P2 LDG.E.64 R212, desc[UR36][R12.64] ;  /* 0x000000240cd4a981 */ /* 0x000122000c1e1b00 */
[----:B------:R-:W-:Y:S02]  /*4ad0*/  @!P5 LEA.HI.X R241, R14, R241, R15, 0x2, P6 ;  /* 0x000000f10ef1d211 */ /* 0x000fe400030f140f */
[----:B------:R-:W3:Y:S03]  /*4ae0*/  @!P1 LDC.64 R14, c[0x0][0x248] ;  /* 0x00009200ff0e9b82 */ /* 0x000ee60000000a00 */
[----:B------:R0:W4:Y:S02]  /*4af0*/  @!P5 LDG.E.64 R214, desc[UR36][R240.64] ;  /* 0x00000024f0d6d981 */ /* 0x000124000c1e1b00 */
[----:B0-----:R-:W-:Y:S01]  /*4b00*/  IMAD R12, R248, 0x34, R10 ;  /* 0x00000034f80c7824 */ /* 0x001fe200078e020a */
[----:B------:R-:W-:-:S03]  /*4b10*/  @!P4 IADD3 R243, P6, R2, R249, RZ ;  /* 0x000000f902f3c210 */ /* 0x000fc60007fde0ff */
[----:B------:R-:W-:Y:S01]  /*4b20*/  IMAD.SHL.U32 R241, R12, 0x4, RZ ;  /* 0x000000040cf17824 */ /* 0x000fe200078e00ff */
[----:B------:R-:W-:-:S04]  /*4b30*/  @!P4 LEA.HI.X.SX32 R249, R249, R5, 0x1, P6 ;  /* 0x00000005f9f9c211 */ /* 0x000fc800030f0eff */
[----:B------:R-:W-:Y:S02]  /*4b40*/  ISETP.GE.OR P5, PT, R241, R4, P0 ;  /* 0x00000004f100720c */ /* 0x000fe400007a6670 */
[----:B-1----:R-:W-:Y:S02]  /*4b50*/  @!P4 LEA R238, P6, R243, R238, 0x2 ;  /* 0x000000eef3eec211 */ /* 0x002fe400078c10ff */
[----:B------:R-:W-:Y:S02]  /*4b60*/  FSEL R217, R217, RZ, P3 ;  /* 0x000000ffd9d97208 */ /* 0x000fe40001800000 */
[----:B------:R-:W-:Y:S02]  /*4b70*/  FSEL R216, R216, RZ, P3 ;  /* 0x000000ffd8d87208 */ /* 0x000fe40001800000 */
[----:B------:R-:W-:Y:S01]  /*4b80*/  @!P4 LEA.HI.X R239, R243, R239, R249, 0x2, P6 ;  /* 0x000000eff3efc211 */ /* 0x000fe200030f14f9 */
[----:B------:R-:W-:Y:S01]  /*4b90*/  IMAD.IADD R12, R12, 0x1, R248 ;  /* 0x000000010c0c7824 */ /* 0x000fe200078e02f8 */
[----:B------:R-:W-:-:S03]  /*4ba0*/  @!P1 IADD3 R243, P6, R2, R242, RZ ;  /* 0x000000f202f39210 */ /* 0x000fc60007fde0ff */
[----:B------:R0:W4:Y:S01]  /*4bb0*/  @!P4 LDG.E.64 R216, desc[UR36][R238.64] ;  /* 0x00000024eed8c981 */ /* 0x000122000c1e1b00 */
[----:B------:R-:W-:Y:S01]  /*4bc0*/  IMAD.SHL.U32 R249, R12, 0x4, RZ ;  /* 0x000000040cf97824 */ /* 0x000fe200078e00ff */
[----:B------:R-:W-:Y:S02]  /*4bd0*/  @!P1 LEA.HI.X.SX32 R242, R242, R5, 0x1, P6 ;  /* 0x00000005f2f29211 */ /* 0x000fe400030f0eff */
[----:B---3--:R-:W-:Y:S01]  /*4be0*/  @!P1 LEA R14, P6, R243, R14, 0x2 ;  /* 0x0000000ef30e9211 */ /* 0x008fe200078c10ff */
[----:B0-----:R-:W0:Y:S01]  /*4bf0*/  @!P5 LDC.64 R238, c[0x0][0x248] ;  /* 0x00009200ffeedb82 */ /* 0x001e220000000a00 */
[----:B------:R-:W-:Y:S02]  /*4c00*/  ISETP.GE.OR P4, PT, R249, R4, P0 ;  /* 0x00000004f900720c */ /* 0x000fe40000786670 */
[----:B------:R-:W-:Y:S01]  /*4c10*/  @!P1 LEA.HI.X R15, R243, R15, R242, 0x2, P6 ;  /* 0x0000000ff30f9211 */ /* 0x000fe200030f14f2 */
[----:B------:R-:W-:-:S04]  /*4c20*/  IMAD.IADD R242, R12, 0x1, R248 ;  /* 0x000000010cf27824 */ /* 0x000fc800078e02f8 */
[----:B------:R-:W-:Y:S01]  /*4c30*/  IMAD.SHL.U32 R242, R242, 0x4, RZ ;  /* 0x00000004f2f27824 */ /* 0x000fe200078e00ff */
[----:B------:R-:W-:-:S04]  /*4c40*/  @!P5 IADD3 R240, P6, R2, R241, RZ ;  /* 0x000000f102f0d210 */ /* 0x000fc80007fde0ff */
[----:B------:R-:W-:Y:S01]  /*4c50*/  ISETP.GE.OR P2, PT, R242, R4, P0 ;  /* 0x00000004f200720c */ /* 0x000fe20000746670 */
[----:B------:R-:W1:Y:S01]  /*4c60*/  @!P4 LDC.64 R12, c[0x0][0x248] ;  /* 0x00009200ff0ccb82 */ /* 0x000e620000000a00 */
[----:B------:R-:W-:Y:S02]  /*4c70*/  @!P5 LEA.HI.X.SX32 R241, R241, R5, 0x1, P6 ;  /* 0x00000005f1f1d211 */ /* 0x000fe400030f0eff */
[----:B------:R-:W-:Y:S02]  /*4c80*/  FSEL R219, R219, RZ, P3 ;  /* 0x000000ffdbdb7208 */ /* 0x000fe40001800000 */
[----:B------:R-:W-:Y:S02]  /*4c90*/  FSEL R218, R218, RZ, P3 ;  /* 0x000000ffdada7208 */ /* 0x000fe40001800000 */
[----:B------:R-:W-:Y:S02]  /*4ca0*/  FSEL R221, R221, RZ, P3 ;  /* 0x000000ffdddd7208 */ /* 0x000fe40001800000 */
[----:B0-----:R-:W-:-:S02]  /*4cb0*/  @!P5 LEA R238, P6, R240, R238, 0x2 ;  /* 0x000000eef0eed211 */ /* 0x001fc400078c10ff */
[----:B------:R0:W3:Y:S01]  /*4cc0*/  @!P1 LDG.E.64 R218, desc[UR36][R14.64] ;  /* 0x000000240eda9981 */ /* 0x0000e2000c1e1b00 */
[----:B------:R-:W-:Y:S02]  /*4cd0*/  FSEL R220, R220, RZ, P3 ;  /* 0x000000ffdcdc7208 */ /* 0x000fe40001800000 */
[----:B------:R-:W-:Y:S02]  /*4ce0*/  @!P5 LEA.HI.X R239, R240, R239, R241, 0x2, P6 ;  /* 0x000000eff0efd211 */ /* 0x000fe400030f14f1 */
[----:B------:R-:W1:Y:S03]  /*4cf0*/  @!P2 LDC.64 R240, c[0x0][0x248] ;  /* 0x00009200fff0ab82 */ /* 0x000e660000000a00 */
[----:B------:R1:W3:Y:S01]  /*4d00*/  @!P5 LDG.E.64 R220, desc[UR36][R238.64] ;  /* 0x00000024eedcd981 */ /* 0x0002e2000c1e1b00 */
[----:B0-----:R-:W-:Y:S01]  /*4d10*/  IMAD R14, R248, 0x37, R10 ;  /* 0x00000037f80e7824 */ /* 0x001fe200078e020a */
[----:B------:R-:W-:-:S03]  /*4d20*/  @!P4 IADD3 R243, P6, R2, R249, RZ ;  /* 0x000000f902f3c210 */ /* 0x000fc60007fde0ff */
[----:B-1----:R-:W-:Y:S01]  /*4d30*/  IMAD.SHL.U32 R239, R14, 0x4, RZ ;  /* 0x000000040eef7824 */ /* 0x002fe200078e00ff */
[----:B------:R-:W-:-:S04]  /*4d40*/  @!P4 LEA.HI.X.SX32 R249, R249, R5, 0x1, P6 ;  /* 0x00000005f9f9c211 */ /* 0x000fc800030f0eff */
[----:B------:R-:W-:Y:S02]  /*4d50*/  ISETP.GE.OR P1, PT, R239, R4, P0 ;  /* 0x00000004ef00720c */ /* 0x000fe40000726670 */
[----:B------:R-:W-:Y:S02]  /*4d60*/  @!P4 LEA R12, P6, R243, R12, 0x2 ;  /* 0x0000000cf30cc211 */ /* 0x000fe400078c10ff */
[----:B------:R-:W-:Y:S02]  /*4d70*/  FSEL R223, R223, RZ, P3 ;  /* 0x000000ffdfdf7208 */ /* 0x000fe40001800000 */
[----:B------:R-:W-:Y:S02]  /*4d80*/  FSEL R222, R222, RZ, P3 ;  /* 0x000000ffdede7208 */ /* 0x000fe40001800000 */
[----:B------:R-:W-:Y:S01]  /*4d90*/  @!P4 LEA.HI.X R13, R243, R13, R249, 0x2, P6 ;  /* 0x0000000df30dc211 */ /* 0x000fe200030f14f9 */
[----:B------:R-:W-:Y:S01]  /*4da0*/  IMAD.IADD R14, R14, 0x1, R248 ;  /* 0x000000010e0e7824 */ /* 0x000fe200078e02f8 */
[----:B------:R-:W-:-:S03]  /*4db0*/  @!P2 IADD3 R243, P6, R2, R242, RZ ;  /* 0x000000f202f3a210 */ /* 0x000fc60007fde0ff */
[----:B------:R0:W3:Y:S01]  /*4dc0*/  @!P4 LDG.E.64 R222, desc[UR36][R12.64] ;  /* 0x000000240cdec981 */ /* 0x0000e2000c1e1b00 */
[----:B------:R-:W-:Y:S01]  /*4dd0*/  @!P2 LEA.HI.X.SX32 R242, R242, R5, 0x1, P6 ;  /* 0x00000005f2f2a211 */ /* 0x000fe200030f0eff */
[C---:B------:R-:W-:Y:S01]  /*4de0*/  IMAD.SHL.U32 R249, R14.reuse, 0x4, RZ ;  /* 0x000000040ef97824 */ /* 0x040fe200078e00ff */
[C---:B------:R-:W-:Y:S01]  /*4df0*/  @!P2 LEA R240, P6, R243.reuse, R240, 0x2 ;  /* 0x000000f0f3f0a211 */ /* 0x040fe200078c10ff */
[----:B0-----:R-:W0:Y:S03]  /*4e00*/  @!P1 LDC.64 R12, c[0x0][0x248] ;  /* 0x00009200ff0c9b82 */ /* 0x001e260000000a00 */
[----:B------:R-:W-:Y:S01]  /*4e10*/  @!P2 LEA.HI.X R241, R243, R241, R242, 0x2, P6 ;  /* 0x000000f1f3f1a211 */ /* 0x000fe200030f14f2 */
[----:B------:R-:W-:Y:S01]  /*4e20*/  IMAD.IADD R242, R14, 0x1, R248 ;  /* 0x000000010ef27824 */ /* 0x000fe200078e02f8 */
[----:B------:R-:W-:-:S03]  /*4e30*/  ISETP.GE.OR P5, PT, R249, R4, P0 ;  /* 0x00000004f900720c */ /* 0x000fc600007a6670 */
[----:B------:R-:W-:Y:S01]  /*4e40*/  IMAD.SHL.U32 R242, R242, 0x4, RZ ;  /* 0x00000004f2f27824 */ /* 0x000fe200078e00ff */
[----:B------:R-:W-:-:S04]  /*4e50*/  @!P1 IADD3 R238, P6, R2, R239, RZ ;  /* 0x000000ef02ee9210 */ /* 0x000fc80007fde0ff */
[----:B------:R-:W-:-:S05]  /*4e60*/  ISETP.GE.OR P4, PT, R242, R4, P0 ;  /* 0x00000004f200720c */ /* 0x000fca0000786670 */
[----:B------:R-:W1:Y:S01]  /*4e70*/  @!P5 LDC.64 R14, c[0x0][0x248] ;  /* 0x00009200ff0edb82 */ /* 0x000e620000000a00 */
[----:B------:R-:W-:Y:S02]  /*4e80*/  @!P1 LEA.HI.X.SX32 R239, R239, R5, 0x1, P6 ;  /* 0x00000005efef9211 */ /* 0x000fe400030f0eff */
[----:B0-----:R-:W-:-:S04]  /*4e90*/  @!P1 LEA R12, P6, R238, R12, 0x2 ;  /* 0x0000000cee0c9211 */ /* 0x001fc800078c10ff */
[----:B------:R-:W-:Y:S02]  /*4ea0*/  @!P1 LEA.HI.X R13, R238, R13, R239, 0x2, P6 ;  /* 0x0000000dee0d9211 */ /* 0x000fe400030f14ef */
[----:B------:R-:W0:Y:S01]  /*4eb0*/  @!P4 LDC.64 R238, c[0x0][0x248] ;  /* 0x00009200ffeecb82 */ /* 0x000e220000000a00 */
[----:B------:R-:W-:-:S04]  /*4ec0*/  @!P5 IADD3 R243, P6, R2, R249, RZ ;  /* 0x000000f902f3d210 */ /* 0x000fc80007fde0ff */
[----:B------:R-:W-:Y:S02]  /*4ed0*/  @!P5 LEA.HI.X.SX32 R249, R249, R5, 0x1, P6 ;  /* 0x00000005f9f9d211 */ /* 0x000fe400030f0eff */
[----:B-1----:R-:W-:-:S04]  /*4ee0*/  @!P5 LEA R14, P6, R243, R14, 0x2 ;  /* 0x0000000ef30ed211 */ /* 0x002fc800078c10ff */
[----:B------:R-:W-:Y:S02]  /*4ef0*/  @!P5 LEA.HI.X R15, R243, R15, R249, 0x2, P6 ;  /* 0x0000000ff30fd211 */ /* 0x000fe400030f14f9 */
[----:B------:R-:W-:-:S04]  /*4f00*/  @!P4 IADD3 R243, P6, R2, R242, RZ ;  /* 0x000000f202f3c210 */ /* 0x000fc80007fde0ff */
[----:B------:R-:W-:Y:S02]  /*4f10*/  @!P4 LEA.HI.X.SX32 R242, R242, R5, 0x1, P6 ;  /* 0x00000005f2f2c211 */ /* 0x000fe400030f0eff */
[----:B------:R-:W-:Y:S02]  /*4f20*/  FSEL R225, R225, RZ, P3 ;  /* 0x000000ffe1e17208 */ /* 0x000fe40001800000 */
[C---:B0-----:R-:W-:Y:S02]  /*4f30*/  @!P4 LEA R238, P6, R243.reuse, R238, 0x2 ;  /* 0x000000eef3eec211 */ /* 0x041fe400078c10ff */
[----:B------:R-:W-:Y:S02]  /*4f40*/  FSEL R224, R224, RZ, P3 ;  /* 0x000000ffe0e07208 */ /* 0x000fe40001800000 */
[----:B------:R-:W-:Y:S01]  /*4f50*/  @!P4 LEA.HI.X R239, R243, R239, R242, 0x2, P6 ;  /* 0x000000eff3efc211 */ /* 0x000fe200030f14f2 */
[----:B------:R-:W-:Y:S01]  /*4f60*/  IMAD R242, R248, 0x3a, R10 ;  /* 0x0000003af8f27824 */ /* 0x000fe200078e020a */
[----:B------:R-:W-:-:S02]  /*4f70*/  FSEL R229, R229, RZ, P3 ;  /* 0x000000ffe5e57208 */ /* 0x000fc40001800000 */
[----:B------:R-:W-:Y:S01]  /*4f80*/  FSEL R228, R228, RZ, P3 ;  /* 0x000000ffe4e47208 */ /* 0x000fe20001800000 */
[----:B------:R0:W3:Y:S01]  /*4f90*/  @!P2 LDG.E.64 R224, desc[UR36][R240.64] ;  /* 0x00000024f0e0a981 */ /* 0x0000e2000c1e1b00 */
[----:B------:R-:W-:Y:S02]  /*4fa0*/  FSEL R227, R227, RZ, P3 ;  /* 0x000000ffe3e37208 */ /* 0x000fe40001800000 */
[----:B------:R-:W-:Y:S02]  /*4fb0*/  FSEL R226, R226, RZ, P3 ;  /* 0x000000ffe2e27208 */ /* 0x000fe40001800000 */
[----:B------:R1:W3:Y:S04]  /*4fc0*/  @!P5 LDG.E.64 R228, desc[UR36][R14.64] ;  /* 0x000000240ee4d981 */ /* 0x0002e8000c1e1b00 */
[----:B------:R2:W3:Y:S01]  /*4fd0*/  @!P1 LDG.E.64 R226, desc[UR36][R12.64] ;  /* 0x000000240ce29981 */ /* 0x0004e2000c1e1b00 */
[----:B0-----:R-:W-:Y:S01]  /*4fe0*/  IMAD.SHL.U32 R241, R242, 0x4, RZ ;  /* 0x00000004f2f17824 */ /* 0x001fe200078e00ff */
[----:B------:R-:W-:-:S04]  /*4ff0*/  ISETP.NE.U32.AND P1, PT, RZ, UR10, PT ;  /* 0x0000000aff007c0c */ /* 0x000fc8000bf25070 */
[----:B------:R-:W-:Y:S02]  /*5000*/  ISETP.GE.OR P5, PT, R241, R4, P0 ;  /* 0x00000004f100720c */ /* 0x000fe400007a6670 */
[----:B------:R-:W-:Y:S01]  /*5010*/  ISETP.NE.AND.EX P1, PT, RZ, UR11, PT, P1 ;  /* 0x0000000bff007c0c */ /* 0x000fe2000bf25310 */
[----:B------:R-:W-:Y:S01]  /*5020*/  IMAD.IADD R242, R242, 0x1, R248 ;  /* 0x00000001f2f27824 */ /* 0x000fe200078e02f8 */
[----:B------:R-:W-:Y:S02]  /*5030*/  FSEL R231, R231, RZ, P3 ;  /* 0x000000ffe7e77208 */ /* 0x000fe40001800000 */
[----:B------:R-:W-:Y:S01]  /*5040*/  FSEL R230, R230, RZ, P3 ;  /* 0x000000ffe6e67208 */ /* 0x000fe20001800000 */
[----:B------:R-:W-:-:S06]  /*5050*/  IMAD.SHL.U32 R249, R242, 0x4, RZ ;  /* 0x00000004f2f97824 */ /* 0x000fcc00078e00ff */
[----:B-1----:R-:W0:Y:S01]  /*5060*/  @!P5 LDC.64 R14, c[0x0][0x248] ;  /* 0x00009200ff0edb82 */ /* 0x002e220000000a00 */
[----:B------:R1:W3:Y:S01]  /*5070*/  @!P4 LDG.E.64 R230, desc[UR36][R238.64] ;  /* 0x00000024eee6c981 */ /* 0x0002e2000c1e1b00 */
[----:B--2---:R-:W-:Y:S01]  /*5080*/  @P1 IMAD R12, R248, UR45, RZ ;  /* 0x0000002df80c1c24 */ /* 0x004fe2000f8e02ff */
[----:B------:R-:W-:Y:S01]  /*5090*/  ISETP.GE.OR P4, PT, R249, R4, P0 ;  /* 0x00000004f900720c */ /* 0x000fe20000786670 */
[----:B------:R-:W-:-:S03]  /*50a0*/  IMAD.IADD R242, R242, 0x1, R248 ;  /* 0x00000001f2f27824 */ /* 0x000fc600078e02f8 */
[--C-:B------:R-:W-:Y:S01]  /*50b0*/  @P1 SHF.R.S32.HI R13, RZ, 0x1f, R12.reuse ;  /* 0x0000001fff0d1819 */ /* 0x100fe2000001140c */
[----:B------:R-:W-:Y:S01]  /*50c0*/  IMAD.SHL.U32 R242, R242, 0x4, RZ ;  /* 0x00000004f2f27824 */ /* 0x000fe200078e00ff */
[----:B------:R-:W-:Y:S02]  /*50d0*/  @P1 IADD3 R12, P2, P6, R3, UR10, R12 ;  /* 0x0000000a030c1c10 */ /* 0x000fe4000fe5e00c */
[----:B-1----:R-:W-:-:S04]  /*50e0*/  @P1 SHF.R.S32.HI R238, RZ, 0x1f, R3 ;  /* 0x0000001fffee1819 */ /* 0x002fc80000011403 */
[----:B------:R-:W-:Y:S02]  /*50f0*/  @P1 IADD3.X R13, R238, UR11, R13, P2, P6 ;  /* 0x0000000bee0d1c10 */ /* 0x000fe400097ec40d */
[----:B------:R-:W-:Y:S01]  /*5100*/  ISETP.GE.OR P2, PT, R242, R4, P0 ;  /* 0x00000004f200720c */ /* 0x000fe20000746670 */
[----:B------:R-:W1:Y:S01]  /*5110*/  @!P4 LDC.64 R238, c[0x0][0x248] ;  /* 0x00009200ffeecb82 */ /* 0x000e620000000a00 */
[----:B------:R-:W-:Y:S01]  /*5120*/  @!P5 IADD3 R240, P6, R2, R241, RZ ;  /* 0x000000f102f0d210 */ /* 0x000fe20007fde0ff */
[----:B------:R-:W-:Y:S01]  /*5130*/  IMAD.SHL.U32 R250, R10, 0x4, RZ ;  /* 0x000000040afa7824 */ /* 0x000fe200078e00ff */
[----:B------:R-:W-:Y:S01]  /*5140*/  @P3 LOP3.LUT R11, R11, 0x8, RZ, 0xfc, !PT ;  /* 0x000000080b0b3812 */ /* 0x000fe200078efcff */
[----:B------:R-:W2:Y:S01]  /*5150*/  @P1 LDG.E.U8 R12, desc[UR36][R12.64] ;  /* 0x000000240c0c1981 */ /* 0x000ea2000c1e1100 */
        /* <DEDUP_REMOVED lines=12> */
[----:B------:R-:W-:-:S13]  /*5220*/  ISETP.GE.OR P6, PT, R250, R4, P0 ;  /* 0x00000004fa00720c */ /* 0x000fda00007c6670 */
[----:B------:R-:W0:Y:S01]  /*5230*/  @!P6 LDC.64 R242, c[0x0][0x248] ;  /* 0x00009200fff2eb82 */ /* 0x000e220000000a00 */
[----:B------:R-:W-:-:S04]  /*5240*/  @!P6 IADD3 R249, P3, R2, R250, RZ ;  /* 0x000000fa02f9e210 */ /* 0x000fc80007f7e0ff */
[----:B------:R-:W-:Y:S02]  /*5250*/  @!P6 LEA.HI.X.SX32 R250, R250, R5, 0x1, P3 ;  /* 0x00000005fafae211 */ /* 0x000fe400018f0eff */
[----:B0-----:R-:W-:-:S04]  /*5260*/  @!P6 LEA R242, P3, R249, R242, 0x2 ;  /* 0x000000f2f9f2e211 */ /* 0x001fc800078610ff */
[----:B------:R-:W-:Y:S02]  /*5270*/  @!P6 LEA.HI.X R243, R249, R243, R250, 0x2, P3 ;  /* 0x000000f3f9f3e211 */ /* 0x000fe400018f14fa */
[----:B------:R-:W-:Y:S01]  /*5280*/  LOP3.LUT P3, RZ, R11, 0x8, RZ, 0xc0, !PT ;  /* 0x000000080bff7812 */ /* 0x000fe2000786c0ff */
[----:B------:R-:W-:Y:S01]  /*5290*/  IMAD R10, R248, 0x3d, R10 ;  /* 0x0000003df80a7824 */ /* 0x000fe200078e020a */
[----:B------:R-:W4:Y:S02]  /*52a0*/  LDL R250, [R1+0x34] ;  /* 0x0000340001fa7983 */ /* 0x000f240000100800 */
[----:B------:R-:W-:Y:S02]  /*52b0*/  FSEL R19, R19, RZ, P3 ;  /* 0x000000ff13137208 */ /* 0x000fe40001800000 */
[----:B------:R-:W-:Y:S01]  /*52c0*/  FSEL R18, R18, RZ, P3 ;  /* 0x000000ff12127208 */ /* 0x000fe20001800000 */
[----:B------:R-:W3:Y:S05]  /*52d0*/  LDL R249, [R1+0x28] ;  /* 0x0000280001f97983 */ /* 0x000eea0000100800 */
[----:B------:R-:W2:Y:S01]  /*52e0*/  @!P6 LDG.E.64 R18, desc[UR36][R242.64] ;  /* 0x00000024f212e981 */ /* 0x000ea2000c1e1b00 */
[----:B------:R-:W-:-:S02]  /*52f0*/  FSEL R9, R9, RZ, P3 ;  /* 0x000000ff09097208 */ /* 0x000fc40001800000 */
[----:B------:R-:W-:Y:S02]  /*5300*/  FSEL R8, R8, RZ, P3 ;  /* 0x000000ff08087208 */ /* 0x000fe40001800000 */
[----:B------:R-:W-:Y:S02]  /*5310*/  FSEL R17, R17, RZ, P3 ;  /* 0x000000ff11117208 */ /* 0x000fe40001800000 */
[----:B------:R-:W-:Y:S02]  /*5320*/  FSEL R16, R16, RZ, P3 ;  /* 0x000000ff10107208 */ /* 0x000fe40001800000 */
[----:B------:R0:W3:Y:S04]  /*5330*/  @!P4 LDG.E.64 R8, desc[UR36][R238.64] ;  /* 0x00000024ee08c981 */ /* 0x0000e8000c1e1b00 */
[----:B------:R1:W3:Y:S01]  /*5340*/  @!P5 LDG.E.64 R16, desc[UR36][R14.64] ;  /* 0x000000240e10d981 */ /* 0x0002e2000c1e1b00 */
[----:B------:R-:W-:-:S02]  /*5350*/  FSEL R233, R233, RZ, P3 ;  /* 0x000000ffe9e97208 */ /* 0x000fc40001800000 */
[----:B------:R-:W-:Y:S01]  /*5360*/  FSEL R232, R232, RZ, P3 ;  /* 0x000000ffe8e87208 */ /* 0x000fe20001800000 */
[----:B------:R-:W3:Y:S01]  /*5370*/  LDL R243, [R1+0x20] ;  /* 0x0000200001f37983 */ /* 0x000ee20000100800 */
[----:B0-----:R-:W-:Y:S01]  /*5380*/  IMAD.SHL.U32 R238, R10, 0x4, RZ ;  /* 0x000000040aee7824 */ /* 0x001fe200078e00ff */
[----:B------:R-:W-:Y:S02]  /*5390*/  FSEL R7, R7, RZ, P3 ;  /* 0x000000ff07077208 */ /* 0x000fe40001800000 */
[----:B------:R-:W3:Y:S02]  /*53a0*/  LDL R242, [R1+0x24] ;  /* 0x0000240001f27983 */ /* 0x000ee40000100800 */
[----:B------:R-:W-:Y:S01]  /*53b0*/  ISETP.GE.OR P5, PT, R238, R4, P0 ;  /* 0x00000004ee00720c */ /* 0x000fe200007a6670 */
[----:B-1----:R-:W-:-:S12]  /*53c0*/  IMAD.IADD R14, R10, 0x1, R248 ;  /* 0x000000010a0e7824 */ /* 0x002fd800078e02f8 */
[----:B------:R-:W0:Y:S01]  /*53d0*/  @!P5 LDC.64 R10, c[0x0][0x248] ;  /* 0x00009200ff0adb82 */ /* 0x000e220000000a00 */
[----:B------:R-:W-:-:S04]  /*53e0*/  @!P5 IADD3 R239, P6, R2, R238, RZ ;  /* 0x000000ee02efd210 */ /* 0x000fc80007fde0ff */
[----:B------:R-:W-:Y:S02]  /*53f0*/  @!P5 LEA.HI.X.SX32 R238, R238, R5, 0x1, P6 ;  /* 0x00000005eeeed211 */ /* 0x000fe400030f0eff */
[----:B0-----:R-:W-:-:S04]  /*5400*/  @!P5 LEA R10, P6, R239, R10, 0x2 ;  /* 0x0000000aef0ad211 */ /* 0x001fc800078c10ff */
[----:B------:R-:W-:-:S05]  /*5410*/  @!P5 LEA.HI.X R11, R239, R11, R238, 0x2, P6 ;  /* 0x0000000bef0bd211 */ /* 0x000fca00030f14ee */
[----:B------:R0:W3:Y:S02]  /*5420*/  @!P5 LDG.E.64 R232, desc[UR36][R10.64] ;  /* 0x000000240ae8d981 */ /* 0x0000e4000c1e1b00 */
[----:B0-----:R-:W-:Y:S01]  /*5430*/  FMUL.FTZ R11, R113, R118 ;  /* 0x00000076710b7220 */ /* 0x001fe20000410000 */
[----:B------:R-:W-:Y:S01]  /*5440*/  FMUL.FTZ R10, R112, R119 ;  /* 0x00000077700a7220 */ /* 0x000fe20000410000 */
[----:B------:R-:W3:Y:S04]  /*5450*/  LDL R113, [R1+0x48] ;  /* 0x0000480001717983 */ /* 0x000ee80000100800 */
[----:B------:R-:W4:Y:S01]  /*5460*/  LDL R112, [R1+0x54] ;  /* 0x0000540001707983 */ /* 0x000f220000100800 */
[----:B------:R-:W-:Y:S01]  /*5470*/  IMAD.IADD R13, R14, 0x1, R248 ;  /* 0x000000010e0d7824 */ /* 0x000fe200078e02f8 */
[----:B------:R-:W-:-:S02]  /*5480*/  FSEL R6, R6, RZ, P3 ;  /* 0x000000ff06067208 */ /* 0x000fc40001800000 */
[----:B------:R-:W3:Y:S01]  /*5490*/  LDL R248, [R1+0x2c] ;  /* 0x00002c0001f87983 */ /* 0x000ee20000100800 */
[----:B------:R-:W-:-:S03]  /*54a0*/  IMAD.SHL.U32 R13, R13, 0x4, RZ ;  /* 0x000000040d0d7824 */ /* 0x000fc600078e00ff */
[----:B------:R0:W3:Y:S02]  /*54b0*/  @!P2 LDG.E.64 R6, desc[UR36][R240.64] ;  /* 0x00000024f006a981 */ /* 0x0000e4000c1e1b00 */
[----:B------:R-:W-:Y:S01]  /*54c0*/  ISETP.GE.OR P4, PT, R13, R4, P0 ;  /* 0x000000040d00720c */ /* 0x000fe20000786670 */
[----:B0-----:R-:W-:-:S05]  /*54d0*/  IMAD.SHL.U32 R240, R14, 0x4, RZ ;  /* 0x000000040ef07824 */ /* 0x001fca00078e00ff */
[----:B------:R-:W-:-:S07]  /*54e0*/  ISETP.GE.OR P2, PT, R240, R4, P0 ;  /* 0x00000004f000720c */ /* 0x000fce0000746670 */
[----:B------:R-:W0:Y:S01]  /*54f0*/  @!P4 LDC.64 R14, c[0x0][0x248] ;  /* 0x00009200ff0ecb82 */ /* 0x000e220000000a00 */
[----:B------:R-:W-:-:S07]  /*5500*/  @!P4 IADD3 R241, P6, R2, R13, RZ ;  /* 0x0000000d02f1c210 */ /* 0x000fce0007fde0ff */
[----:B------:R-:W1:Y:S01]  /*5510*/  @!P2 LDC.64 R238, c[0x0][0x248] ;  /* 0x00009200ffeeab82 */ /* 0x000e620000000a00 */
[----:B------:R-:W-:Y:S02]  /*5520*/  @!P4 LEA.HI.X.SX32 R13, R13, R5, 0x1, P6 ;  /* 0x000000050d0dc211 */ /* 0x000fe400030f0eff */
[----:B0-----:R-:W-:-:S04]  /*5530*/  @!P4 LEA R14, P6, R241, R14, 0x2 ;  /* 0x0000000ef10ec211 */ /* 0x001fc800078c10ff */
[----:B------:R-:W-:Y:S02]  /*5540*/  @!P4 LEA.HI.X R15, R241, R15, R13, 0x2, P6 ;  /* 0x0000000ff10fc211 */ /* 0x000fe400030f140d */
[----:B------:R-:W-:Y:S01]  /*5550*/  @!P2 IADD3 R13, P6, R2, R240, RZ ;  /* 0x000000f0020da210 */ /* 0x000fe20007fde0ff */
[----:B------:R-:W3:Y:S03]  /*5560*/  LDL R241, [R1+0x18] ;  /* 0x0000180001f17983 */ /* 0x000ee60000100800 */
[----:B------:R-:W-:Y:S02]  /*5570*/  @!P2 LEA.HI.X.SX32 R240, R240, R5, 0x1, P6 ;  /* 0x00000005f0f0a211 */ /* 0x000fe400030f0eff */
[----:B-1----:R-:W-:Y:S02]  /*5580*/  @!P2 LEA R238, P6, R13, R238, 0x2 ;  /* 0x000000ee0deea211 */ /* 0x002fe400078c10ff */
[----:B------:R-:W-:-:S02]  /*5590*/  FSEL R237, R237, RZ, P3 ;  /* 0x000000ffeded7208 */ /* 0x000fc40001800000 */
[----:B------:R-:W-:Y:S02]  /*55a0*/  FSEL R236, R236, RZ, P3 ;  /* 0x000000ffecec7208 */ /* 0x000fe40001800000 */
[----:B------:R-:W-:Y:S02]  /*55b0*/  @!P2 LEA.HI.X R239, R13, R239, R240, 0x2, P6 ;  /* 0x000000ef0defa211 */ /* 0x000fe400030f14f0 */
[----:B------:R-:W3:Y:S01]  /*55c0*/  LDL R240, [R1+0x1c] ;  /* 0x00001c0001f07983 */ /* 0x000ee20000100800 */
[----:B------:R-:W-:Y:S02]  /*55d0*/  FSEL R235, R235, RZ, P3 ;  /* 0x000000ffebeb7208 */ /* 0x000fe40001800000 */
[----:B------:R-:W-:Y:S01]  /*55e0*/  FSEL R234, R234, RZ, P3 ;  /* 0x000000ffeaea7208 */ /* 0x000fe20001800000 */
[----:B------:R0:W3:Y:S04]  /*55f0*/  @!P2 LDG.E.64 R236, desc[UR36][R238.64] ;  /* 0x00000024eeeca981 */ /* 0x0000e8000c1e1b00 */
[----:B------:R-:W3:Y:S04]  /*5600*/  LDL R13, [R1] ;  /* 0x00000000010d7983 */ /* 0x000ee80000100800 */
[----:B------:R-:W3:Y:S04]  /*5610*/  @!P4 LDG.E.64 R234, desc[UR36][R14.64] ;  /* 0x000000240eeac981 */ /* 0x000ee8000c1e1b00 */
[----:B------:R-:W3:Y:S04]  /*5620*/  LDL R239, [R1+0x10] ;  /* 0x0000100001ef7983 */ /* 0x000ee80000100800 */
[----:B------:R-:W3:Y:S04]  /*5630*/  LDL R238, [R1+0x14] ;  /* 0x0000140001ee7983 */ /* 0x000ee80000100800 */
[----:B------:R-:W3:Y:S04]  /*5640*/  LDL R15, [R1+0x8] ;  /* 0x00000800010f7983 */ /* 0x000ee80000100800 */
[----:B------:R-:W3:Y:S01]  /*5650*/  LDL R14, [R1+0xc] ;  /* 0x00000c00010e7983 */ /* 0x000ee20000100800 */
[----:B--2---:R-:W-:-:S03]  /*5660*/  FFMA.FTZ R11, R111, R18, R11 ;  /* 0x000000126f0b7223 */ /* 0x004fc6000001000b */
[----:B------:R-:W2:Y:S01]  /*5670*/  LDL R111, [R1+0x50] ;  /* 0x00005000016f7983 */ /* 0x000ea20000100800 */
[----:B------:R-:W-:-:S03]  /*5680*/  FFMA.FTZ R10, R0, R19, R10 ;  /* 0x00000013000a7223 */ /* 0x000fc6000001000a */
[----:B------:R-:W2:Y:S01]  /*5690*/  LDL R0, [R1+0x30] ;  /* 0x0000300001007983 */ /* 0x000ea20000100800 */
[----:B------:R-:W-:-:S03]  /*56a0*/  ISETP.NE.AND P1, PT, R12, RZ, P1 ;  /* 0x000000ff0c00720c */ /* 0x000fc60000f25270 */
[----:B------:R-:W2:Y:S01]  /*56b0*/  LDL R12, [R1+0x4] ;  /* 0x00000400010c7983 */ /* 0x000ea20000100800 */
[----:B----4-:R-:W-:-:S04]  /*56c0*/  FFMA.FTZ R10, R112, R121, R10 ;  /* 0x00000079700a7223 */ /* 0x010fc8000001000a */
[----:B------:R-:W-:-:S04]  /*56d0*/  FFMA.FTZ R10, R114, R123, R10 ;  /* 0x0000007b720a7223 */ /* 0x000fc8000001000a */
[----:B------:R-:W-:-:S04]  /*56e0*/  FFMA.FTZ R10, R116, R125, R10 ;  /* 0x0000007d740a7223 */ /* 0x000fc8000001000a */
[----:B------:R-:W-:-:S04]  /*56f0*/  FFMA.FTZ R10, R251, R127, R10 ;  /* 0x0000007ffb0a7223 */ /* 0x000fc8000001000a */
[----:B------:R-:W-:-:S04]  /*5700*/  FFMA.FTZ R10, R250, R129, R10 ;  /* 0x00000081fa0a7223 */ /* 0x000fc8000001000a */
[----:B---3--:R-:W-:-:S04]  /*5710*/  FFMA.FTZ R10, R248, R131, R10 ;  /* 0x00000083f80a7223 */ /* 0x008fc8000001000a */
[----:B------:R-:W-:-:S04]  /*5720*/  FFMA.FTZ R10, R242, R133, R10 ;  /* 0x00000085f20a7223 */ /* 0x000fc8000001000a */
[----:B------:R-:W-:-:S04]  /*5730*/  FFMA.FTZ R10, R240, R135, R10 ;  /* 0x00000087f00a7223 */ /* 0x000fc8000001000a */
[----:B------:R-:W-:-:S04]  /*5740*/  FFMA.FTZ R10, R238, R137, R10 ;  /* 0x00000089ee0a7223 */ /* 0x000fc8000001000a */
[----:B------:R-:W-:Y:S01]  /*5750*/  FFMA.FTZ R10, R14, R139, R10 ;  /* 0x0000008b0e0a7223 */ /* 0x000fe2000001000a */
[----:B--2---:R-:W-:Y:S02]  /*5760*/  FFMA.FTZ R11, R111, R120, R11 ;  /* 0x000000786f0b7223 */ /* 0x004fe4000001000b */
[----:B------:R-:W2:Y:S02]  /*5770*/  LDL.LU R111, [R1+0x8c] ;  /* 0x00008c00016f7983 */ /* 0x000ea40000300800 */
[----:B------:R-:W-:Y:S02]  /*5780*/  FFMA.FTZ R11, R113, R122, R11 ;  /* 0x0000007a710b7223 */ /* 0x000fe4000001000b */
[----:B------:R-:W3:Y:S04]  /*5790*/  LDL.LU R112, [R1+0x88] ;  /* 0x0000880001707983 */ /* 0x000ee80000300800 */
[----:B------:R-:W4:Y:S01]  /*57a0*/  LDL.LU R113, [R1+0x84] ;  /* 0x0000840001717983 */ /* 0x000f220000300800 */
[----:B------:R-:W-:-:S03]  /*57b0*/  FFMA.FTZ R11, R115, R124, R11 ;  /* 0x0000007c730b7223 */ /* 0x000fc6000001000b */
[----:B------:R-:W4:Y:S01]  /*57c0*/  LDL.LU R114, [R1+0x80] ;  /* 0x0000800001727983 */ /* 0x000f220000300800 */
[----:B------:R-:W-:-:S03]  /*57d0*/  FFMA.FTZ R11, R117, R126, R11 ;  /* 0x0000007e750b7223 */ /* 0x000fc6000001000b */
[----:B------:R-:W4:Y:S04]  /*57e0*/  LDL.LU R115, [R1+0x7c] ;  /* 0x00007c0001737983 */ /* 0x000f280000300800 */
[----:B------:R-:W4:Y:S04]  /*57f0*/  LDL.LU R116, [R1+0x78] ;  /* 0x0000780001747983 */ /* 0x000f280000300800 */
[----:B------:R-:W4:Y:S01]  /*5800*/  LDL.LU R117, [R1+0x74] ;  /* 0x0000740001757983 */ /* 0x000f220000300800 */
[----:B------:R-:W-:-:S03]  /*5810*/  FFMA.FTZ R11, R0, R128, R11 ;  /* 0x00000080000b7223 */ /* 0x000fc6000001000b */
[----:B------:R1:W5:Y:S04]  /*5820*/  LDL.LU R251, [R1+0x70] ;  /* 0x0000700001fb7983 */ /* 0x0003680000300800 */
[----:B------:R1:W5:Y:S01]  /*5830*/  LDL.LU R0, [R1+0x6c] ;  /* 0x00006c0001007983 */ /* 0x0003620000300800 */
[----:B------:R-:W-:-:S04]  /*5840*/  FFMA.FTZ R11, R249, R130, R11 ;  /* 0x00000082f90b7223 */ /* 0x000fc8000001000b */
[----:B------:R-:W-:-:S04]  /*5850*/  FFMA.FTZ R11, R243, R132, R11 ;  /* 0x00000084f30b7223 */ /* 0x000fc8000001000b */
[----:B------:R-:W-:-:S04]  /*5860*/  FFMA.FTZ R11, R241, R134, R11 ;  /* 0x00000086f10b7223 */ /* 0x000fc8000001000b */
[----:B------:R-:W-:-:S04]  /*5870*/  FFMA.FTZ R11, R239, R136, R11 ;  /* 0x00000088ef0b7223 */ /* 0x000fc8000001000b */
        /* <DEDUP_REMOVED lines=90> */
[----:B------:R-:W0:Y:S02]  /*5e20*/  S2R R12, SR_TID.X ;  /* 0x00000000000c7919 */ /* 0x000e240000002100 */
[----:B------:R-:W-:Y:S01]  /*5e30*/  FFMA.FTZ R11, R102, R228, R11 ;  /* 0x000000e4660b7223 */ /* 0x000fe2000001000b */
[----:B------:R-:W-:-:S03]  /*5e40*/  FFMA.FTZ R10, R105, R231, R10 ;  /* 0x000000e7690a7223 */ /* 0x000fc6000001000a */
[----:B------:R-:W-:Y:S01]  /*5e50*/  FFMA.FTZ R11, R104, R230, R11 ;  /* 0x000000e6680b7223 */ /* 0x000fe2000001000b */
[----:B------:R-:W-:-:S03]  /*5e60*/  FFMA.FTZ R10, R107, R17, R10 ;  /* 0x000000116b0a7223 */ /* 0x000fc6000001000a */
[----:B------:R-:W-:Y:S01]  /*5e70*/  FFMA.FTZ R11, R106, R16, R11 ;  /* 0x000000106a0b7223 */ /* 0x000fe2000001000b */
[----:B------:R-:W-:-:S03]  /*5e80*/  FFMA.FTZ R10, R109, R9, R10 ;  /* 0x000000096d0a7223 */ /* 0x000fc6000001000a */
[----:B------:R-:W-:-:S04]  /*5e90*/  FFMA.FTZ R11, R108, R8, R11 ;  /* 0x000000086c0b7223 */ /* 0x000fc8000001000b */
[----:B------:R-:W-:Y:S01]  /*5ea0*/  FFMA.FTZ R11, R110, R6, R11 ;  /* 0x000000066e0b7223 */ /* 0x000fe2000001000b */
[----:B------:R-:W-:Y:S01]  /*5eb0*/  UMOV UR4, 0xffffffff ;  /* 0xffffffff00047882 */ /* 0x000fe20000000000 */
[----:B0-----:R-:W-:Y:S01]  /*5ec0*/  LOP3.LUT R238, R12, 0x1, RZ, 0xc0, !PT ;  /* 0x000000010cee7812 */ /* 0x001fe200078ec0ff */
        /* <DEDUP_REMOVED lines=8> */
[----:B-1----:R-:W-:Y:S06]  /*5f50*/  BRA.DIV UR4, `(.L_x_4108) ;  /* 0x0000003204e87947 */ /* 0x002fec000b800000 */
[----:B------:R0:W1:Y:S02]  /*5f60*/  SHFL.BFLY PT, R14, R10, 0x1, 0x1f ;  /* 0x0c201f000a0e7f89 */ /* 0x00006400000e0000 */
.L_x_4155:
        /* <DEDUP_REMOVED lines=28> */
[----:B------:R-:W-:-:S04]  /*6130*/  @P2 ISETP.GE.AND P0, PT, R3, R13, PT ;  /* 0x0000000d0300220c */ /* 0x000fc80003f06270 */
[----:B0-----:R-:W-:-:S04]  /*6140*/  @P2 SEL R11, RZ, UR39, P0 ;  /* 0x00000027ff0b2c07 */ /* 0x001fc80008000000 */
[----:B------:R-:W-:-:S04]  /*6150*/  @P2 IADD3 R11, R11, -UR40, R3 ;  /* 0x800000280b0b2c10 */ /* 0x000fc8000fffe003 */
[----:B------:R-:W-:-:S05]  /*6160*/  @P2 I2FP.F32.S32 R11, R11 ;  /* 0x0000000b000b2245 */ /* 0x000fca0000201400 */
[----:B--2---:R-:W-:Y:S01]  /*6170*/  @P2 FFMA.FTZ R12, R11, R10, R12 ;  /* 0x0000000a0b0c2223 */ /* 0x004fe2000001000c */
[----:B------:R-:W-:-:S04]  /*6180*/  VIADD R10, R3, -UR42 ;  /* 0x8000002a030a7c36 */ /* 0x000fc80008000000 */
[----:B-----5:R-:W-:Y:S01]  /*6190*/  IMAD R10, R10, 0x4, R0 ;  /* 0x000000040a0a7824 */ /* 0x020fe200078e0200 */
[----:B------:R-:W-:-:S04]  /*61a0*/  @!P1 FMNMX.FTZ R251, R251, R12, !PT ;  /* 0x0000000cfbfb9209 */ /* 0x000fc80007810000 */
[----:B------:R1:W-:Y:S03]  /*61b0*/  STS [R10], R12 ;  /* 0x0000000c0a007388 */ /* 0x0003e60000000800 */
.L_x_4110:
[----:B------:R-:W-:Y:S05]  /*61c0*/  BSYNC B1 ;  /* 0x0000000000017941 */ /* 0x000fea0003800000 */
.L_x_4109:
[----:B------:R-:W-:-:S05]  /*61d0*/  VIADD R3, R3, 0x40 ;  /* 0x0000004003037836 */ /* 0x000fca0000000000 */
[----:B------:R-:W-:-:S13]  /*61e0*/  ISETP.GE.AND P0, PT, R3, UR7, PT ;  /* 0x0000000703007c0c */ /* 0x000fda000bf06270 */
[----:B------:R-:W-:Y:S05]  /*61f0*/  @!P0 BRA `(.L_x_4111) ;  /* 0xffffffc400248947 */ /* 0x000fea000383ffff */
.L_x_4107:
[----:B------:R-:W-:Y:S05]  /*6200*/  BSYNC B0 ;  /* 0x0000000000007941 */ /* 0x000fea0003800000 */
.L_x_4106:
        /* <DEDUP_REMOVED lines=9> */
.L_x_4161:
[----:B------:R-:W4:Y:S01]  /*62a0*/  S2R R8, SR_TID.X ;  /* 0x0000000000087919 */ /* 0x000f220000002100 */
[----:B0--3--:R-:W-:Y:S01]  /*62b0*/  FMNMX.FTZ R3, R3, R14, !PT ;  /* 0x0000000e03037209 */ /* 0x009fe20007810000 */
[----:B------:R-:W-:Y:S05]  /*62c0*/  WARPSYNC.ALL ;  /* 0x0000000000007948 */ /* 0x000fea0003800000 */
[----:B----4-:R-:W-:-:S04]  /*62d0*/  SHF.R.S32.HI R4, RZ, 0x1f, R8 ;  /* 0x0000001fff047819 */ /* 0x010fc80000011408 */
[----:B------:R-:W-:-:S04]  /*62e0*/  LEA.HI R2, R4, R8, RZ, 0x5 ;  /* 0x0000000804027211 */ /* 0x000fc800078f28ff */
[----:B------:R-:W-:-:S05]  /*62f0*/  LOP3.LUT R5, R2, 0xffffffe0, RZ, 0xc0, !PT ;  /* 0xffffffe002057812 */ /* 0x000fca00078ec0ff */
[----:B------:R-:W-:-:S05]  /*6300*/  IMAD.IADD R5, R8, 0x1, -R5 ;  /* 0x0000000108057824 */ /* 0x000fca00078e0a05 */
        /* <DEDUP_REMOVED lines=9> */
[----:B------:R-:W-:Y:S02]  /*63a0*/  VIADD R7, R8, UR42 ;  /* 0x0000002a08077c36 */ /* 0x000fe40008000000 */
        /* <DEDUP_REMOVED lines=15> */
[----:B------:R0:W3:Y:S01]  /*64a0*/  SHFL.IDX PT, R11, R6, RZ, 0x1f ;  /* 0x00001fff060b7589 */ /* 0x0000e200000e0000 */
[----:B------:R-:W-:Y:S05]  /*64b0*/  @P1 BRA `(.L_x_4114) ;  /* 0x0000000000781947 */ /* 0x000fea0003800000 */
[----:B------:R-:W-:Y:S01]  /*64c0*/  ULDC.64 UR4, c[0x0][0x2b0] ;  /* 0x0000ac0000047ab9 */ /* 0x000fe20000000a00 */
[----:B------:R-:W-:Y:S01]  /*64d0*/  IMAD.MOV.U32 R8, RZ, RZ, RZ ;  /* 0x000000ffff087224 */ /* 0x000fe200078e00ff */
[----:B------:R-:W-:Y:S01]  /*64e0*/  ISETP.NE.U32.AND P0, PT, RZ, UR4, PT ;  /* 0x00000004ff007c0c */ /* 0x000fe2000bf05070 */
[----:B------:R-:W-:-:S03]  /*64f0*/  IMAD.MOV.U32 R5, RZ, RZ, R7 ;  /* 0x000000ffff057224 */ /* 0x000fc600078e0007 */
[----:B------:R-:W-:-:S13]  /*6500*/  ISETP.NE.AND.EX P0, PT, RZ, UR5, PT, P0 ;  /* 0x00000005ff007c0c */ /* 0x000fda000bf05300 */
.L_x_4118:
[----:B------:R-:W-:Y:S01]  /*6510*/  VIADD R3, R5, -UR42 ;  /* 0x8000002a05037c36 */ /* 0x000fe20008000000 */
[----:B------:R-:W-:Y:S03]  /*6520*/  BSSY B1, `(.L_x_4115) ;  /* 0x0000012000017945 */ /* 0x000fe60003800000 */
[----:B0-----:R-:W-:Y:S01]  /*6530*/  IMAD R6, R3, 0x4, R0 ;  /* 0x0000000403067824 */ /* 0x001fe200078e0200 */
[----:B------:R-:W-:Y:S06]  /*6540*/  @!P0 BRA `(.L_x_4116) ;  /* 0x00000000002c8947 */ /* 0x000fec0003800000 */
[----:B------:R-:W-:Y:S01]  /*6550*/  UIMAD UR4, UR45, UR7, URZ ;  /* 0x000000072d0472a4 */ /* 0x000fe2000f8e023f */
[----:B------:R-:W-:-:S03]  /*6560*/  SHF.R.S32.HI R3, RZ, 0x1f, R5 ;  /* 0x0000001fff037819 */ /* 0x000fc60000011405 */
[----:B------:R-:W-:Y:S02]  /*6570*/  USHF.R.S32.HI UR5, URZ, 0x1f, UR4 ;  /* 0x0000001f3f057899 */ /* 0x000fe40008011404 */
[----:B------:R-:W-:-:S04]  /*6580*/  IMAD.U32 R2, RZ, RZ, UR4 ;  /* 0x00000004ff027e24 */ /* 0x000fc8000f8e00ff */
[----:B-1----:R-:W-:Y:S01]  /*6590*/  IMAD.U32 R10, RZ, RZ, UR5 ;  /* 0x00000005ff0a7e24 */ /* 0x002fe2000f8e00ff */
[----:B------:R-:W-:-:S04]  /*65a0*/  IADD3 R2, P2, P3, R5, UR8, R2 ;  /* 0x0000000805027c10 */ /* 0x000fc8000fb5e002 */
[----:B------:R-:W-:-:S05]  /*65b0*/  IADD3.X R3, R3, UR9, R10, P2, P3 ;  /* 0x0000000903037c10 */ /* 0x000fca00097e640a */
[----:B------:R-:W4:Y:S02]  /*65c0*/  LDG.E.U8 R2, desc[UR36][R2.64] ;  /* 0x0000002402027981 */ /* 0x000f24000c1e1100 */
[----:B----4-:R-:W-:-:S13]  /*65d0*/  ISETP.NE.AND P2, PT, R2, RZ, PT ;  /* 0x000000ff0200720c */ /* 0x010fda0003f45270 */
[----:B------:R-:W-:Y:S01]  /*65e0*/  @P2 IMAD.MOV.U32 R9, RZ, RZ, RZ ;  /* 0x000000ffff092224 */ /* 0x000fe200078e00ff */
[----:B------:R-:W-:Y:S06]  /*65f0*/  @P2 BRA `(.L_x_4117) ;  /* 0x0000000000102947 */ /* 0x000fec0003800000 */
.L_x_4116:
[----:B------:R-:W3:Y:S02]  /*6600*/  LDS R2, [R6] ;  /* 0x0000000006027984 */ /* 0x000ee40000000800 */
[----:B---3--:R-:W-:-:S04]  /*6610*/  FADD.FTZ R2, -R11, R2 ;  /* 0x000000020b027221 */ /* 0x008fc80000010100 */
[----:B------:R-:W-:-:S04]  /*6620*/  FMUL.FTZ R2, R2, 1.4426950216293334961 ;  /* 0x3fb8aa3b02027820 */ /* 0x000fc80000410000 */
[----:B------:R0:W4:Y:S03]  /*6630*/  MUFU.EX2 R9, R2 ;  /* 0x0000000200097308 */ /* 0x0001260000000800 */
.L_x_4117:
[----:B------:R-:W-:Y:S05]  /*6640*/  BSYNC B1 ;  /* 0x0000000000017941 */ /* 0x000fea0003800000 */
.L_x_4115:
[----:B----4-:R4:W-:Y:S01]  /*6650*/  STS [R6], R9 ;  /* 0x0000000906007388 */ /* 0x0109e20000000800 */
[----:B------:R-:W-:Y:S02]  /*6660*/  VIADD R5, R5, 0x80 ;  /* 0x0000008005057836 */ /* 0x000fe40000000000 */
[----:B------:R-:W-:-:S03]  /*6670*/  FADD.FTZ R8, R9, R8 ;  /* 0x0000000809087221 */ /* 0x000fc60000010000 */
[----:B------:R-:W-:-:S13]  /*6680*/  ISETP.GT.AND P2, PT, R5, UR40, PT ;  /* 0x0000002805007c0c */ /* 0x000fda000bf44270 */
[----:B----4-:R-:W-:Y:S05]  /*6690*/  @!P2 BRA `(.L_x_4118) ;  /* 0xfffffffc009ca947 */ /* 0x010fea000383ffff */
.L_x_4114:
[----:B------:R-:W-:Y:S05]  /*66a0*/  BSYNC B0 ;  /* 0x0000000000007941 */ /* 0x000fea0003800000 */
.L_x_4113:
[----:B------:R-:W4:Y:S01]  /*66b0*/  SHFL.BFLY PT, R3, R8, 0x10, 0x1f ;  /* 0x0e001f0008037f89 */ /* 0x000f2200000e0000 */
[----:B------:R-:W-:Y:S01]  /*66c0*/  ULDC.U8 UR4, c[0x0][0x31c] ;  /* 0x0000c70000047ab9 */ /* 0x000fe20000000000 */
[----:B------:R-:W-:Y:S01]  /*66d0*/  ULDC UR7, c[0x0][0x288] ;  /* 0x0000a20000077ab9 */ /* 0x000fe20000000800 */
[----:B------:R-:W-:Y:S01]  /*66e0*/  UMOV UR5, URZ ;  /* 0x0000003f00057c82 */ /* 0x000fe20008000000 */
[----:B-1----:R-:W1:Y:S01]  /*66f0*/  S2R R12, SR_TID.X ;  /* 0x00000000000c7919 */ /* 0x002e620000002100 */
[----:B------:R-:W-:Y:S01]  /*6700*/  UIMAD UR7, UR45, UR7, UR46 ;  /* 0x000000072d0772a4 */ /* 0x000fe2000f8e022e */
[----:B----4-:R-:W-:-:S05]  /*6710*/  FADD.FTZ R3, R3, R8 ;  /* 0x0000000803037221 */ /* 0x010fca0000010000 */
[----:B0-----:R-:W0:Y:S01]  /*6720*/  SHFL.BFLY PT, R2, R3, 0x8, 0x1f ;  /* 0x0d001f0003027f89 */ /* 0x001e2200000e0000 */
[C---:B-1----:R-:W-:Y:S02]  /*6730*/  LOP3.LUT P0, RZ, R12.reuse, 0x1f, RZ, 0xc0, !PT ;  /* 0x0000001f0cff7812 */ /* 0x042fe4000780c0ff */
[----:B------:R-:W-:-:S04]  /*6740*/  LOP3.LUT R9, R12, 0x1f, RZ, 0xc0, !PT ;  /* 0x0000001f0c097812 */ /* 0x000fc800078ec0ff */
[----:B------:R-:W-:-:S07]  /*6750*/  ISETP.GT.U32.AND P2, PT, R9, 0x3, PT ;  /* 0x000000030900780c */ /* 0x000fce0003f44070 */
[----:B------:R-:W1:Y:S01]  /*6760*/  @!P0 S2R R9, SR_CgaCtaId ;  /* 0x0000000000098919 */ /* 0x000e620000008800 */
[----:B------:R-:W-:Y:S01]  /*6770*/  @!P0 MOV R8, 0x400 ;  /* 0x0000040000088802 */ /* 0x000fe20000000f00 */
[----:B0-----:R-:W-:-:S04]  /*6780*/  FADD.FTZ R2, R3, R2 ;  /* 0x0000000203027221 */ /* 0x001fc80000010000 */
[----:B---3--:R-:W0:Y:S01]  /*6790*/  @!P2 S2R R11, SR_CgaCtaId ;  /* 0x00000000000ba919 */ /* 0x008e220000008800 */
[----:B------:R-:W-:Y:S01]  /*67a0*/  @!P2 MOV R10, 0x400 ;  /* 0x00000400000aa802 */ /* 0x000fe20000000f00 */
[----:B------:R-:W3:Y:S01]  /*67b0*/  SHFL.BFLY PT, R5, R2, 0x4, 0x1f ;  /* 0x0c801f0002057f89 */ /* 0x000ee200000e0000 */
[----:B-1----:R-:W-:Y:S01]  /*67c0*/  @!P0 LEA R8, R9, R8, 0x18 ;  /* 0x0000000809088211 */ /* 0x002fe200078ec0ff */
[----:B------:R-:W-:Y:S02]  /*67d0*/  @!P2 IMAD.SHL.U32 R9, R12, 0x4, RZ ;  /* 0x000000040c09a824 */ /* 0x000fe400078e00ff */
[----:B---3--:R-:W-:Y:S01]  /*67e0*/  FADD.FTZ R5, R2, R5 ;  /* 0x0000000502057221 */ /* 0x008fe20000010000 */
[----:B------:R-:W-:Y:S02]  /*67f0*/  @!P0 SHF.R.U32.HI R2, RZ, 0x3, R12 ;  /* 0x00000003ff028819 */ /* 0x000fe4000001160c */
[----:B0-----:R-:W-:Y:S02]  /*6800*/  @!P2 LEA R11, R11, R10, 0x18 ;  /* 0x0000000a0b0ba211 */ /* 0x001fe400078ec0ff */
[----:B------:R-:W0:Y:S02]  /*6810*/  SHFL.BFLY PT, R6, R5, 0x2, 0x1f ;  /* 0x0c401f0005067f89 */ /* 0x000e2400000e0000 */
[----:B0-----:R-:W-:Y:S01]  /*6820*/  FADD.FTZ R6, R5, R6 ;  /* 0x0000000605067221 */ /* 0x001fe20000010000 */
[----:B------:R-:W-:-:S02]  /*6830*/  @!P0 LOP3.LUT R5, R2, 0x1ffffffc, RZ, 0xc0, !PT ;  /* 0x1ffffffc02058812 */ /* 0x000fc400078ec0ff */
[----:B------:R-:W-:Y:S02]  /*6840*/  @!P2 LOP3.LUT R2, R9, 0x7c, RZ, 0xc0, !PT ;  /* 0x0000007c0902a812 */ /* 0x000fe400078ec0ff */
[----:B------:R-:W0:Y:S01]  /*6850*/  SHFL.BFLY PT, R3, R6, 0x1, 0x1f ;  /* 0x0c201f0006037f89 */ /* 0x000e2200000e0000 */
[----:B------:R-:W-:Y:S02]  /*6860*/  @!P0 IMAD.IADD R8, R5, 0x1, R8 ;  /* 0x0000000105088824 */ /* 0x000fe400078e0208 */
[----:B------:R-:W-:Y:S02]  /*6870*/  @!P2 IMAD.IADD R2, R11, 0x1, R2 ;  /* 0x000000010b02a824 */ /* 0x000fe400078e0202 */
        /* <DEDUP_REMOVED lines=18> */
.L_x_4119:
[----:B------:R-:W-:Y:S01]  /*69a0*/  ULDC.64 UR8, c[0x0][0x310] ;  /* 0x0000c40000087ab9 */ /* 0x000fe20000000a00 */
[----:B------:R-:W-:Y:S04]  /*69b0*/  BSSY B0, `(.L_x_4120) ;  /* 0x0000012000007945 */ /* 0x000fe80003800000 */
[----:B------:R-:W-:Y:S05]  /*69c0*/  @P1 BRA `(.L_x_4121) ;  /* 0x0000000000401947 */ /* 0x000fea0003800000 */
[----:B0-----:R-:W-:-:S04]  /*69d0*/  FADD.FTZ R2, R5, 9.9999999747524270788e-07 ;  /* 0x358637bd05027421 */ /* 0x001fc80000010000 */
[----:B------:R0:W1:Y:S03]  /*69e0*/  MUFU.RCP R5, R2 ;  /* 0x0000000200057308 */ /* 0x0000660000001000 */
.L_x_4123:
[----:B01----:R-:W-:-:S04]  /*69f0*/  VIADD R3, R7, -UR42 ;  /* 0x8000002a07037c36 */ /* 0x003fc80008000000 */
        /* <DEDUP_REMOVED lines=10> */
.L_x_4122:
[----:B------:R-:W-:-:S05]  /*6aa0*/  VIADD R7, R7, 0x80 ;  /* 0x0000008007077836 */ /* 0x000fca0000000000 */
[----:B------:R-:W-:-:S13]  /*6ab0*/  ISETP.GT.AND P1, PT, R7, UR40, PT ;  /* 0x0000002807007c0c */ /* 0x000fda000bf24270 */
[----:B------:R-:W-:Y:S05]  /*6ac0*/  @!P1 BRA `(.L_x_4123) ;  /* 0xfffffffc00c89947 */ /* 0x000fea000383ffff */
.L_x_4121:
[----:B------:R-:W-:Y:S05]  /*6ad0*/  BSYNC B0 ;  /* 0x0000000000007941 */ /* 0x000fea0003800000 */
.L_x_4120:
[----:B------:R-:W1:Y:S01]  /*6ae0*/  S2R R6, SR_TID.X ;  /* 0x0000000000067919 */ /* 0x000e620000002100 */
[----:B------:R-:W-:Y:S01]  /*6af0*/  ULEA.HI UR4, UR40, UR40, URZ, 0x1 ;  /* 0x0000002828047291 */ /* 0x000fe2000f8f083f */
[----:B0-----:R-:W-:Y:S01]  /*6b00*/  IMAD.U32 R5, RZ, RZ, UR46 ;  /* 0x0000002eff057e24 */ /* 0x001fe2000f8e00ff */
[----:B------:R-:W-:Y:S01]  /*6b10*/  ULDC.64 UR8, c[0x0][0x240] ;  /* 0x0000900000087ab9 */ /* 0x000fe20000000a00 */
[----:B------:R-:W-:Y:S01]  /*6b20*/  ULDC.64 UR10, c[0x0][0x250] ;  /* 0x00009400000a7ab9 */ /* 0x000fe20000000a00 */
[----:B------:R-:W-:Y:S01]  /*6b30*/  ULOP3.LUT UR4, UR4, 0xfffffffe, URZ, 0xc0, !UPT ;  /* 0xfffffffe04047892 */ /* 0x000fe2000f8ec03f */
[----:B------:R-:W-:-:S03]  /*6b40*/  ISETP.EQ.U32.AND P0, PT, RZ, UR8, PT ;  /* 0x00000008ff007c0c */ /* 0x000fc6000bf02070 */
[----:B------:R-:W-:Y:S01]  /*6b50*/  UIADD3 UR4, -UR4, UR40, URZ ;  /* 0x0000002804047290 */ /* 0x000fe2000fffe13f */
[----:B-1----:R-:W-:-:S04]  /*6b60*/  LEA.HI R3, R4, R6, RZ, 0x6 ;  /* 0x0000000604037211 */ /* 0x002fc800078f30ff */
[----:B------:R-:W-:Y:S02]  /*6b70*/  LOP3.LUT R2, R3, 0xffffffc0, RZ, 0xc0, !PT ;  /* 0xffffffc003027812 */ /* 0x000fe400078ec0ff */
[----:B------:R-:W-:-:S03]  /*6b80*/  SHF.R.S32.HI R3, RZ, 0x6, R3 ;  /* 0x00000006ff037819 */ /* 0x000fc60000011403 */
[----:B------:R-:W-:Y:S01]  /*6b90*/  IMAD.IADD R2, R6, 0x1, -R2 ;  /* 0x0000000106027824 */ /* 0x000fe200078e0a02 */
[----:B------:R-:W-:-:S04]  /*6ba0*/  CS2R R6, SRZ ;  /* 0x0000000000067805 */ /* 0x000fc8000001ff00 */
        /* <DEDUP_REMOVED lines=9> */
[----:B------:R-:W-:Y:S02]  /*6c40*/  CS2R R10, SRZ ;  /* 0x00000000000a7805 */ /* 0x000fe4000001ff00 */
[----:B------:R-:W-:Y:S01]  /*6c50*/  CS2R R8, SRZ ;  /* 0x0000000000087805 */ /* 0x000fe2000001ff00 */
[----:B0-----:R-:W-:Y:S01]  /*6c60*/  @!P0 IMAD.WIDE R12, R5, 0x4, R12 ;  /* 0x00000004050c8825 */ /* 0x001fe200078e020c */
[----:B------:R-:W-:-:S06]  /*6c70*/  CS2R R4, SRZ ;  /* 0x0000000000047805 */ /* 0x000fcc000001ff00 */
[----:B------:R0:W5:Y:S01]  /*6c80*/  @!P0 LDG.E.128 R4, desc[UR36][R12.64] ;  /* 0x000000240c048981 */ /* 0x000162000c1e1d00 */
[----:B------:R-:W-:Y:S06]  /*6c90*/  BAR.SYNC.DEFER_BLOCKING 0x0 ;  /* 0x0000000000007b1d */ /* 0x000fec0000010000 */
[----:B------:R-:W-:Y:S05]  /*6ca0*/  @P2 BRA `(.L_x_4125) ;  /* 0x0000001c00782947 */ /* 0x000fea0003800000 */
[----:B------:R-:W-:Y:S01]  /*6cb0*/  IMAD.U32 R53, RZ, RZ, UR9 ;  /* 0x00000009ff357e24 */ /* 0x000fe2000f8e00ff */
[----:B------:R-:W-:Y:S01]  /*6cc0*/  BSSY B0, `(.L_x_4126) ;  /* 0x00000ff000007945 */ /* 0x000fe20003800000 */
[----:B------:R-:W-:Y:S01]  /*6cd0*/  VIADD R52, R3, UR42 ;  /* 0x0000002a03347c36 */ /* 0x000fe20008000000 */
[----:B------:R-:W-:Y:S02]  /*6ce0*/  CS2R R10, SRZ ;  /* 0x00000000000a7805 */ /* 0x000fe4000001ff00 */
[----:B------:R-:W-:Y:S02]  /*6cf0*/  CS2R R8, SRZ ;  /* 0x0000000000087805 */ /* 0x000fe4000001ff00 */
[C---:B------:R-:W-:Y:S01]  /*6d00*/  VIMNMX R55, R53.reuse, UR40, PT ;  /* 0x0000002835377c48 */ /* 0x040fe2000bfe0100 */
[----:B------:R-:W-:-:S03]  /*6d10*/  IMAD R53, R53, UR6, R2 ;  /* 0x0000000635357c24 */ /* 0x000fc6000f8e0202 */
[----:B------:R-:W-:Y:S02]  /*6d20*/  ISETP.GE.AND P0, PT, R52, R55, PT ;  /* 0x000000373400720c */ /* 0x000fe40003f06270 */
[----:B------:R-:W-:-:S11]  /*6d30*/  SHF.R.S32.HI R54, RZ, 0x1f, R53 ;  /* 0x0000001fff367819 */ /* 0x000fd60000011435 */
[----:B------:R-:W-:Y:S05]  /*6d40*/  @P0 BRA `(.L_x_4127) ;  /* 0x0000000c00d80947 */ /* 0x000fea0003800000 */
[----:B------:R-:W-:Y:S01]  /*6d50*/  IMAD.U32 R8, RZ, RZ, UR42 ;  /* 0x0000002aff087e24 */ /* 0x000fe2000f8e00ff */
[----:B------:R-:W-:Y:S01]  /*6d60*/  LOP3.LUT R9, RZ, R55, RZ, 0x33, !PT ;  /* 0x00000037ff097212 */ /* 0x000fe200078e33ff */
[----:B------:R-:W-:Y:S01]  /*6d70*/  BSSY B2, `(.L_x_4128) ;  /* 0x0000022000027945 */ /* 0x000fe20003800000 */
[----:B------:R-:W-:Y:S01]  /*6d80*/  IMAD.MOV.U32 R64, RZ, RZ, R52 ;  /* 0x000000ffff407224 */ /* 0x000fe200078e0034 */
        /* <DEDUP_REMOVED lines=8> */
[----:B------:R-:W-:Y:S01]  /*6e10*/  IMAD R8, R52, 0x90, RZ ;  /* 0x0000009034087824 */ /* 0x000fe200078e02ff */
[----:B------:R-:W-:Y:S01]  /*6e20*/  ULDC.64 UR4, c[0x0][0x250] ;  /* 0x0000940000047ab9 */ /* 0x000fe20000000a00 */
[----:B------:R-:W-:Y:S01]  /*6e30*/  MOV R14, R12 ;  /* 0x0000000c000e7202 */ /* 0x000fe20000000f00 */
[----:B------:R-:W-:Y:S02]  /*6e40*/  IMAD R15, R3, 0x4, R0 ;  /* 0x00000004030f7824 */ /* 0x000fe400078e0200 */
[----:B------:R-:W-:Y:S01]  /*6e50*/  IADD3 R13, P3, R53, R8, RZ ;  /* 0x00000008350d7210 */ /* 0x000fe20007f7e0ff */
[----:B------:R-:W-:-:S03]  /*6e60*/  IMAD.MOV.U32 R64, RZ, RZ, R52 ;  /* 0x000000ffff407224 */ /* 0x000fc600078e0034 */
[----:B------:R-:W-:Y:S02]  /*6e70*/  LEA.HI.X.SX32 R8, R8, R54, 0x1, P3 ;  /* 0x0000003608087211 */ /* 0x000fe400018f0eff */
[----:B------:R-:W-:-:S04]  /*6e80*/  LEA R21, P3, R13, UR4, 0x2 ;  /* 0x000000040d157c11 */ /* 0x000fc8000f8610ff */
[----:B------:R-:W-:Y:S01]  /*6e90*/  LEA.HI.X R13, R13, UR5, R8, 0x2, P3 ;  /* 0x000000050d0d7c11 */ /* 0x000fe200098f1408 */
[----:B------:R-:W-:-:S08]  /*6ea0*/  IMAD.MOV.U32 R8, RZ, RZ, RZ ;  /* 0x000000ffff087224 */ /* 0x000fd000078e00ff */
.L_x_4130:
[----:B------:R-:W-:Y:S01]  /*6eb0*/  IMAD.MOV.U32 R12, RZ, RZ, R21 ;  /* 0x000000ffff0c7224 */ /* 0x000fe200078e0015 */
[----:B------:R0:W1:Y:S04]  /*6ec0*/  LDS R20, [R15] ;  /* 0x000000000f147984 */ /* 0x0000680000000800 */
[----:B------:R3:W1:Y:S01]  /*6ed0*/  LDG.E.128 R16, desc[UR36][R12.64] ;  /* 0x000000240c107981 */ /* 0x000662000c1e1d00 */
[----:B------:R-:W-:Y:S01]  /*6ee0*/  VIADD R14, R14, 0xffffffff ;  /* 0xffffffff0e0e7836 */ /* 0x000fe20000000000 */
[----:B------:R-:W-:Y:S01]  /*6ef0*/  IADD3 R21, P4, R21, 0x480, RZ ;  /* 0x0000048015157810 */ /* 0x000fe20007f9e0ff */
[----:B------:R-:W-:Y:S02]  /*6f00*/  VIADD R64, R64, 0x2 ;  /* 0x0000000240407836 */ /* 0x000fe40000000000 */
[----:B0-----:R-:W-:Y:S01]  /*6f10*/  VIADD R15, R15, 0x8 ;  /* 0x000000080f0f7836 */ /* 0x001fe20000000000 */
[----:B------:R-:W-:Y:S01]  /*6f20*/  ISETP.NE.AND P3, PT, R14, RZ, PT ;  /* 0x000000ff0e00720c */ /* 0x000fe20003f65270 */
[----:B---3--:R-:W-:-:S02]  /*6f30*/  IMAD.X R13, RZ, RZ, R13, P4 ;  /* 0x000000ffff0d7224 */ /* 0x008fc400020e060d */
[-C--:B-1----:R-:W-:Y:S01]  /*6f40*/  FFMA.FTZ R8, R16, R20.reuse, R8 ;  /* 0x0000001410087223 */ /* 0x082fe20000010008 */
[-C--:B------:R-:W-:Y:S01]  /*6f50*/  FFMA.FTZ R9, R17, R20.reuse, R9 ;  /* 0x0000001411097223 */ /* 0x080fe20000010009 */
[-C--:B------:R-:W-:Y:S01]  /*6f60*/  FFMA.FTZ R10, R18, R20.reuse, R10 ;  /* 0x00000014120a7223 */ /* 0x080fe2000001000a */
[----:B------:R-:W-:-:S07]  /*6f70*/  FFMA.FTZ R11, R19, R20, R11 ;  /* 0x00000014130b7223 */ /* 0x000fce000001000b */
[----:B------:R-:W-:Y:S05]  /*6f80*/  @P3 BRA `(.L_x_4130) ;  /* 0xfffffffc00c83947 */ /* 0x000fea000383ffff */
.L_x_4129:
[----:B------:R-:W-:Y:S05]  /*6f90*/  BSYNC B2 ;  /* 0x0000000000027941 */ /* 0x000fea0003800000 */
.L_x_4128:
[----:B------:R-:W-:Y:S05]  /*6fa0*/  @!P0 BRA `(.L_x_4127) ;  /* 0x0000000c00408947 */ /* 0x000fea0003800000 */
        /* <DEDUP_REMOVED lines=9> */
[----:B------:R-:W-:Y:S01]  /*7040*/  LEA.HI.X.SX32 R15, R12, R54, 0x1, P0 ;  /* 0x000000360c0f7211 */ /* 0x000fe200000f0eff */
[----:B------:R-:W-:Y:S01]  /*7050*/  IMAD.IADD R65, R0, 0x1, R13 ;  /* 0x0000000100417824 */ /* 0x000fe200078e020d */
[----:B------:R-:W-:-:S04]  /*7060*/  LEA R66, P0, R14, UR4, 0x2 ;  /* 0x000000040e427c11 */ /* 0x000fc8000f8010ff */
[----:B------:R-:W-:Y:S02]  /*7070*/  LEA.HI.X R67, R14, UR5, R15, 0x2, P0 ;  /* 0x000000050e437c11 */ /* 0x000fe400080f140f */
[----:B------:R-:W-:Y:S01]  /*7080*/  PLOP3.LUT P0, PT, PT, PT, PT, 0x80, 0x0 ;  /* 0x000000000000781c */ /* 0x000fe20003f0f070 */
[----:B------:R-:W-:-:S12]  /*7090*/  @!P3 BRA `(.L_x_4132) ;  /* 0x0000000400a8b947 */ /* 0x000fd80003800000 */
[----:B------:R-:W-:Y:S01]  /*70a0*/  PLOP3.LUT P0, PT, PT, PT, PT, 0x8, 0x0 ;  /* 0x000000000000781c */ /* 0x000fe20003f0e170 */
[----:B------:R-:W-:-:S12]  /*70b0*/  VIADD R95, R55, 0xffffffe8 ;  /* 0xffffffe8375f7836 */ /* 0x000fd80000000000 */
.L_x_4133:
[----:B------:R-:W3:Y:S04]  /*70c0*/  LDG.E.128 R68, desc[UR36][R66.64] ;  /* 0x0000002442447981 */ /* 0x000ee8000c1e1d00 */
[----:B------:R-:W4:Y:S04]  /*70d0*/  LDG.E.128 R76, desc[UR36][R66.64+0x480] ;  /* 0x00048024424c7981 */ /* 0x000f28000c1e1d00 */
        /* <DEDUP_REMOVED lines=10> */
[----:B--2---:R-:W2:Y:S04]  /*7180*/  LDG.E.128 R24, desc[UR36][R66.64+0x3600] ;  /* 0x0036002442187981 */ /* 0x004ea8000c1e1d00 */
[----:B------:R-:W2:Y:S04]  /*7190*/  LDG.E.128 R20, desc[UR36][R66.64+0x3a80] ;  /* 0x003a802442147981 */ /* 0x000ea8000c1e1d00 */
[----:B------:R-:W2:Y:S04]  /*71a0*/  LDG.E.128 R16, desc[UR36][R66.64+0x3f00] ;  /* 0x003f002442107981 */ /* 0x000ea8000c1e1d00 */
[----:B------:R0:W2:Y:S01]  /*71b0*/  LDG.E.128 R12, desc[UR36][R66.64+0x4380] ;  /* 0x00438024420c7981 */ /* 0x0000a2000c1e1d00 */
[----:B------:R-:W-:Y:S01]  /*71c0*/  IADD3 R92, P3, R66, 0x4800, RZ ;  /* 0x00004800425c7810 */ /* 0x000fe20007f7e0ff */
[----:B------:R-:W-:-:S02]  /*71d0*/  VIADD R64, R64, 0x20 ;  /* 0x0000002040407836 */ /* 0x000fc40000000000 */
[----:B------:R-:W3:Y:S02]  /*71e0*/  LDS R72, [R65+-0x10] ;  /* 0xfffff00041487984 */ /* 0x000ee40000000800 */
[----:B------:R-:W-:Y:S01]  /*71f0*/  IMAD.X R93, RZ, RZ, R67, P3 ;  /* 0x000000ffff5d7224 */ /* 0x000fe200018e0643 */
[----:B------:R-:W-:Y:S01]  /*7200*/  ISETP.GE.AND P3, PT, R64, R95, PT ;  /* 0x0000005f4000720c */ /* 0x000fe20003f66270 */
[----:B------:R-:W4:Y:S04]  /*7210*/  LDS R73, [R65+-0x8] ;  /* 0xfffff80041497984 */ /* 0x000f280000000800 */
[----:B------:R-:W1:Y:S04]  /*7220*/  LDS R74, [R65] ;  /* 0x00000000414a7984 */ /* 0x000e680000000800 */
[----:B------:R-:W1:Y:S04]  /*7230*/  LDS R75, [R65+0x8] ;  /* 0x00000800414b7984 */ /* 0x000e680000000800 */
[----:B------:R-:W1:Y:S04]  /*7240*/  LDS R88, [R65+0x10] ;  /* 0x0000100041587984 */ /* 0x000e680000000800 */
[----:B------:R-:W1:Y:S04]  /*7250*/  LDS R89, [R65+0x18] ;  /* 0x0000180041597984 */ /* 0x000e680000000800 */
[----:B------:R-:W1:Y:S04]  /*7260*/  LDS R90, [R65+0x20] ;  /* 0x00002000415a7984 */ /* 0x000e680000000800 */
[----:B------:R-:W1:Y:S04]  /*7270*/  LDS R91, [R65+0x28] ;  /* 0x00002800415b7984 */ /* 0x000e680000000800 */
[----:B0-----:R-:W0:Y:S01]  /*7280*/  LDS R66, [R65+0x30] ;  /* 0x0000300041427984 */ /* 0x001e220000000800 */
[-C--:B---3--:R-:W-:Y:S01]  /*7290*/  FFMA.FTZ R67, R68, R72.reuse, R8 ;  /* 0x0000004844437223 */ /* 0x088fe20000010008 */
[-C--:B------:R-:W-:Y:S01]  /*72a0*/  FFMA.FTZ R8, R69, R72.reuse, R9 ;  /* 0x0000004845087223 */ /* 0x080fe20000010009 */
[-C--:B------:R-:W-:Y:S01]  /*72b0*/  FFMA.FTZ R9, R70, R72.reuse, R10 ;  /* 0x0000004846097223 */ /* 0x080fe2000001000a */
[----:B------:R-:W-:Y:S01]  /*72c0*/  FFMA.FTZ R72, R71, R72, R11 ;  /* 0x0000004847487223 */ /* 0x000fe2000001000b */
[----:B------:R-:W3:Y:S01]  /*72d0*/  LDS R10, [R65+0x38] ;  /* 0x00003800410a7984 */ /* 0x000ee20000000800 */
[-C--:B----4-:R-:W-:Y:S01]  /*72e0*/  FFMA.FTZ R67, R76, R73.reuse, R67 ;  /* 0x000000494c437223 */ /* 0x090fe20000010043 */
[-C--:B------:R-:W-:Y:S01]  /*72f0*/  FFMA.FTZ R8, R77, R73.reuse, R8 ;  /* 0x000000494d087223 */ /* 0x080fe20000010008 */
[-C--:B------:R-:W-:Y:S01]  /*7300*/  FFMA.FTZ R9, R78, R73.reuse, R9 ;  /* 0x000000494e097223 */ /* 0x080fe20000010009 */
[----:B------:R-:W4:Y:S01]  /*7310*/  LDS R11, [R65+0x40] ;  /* 0x00004000410b7984 */ /* 0x000f220000000800 */
[----:B------:R-:W-:Y:S01]  /*7320*/  FFMA.FTZ R72, R79, R73, R72 ;  /* 0x000000494f487223 */ /* 0x000fe20000010048 */
[-C--:B-1----:R-:W-:Y:S01]  /*7330*/  FFMA.FTZ R67, R80, R74.reuse, R67 ;  /* 0x0000004a50437223 */ /* 0x082fe20000010043 */
[-C--:B------:R-:W-:Y:S01]  /*7340*/  FFMA.FTZ R8, R81, R74.reuse, R8 ;  /* 0x0000004a51087223 */ /* 0x080fe20000010008 */
[----:B------:R-:W1:Y:S01]  /*7350*/  LDS R68, [R65+0x48] ;  /* 0x0000480041447984 */ /* 0x000e620000000800 */
[-C--:B------:R-:W-:Y:S01]  /*7360*/  FFMA.FTZ R9, R82, R74.reuse, R9 ;  /* 0x0000004a52097223 */ /* 0x080fe20000010009 */
[----:B------:R-:W-:Y:S01]  /*7370*/  FFMA.FTZ R72, R83, R74, R72 ;  /* 0x0000004a53487223 */ /* 0x000fe20000010048 */
[-C--:B------:R-:W-:Y:S01]  /*7380*/  FFMA.FTZ R67, R84, R75.reuse, R67 ;  /* 0x0000004b54437223 */ /* 0x080fe20000010043 */
[----:B------:R-:W2:Y:S01]  /*7390*/  LDS R69, [R65+0x50] ;  /* 0x0000500041457984 */ /* 0x000ea20000000800 */
[-C--:B------:R-:W-:Y:S01]  /*73a0*/  FFMA.FTZ R8, R85, R75.reuse, R8 ;  /* 0x0000004b55087223 */ /* 0x080fe20000010008 */
[-C--:B------:R-:W-:Y:S01]  /*73b0*/  FFMA.FTZ R9, R86, R75.reuse, R9 ;  /* 0x0000004b56097223 */ /* 0x080fe20000010009 */
[----:B------:R-:W-:Y:S01]  /*73c0*/  FFMA.FTZ R72, R87, R75, R72 ;  /* 0x0000004b57487223 */ /* 0x000fe20000010048 */
[----:B------:R-:W2:Y:S01]  /*73d0*/  LDS R70, [R65+0x58] ;  /* 0x0000580041467984 */ /* 0x000ea20000000800 */
[-C--:B------:R-:W-:Y:S01]  /*73e0*/  FFMA.FTZ R67, R60, R88.reuse, R67 ;  /* 0x000000583c437223 */ /* 0x080fe20000010043 */
[-C--:B------:R-:W-:Y:S01]  /*73f0*/  FFMA.FTZ R8, R61, R88.reuse, R8 ;  /* 0x000000583d087223 */ /* 0x080fe20000010008 */
[-C--:B------:R-:W-:Y:S01]  /*7400*/  FFMA.FTZ R9, R62, R88.reuse, R9 ;  /* 0x000000583e097223 */ /* 0x080fe20000010009 */
[----:B------:R-:W2:Y:S01]  /*7410*/  LDS R60, [R65+0x60] ;  /* 0x00006000413c7984 */ /* 0x000ea20000000800 */
[----:B------:R-:W-:Y:S01]  /*7420*/  FFMA.FTZ R72, R63, R88, R72 ;  /* 0x000000583f487223 */ /* 0x000fe20000010048 */
[-C--:B------:R-:W-:Y:S01]  /*7430*/  FFMA.FTZ R67, R56, R89.reuse, R67 ;  /* 0x0000005938437223 */ /* 0x080fe20000010043 */
[-C--:B------:R-:W-:Y:S01]  /*7440*/  FFMA.FTZ R8, R57, R89.reuse, R8 ;  /* 0x0000005939087223 */ /* 0x080fe20000010008 */
[----:B------:R0:W2:Y:S01]  /*7450*/  LDS R56, [R65+0x68] ;  /* 0x0000680041387984 */ /* 0x0000a20000000800 */
        /* <DEDUP_REMOVED lines=14> */
[----:B------:R-:W-:-:S02]  /*7540*/  VIADD R65, R65, 0x80 ;  /* 0x0000008041417836 */ /* 0x000fc40000000000 */
        /* <DEDUP_REMOVED lines=8> */
[-C--:B-1----:R-:W-:Y:S01]  /*75d0*/  FFMA.FTZ R8, R29, R68.reuse, R8 ;  /* 0x000000441d087223 */ /* 0x082fe20000010008 */
[-C--:B------:R-:W-:Y:S01]  /*75e0*/  FFMA.FTZ R67, R28, R68.reuse, R67 ;  /* 0x000000441c437223 */ /* 0x080fe20000010043 */
[-C--:B------:R-:W-:Y:S01]  /*75f0*/  FFMA.FTZ R9, R30, R68.reuse, R9 ;  /* 0x000000441e097223 */ /* 0x080fe20000010009 */
[----:B------:R-:W-:Y:S01]  /*7600*/  FFMA.FTZ R72, R31, R68, R72 ;  /* 0x000000441f487223 */ /* 0x000fe20000010048 */
[-C--:B--2---:R-:W-:Y:S01]  /*7610*/  FFMA.FTZ R8, R25, R69.reuse, R8 ;  /* 0x0000004519087223 */ /* 0x084fe20000010008 */
        /* <DEDUP_REMOVED lines=15> */
[----:B------:R-:W-:-:S02]  /*7710*/  IMAD.MOV.U32 R66, RZ, RZ, R92 ;  /* 0x000000ffff427224 */ /* 0x000fc400078e005c */
[----:B------:R-:W-:Y:S01]  /*7720*/  IMAD.MOV.U32 R67, RZ, RZ, R93 ;  /* 0x000000ffff437224 */ /* 0x000fe200078e005d */
[----:B------:R-:W-:Y:S06]  /*7730*/  @!P3 BRA `(.L_x_4133) ;  /* 0xfffffff80060b947 */ /* 0x000fec000383ffff */
.L_x_4132:
[----:B------:R-:W-:Y:S05]  /*7740*/  BSYNC B2 ;  /* 0x0000000000027941 */ /* 0x000fea0003800000 */
.L_x_4131:
[----:B------:R-:W-:Y:S01]  /*7750*/  IMAD.IADD R12, R55, 0x1, -R64 ;  /* 0x00000001370c7824 */ /* 0x000fe200078e0a40 */
[----:B------:R-:W-:Y:S04]  /*7760*/  BSSY B2, `(.L_x_4134) ;  /* 0x000003a000027945 */ /* 0x000fe80003800000 */
[----:B------:R-:W-:-:S13]  /*7770*/  ISETP.GT.AND P3, PT, R12, 0x8, PT ;  /* 0x000000080c00780c */ /* 0x000fda0003f64270 */
[----:B------:R-:W-:Y:S05]  /*7780*/  @!P3 BRA `(.L_x_4135) ;  /* 0x0000000000dcb947 */ /* 0x000fea0003800000 */
[----:B------:R-:W3:Y:S04]  /*7790*/  LDG.E.128 R12, desc[UR36][R66.64] ;  /* 0x00000024420c7981 */ /* 0x000ee8000c1e1d00 */
[----:B------:R-:W4:Y:S04]  /*77a0*/  LDG.E.128 R20, desc[UR36][R66.64+0x480] ;  /* 0x0004802442147981 */ /* 0x000f28000c1e1d00 */
[----:B--2---:R-:W2:Y:S04]  /*77b0*/  LDG.E.128 R24, desc[UR36][R66.64+0x900] ;  /* 0x0009002442187981 */ /* 0x004ea8000c1e1d00 */
[----:B------:R-:W2:Y:S04]  /*77c0*/  LDG.E.128 R28, desc[UR36][R66.64+0xd80] ;  /* 0x000d8024421c7981 */ /* 0x000ea8000c1e1d00 */
[----:B------:R-:W2:Y:S04]  /*77d0*/  LDG.E.128 R36, desc[UR36][R66.64+0x1200] ;  /* 0x0012002442247981 */ /* 0x000ea8000c1e1d00 */
[----:B------:R-:W2:Y:S04]  /*77e0*/  LDG.E.128 R40, desc[UR36][R66.64+0x1680] ;  /* 0x0016802442287981 */ /* 0x000ea8000c1e1d00 */
[----:B------:R-:W2:Y:S04]  /*77f0*/  LDG.E.128 R44, desc[UR36][R66.64+0x1b00] ;  /* 0x001b0024422c7981 */ /* 0x000ea8000c1e1d00 */
[----:B------:R0:W2:Y:S01]  /*7800*/  LDG.E.128 R48, desc[UR36][R66.64+0x1f80] ;  /* 0x001f802442307981 */ /* 0x0000a2000c1e1d00 */
[----:B------:R-:W-:Y:S01]  /*7810*/  IADD3 R57, P0, R66, 0x2400, RZ ;  /* 0x0000240042397810 */ /* 0x000fe20007f1e0ff */
[----:B------:R-:W-:-:S02]  /*7820*/  VIADD R64, R64, 0x10 ;  /* 0x0000001040407836 */ /* 0x000fc40000000000 */
[----:B------:R-:W3:Y:S02]  /*7830*/  LDS R16, [R65+-0x10] ;  /* 0xfffff00041107984 */ /* 0x000ee40000000800 */
[----:B------:R-:W-:Y:S01]  /*7840*/  IMAD.X R58, RZ, RZ, R67, P0 ;  /* 0x000000ffff3a7224 */ /* 0x000fe200000e0643 */
[----:B------:R-:W-:Y:S01]  /*7850*/  PLOP3.LUT P0, PT, PT, PT, PT, 0x8, 0x0 ;  /* 0x000000000000781c */ /* 0x000fe20003f0e170 */
[----:B------:R-:W4:Y:S01]  /*7860*/  LDS R18, [R65+-0x8] ;  /* 0xfffff80041127984 */ /* 0x000f220000000800 */
[----:B0-----:R-:W-:-:S03]  /*7870*/  IMAD.MOV.U32 R66, RZ, RZ, R57 ;  /* 0x000000ffff427224 */ /* 0x001fc600078e0039 */
[----:B------:R-:W2:Y:S01]  /*7880*/  LDS R19, [R65] ;  /* 0x0000000041137984 */ /* 0x000ea20000000800 */
[----:B------:R-:W-:-:S03]  /*7890*/  IMAD.MOV.U32 R67, RZ, RZ, R58 ;  /* 0x000000ffff437224 */ /* 0x000fc600078e003a */
[----:B------:R-:W0:Y:S04]  /*78a0*/  LDS R32, [R65+0x8] ;  /* 0x0000080041207984 */ /* 0x000e280000000800 */
[----:B------:R-:W1:Y:S04]  /*78b0*/  LDS R33, [R65+0x10] ;  /* 0x0000100041217984 */ /* 0x000e680000000800 */
[----:B------:R-:W1:Y:S04]  /*78c0*/  LDS R34, [R65+0x18] ;  /* 0x0000180041227984 */ /* 0x000e680000000800 */
[----:B------:R-:W1:Y:S04]  /*78d0*/  LDS R35, [R65+0x20] ;  /* 0x0000200041237984 */ /* 0x000e680000000800 */
[----:B------:R0:W1:Y:S02]  /*78e0*/  LDS R56, [R65+0x28] ;  /* 0x0000280041387984 */ /* 0x0000640000000800 */
[----:B0-----:R-:W-:-:S02]  /*78f0*/  VIADD R65, R65, 0x40 ;  /* 0x0000004041417836 */ /* 0x001fc40000000000 */
        /* <DEDUP_REMOVED lines=32> */
.L_x_4135:
[----:B------:R-:W-:Y:S05]  /*7b00*/  BSYNC B2 ;  /* 0x0000000000027941 */ /* 0x000fea0003800000 */
.L_x_4134:
[----:B------:R-:W-:-:S13]  /*7b10*/  ISETP.LT.OR P0, PT, R64, R55, P0 ;  /* 0x000000374000720c */ /* 0x000fda0000701670 */
[----:B------:R-:W-:Y:S05]  /*7b20*/  @!P0 BRA `(.L_x_4127) ;  /* 0x0000000000608947 */ /* 0x000fea0003800000 */
[----:B------:R-:W3:Y:S04]  /*7b30*/  LDG.E.128 R12, desc[UR36][R66.64] ;  /* 0x00000024420c7981 */ /* 0x000ee8000c1e1d00 */
[----:B------:R-:W4:Y:S04]  /*7b40*/  LDG.E.128 R20, desc[UR36][R66.64+0x480] ;  /* 0x0004802442147981 */ /* 0x000f28000c1e1d00 */
[----:B--2---:R-:W2:Y:S04]  /*7b50*/  LDG.E.128 R24, desc[UR36][R66.64+0x900] ;  /* 0x0009002442187981 */ /* 0x004ea8000c1e1d00 */
[----:B------:R-:W2:Y:S04]  /*7b60*/  LDG.E.128 R28, desc[UR36][R66.64+0xd80] ;  /* 0x000d8024421c7981 */ /* 0x000ea8000c1e1d00 */
[----:B------:R-:W3:Y:S04]  /*7b70*/  LDS R16, [R65+-0x10] ;  /* 0xfffff00041107984 */ /* 0x000ee80000000800 */
[----:B------:R-:W4:Y:S04]  /*7b80*/  LDS R18, [R65+-0x8] ;  /* 0xfffff80041127984 */ /* 0x000f280000000800 */
[----:B------:R-:W2:Y:S04]  /*7b90*/  LDS R19, [R65] ;  /* 0x0000000041137984 */ /* 0x000ea80000000800 */
[----:B------:R-:W0:Y:S01]  /*7ba0*/  LDS R32, [R65+0x8] ;  /* 0x0000080041207984 */ /* 0x000e220000000800 */
        /* <DEDUP_REMOVED lines=12> */
[-C--:B0-----:R-:W-:Y:S01]  /*7c70*/  FFMA.FTZ R8, R28, R32.reuse, R17 ;  /* 0x000000201c087223 */ /* 0x081fe20000010011 */
[-C--:B------:R-:W-:Y:S01]  /*7c80*/  FFMA.FTZ R9, R29, R32.reuse, R10 ;  /* 0x000000201d097223 */ /* 0x080fe2000001000a */
[-C--:B------:R-:W-:Y:S01]  /*7c90*/  FFMA.FTZ R10, R30, R32.reuse, R11 ;  /* 0x000000201e0a7223 */ /* 0x080fe2000001000b */
[----:B------:R-:W-:-:S07]  /*7ca0*/  FFMA.FTZ R11, R31, R32, R16 ;  /* 0x000000201f0b7223 */ /* 0x000fce0000010010 */
.L_x_4127:
[----:B------:R-:W-:Y:S05]  /*7cb0*/  BSYNC B0 ;  /* 0x0000000000007941 */ /* 0x000fea0003800000 */
.L_x_4126:
        /* <DEDUP_REMOVED lines=9> */
[----:B------:R-:W-:Y:S02]  /*7d50*/  IMAD.MOV.U32 R14, RZ, RZ, R12 ;  /* 0x000000ffff0e7224 */ /* 0x000fe400078e000c */
[----:B------:R-:W-:-:S07]  /*7d60*/  IMAD R15, R3, 0x4, R0 ;  /* 0x00000004030f7824 */ /* 0x000fce00078e0200 */
.L_x_4140:
        /* <DEDUP_REMOVED lines=18> */
[----:B------:R-:W-:Y:S02]  /*7e90*/  IMAD.MOV.U32 R13, RZ, RZ, R20 ;  /* 0x000000ffff0d7224 */ /* 0x000fe400078e0014 */
[----:B------:R-:W0:Y:S02]  /*7ea0*/  LDS R20, [R15] ;  /* 0x000000000f147984 */ /* 0x000e240000000800 */
        /* <DEDUP_REMOVED lines=19> */
.L_x_4139:
[----:B------:R-:W-:Y:S05]  /*7fe0*/  BSYNC B2 ;  /* 0x0000000000027941 */ /* 0x000fea0003800000 */
.L_x_4138:
[----:B------:R-:W-:Y:S02]  /*7ff0*/  VIADD R52, R52, 0x2 ;  /* 0x0000000234347836 */ /* 0x000fe40000000000 */
[----:B------:R-:W-:Y:S01]  /*8000*/  VIADD R15, R15, 0x8 ;  /* 0x000000080f0f7836 */ /* 0x000fe20000000000 */
[----:B------:R-:W-:Y:S06]  /*8010*/  @P0 BRA `(.L_x_4140) ;  /* 0xfffffffc00540947 */ /* 0x000fec000383ffff */
.L_x_4137:
[----:B------:R-:W-:Y:S05]  /*8020*/  BSYNC B0 ;  /* 0x0000000000007941 */ /* 0x000fea0003800000 */
.L_x_4136:
[----:B------:R-:W-:-:S13]  /*8030*/  ISETP.GE.U32.AND P0, PT, R21, 0x6, PT ;  /* 0x000000061500780c */ /* 0x000fda0003f06070 */
[----:B------:R-:W-:Y:S05]  /*8040*/  @!P0 BRA `(.L_x_4125) ;  /* 0x0000000800908947 */ /* 0x000fea0003800000 */
[----:B------:R-:W0:Y:S01]  /*8050*/  LDC R23, c[0x0][0x284] ;  /* 0x0000a100ff177b82 */ /* 0x000e220000000800 */
[----:B------:R-:W-:Y:S01]  /*8060*/  LEA R12, R52, 0x10, 0x2 ;  /* 0x00000010340c7811 */ /* 0x000fe200078e10ff */
[----:B------:R-:W-:-:S04]  /*8070*/  IMAD.U32 R13, RZ, RZ, UR42 ;  /* 0x0000002aff0d7e24 */ /* 0x000fc8000f8e00ff */
[----:B------:R-:W-:-:S04]  /*8080*/  IMAD R13, R13, -0x4, R12 ;  /* 0xfffffffc0d0d7824 */ /* 0x000fc800078e020c */
[----:B------:R-:W-:-:S07]  /*8090*/  IMAD.IADD R14, R0, 0x1, R13 ;  /* 0x00000001000e7824 */ /* 0x000fce00078e020d */
.L_x_4149:
[CC--:B0-----:R-:W-:Y:S01]  /*80a0*/  ISETP.GE.AND P4, PT, R52.reuse, R23.reuse, PT ;  /* 0x000000173400720c */ /* 0x0c1fe20003f86270 */
        /* <DEDUP_REMOVED lines=41> */
.L_x_4142:
[----:B------:R-:W-:Y:S05]  /*8340*/  BSYNC B0 ;  /* 0x0000000000007941 */ /* 0x000fea0003800000 */
.L_x_4141:
        /* <DEDUP_REMOVED lines=37> */
.L_x_4144:
[----:B------:R-:W-:Y:S05]  /*85a0*/  BSYNC B0 ;  /* 0x0000000000007941 */ /* 0x000fea0003800000 */
.L_x_4143:
        /* <DEDUP_REMOVED lines=36> */
.L_x_4146:
[----:B------:R-:W-:Y:S05]  /*87f0*/  BSYNC B0 ;  /* 0x0000000000007941 */ /* 0x000fea0003800000 */
.L_x_4145:
        /* <DEDUP_REMOVED lines=36> */
.L_x_4148:
[----:B------:R-:W-:Y:S05]  /*8a40*/  BSYNC B0 ;  /* 0x0000000000007941 */ /* 0x000fea0003800000 */
.L_x_4147:
[----:B------:R-:W-:Y:S02]  /*8a50*/  VIADD R52, R52, 0x8 ;  /* 0x0000000834347836 */ /* 0x000fe40000000000 */
[----:B------:R-:W-:-:S03]  /*8a60*/  VIADD R14, R14, 0x20 ;  /* 0x000000200e0e7836 */ /* 0x000fc60000000000 */
[----:B------:R-:W-:-:S13]  /*8a70*/  ISETP.GE.AND P0, PT, R52, UR40, PT ;  /* 0x0000002834007c0c */ /* 0x000fda000bf06270 */
[----:B------:R-:W-:Y:S05]  /*8a80*/  @!P0 BRA `(.L_x_4149) ;  /* 0xfffffff400848947 */ /* 0x000fea000383ffff */
.L_x_4125:
[----:B------:R-:W-:Y:S05]  /*8a90*/  BSYNC B1 ;  /* 0x0000000000017941 */ /* 0x000fea0003800000 */
.L_x_4124:
[----:B------:R-:W0:Y:S01]  /*8aa0*/  S2R R30, SR_TID.X ;  /* 0x00000000001e7919 */ /* 0x000e220000002100 */
[----:B------:R-:W-:Y:S01]  /*8ab0*/  BSSY B0, `(.L_x_4150) ;  /* 0x000004f000007945 */ /* 0x000fe20003800000 */
[----:B0-----:R-:W-:-:S05]  /*8ac0*/  VIADD R12, R30, 0x3f ;  /* 0x0000003f1e0c7836 */ /* 0x001fca0000000000 */
        /* <DEDUP_REMOVED lines=24> */
[----:B------:R-:W-:Y:S01]  /*8c50*/  IMAD.U32 R21, RZ, RZ, UR4 ;  /* 0x00000004ff157e24 */ /* 0x000fe2000f8e00ff */
[----:B------:R-:W-:Y:S02]  /*8c60*/  @UP0 ULDC.64 UR4, c[0x0][0x2e8] ;  /* 0x0000ba0000040ab9 */ /* 0x000fe40000000a00 */
[----:B---3--:R-:W-:Y:S02]  /*8c70*/  IMAD.U32 R14, RZ, RZ, UR4 ;  /* 0x00000004ff0e7e24 */ /* 0x008fe4000f8e00ff */
[----:B------:R-:W-:Y:S02]  /*8c80*/  IMAD.U32 R15, RZ, RZ, UR5 ;  /* 0x00000005ff0f7e24 */ /* 0x000fe4000f8e00ff */
[----:B------:R-:W-:Y:S01]  /*8c90*/  @P4 IMAD R19, R21, 0x90, R2 ;  /* 0x0000009015134824 */ /* 0x000fe200078e0202 */
[----:B0-----:R-:W3:Y:S04]  /*8ca0*/  @!P3 LDG.E R16, desc[UR36][R16.64+0x8] ;  /* 0x000008241010b981 */ /* 0x001ee8000c1e1900 */
[----:B------:R0:W3:Y:S01]  /*8cb0*/  @P3 LDG.E.128 R20, desc[UR36][R12.64] ;  /* 0x000000240c143981 */ /* 0x0000e2000c1e1d00 */
[----:B------:R-:W-:-:S05]  /*8cc0*/  @P4 IMAD.WIDE R14, R19, 0x4, R14 ;  /* 0x00000004130e4825 */ /* 0x000fca00078e020e */
[----:B--2---:R4:W2:Y:S01]  /*8cd0*/  @P4 LDG.E.128 R24, desc[UR36][R14.64] ;  /* 0x000000240e184981 */ /* 0x0048a2000c1e1d00 */
[----:B------:R-:W1:Y:S01]  /*8ce0*/  S2UR UR5, SR_CgaCtaId ;  /* 0x00000000000579c3 */ /* 0x000e620000008800 */
[----:B------:R-:W-:Y:S01]  /*8cf0*/  UMOV UR4, 0x400 ;  /* 0x0000040000047882 */ /* 0x000fe20000000000 */
[----:B------:R-:W-:Y:S01]  /*8d00*/  UIADD3 UR9, -UR42, UR40, URZ ;  /* 0x000000282a097290 */ /* 0x000fe2000fffe13f */
[----:B0-----:R-:W-:Y:S01]  /*8d10*/  IMAD.U32 R13, RZ, RZ, UR8 ;  /* 0x00000008ff0d7e24 */ /* 0x001fe2000f8e00ff */
[----:B------:R-:W-:Y:S02]  /*8d20*/  UIADD3 UR4, UR4, 0x420, URZ ;  /* 0x0000042004047890 */ /* 0x000fe4000fffe03f */
[----:B------:R-:W-:Y:S01]  /*8d30*/  UIMAD UR6, UR41, 0x90, URZ ;  /* 0x00000090290678a4 */ /* 0x000fe2000f8e023f */
[----:B------:R-:W-:Y:S02]  /*8d40*/  IMAD R13, R13, 0x90, R2 ;  /* 0x000000900d0d7824 */ /* 0x000fe400078e0202 */
[----:B------:R-:W-:-:S03]  /*8d50*/  IMAD.U32 R17, RZ, RZ, UR9 ;  /* 0x00000009ff117e24 */ /* 0x000fc6000f8e00ff */
[----:B------:R-:W-:Y:S01]  /*8d60*/  IMAD.U32 R29, RZ, RZ, UR6 ;  /* 0x00000006ff1d7e24 */ /* 0x000fe2000f8e00ff */
[----:B------:R-:W-:Y:S02]  /*8d70*/  SHF.R.S32.HI R28, RZ, 0x1f, R13 ;  /* 0x0000001fff1c7819 */ /* 0x000fe4000001140d */
[----:B------:R-:W-:-:S04]  /*8d80*/  IADD3 R13, P1, R13, UR6, RZ ;  /* 0x000000060d0d7c10 */ /* 0x000fc8000ff3e0ff */
[----:B------:R-:W-:Y:S01]  /*8d90*/  LEA.HI.X.SX32 R28, R29, R28, 0x1, P1 ;  /* 0x0000001c1d1c7211 */ /* 0x000fe200008f0eff */
[----:B-1----:R-:W-:Y:S01]  /*8da0*/  ULEA UR4, UR5, UR4, 0x18 ;  /* 0x0000000405047291 */ /* 0x002fe2000f8ec03f */
[----:B----4-:R-:W-:Y:S01]  /*8db0*/  @!P3 PRMT R14, R0, 0x9910, RZ ;  /* 0x00009910000eb816 */ /* 0x010fe200000000ff */
[----:B------:R0:W3:Y:S01]  /*8dc0*/  @!P3 I2F.S8 R19, R0 ;  /* 0x000000000013b306 */ /* 0x0000e20000001400 */
[----:B------:R-:W-:Y:S02]  /*8dd0*/  @!P3 SHF.R.U32.HI R18, RZ, 0x10, R0 ;  /* 0x00000010ff12b819 */ /* 0x000fe40000011600 */
[----:B------:R-:W-:Y:S02]  /*8de0*/  @!P3 SHF.R.S32.HI R14, RZ, 0x8, R14 ;  /* 0x00000008ff0eb819 */ /* 0x000fe4000001140e */
[----:B------:R-:W-:-:S03]  /*8df0*/  @!P3 SHF.R.U32.HI R12, RZ, 0x18, R0 ;  /* 0x00000018ff0cb819 */ /* 0x000fc60000011600 */
[----:B------:R-:W1:Y:S01]  /*8e00*/  @!P3 I2F.S8 R18, R18 ;  /* 0x000000120012b306 */ /* 0x000e620000001400 */
[----:B0-----:R-:W-:Y:S01]  /*8e10*/  IMAD.U32 R0, RZ, RZ, UR4 ;  /* 0x00000004ff007e24 */ /* 0x001fe2000f8e00ff */
[----:B------:R-:W-:-:S03]  /*8e20*/  ULDC.64 UR4, c[0x0][0x250] ;  /* 0x0000940000047ab9 */ /* 0x000fc60000000a00 */
[----:B------:R-:W-:-:S03]  /*8e30*/  IMAD R17, R17, 0x4, R0 ;  /* 0x0000000411117824 */ /* 0x000fc600078e0200 */
[----:B------:R0:W4:Y:S03]  /*8e40*/  @!P3 I2F.S8 R15, R12 ;  /* 0x0000000c000fb306 */ /* 0x0001260000001400 */
[----:B------:R-:W4:Y:S01]  /*8e50*/  LDS R17, [R17] ;  /* 0x0000000011117984 */ /* 0x000f220000000800 */
[-C--:B---3--:R-:W-:Y:S01]  /*8e60*/  @!P3 FMUL.FTZ R20, R19, R16.reuse ;  /* 0x000000101314b220 */ /* 0x088fe20000410000 */
[----:B-1----:R-:W-:-:S03]  /*8e70*/  @!P3 FMUL.FTZ R22, R18, R16 ;  /* 0x000000101216b220 */ /* 0x002fc60000410000 */
[----:B------:R-:W1:Y:S01]  /*8e80*/  @!P3 I2F.S16 R14, R14 ;  /* 0x0000000e000eb306 */ /* 0x000e620000101400 */
[C---:B0-----:R-:W-:Y:S01]  /*8e90*/  LEA R12, P1, R13.reuse, UR4, 0x2 ;  /* 0x000000040d0c7c11 */ /* 0x041fe2000f8210ff */
[----:B-----5:R-:W-:Y:S01]  /*8ea0*/  FADD.FTZ R4, R20, R4 ;  /* 0x0000000414047221 */ /* 0x020fe20000010000 */
[----:B------:R-:W-:Y:S02]  /*8eb0*/  FADD.FTZ R6, R22, R6 ;  /* 0x0000000616067221 */ /* 0x000fe40000010000 */
[----:B------:R-:W-:Y:S01]  /*8ec0*/  LEA.HI.X R13, R13, UR5, R28, 0x2, P1 ;  /* 0x000000050d0d7c11 */ /* 0x000fe200088f141c */
[----:B--2---:R-:W-:Y:S01]  /*8ed0*/  @P4 FMUL.FTZ R4, R4, R24 ;  /* 0x0000001804044220 */ /* 0x004fe20000410000 */
[----:B----4-:R-:W-:Y:S01]  /*8ee0*/  @!P3 FMUL.FTZ R23, R15, R16 ;  /* 0x000000100f17b220 */ /* 0x010fe20000410000 */
[----:B------:R-:W-:-:S03]  /*8ef0*/  @P4 FMUL.FTZ R6, R6, R26 ;  /* 0x0000001a06064220 */ /* 0x000fc60000410000 */
[----:B------:R-:W-:Y:S01]  /*8f00*/  FADD.FTZ R7, R23, R7 ;  /* 0x0000000717077221 */ /* 0x000fe20000010000 */
[----:B-1----:R-:W-:-:S03]  /*8f10*/  @!P3 FMUL.FTZ R21, R14, R16 ;  /* 0x000000100e15b220 */ /* 0x002fc60000410000 */
[----:B------:R-:W-:Y:S01]  /*8f20*/  @P4 FMUL.FTZ R7, R7, R27 ;  /* 0x0000001b07074220 */ /* 0x000fe20000410000 */
[----:B------:R-:W-:-:S04]  /*8f30*/  FADD.FTZ R5, R21, R5 ;  /* 0x0000000515057221 */ /* 0x000fc80000010000 */
[----:B------:R-:W-:-:S05]  /*8f40*/  @P4 FMUL.FTZ R5, R5, R25 ;  /* 0x0000001905054220 */ /* 0x000fca0000410000 */
[----:B------:R0:W-:Y:S01]  /*8f50*/  STG.E.128 desc[UR36][R12.64], R4 ;  /* 0x000000040c007986 */ /* 0x0001e2000c101d24 */
[C---:B------:R-:W-:Y:S01]  /*8f60*/  FFMA.FTZ R8, R17.reuse, R4, R8 ;  /* 0x0000000411087223 */ /* 0x040fe20000010008 */
[C---:B------:R-:W-:Y:S01]  /*8f70*/  FFMA.FTZ R10, R17.reuse, R6, R10 ;  /* 0x00000006110a7223 */ /* 0x040fe2000001000a */
[C---:B------:R-:W-:Y:S01]  /*8f80*/  FFMA.FTZ R11, R17.reuse, R7, R11 ;  /* 0x00000007110b7223 */ /* 0x040fe2000001000b */
[----:B------:R-:W-:-:S07]  /*8f90*/  FFMA.FTZ R9, R17, R5, R9 ;  /* 0x0000000511097223 */ /* 0x000fce0000010009 */
.L_x_4151:
[----:B------:R-:W-:Y:S05]  /*8fa0*/  BSYNC B0 ;  /* 0x0000000000007941 */ /* 0x000fea0003800000 */
.L_x_4150:
        /* <DEDUP_REMOVED lines=16> */
.L_x_4152:
        /* <DEDUP_REMOVED lines=37> */
.L_x_4108:
[----:B------:R-:W-:Y:S01]  /*9300*/  BSSY B1, `(.L_x_4153) ;  /* 0x0000008000017945 */ /* 0x000fe20003800000 */
[----:B------:R-:W-:Y:S02]  /*9310*/  IMAD.MOV.U32 R13, RZ, RZ, R10 ;  /* 0x000000ffff0d7224 */ /* 0x000fe400078e000a */
[----:B------:R-:W-:Y:S02]  /*9320*/  IMAD.MOV.U32 R12, RZ, RZ, 0x1 ;  /* 0x00000001ff0c7424 */ /* 0x000fe400078e00ff */
[----:B------:R-:W-:Y:S02]  /*9330*/  IMAD.MOV.U32 R11, RZ, RZ, 0x1f ;  /* 0x0000001fff0b7424 */ /* 0x000fe400078e00ff */
[----:B------:R-:W-:-:S07]  /*9340*/  IMAD.MOV.U32 R15, RZ, RZ, -0x1 ;  /* 0xffffffffff0f7424 */ /* 0x000fce00078e00ff */
[----:B-----5:R-:W-:Y:S05]  /*9350*/  WARPSYNC.COLLECTIVE R15, `(.L_x_4154) ;  /* 0x000000000f087348 */ /* 0x020fea0003c00000 */
[----:B------:R0:W1:Y:S02]  /*9360*/  SHFL.BFLY P6, R14, R13, R12, R11 ;  /* 0x0c00000c0d0e7389 */ /* 0x00006400000c000b */
[----:B01---5:R-:W-:Y:S01]  /*9370*/  ENDCOLLECTIVE ;  /* 0x000000000000791b */ /* 0x023fe20003800000 */
.L_x_4154:
[----:B------:R-:W-:Y:S05]  /*9380*/  BSYNC B1 ;  /* 0x0000000000017941 */ /* 0x000fea0003800000 */
.L_x_4153:
[----:B------:R-:W-:Y:S05]  /*9390*/  BRA `(.L_x_4155) ;  /* 0xffffffc800f47947 */ /* 0x000fea000383ffff */
.L_x_4112:
[----:B------:R-:W-:Y:S01]  /*93a0*/  BSSY B0, `(.L_x_4156) ;  /* 0x0000008000007945 */ /* 0x000fe20003800000 */
[----:B0----5:R-:W-:Y:S02]  /*93b0*/  IMAD.MOV.U32 R13, RZ, RZ, R251 ;  /* 0x000000ffff0d7224 */ /* 0x021fe400078e00fb */
[----:B-1----:R-:W-:Y:S02]  /*93c0*/  IMAD.MOV.U32 R12, RZ, RZ, 0x10 ;  /* 0x00000010ff0c7424 */ /* 0x002fe400078e00ff */
[----:B------:R-:W-:Y:S02]  /*93d0*/  IMAD.MOV.U32 R11, RZ, RZ, 0x1f ;  /* 0x0000001fff0b7424 */ /* 0x000fe400078e00ff */
[----:B------:R-:W-:-:S07]  /*93e0*/  IMAD.MOV.U32 R15, RZ, RZ, -0x1 ;  /* 0xffffffffff0f7424 */ /* 0x000fce00078e00ff */
[----:B--2-4-:R-:W-:Y:S05]  /*93f0*/  WARPSYNC.COLLECTIVE R15, `(.L_x_4157) ;  /* 0x000000000f087348 */ /* 0x014fea0003c00000 */
[----:B------:R0:W1:Y:S02]  /*9400*/  SHFL.BFLY P6, R14, R13, R12, R11 ;  /* 0x0c00000c0d0e7389 */ /* 0x00006400000c000b */
[----:B012-4-:R-:W-:Y:S01]  /*9410*/  ENDCOLLECTIVE ;  /* 0x000000000000791b */ /* 0x017fe20003800000 */
.L_x_4157:
[----:B------:R-:W-:Y:S05]  /*9420*/  BSYNC B0 ;  /* 0x0000000000007941 */ /* 0x000fea0003800000 */
.L_x_4156:
[----:B------:R-:W-:Y:S01]  /*9430*/  FMNMX.FTZ R13, R14, R251, !PT ;  /* 0x000000fb0e0d7209 */ /* 0x000fe20007810000 */
[----:B------:R-:W-:Y:S02]  /*9440*/  IMAD.MOV.U32 R12, RZ, RZ, 0x8 ;  /* 0x00000008ff0c7424 */ /* 0x000fe400078e00ff */
[----:B------:R-:W-:Y:S02]  /*9450*/  IMAD.MOV.U32 R11, RZ, RZ, 0x1f ;  /* 0x0000001fff0b7424 */ /* 0x000fe400078e00ff */
[----:B------:R-:W-:-:S07]  /*9460*/  IMAD.MOV.U32 R15, RZ, RZ, -0x1 ;  /* 0xffffffffff0f7424 */ /* 0x000fce00078e00ff */
[----:B------:R-:W-:Y:S05]  /*9470*/  WARPSYNC.COLLECTIVE R15, `(.L_x_4158) ;  /* 0x000000000f087348 */ /* 0x000fea0003c00000 */
[----:B------:R0:W1:Y:S02]  /*9480*/  SHFL.BFLY P6, R14, R13, R12, R11 ;  /* 0x0c00000c0d0e7389 */ /* 0x00006400000c000b */
[----:B01----:R-:W-:Y:S01]  /*9490*/  ENDCOLLECTIVE ;  /* 0x000000000000791b */ /* 0x003fe20003800000 */
.L_x_4158:
[----:B------:R-:W-:Y:S01]  /*94a0*/  IMAD.MOV.U32 R12, RZ, RZ, 0x4 ;  /* 0x00000004ff0c7424 */ /* 0x000fe200078e00ff */
[----:B------:R-:W-:-:S05]  /*94b0*/  FMNMX.FTZ R2, R13, R14, !PT ;  /* 0x0000000e0d027209 */ /* 0x000fca0007810000 */
[----:B------:R-:W-:-:S07]  /*94c0*/  IMAD.MOV.U32 R13, RZ, RZ, R2 ;  /* 0x000000ffff0d7224 */ /* 0x000fce00078e0002 */
[----:B------:R-:W-:Y:S05]  /*94d0*/  WARPSYNC.COLLECTIVE R15, `(.L_x_4159) ;  /* 0x000000000f087348 */ /* 0x000fea0003c00000 */
[----:B------:R0:W1:Y:S02]  /*94e0*/  SHFL.BFLY P6, R14, R13, R12, R11 ;  /* 0x0c00000c0d0e7389 */ /* 0x00006400000c000b */
[----:B01----:R-:W-:Y:S01]  /*94f0*/  ENDCOLLECTIVE ;  /* 0x000000000000791b */ /* 0x003fe20003800000 */
.L_x_4159:
[----:B------:R-:W-:Y:S01]  /*9500*/  IMAD.MOV.U32 R12, RZ, RZ, 0x2 ;  /* 0x00000002ff0c7424 */ /* 0x000fe200078e00ff */
[----:B------:R-:W-:-:S05]  /*9510*/  FMNMX.FTZ R3, R2, R14, !PT ;  /* 0x0000000e02037209 */ /* 0x000fca0007810000 */
[----:B------:R-:W-:-:S07]  /*9520*/  IMAD.MOV.U32 R13, RZ, RZ, R3 ;  /* 0x000000ffff0d7224 */ /* 0x000fce00078e0003 */
[----:B------:R-:W-:Y:S05]  /*9530*/  WARPSYNC.COLLECTIVE R15, `(.L_x_4160) ;  /* 0x000000000f087348 */ /* 0x000fea0003c00000 */
[----:B------:R0:W1:Y:S02]  /*9540*/  SHFL.BFLY P6, R14, R13, R12, R11 ;  /* 0x0c00000c0d0e7389 */ /* 0x00006400000c000b */
[----:B01----:R-:W-:Y:S01]  /*9550*/  ENDCOLLECTIVE ;  /* 0x000000000000791b */ /* 0x003fe20003800000 */
.L_x_4160:
[----:B------:R-:W-:Y:S05]  /*9560*/  BRA `(.L_x_4161) ;  /* 0xffffffcc004c7947 */ /* 0x000fea000383ffff */
.L_x_4162:
        /* <DEDUP_REMOVED lines=9> */
.L_x_4260:


//--------------------- .text._ZN4mmha33masked_multihead_attention_kernelIfLi144ELi256ELi4ELi64ELi64ELb0ELb0EEEv26Multihead_attention_paramsIT_XT5_EE --------------------------
	.section	.text._ZN4mmha33masked_multihead_attention_kernelIfLi144ELi256ELi4ELi64ELi64ELb0ELb0EEEv26Multihead_attention_paramsIT_XT5_EE,"ax",@progbits
	.align	128
        .global         _ZN4mmha33masked_multihead_attention_kernelIfLi144ELi256ELi4ELi64ELi64ELb0ELb0EEEv26Multihead_attention_paramsIT_XT5_EE
        .type           _ZN4mmha33masked_multihead_attention_kernelIfLi144ELi256ELi4ELi64ELi64ELb0ELb0EEEv26Multihead_attention_paramsIT_XT5_EE,@function
        .size           _ZN4mmha33masked_multihead_attention_kernelIfLi144ELi256ELi4ELi64ELi64ELb0ELb0EEEv26Multihead_attention_paramsIT_XT5_EE,(.L_x_4261 - _ZN4mmha33masked_multihead_attention_kernelIfLi144ELi256ELi4ELi64ELi64ELb0ELb0EEEv26Multihead_attention_paramsIT_XT5_EE)
        .other          _ZN4mmha33masked_multihead_attention_kernelIfLi144ELi256ELi4ELi64ELi64ELb0ELb0EEEv26Multihead_attention_paramsIT_XT5_EE,@"STO_CUDA_ENTRY STV_DEFAULT"
_ZN4mmha33masked_multihead_attention_kernelIfLi144ELi256ELi4ELi64ELi64ELb0ELb0EEEv26Multihead_attention_paramsIT_XT5_EE:
.text._ZN4mmha33masked_multihead_attention_kernelIfLi144ELi256ELi4ELi64ELi64ELb0ELb0EEEv26Multihead_attention_paramsIT_XT5_EE:
        /* <DEDUP_REMOVED lines=12> */
.L_x_4163:
        /* <DEDUP_REMOVED lines=107> */
.L_x_4165:
[----:B------:R-:W-:Y:S05]  /*0770*/  BSYNC B0 ;  /* 0x0000000000007941 */ /* 0x000fea0003800000 */
.L_x_4164:
        /* <DEDUP_REMOVED lines=12> */
.L_x_4167:
        /* <DEDUP_REMOVED lines=18> */
.L_x_4168:
[----:B------:R-:W-:Y:S05]  /*0960*/  BSYNC B0 ;  /* 0x0000000000007941 */ /* 0x000fea0003800000 */
.L_x_4166:
        /* <DEDUP_REMOVED lines=103> */
[----:B-1---5:R-:W-:Y:S05]  /*0fe0*/  CALL.ABS.NOINC R14 ;  /* 0x000000000e007343 */ /* 0x022fea0003c00000 */
.L_x_4171:
        /* <DEDUP_REMOVED lines=80> */
.L_x_4175:
[----:B------:R-:W-:Y:S05]  /*14f0*/  BSYNC B1 ;  /* 0x0000000000017941 */ /* 0x000fea0003800000 */
.L_x_4174:
        /* <DEDUP_REMOVED lines=8> */
.L_x_4173:
[----:B------:R-:W-:Y:S05]  /*1580*/  BSYNC B0 ;  /* 0x0000000000007941 */ /* 0x000fea0003800000 */
.L_x_4172:
[----:B------:R-:W-:Y:S06]  /*1590*/  BAR.SYNC.DEFER_BLOCKING 0x0 ;  /* 0x0000000000007b1d */ /* 0x000fec0000010000 */
[----:B0-----:R0:W1:Y:S04]  /*15a0*/  @P6 LDS.128 R32, [R14] ;  /* 0x000000000e206984 */ /* 0x0010680000000c00 */
[----:B------:R0:W2:Y:S01]  /*15b0*/  @P6 LDS.128 R36, [R15] ;  /* 0x000000000f246984 */ /* 0x0000a20000000c00 */
[----:B------:R-:W-:Y:S06]  /*15c0*/  BAR.SYNC.DEFER_BLOCKING 0x0 ;  /* 0x0000000000007b1d */ /* 0x000fec0000010000 */
[----:B------:R-:W-:Y:S05]  /*15d0*/  BRA `(.L_x_4170) ;  /* 0x0000000000b07947 */ /* 0x000fea0003800000 */
.L_x_4169:
        /* <DEDUP_REMOVED lines=43> */
.L_x_4176:
[----:B------:R-:W-:Y:S05]  /*1890*/  BSYNC B0 ;  /* 0x0000000000007941 */ /* 0x000fea0003800000 */
.L_x_4170:
        /* <DEDUP_REMOVED lines=22> */
.L_x_4178:
[----:B------:R-:W-:Y:S05]  /*1a00*/  BSYNC B0 ;  /* 0x0000000000007941 */ /* 0x000fea0003800000 */
.L_x_4177:
        /* <DEDUP_REMOVED lines=16> */
[----:B0-----:R-:W-:-:S05]  /*1b10*/  @!P1 LEA R3, R10, R3, 0x18 ;  /* 0x000000030a039211 */ /* 0x001fca00078ec0ff */
[----:B------:R-:W-:Y:S02]  /*1b20*/  @!P1 IMAD R8, R8, 0x4, R3 ;  /* 0x0000000408089824 */ /* 0x000fe400078e0203 */
        /* <DEDUP_REMOVED lines=32> */
.L_x_4181:
[----:B------:R3:W-:Y:S02]  /*1d30*/  STS [R8], R153 ;  /* 0x0000009908007388 */ /* 0x0007e40000000800 */
.L_x_4180:
[----:B------:R-:W-:Y:S05]  /*1d40*/  BSYNC B0 ;  /* 0x0000000000007941 */ /* 0x000fea0003800000 */
.L_x_4179:
[----:B------:R-:W-:Y:S01]  /*1d50*/  VIADD R0, R6, 0x7 ;  /* 0x0000000706007836 */ /* 0x000fe20000000000 */
[----:B------:R-:W-:Y:S01]  /*1d60*/  SHF.R.S32.HI R3, RZ, 0x1f, R18 ;  /* 0x0000001fff037819 */ /* 0x000fe20000011412 */
[----:B------:R-:W0:Y:S01]  /*1d70*/  LDC.64 R88, c[0x0][0x280] ;  /* 0x0000a000ff587b82 */ /* 0x000e220000000a00 */
[----:B------:R-:W-:Y:S01]  /*1d80*/  ULDC UR10, c[0x0][0x2a0] ;  /* 0x0000a800000a7ab9 */ /* 0x000fe20000000800 */
[----:B------:R-:W-:Y:S01]  /*1d90*/  ULDC.64 UR6, c[0x0][0x2b0] ;  /* 0x0000ac0000067ab9 */ /* 0x000fe20000000a00 */
[----:B------:R-:W-:Y:S01]  /*1da0*/  SHF.R.S32.HI R5, RZ, 0x1f, R0 ;  /* 0x0000001fff057819 */ /* 0x000fe20000011400 */
[----:B------:R-:W-:Y:S01]  /*1db0*/  ULDC.64 UR12, c[0x0][0x2c8] ;  /* 0x0000b200000c7ab9 */ /* 0x000fe20000000a00 */
[----:B------:R-:W-:Y:S02]  /*1dc0*/  BSSY B0, `(.L_x_4182) ;  /* 0x000035e000007945 */ /* 0x000fe40003800000 */
        /* <DEDUP_REMOVED lines=35> */
[----:B------:R-:W-:Y:S02]  /*2000*/  IMAD R5, R6, R3, RZ ;  /* 0x0000000306057224 */ /* 0x000fe400078e02ff */
[----:B------:R-:W-:Y:S01]  /*2010*/  IMAD.MOV.U32 R6, RZ, RZ, RZ ;  /* 0x000000ffff067224 */ /* 0x000fe200078e00ff */
        /* <DEDUP_REMOVED lines=57> */
.L_x_4187:
[----:B-1----:R-:W1:Y:S01]  /*23b0*/  LDC R11, c[0x0][0x284] ;  /* 0x0000a100ff0b7b82 */ /* 0x002e620000000800 */
[----:B------:R-:W-:Y:S02]  /*23c0*/  IABS R14, R156 ;  /* 0x0000009c000e7213 */ /* 0x000fe40000000000 */
[----:B------:R-:W-:-:S03]  /*23d0*/  ISETP.GE.AND P1, PT, R156, RZ, PT ;  /* 0x000000ff9c00720c */ /* 0x000fc60003f26270 */
[----:B------:R-:W-:-:S04]  /*23e0*/  IMAD.HI.U32 R12, R5, R14, RZ ;  /* 0x0000000e050c7227 */ /* 0x000fc800078e00ff */
[----:B0-----:R-:W-:Y:S01]  /*23f0*/  IMAD.MOV R13, RZ, RZ, -R12 ;  /* 0x000000ffff0d7224 */ /* 0x001fe200078e0a0c */
[----:B-1----:R-:W-:-:S05]  /*2400*/  IABS R15, R11 ;  /* 0x0000000b000f7213 */ /* 0x002fca0000000000 */
[----:B------:R-:W-:-:S05]  /*2410*/  IMAD R12, R15, R13, R14 ;  /* 0x0000000d0f0c7224 */ /* 0x000fca00078e020e */
[----:B------:R-:W-:-:S13]  /*2420*/  ISETP.GT.U32.AND P0, PT, R3, R12, PT ;  /* 0x0000000c0300720c */ /* 0x000fda0003f04070 */
[----:B------:R-:W-:-:S05]  /*2430*/  @!P0 IMAD.IADD R12, R12, 0x1, -R15 ;  /* 0x000000010c0c8824 */ /* 0x000fca00078e0a0f */
[----:B------:R-:W-:-:S13]  /*2440*/  ISETP.GT.U32.AND P0, PT, R3, R12, PT ;  /* 0x0000000c0300720c */ /* 0x000fda0003f04070 */
[----:B------:R-:W-:Y:S01]  /*2450*/  @!P0 IMAD.IADD R12, R12, 0x1, -R15 ;  /* 0x000000010c0c8824 */ /* 0x000fe200078e0a0f */
[----:B------:R-:W-:-:S03]  /*2460*/  ISETP.NE.AND P0, PT, R11, RZ, PT ;  /* 0x000000ff0b00720c */ /* 0x000fc60003f05270 */
[----:B------:R-:W-:-:S10]  /*2470*/  @!P1 IMAD.MOV R12, RZ, RZ, -R12 ;  /* 0x000000ffff0c9224 */ /* 0x000fd400078e0a0c */
[----:B------:R-:W-:Y:S02]  /*2480*/  @!P0 LOP3.LUT R12, RZ, R11, RZ, 0x33, !PT ;  /* 0x0000000bff0c8212 */ /* 0x000fe400078e33ff */
[----:B------:R-:W-:-:S03]  /*2490*/  ISETP.GE.AND P0, PT, R156, R17, PT ;  /* 0x000000119c00720c */ /* 0x000fc60003f06270 */
[----:B------:R-:W-:-:S04]  /*24a0*/  IMAD.IADD R14, R12, 0x1, R11 ;  /* 0x000000010c0e7824 */ /* 0x000fc800078e020b */
[C---:B------:R-:W-:Y:S02]  /*24b0*/  IMAD.SHL.U32 R155, R14.reuse, 0x4, RZ ;  /* 0x000000040e9b7824 */ /* 0x040fe400078e00ff */
[----:B------:R-:W-:-:S03]  /*24c0*/  IMAD.IADD R162, R14, 0x1, R11 ;  /* 0x000000010ea27824 */ /* 0x000fc600078e020b */
[----:B------:R-:W-:Y:S01]  /*24d0*/  ISETP.GE.OR P3, PT, R155, R89, P0 ;  /* 0x000000599b00720c */ /* 0x000fe20000766670 */
[----:B------:R-:W-:-:S05]  /*24e0*/  IMAD.SHL.U32 R157, R162, 0x4, RZ ;  /* 0x00000004a29d7824 */ /* 0x000fca00078e00ff */
[----:B------:R-:W-:-:S07]  /*24f0*/  ISETP.GE.OR P1, PT, R157, R89, P0 ;  /* 0x000000599d00720c */ /* 0x000fce0000726670 */
[----:B------:R-:W1:Y:S01]  /*2500*/  @!P3 LDC.64 R14, c[0x0][0x248] ;  /* 0x00009200ff0ebb82 */ /* 0x000e620000000a00 */
[----:B------:R-:W-:-:S04]  /*2510*/  @!P3 IADD3 R13, P2, R6, R155, RZ ;  /* 0x0000009b060db210 */ /* 0x000fc80007f5e0ff */
[----:B------:R-:W-:-:S03]  /*2520*/  @!P3 LEA.HI.X.SX32 R160, R155, R8, 0x1, P2 ;  /* 0x000000089ba0b211 */ /* 0x000fc600010f0eff */
[----:B------:R-:W2:Y:S01]  /*2530*/  @!P1 LDC.64 R86, c[0x0][0x248] ;  /* 0x00009200ff569b82 */ /* 0x000ea20000000a00 */
[----:B-1----:R-:W-:-:S04]  /*2540*/  @!P3 LEA R158, P2, R13, R14, 0x2 ;  /* 0x0000000e0d9eb211 */ /* 0x002fc800078410ff */
[----:B------:R-:W-:Y:S02]  /*2550*/  @!P3 LEA.HI.X R159, R13, R15, R160, 0x2, P2 ;  /* 0x0000000f0d9fb211 */ /* 0x000fe400010f14a0 */
[----:B------:R-:W-:-:S04]  /*2560*/  @!P1 IADD3 R13, P2, R6, R157, RZ ;  /* 0x0000009d060d9210 */ /* 0x000fc80007f5e0ff */
[----:B------:R-:W-:Y:S02]  /*2570*/  @!P1 LEA.HI.X.SX32 R14, R157, R8, 0x1, P2 ;  /* 0x000000089d0e9211 */ /* 0x000fe400010f0eff */
[----:B--2---:R-:W-:-:S04]  /*2580*/  @!P1 LEA R86, P2, R13, R86, 0x2 ;  /* 0x000000560d569211 */ /* 0x004fc800078410ff */
[----:B------:R-:W-:Y:S01]  /*2590*/  @!P1 LEA.HI.X R87, R13, R87, R14, 0x2, P2 ;  /* 0x000000570d579211 */ /* 0x000fe200010f140e */
[----:B------:R-:W-:Y:S01]  /*25a0*/  IMAD.IADD R13, R162, 0x1, R11 ;  /* 0x00000001a20d7824 */ /* 0x000fe200078e020b */
[----:B------:R-:W-:-:S03]  /*25b0*/  ISETP.GE.AND P2, PT, R156, R17, PT ;  /* 0x000000119c00720c */ /* 0x000fc60003f46270 */
[----:B------:R-:W-:Y:S02]  /*25c0*/  IMAD.SHL.U32 R155, R13, 0x4, RZ ;  /* 0x000000040d9b7824 */ /* 0x000fe400078e00ff */
[----:B------:R-:W-:Y:S01]  /*25d0*/  IMAD R164, R11, 0x4, R12 ;  /* 0x000000040ba47824 */ /* 0x000fe200078e020c */
[----:B------:R-:W-:Y:S02]  /*25e0*/  FSEL R10, R10, RZ, P2 ;  /* 0x000000ff0a0a7208 */ /* 0x000fe40001000000 */
[-C--:B------:R-:W-:Y:S01]  /*25f0*/  ISETP.GE.OR P4, PT, R155, R89.reuse, P0 ;  /* 0x000000599b00720c */ /* 0x080fe20000786670 */
[----:B------:R-:W-:Y:S01]  /*2600*/  IMAD.SHL.U32 R157, R164, 0x4, RZ ;  /* 0x00000004a49d7824 */ /* 0x000fe200078e00ff */
[----:B---3--:R-:W-:Y:S02]  /*2610*/  FSEL R9, R9, RZ, P2 ;  /* 0x000000ff09097208 */ /* 0x008fe40001000000 */
[----:B------:R-:W2:Y:S09]  /*2620*/  @!P1 LDG.E R10, desc[UR36][R86.64] ;  /* 0x00000024560a9981 */ /* 0x000eb2000c1e1900 */
[----:B------:R-:W1:Y:S01]  /*2630*/  @!P4 LDC.64 R14, c[0x0][0x248] ;  /* 0x00009200ff0ecb82 */ /* 0x000e620000000a00 */
[----:B------:R-:W-:Y:S01]  /*2640*/  ISETP.GE.OR P1, PT, R157, R89, P0 ;  /* 0x000000599d00720c */ /* 0x000fe20000726670 */
[----:B------:R3:W4:Y:S01]  /*2650*/  @!P3 LDG.E R9, desc[UR36][R158.64] ;  /* 0x000000249e09b981 */ /* 0x000722000c1e1900 */
[----:B------:R-:W-:-:S04]  /*2660*/  @!P4 IADD3 R13, P3, R6, R155, RZ ;  /* 0x0000009b060dc210 */ /* 0x000fc80007f7e0ff */
[----:B------:R-:W-:Y:S01]  /*2670*/  @!P4 LEA.HI.X.SX32 R162, R155, R8, 0x1, P3 ;  /* 0x000000089ba2c211 */ /* 0x000fe200018f0eff */
[----:B------:R-:W-:Y:S01]  /*2680*/  IMAD.IADD R164, R164, 0x1, R11 ;  /* 0x00000001a4a47824 */ /* 0x000fe200078e020b */
[----:B-1----:R-:W-:-:S04]  /*2690*/  @!P4 LEA R160, P3, R13, R14, 0x2 ;  /* 0x0000000e0da0c211 */ /* 0x002fc800078610ff */
[----:B------:R-:W-:Y:S02]  /*26a0*/  @!P4 LEA.HI.X R161, R13, R15, R162, 0x2, P3 ;  /* 0x0000000f0da1c211 */ /* 0x000fe400018f14a2 */
[----:B------:R-:W1:Y:S01]  /*26b0*/  @!P1 LDC.64 R14, c[0x0][0x248] ;  /* 0x00009200ff0e9b82 */ /* 0x000e620000000a00 */
[----:B------:R-:W-:Y:S01]  /*26c0*/  IMAD.SHL.U32 R155, R164, 0x4, RZ ;  /* 0x00000004a49b7824 */ /* 0x000fe200078e00ff */
[----:B------:R-:W-:-:S04]  /*26d0*/  FSEL R20, R20, RZ, P2 ;  /* 0x000000ff14147208 */ /* 0x000fc80001000000 */
[----:B------:R-:W-:Y:S02]  /*26e0*/  ISETP.GE.OR P3, PT, R155, R89, P0 ;  /* 0x000000599b00720c */ /* 0x000fe40000766670 */
[----:B------:R0:W2:Y:S01]  /*26f0*/  @!P4 LDG.E R20, desc[UR36][R160.64] ;  /* 0x00000024a014c981 */ /* 0x0000a2000c1e1900 */
[----:B------:R-:W-:-:S04]  /*2700*/  @!P1 IADD3 R13, P4, R6, R157, RZ ;  /* 0x0000009d060d9210 */ /* 0x000fc80007f9e0ff */
[----:B---3--:R-:W-:Y:S02]  /*2710*/  @!P1 LEA.HI.X.SX32 R158, R157, R8, 0x1, P4 ;  /* 0x000000089d9e9211 */ /* 0x008fe400020f0eff */
[----:B-1----:R-:W-:-:S04]  /*2720*/  @!P1 LEA R86, P4, R13, R14, 0x2 ;  /* 0x0000000e0d569211 */ /* 0x002fc800078810ff */
[----:B------:R-:W-:Y:S02]  /*2730*/  @!P1 LEA.HI.X R87, R13, R15, R158, 0x2, P4 ;  /* 0x0000000f0d579211 */ /* 0x000fe400020f149e */
[----:B------:R-:W1:Y:S01]  /*2740*/  @!P3 LDC.64 R14, c[0x0][0x248] ;  /* 0x00009200ff0ebb82 */ /* 0x000e620000000a00 */
[----:B------:R-:W-:Y:S01]  /*2750*/  IMAD.IADD R13, R164, 0x1, R11 ;  /* 0x00000001a40d7824 */ /* 0x000fe200078e020b */
[----:B------:R-:W-:-:S03]  /*2760*/  FSEL R21, R21, RZ, P2 ;  /* 0x000000ff15157208 */ /* 0x000fc60001000000 */
[----:B------:R-:W-:-:S03]  /*2770*/  IMAD.SHL.U32 R157, R13, 0x4, RZ ;  /* 0x000000040d9d7824 */ /* 0x000fc600078e00ff */
[----:B------:R3:W2:Y:S02]  /*2780*/  @!P1 LDG.E R21, desc[UR36][R86.64] ;  /* 0x0000002456159981 */ /* 0x0006a4000c1e1900 */
[----:B------:R-:W-:Y:S02]  /*2790*/  ISETP.GE.OR P1, PT, R157, R89, P0 ;  /* 0x000000599d00720c */ /* 0x000fe40000726670 */
[----:B------:R-:W-:-:S04]  /*27a0*/  @!P3 IADD3 R13, P4, R6, R155, RZ ;  /* 0x0000009b060db210 */ /* 0x000fc80007f9e0ff */
[----:B0-----:R-:W-:Y:S02]  /*27b0*/  @!P3 LEA.HI.X.SX32 R160, R155, R8, 0x1, P4 ;  /* 0x000000089ba0b211 */ /* 0x001fe400020f0eff */
[----:B-1----:R-:W-:-:S04]  /*27c0*/  @!P3 LEA R158, P4, R13, R14, 0x2 ;  /* 0x0000000e0d9eb211 */ /* 0x002fc800078810ff */
[----:B------:R-:W-:Y:S02]  /*27d0*/  @!P3 LEA.HI.X R159, R13, R15, R160, 0x2, P4 ;  /* 0x0000000f0d9fb211 */ /* 0x000fe400020f14a0 */
[----:B------:R-:W3:Y:S01]  /*27e0*/  @!P1 LDC.64 R14, c[0x0][0x248] ;  /* 0x00009200ff0e9b82 */ /* 0x000ee20000000a00 */
[----:B------:R-:W-:Y:S01]  /*27f0*/  IMAD R162, R11, 0x7, R12 ;  /* 0x000000070ba27824 */ /* 0x000fe200078e020c */
[----:B------:R-:W-:-:S03]  /*2800*/  FSEL R25, R25, RZ, P2 ;  /* 0x000000ff19197208 */ /* 0x000fc60001000000 */
[----:B------:R-:W-:-:S03]  /*2810*/  IMAD.SHL.U32 R155, R162, 0x4, RZ ;  /* 0x00000004a29b7824 */ /* 0x000fc600078e00ff */
[----:B------:R0:W2:Y:S02]  /*2820*/  @!P3 LDG.E R25, desc[UR36][R158.64] ;  /* 0x000000249e19b981 */ /* 0x0000a4000c1e1900 */
[----:B------:R-:W-:Y:S02]  /*2830*/  ISETP.GE.OR P3, PT, R155, R89, P0 ;  /* 0x000000599b00720c */ /* 0x000fe40000766670 */
[----:B------:R-:W-:-:S04]  /*2840*/  @!P1 IADD3 R13, P4, R6, R157, RZ ;  /* 0x0000009d060d9210 */ /* 0x000fc80007f9e0ff */
[----:B------:R-:W-:Y:S02]  /*2850*/  @!P1 LEA.HI.X.SX32 R160, R157, R8, 0x1, P4 ;  /* 0x000000089da09211 */ /* 0x000fe400020f0eff */
[----:B---3--:R-:W-:-:S04]  /*2860*/  @!P1 LEA R86, P4, R13, R14, 0x2 ;  /* 0x0000000e0d569211 */ /* 0x008fc800078810ff */
[----:B------:R-:W-:Y:S02]  /*2870*/  @!P1 LEA.HI.X R87, R13, R15, R160, 0x2, P4 ;  /* 0x0000000f0d579211 */ /* 0x000fe400020f14a0 */
[----:B------:R-:W0:Y:S01]  /*2880*/  @!P3 LDC.64 R14, c[0x0][0x248] ;  /* 0x00009200ff0ebb82 */ /* 0x000e220000000a00 */
[----:B------:R-:W-:Y:S01]  /*2890*/  IMAD.IADD R162, R162, 0x1, R11 ;  /* 0x00000001a2a27824 */ /* 0x000fe200078e020b */
[----:B------:R-:W-:-:S03]  /*28a0*/  FSEL R27, R27, RZ, P2 ;  /* 0x000000ff1b1b7208 */ /* 0x000fc60001000000 */
[----:B------:R-:W-:-:S03]  /*28b0*/  IMAD.SHL.U32 R157, R162, 0x4, RZ ;  /* 0x00000004a29d7824 */ /* 0x000fc600078e00ff */
[----:B------:R1:W3:Y:S02]  /*28c0*/  @!P1 LDG.E R27, desc[UR36][R86.64] ;  /* 0x00000024561b9981 */ /* 0x0002e4000c1e1900 */
[----:B------:R-:W-:Y:S02]  /*28d0*/  ISETP.GE.OR P1, PT, R157, R89, P0 ;  /* 0x000000599d00720c */ /* 0x000fe40000726670 */
[----:B------:R-:W-:-:S04]  /*28e0*/  @!P3 IADD3 R13, P4, R6, R155, RZ ;  /* 0x0000009b060db210 */ /* 0x000fc80007f9e0ff */
[----:B------:R-:W-:Y:S02]  /*28f0*/  @!P3 LEA.HI.X.SX32 R160, R155, R8, 0x1, P4 ;  /* 0x000000089ba0b211 */ /* 0x000fe400020f0eff */
[----:B0-----:R-:W-:-:S04]  /*2900*/  @!P3 LEA R158, P4, R13, R14, 0x2 ;  /* 0x0000000e0d9eb211 */ /* 0x001fc800078810ff */
[----:B------:R-:W-:Y:S02]  /*2910*/  @!P3 LEA.HI.X R159, R13, R15, R160, 0x2, P4 ;  /* 0x0000000f0d9fb211 */ /* 0x000fe400020f14a0 */
[----:B------:R-:W1:Y:S01]  /*2920*/  @!P1 LDC.64 R14, c[0x0][0x248] ;  /* 0x00009200ff0e9b82 */ /* 0x000e620000000a00 */
[----:B------:R-:W-:Y:S01]  /*2930*/  IMAD.IADD R13, R162, 0x1, R11 ;  /* 0x00000001a20d7824 */ /* 0x000fe200078e020b */
[----:B------:R-:W-:-:S03]  /*2940*/  FSEL R29, R29, RZ, P2 ;  /* 0x000000ff1d1d7208 */ /* 0x000fc60001000000 */
[----:B------:R-:W-:-:S03]  /*2950*/  IMAD.SHL.U32 R155, R13, 0x4, RZ ;  /* 0x000000040d9b7824 */ /* 0x000fc600078e00ff */
[----:B------:R0:W3:Y:S02]  /*2960*/  @!P3 LDG.E R29, desc[UR36][R158.64] ;  /* 0x000000249e1db981 */ /* 0x0000e4000c1e1900 */
[----:B------:R-:W-:Y:S02]  /*2970*/  ISETP.GE.OR P3, PT, R155, R89, P0 ;  /* 0x000000599b00720c */ /* 0x000fe40000766670 */
[----:B------:R-:W-:-:S04]  /*2980*/  @!P1 IADD3 R13, P4, R6, R157, RZ ;  /* 0x0000009d060d9210 */ /* 0x000fc80007f9e0ff */
[----:B------:R-:W-:Y:S02]  /*2990*/  @!P1 LEA.HI.X.SX32 R160, R157, R8, 0x1, P4 ;  /* 0x000000089da09211 */ /* 0x000fe400020f0eff */
[----:B-1----:R-:W-:-:S04]  /*29a0*/  @!P1 LEA R86, P4, R13, R14, 0x2 ;  /* 0x0000000e0d569211 */ /* 0x002fc800078810ff */
[----:B------:R-:W-:Y:S02]  /*29b0*/  @!P1 LEA.HI.X R87, R13, R15, R160, 0x2, P4 ;  /* 0x0000000f0d579211 */ /* 0x000fe400020f14a0 */
[----:B------:R-:W0:Y:S01]  /*29c0*/  @!P3 LDC.64 R14, c[0x0][0x248] ;  /* 0x00009200ff0ebb82 */ /* 0x000e220000000a00 */
[----:B------:R-:W-:Y:S01]  /*29d0*/  IMAD R162, R11, 0xa, R12 ;  /* 0x0000000a0ba27824 */ /* 0x000fe200078e020c */
        /* <DEDUP_REMOVED lines=29> */
[----:B------:R-:W-:Y:S01]  /*2bb0*/  IMAD R162, R11, 0xd, R12 ;  /* 0x0000000d0ba27824 */ /* 0x000fe200078e020c */
        /* <DEDUP_REMOVED lines=415> */
[----:B0-----:R-:W-:Y:S02]  /*45b0*/  @!P3 LEA.HI.X.SX32 R158, R155, R8, 0x1, P4 ;  /* 0x000000089b9eb211 */ /* 0x001fe400020f0eff */
[----:B-1----:R-:W-:-:S04]  /*45c0*/  @!P3 LEA R160, P4, R13, R14, 0x2 ;  /* 0x0000000e0da0b211 */ /* 0x002fc800078810ff */
[----:B------:R-:W-:Y:S02]  /*45d0*/  @!P3 LEA.HI.X R161, R13, R15, R158, 0x2, P4 ;  /* 0x0000000f0da1b211 */ /* 0x000fe400020f149e */
[----:B------:R-:W0:Y:S01]  /*45e0*/  @!P1 LDC.64 R14, c[0x0][0x248] ;  /* 0x00009200ff0e9b82 */ /* 0x000e220000000a00 */
[----:B------:R-:W-:Y:S01]  /*45f0*/  IMAD R162, R11, 0x37, R12 ;  /* 0x000000370ba27824 */ /* 0x000fe200078e020c */
[----:B------:R-:W-:-:S03]  /*4600*/  FSEL R70, R70, RZ, P2 ;  /* 0x000000ff46467208 */ /* 0x000fc60001000000 */
[----:B----4-:R-:W-:-:S03]  /*4610*/  IMAD.SHL.U32 R87, R162, 0x4, RZ ;  /* 0x00000004a2577824 */ /* 0x010fc600078e00ff */
[----:B------:R1:W4:Y:S02]  /*4620*/  @!P3 LDG.E R70, desc[UR36][R160.64] ;  /* 0x00000024a046b981 */ /* 0x000324000c1e1900 */
[----:B------:R-:W-:Y:S02]  /*4630*/  ISETP.GE.OR P4, PT, R87, R89, P0 ;  /* 0x000000595700720c */ /* 0x000fe40000786670 */
[----:B------:R-:W-:-:S04]  /*4640*/  @!P1 IADD3 R13, P3, R6, R157, RZ ;  /* 0x0000009d060d9210 */ /* 0x000fc80007f7e0ff */
[----:B------:R-:W-:Y:S02]  /*4650*/  @!P1 LEA.HI.X.SX32 R86, R157, R8, 0x1, P3 ;  /* 0x000000089d569211 */ /* 0x000fe400018f0eff */
[----:B0-----:R-:W-:-:S04]  /*4660*/  @!P1 LEA R158, P3, R13, R14, 0x2 ;  /* 0x0000000e0d9e9211 */ /* 0x001fc800078610ff */
[----:B------:R-:W-:Y:S02]  /*4670*/  @!P1 LEA.HI.X R159, R13, R15, R86, 0x2, P3 ;  /* 0x0000000f0d9f9211 */ /* 0x000fe400018f1456 */
[----:B------:R-:W0:Y:S01]  /*4680*/  @!P4 LDC.64 R14, c[0x0][0x248] ;  /* 0x00009200ff0ecb82 */ /* 0x000e220000000a00 */
[----:B------:R-:W-:Y:S01]  /*4690*/  IMAD.SHL.U32 R155, R12, 0x4, RZ ;  /* 0x000000040c9b7824 */ /* 0x000fe200078e00ff */
[----:B------:R-:W-:-:S04]  /*46a0*/  FSEL R75, R75, RZ, P2 ;  /* 0x000000ff4b4b7208 */ /* 0x000fc80001000000 */
[----:B------:R-:W-:Y:S02]  /*46b0*/  ISETP.GE.OR P3, PT, R155, R89, P0 ;  /* 0x000000599b00720c */ /* 0x000fe40000766670 */
[----:B------:R2:W4:Y:S01]  /*46c0*/  @!P1 LDG.E R75, desc[UR36][R158.64] ;  /* 0x000000249e4b9981 */ /* 0x000522000c1e1900 */
[----:B------:R-:W-:-:S04]  /*46d0*/  @!P4 IADD3 R13, P1, R6, R87, RZ ;  /* 0x00000057060dc210 */ /* 0x000fc80007f3e0ff */
[----:B-1----:R-:W-:Y:S02]  /*46e0*/  @!P4 LEA.HI.X.SX32 R160, R87, R8, 0x1, P1 ;  /* 0x0000000857a0c211 */ /* 0x002fe400008f0eff */
[----:B0-----:R-:W-:-:S04]  /*46f0*/  @!P4 LEA R86, P1, R13, R14, 0x2 ;  /* 0x0000000e0d56c211 */ /* 0x001fc800078210ff */
[----:B------:R-:W-:Y:S02]  /*4700*/  @!P4 LEA.HI.X R87, R13, R15, R160, 0x2, P1 ;  /* 0x0000000f0d57c211 */ /* 0x000fe400008f14a0 */
[----:B------:R-:W2:Y:S01]  /*4710*/  @!P3 LDC.64 R14, c[0x0][0x248] ;  /* 0x00009200ff0ebb82 */ /* 0x000ea20000000a00 */
[----:B------:R-:W-:Y:S01]  /*4720*/  FSEL R76, R76, RZ, P2 ;  /* 0x000000ff4c4c7208 */ /* 0x000fe20001000000 */
[----:B------:R-:W-:-:S05]  /*4730*/  IMAD.IADD R162, R162, 0x1, R11 ;  /* 0x00000001a2a27824 */ /* 0x000fca00078e020b */
[----:B------:R0:W4:Y:S01]  /*4740*/  @!P4 LDG.E R76, desc[UR36][R86.64] ;  /* 0x00000024564cc981 */ /* 0x000122000c1e1900 */
[----:B------:R-:W-:-:S04]  /*4750*/  @!P3 IADD3 R13, P4, R6, R155, RZ ;  /* 0x0000009b060db210 */ /* 0x000fc80007f9e0ff */
[----:B------:R-:W-:Y:S01]  /*4760*/  @!P3 LEA.HI.X.SX32 R160, R155, R8, 0x1, P4 ;  /* 0x000000089ba0b211 */ /* 0x000fe200020f0eff */
[----:B------:R-:W-:Y:S01]  /*4770*/  IMAD.SHL.U32 R157, R162, 0x4, RZ ;  /* 0x00000004a29d7824 */ /* 0x000fe200078e00ff */
[----:B------:R-:W-:Y:S02]  /*4780*/  FSEL R74, R74, RZ, P2 ;  /* 0x000000ff4a4a7208 */ /* 0x000fe40001000000 */
[----:B--2---:R-:W-:-:S04]  /*4790*/  @!P3 LEA R158, P4, R13, R14, 0x2 ;  /* 0x0000000e0d9eb211 */ /* 0x004fc800078810ff */
[----:B------:R-:W-:Y:S02]  /*47a0*/  @!P3 LEA.HI.X R159, R13, R15, R160, 0x2, P4 ;  /* 0x0000000f0d9fb211 */ /* 0x000fe400020f14a0 */
[----:B------:R-:W-:-:S03]  /*47b0*/  ISETP.GE.OR P1, PT, R157, R89, P0 ;  /* 0x000000599d00720c */ /* 0x000fc60000726670 */
[----:B------:R1:W2:Y:S01]  /*47c0*/  @!P3 LDG.E R74, desc[UR36][R158.64] ;  /* 0x000000249e4ab981 */ /* 0x0002a2000c1e1900 */
[----:B------:R-:W-:-:S09]  /*47d0*/  IMAD.IADD R13, R162, 0x1, R11 ;  /* 0x00000001a20d7824 */ /* 0x000fd200078e020b */
[----:B------:R-:W0:Y:S01]  /*47e0*/  @!P1 LDC.64 R14, c[0x0][0x248] ;  /* 0x00009200ff0e9b82 */ /* 0x000e220000000a00 */
[----:B------:R-:W-:Y:S01]  /*47f0*/  IMAD.SHL.U32 R155, R13, 0x4, RZ ;  /* 0x000000040d9b7824 */ /* 0x000fe200078e00ff */
[----:B------:R-:W-:-:S04]  /*4800*/  @!P1 IADD3 R13, P4, R6, R157, RZ ;  /* 0x0000009d060d9210 */ /* 0x000fc80007f9e0ff */
[----:B------:R-:W-:Y:S02]  /*4810*/  ISETP.GE.OR P3, PT, R155, R89, P0 ;  /* 0x000000599b00720c */ /* 0x000fe40000766670 */
[----:B------:R-:W-:Y:S01]  /*4820*/  @!P1 LEA.HI.X.SX32 R160, R157, R8, 0x1, P4 ;  /* 0x000000089da09211 */ /* 0x000fe200020f0eff */
[----:B------:R-:W-:Y:S01]  /*4830*/  IMAD R162, R11, 0x3a, R12 ;  /* 0x0000003a0ba27824 */ /* 0x000fe200078e020c */
[----:B------:R-:W-:Y:S02]  /*4840*/  FSEL R78, R78, RZ, P2 ;  /* 0x000000ff4e4e7208 */ /* 0x000fe40001000000 */
[----:B0-----:R-:W-:-:S04]  /*4850*/  @!P1 LEA R86, P4, R13, R14, 0x2 ;  /* 0x0000000e0d569211 */ /* 0x001fc800078810ff */
[----:B------:R-:W-:-:S03]  /*4860*/  @!P1 LEA.HI.X R87, R13, R15, R160, 0x2, P4 ;  /* 0x0000000f0d579211 */ /* 0x000fc600020f14a0 */
[----:B------:R-:W1:Y:S01]  /*4870*/  @!P3 LDC.64 R14, c[0x0][0x248] ;  /* 0x00009200ff0ebb82 */ /* 0x000e620000000a00 */
[----:B------:R-:W-:Y:S01]  /*4880*/  IMAD.SHL.U32 R157, R162, 0x4, RZ ;  /* 0x00000004a29d7824 */ /* 0x000fe200078e00ff */
[----:B------:R0:W4:Y:S04]  /*4890*/  @!P1 LDG.E R78, desc[UR36][R86.64] ;  /* 0x00000024564e9981 */ /* 0x000128000c1e1900 */
        /* <DEDUP_REMOVED lines=9> */
[----:B------:R1:W4:Y:S02]  /*4930*/  @!P3 LDG.E R84, desc[UR36][R158.64] ;  /* 0x000000249e54b981 */ /* 0x000324000c1e1900 */
        /* <DEDUP_REMOVED lines=9> */
[----:B------:R0:W4:Y:S02]  /*49d0*/  @!P1 LDG.E R80, desc[UR36][R86.64] ;  /* 0x0000002456509981 */ /* 0x000124000c1e1900 */
[----:B------:R-:W-:Y:S02]  /*49e0*/  ISETP.GE.OR P1, PT, R157, R89, P0 ;  /* 0x000000599d00720c */ /* 0x000fe40000726670 */
[----:B------:R-:W-:-:S04]  /*49f0*/  @!P3 IADD3 R13, P4, R6, R155, RZ ;  /* 0x0000009b060db210 */ /* 0x000fc80007f9e0ff */
[----:B------:R-:W-:Y:S02]  /*4a00*/  @!P3 LEA.HI.X.SX32 R160, R155, R8, 0x1, P4 ;  /* 0x000000089ba0b211 */ /* 0x000fe400020f0eff */
[----:B-1----:R-:W-:-:S04]  /*4a10*/  @!P3 LEA R158, P4, R13, R14, 0x2 ;  /* 0x0000000e0d9eb211 */ /* 0x002fc800078810ff */
[----:B------:R-:W-:Y:S02]  /*4a20*/  @!P3 LEA.HI.X R159, R13, R15, R160, 0x2, P4 ;  /* 0x0000000f0d9fb211 */ /* 0x000fe400020f14a0 */
[----:B------:R-:W1:Y:S01]  /*4a30*/  @!P1 LDC.64 R14, c[0x0][0x248] ;  /* 0x00009200ff0e9b82 */ /* 0x000e620000000a00 */
[----:B------:R-:W-:Y:S01]  /*4a40*/  IMAD R160, R11, 0x3d, R12 ;  /* 0x0000003d0ba07824 */ /* 0x000fe200078e020c */
[----:B------:R-:W-:-:S03]  /*4a50*/  FSEL R77, R77, RZ, P2 ;  /* 0x000000ff4d4d7208 */ /* 0x000fc60001000000 */
[----:B------:R-:W-:-:S03]  /*4a60*/  IMAD.SHL.U32 R155, R160, 0x4, RZ ;  /* 0x00000004a09b7824 */ /* 0x000fc600078e00ff */
[----:B------:R3:W4:Y:S02]  /*4a70*/  @!P3 LDG.E R77, desc[UR36][R158.64] ;  /* 0x000000249e4db981 */ /* 0x000724000c1e1900 */
[----:B------:R-:W-:Y:S02]  /*4a80*/  ISETP.GE.OR P4, PT, R155, R89, P0 ;  /* 0x000000599b00720c */ /* 0x000fe40000786670 */
[----:B------:R-:W-:-:S04]  /*4a90*/  @!P1 IADD3 R13, P3, R6, R157, RZ ;  /* 0x0000009d060d9210 */ /* 0x000fc80007f7e0ff */
[----:B0-----:R-:W-:Y:S02]  /*4aa0*/  @!P1 LEA.HI.X.SX32 R86, R157, R8, 0x1, P3 ;  /* 0x000000089d569211 */ /* 0x001fe400018f0eff */
        /* <DEDUP_REMOVED lines=9> */
[----:B---3--:R-:W-:Y:S02]  /*4b40*/  @!P4 LEA.HI.X.SX32 R158, R155, R8, 0x1, P1 ;  /* 0x000000089b9ec211 */ /* 0x008fe400008f0eff */
[----:B0-----:R-:W-:-:S04]  /*4b50*/  @!P4 LEA R86, P1, R87, R14, 0x2 ;  /* 0x0000000e5756c211 */ /* 0x001fc800078210ff */
[----:B------:R-:W-:Y:S02]  /*4b60*/  @!P4 LEA.HI.X R87, R87, R15, R158, 0x2, P1 ;  /* 0x0000000f5757c211 */ /* 0x000fe400008f149e */
[----:B------:R-:W0:Y:S01]  /*4b70*/  @!P3 LDC.64 R14, c[0x0][0x248] ;  /* 0x00009200ff0ebb82 */ /* 0x000e220000000a00 */
[----:B------:R-:W-:Y:S01]  /*4b80*/  IMAD.IADD R155, R160, 0x1, R11 ;  /* 0x00000001a09b7824 */ /* 0x000fe200078e020b */
[----:B------:R-:W-:-:S03]  /*4b90*/  FSEL R82, R82, RZ, P2 ;  /* 0x000000ff52527208 */ /* 0x000fc60001000000 */
[----:B------:R-:W-:Y:S01]  /*4ba0*/  IMAD.SHL.U32 R155, R155, 0x4, RZ ;  /* 0x000000049b9b7824 */ /* 0x000fe200078e00ff */
[----:B------:R-:W-:Y:S02]  /*4bb0*/  ISETP.NE.U32.AND P1, PT, RZ, UR6, PT ;  /* 0x00000006ff007c0c */ /* 0x000fe4000bf25070 */
[----:B------:R3:W4:Y:S02]  /*4bc0*/  @!P4 LDG.E R82, desc[UR36][R86.64] ;  /* 0x000000245652c981 */ /* 0x000724000c1e1900 */
[----:B------:R-:W-:Y:S02]  /*4bd0*/  ISETP.GE.OR P0, PT, R155, R89, P0 ;  /* 0x000000599b00720c */ /* 0x000fe40000706670 */
[----:B-1----:R-:W-:Y:S02]  /*4be0*/  @!P3 IADD3 R13, P4, R6, R157, RZ ;  /* 0x0000009d060db210 */ /* 0x002fe40007f9e0ff */
[----:B------:R-:W-:Y:S02]  /*4bf0*/  ISETP.NE.AND.EX P1, PT, RZ, UR7, PT, P1 ;  /* 0x00000007ff007c0c */ /* 0x000fe4000bf25310 */
[----:B------:R-:W-:-:S02]  /*4c00*/  @!P3 LEA.HI.X.SX32 R158, R157, R8, 0x1, P4 ;  /* 0x000000089d9eb211 */ /* 0x000fc400020f0eff */
[----:B0-----:R-:W-:-:S04]  /*4c10*/  @!P3 LEA R12, P4, R13, R14, 0x2 ;  /* 0x0000000e0d0cb211 */ /* 0x001fc800078810ff */
[----:B------:R-:W-:Y:S02]  /*4c20*/  @!P3 LEA.HI.X R13, R13, R15, R158, 0x2, P4 ;  /* 0x0000000f0d0db211 */ /* 0x000fe400020f149e */
[----:B------:R-:W0:Y:S03]  /*4c30*/  @!P0 LDC.64 R14, c[0x0][0x248] ;  /* 0x00009200ff0e8b82 */ /* 0x000e260000000a00 */
[----:B------:R-:W-:Y:S01]  /*4c40*/  @P1 IMAD R11, R2, R11, RZ ;  /* 0x0000000b020b1224 */ /* 0x000fe200078e02ff */
[----:B------:R-:W-:-:S04]  /*4c50*/  FSEL R83, R83, RZ, P2 ;  /* 0x000000ff53537208 */ /* 0x000fc80001000000 */
[--C-:B------:R-:W-:Y:S02]  /*4c60*/  @P1 SHF.R.S32.HI R158, RZ, 0x1f, R11.reuse ;  /* 0x0000001fff9e1819 */ /* 0x100fe4000001140b */
[----:B---3--:R-:W-:Y:S01]  /*4c70*/  @P1 IADD3 R86, P4, P5, R156, UR6, R11 ;  /* 0x000000069c561c10 */ /* 0x008fe2000fd9e00b */
[----:B------:R1:W3:Y:S01]  /*4c80*/  @!P3 LDG.E R83, desc[UR36][R12.64] ;  /* 0x000000240c53b981 */ /* 0x0002e2000c1e1900 */
[----:B------:R-:W-:-:S04]  /*4c90*/  @P1 SHF.R.S32.HI R11, RZ, 0x1f, R156 ;  /* 0x0000001fff0b1819 */ /* 0x000fc8000001149c */
[----:B------:R-:W-:Y:S02]  /*4ca0*/  @P1 IADD3.X R87, R11, UR7, R158, P4, P5 ;  /* 0x000000070b571c10 */ /* 0x000fe4000a7ea49e */
[----:B------:R-:W-:Y:S02]  /*4cb0*/  @!P0 IADD3 R11, P3, R6, R155, RZ ;  /* 0x0000009b060b8210 */ /* 0x000fe40007f7e0ff */
[----:B------:R-:W-:Y:S01]  /*4cc0*/  FSEL R85, R85, RZ, P2 ;  /* 0x000000ff55557208 */ /* 0x000fe20001000000 */
[----:B------:R-:W3:Y:S01]  /*4cd0*/  @P1 LDG.E.U8 R86, desc[UR36][R86.64] ;  /* 0x0000002456561981 */ /* 0x000ee2000c1e1100 */
[----:B------:R-:W-:Y:S02]  /*4ce0*/  @!P0 LEA.HI.X.SX32 R158, R155, R8, 0x1, P3 ;  /* 0x000000089b9e8211 */ /* 0x000fe400018f0eff */
[----:B0-----:R-:W-:-:S04]  /*4cf0*/  @!P0 LEA R14, P3, R11, R14, 0x2 ;  /* 0x0000000e0b0e8211 */ /* 0x001fc800078610ff */
[----:B------:R-:W-:-:S05]  /*4d00*/  @!P0 LEA.HI.X R15, R11, R15, R158, 0x2, P3 ;  /* 0x0000000f0b0f8211 */ /* 0x000fca00018f149e */
[----:B------:R-:W3:Y:S01]  /*4d10*/  @!P0 LDG.E R85, desc[UR36][R14.64] ;  /* 0x000000240e558981 */ /* 0x000ee2000c1e1900 */
[----:B------:R-:W-:-:S04]  /*4d20*/  FMUL.FTZ R158, R154, R9 ;  /* 0x000000099a9e7220 */ /* 0x000fc80000410000 */
[----:B--2---:R-:W-:-:S04]  /*4d30*/  FFMA.FTZ R158, R151, R74, R158 ;  /* 0x0000004a979e7223 */ /* 0x004fc8000001009e */
        /* <DEDUP_REMOVED lines=58> */
[----:B------:R-:W-:Y:S01]  /*50e0*/  FFMA.FTZ R12, R94, R81, R11 ;  /* 0x000000515e0c7223 */ /* 0x000fe2000001000b */
[----:B------:R-:W-:-:S03]  /*50f0*/  UMOV UR5, 0xffffffff ;  /* 0xffffffff00057882 */ /* 0x000fc60000000000 */
[----:B------:R-:W-:Y:S01]  /*5100*/  FFMA.FTZ R11, R91, R82, R12 ;  /* 0x000000525b0b7223 */ /* 0x000fe2000001000c */
[----:B---3--:R-:W-:-:S03]  /*5110*/  ISETP.NE.AND P0, PT, R86, RZ, P1 ;  /* 0x000000ff5600720c */ /* 0x008fc60000f05270 */
[----:B------:R-:W-:Y:S01]  /*5120*/  FFMA.FTZ R11, R92, R83, R11 ;  /* 0x000000535c0b7223 */ /* 0x000fe2000001000b */
[----:B------:R-:W-:-:S03]  /*5130*/  LOP3.LUT P1, RZ, R18, 0x3, RZ, 0xc0, !PT ;  /* 0x0000000312ff7812 */ /* 0x000fc6000782c0ff */
[----:B------:R-:W-:Y:S01]  /*5140*/  FFMA.FTZ R13, R90, R85, R11 ;  /* 0x000000555a0d7223 */ /* 0x000fe2000001000b */
[----:B------:R-:W-:Y:S09]  /*5150*/  BRA.DIV UR5, `(.L_x_4184) ;  /* 0x0000003205047947 */ /* 0x000ff2000b800000 */
[----:B------:R-:W0:Y:S02]  /*5160*/  SHFL.BFLY PT, R14, R13, 0x2, 0x1f ;  /* 0x0c401f000d0e7f89 */ /* 0x000e2400000e0000 */
[----:B0-----:R-:W-:-:S05]  /*5170*/  FADD.FTZ R13, R13, R14 ;  /* 0x0000000e0d0d7221 */ /* 0x001fca0000010000 */
[----:B------:R0:W1:Y:S02]  /*5180*/  SHFL.BFLY PT, R14, R13, 0x1, 0x1f ;  /* 0x0c201f000d0e7f89 */ /* 0x00006400000e0000 */
.L_x_4231:
        /* <DEDUP_REMOVED lines=23> */
[----:B--2---:R-:W-:-:S04]  /*5300*/  @P2 FADD.FTZ R11, R11, R12 ;  /* 0x0000000c0b0b2221 */ /* 0x004fc80000010000 */
[----:B---3--:R-:W-:Y:S01]  /*5310*/  @P1 FFMA.FTZ R11, R86, R14, R11 ;  /* 0x0000000e560b1223 */ /* 0x008fe2000001000b */
[----:B------:R-:W-:-:S04]  /*5320*/  IMAD.IADD R86, R156, 0x1, -R26 ;  /* 0x000000019c567824 */ /* 0x000fc800078e0a1a */
[----:B------:R-:W-:Y:S02]  /*5330*/  @!P0 FMNMX.FTZ R153, R153, R11, !PT ;  /* 0x0000000b99998209 */ /* 0x000fe40007810000 */
[----:B------:R-:W-:-:S05]  /*5340*/  LEA R86, R86, UR4, 0x2 ;  /* 0x0000000456567c11 */ /* 0x000fca000f8e10ff */
[----:B------:R1:W-:Y:S02]  /*5350*/  STS [R86], R11 ;  /* 0x0000000b56007388 */ /* 0x0003e40000000800 */
.L_x_4186:
[----:B------:R-:W-:Y:S05]  /*5360*/  BSYNC B1 ;  /* 0x0000000000017941 */ /* 0x000fea0003800000 */
.L_x_4185:
[----:B------:R-:W-:-:S05]  /*5370*/  VIADD R156, R156, 0x10 ;  /* 0x000000109c9c7836 */ /* 0x000fca0000000000 */
[----:B------:R-:W-:-:S13]  /*5380*/  ISETP.GE.AND P0, PT, R156, R0, PT ;  /* 0x000000009c00720c */ /* 0x000fda0003f06270 */
[----:B------:R-:W-:Y:S05]  /*5390*/  @!P0 BRA `(.L_x_4187) ;  /* 0xffffffd000048947 */ /* 0x000fea000383ffff */
.L_x_4183:
[----:B------:R-:W-:Y:S05]  /*53a0*/  BSYNC B0 ;  /* 0x0000000000007941 */ /* 0x000fea0003800000 */
.L_x_4182:
        /* <DEDUP_REMOVED lines=8> */
.L_x_4236:
[----:B------:R-:W-:Y:S01]  /*5430*/  LEA.HI R3, R3, R18, RZ, 0x5 ;  /* 0x0000001203037211 */ /* 0x000fe200078f28ff */
[----:B------:R-:W-:Y:S05]  /*5440*/  WARPSYNC.ALL ;  /* 0x0000000000007948 */ /* 0x000fea0003800000 */
[----:B------:R-:W-:Y:S02]  /*5450*/  LOP3.LUT R5, R3, 0xffffffe0, RZ, 0xc0, !PT ;  /* 0xffffffe003057812 */ /* 0x000fe400078ec0ff */
[----:B----4-:R-:W-:-:S03]  /*5460*/  FMNMX.FTZ R14, R0, R14, !PT ;  /* 0x0000000e000e7209 */ /* 0x010fc60007810000 */
[----:B------:R-:W-:-:S05]  /*5470*/  IMAD.IADD R5, R18, 0x1, -R5 ;  /* 0x0000000112057824 */ /* 0x000fca00078e0a05 */
        /* <DEDUP_REMOVED lines=9> */
[----:B------:R-:W-:Y:S02]  /*5510*/  IMAD.IADD R9, R26, 0x1, R18 ;  /* 0x000000011a097824 */ /* 0x000fe400078e0212 */
[----:B---3--:R-:W-:Y:S02]  /*5520*/  IMAD.MOV.U32 R8, RZ, RZ, RZ ;  /* 0x000000ffff087224 */ /* 0x008fe400078e00ff */
[----:B------:R-:W-:Y:S01]  /*5530*/  ULDC UR5, c[0x0][0x284] ;  /* 0x0000a10000057ab9 */ /* 0x000fe20000000800 */
[----:B------:R-:W-:Y:S01]  /*5540*/  ISETP.GT.AND P1, PT, R9, R17, PT ;  /* 0x000000110900720c */ /* 0x000fe20003f24270 */
[----:B------:R-:W-:Y:S01]  /*5550*/  ULDC.64 UR8, c[0x0][0x2b0] ;  /* 0x0000ac0000087ab9 */ /* 0x000fe20000000a00 */
[----:B------:R-:W-:Y:S05]  /*5560*/  BSSY B0, `(.L_x_4189) ;  /* 0x0000027000007945 */ /* 0x000fea0003800000 */
[----:B----4-:R-:W3:Y:S01]  /*5570*/  @!P0 S2R R3, SR_CgaCtaId ;  /* 0x0000000000038919 */ /* 0x010ee20000008800 */
[----:B0-----:R-:W-:-:S04]  /*5580*/  @!P0 MOV R0, 0x400 ;  /* 0x0000040000008802 */ /* 0x001fc80000000f00 */
[----:B---3--:R-:W-:Y:S01]  /*5590*/  @!P0 LEA R6, R3, R0, 0x18 ;  /* 0x0000000003068211 */ /* 0x008fe200078ec0ff */
[----:B------:R-:W-:-:S04]  /*55a0*/  IMAD.MOV.U32 R0, RZ, RZ, -0x800001 ;  /* 0xff7fffffff007424 */ /* 0x000fc800078e00ff */
[----:B------:R-:W-:-:S05]  /*55b0*/  @!P0 IMAD R5, R5, 0x4, R6 ;  /* 0x0000000405058824 */ /* 0x000fca00078e0206 */
[----:B------:R-:W0:Y:S04]  /*55c0*/  @!P0 LDS R0, [R5] ;  /* 0x0000000005008984 */ /* 0x000e280000000800 */
[----:B0-----:R-:W0:Y:S02]  /*55d0*/  SHFL.BFLY PT, R3, R0, 0x1, 0x1f ;  /* 0x0c201f0000037f89 */ /* 0x001e2400000e0000 */
        /* <DEDUP_REMOVED lines=8> */
.L_x_4194:
        /* <DEDUP_REMOVED lines=9> */
[----:B------:R-:W4:Y:S02]  /*56f0*/  LDG.E.U8 R6, desc[UR36][R6.64] ;  /* 0x0000002406067981 */ /* 0x000f24000c1e1100 */
[----:B----4-:R-:W-:-:S13]  /*5700*/  ISETP.NE.AND P2, PT, R6, RZ, PT ;  /* 0x000000ff0600720c */ /* 0x010fda0003f45270 */
[----:B------:R-:W-:Y:S01]  /*5710*/  @P2 IMAD.MOV.U32 R3, RZ, RZ, RZ ;  /* 0x000000ffff032224 */ /* 0x000fe200078e00ff */
[----:B------:R-:W-:Y:S06]  /*5720*/  @P2 BRA `(.L_x_4193) ;  /* 0x0000000000102947 */ /* 0x000fec0003800000 */
.L_x_4192:
[----:B------:R-:W3:Y:S02]  /*5730*/  LDS R3, [R12] ;  /* 0x000000000c037984 */ /* 0x000ee40000000800 */
[----:B---3--:R-:W-:-:S04]  /*5740*/  FADD.FTZ R3, -R10, R3 ;  /* 0x000000030a037221 */ /* 0x008fc80000010100 */
[----:B------:R-:W-:-:S06]  /*5750*/  FMUL.FTZ R3, R3, 1.4426950216293334961 ;  /* 0x3fb8aa3b03037820 */ /* 0x000fcc0000410000 */
[----:B------:R-:W0:Y:S02]  /*5760*/  MUFU.EX2 R3, R3 ;  /* 0x0000000300037308 */ /* 0x000e240000000800 */
.L_x_4193:
[----:B------:R-:W-:Y:S05]  /*5770*/  BSYNC B1 ;  /* 0x0000000000017941 */ /* 0x000fea0003800000 */
.L_x_4191:
[----:B0-----:R4:W-:Y:S01]  /*5780*/  STS [R12], R3 ;  /* 0x000000030c007388 */ /* 0x0019e20000000800 */
[----:B------:R-:W-:Y:S02]  /*5790*/  VIADD R0, R0, 0x40 ;  /* 0x0000004000007836 */ /* 0x000fe40000000000 */
[----:B------:R-:W-:-:S03]  /*57a0*/  FADD.FTZ R8, R3, R8 ;  /* 0x0000000803087221 */ /* 0x000fc60000010000 */
[----:B------:R-:W-:-:S13]  /*57b0*/  ISETP.GT.AND P2, PT, R0, R17, PT ;  /* 0x000000110000720c */ /* 0x000fda0003f44270 */
[----:B----4-:R-:W-:Y:S05]  /*57c0*/  @!P2 BRA `(.L_x_4194) ;  /* 0xfffffffc00a4a947 */ /* 0x010fea000383ffff */
.L_x_4190:
[----:B------:R-:W-:Y:S05]  /*57d0*/  BSYNC B0 ;  /* 0x0000000000007941 */ /* 0x000fea0003800000 */
.L_x_4189:
[----:B0-----:R-:W0:Y:S01]  /*57e0*/  SHFL.BFLY PT, R3, R8, 0x10, 0x1f ;  /* 0x0e001f0008037f89 */ /* 0x001e2200000e0000 */
[C---:B------:R-:W-:Y:S01]  /*57f0*/  LOP3.LUT P0, RZ, R18.reuse, 0x1f, RZ, 0xc0, !PT ;  /* 0x0000001f12ff7812 */ /* 0x040fe2000780c0ff */
[----:B------:R-:W-:Y:S01]  /*5800*/  ULDC.U8 UR5, c[0x0][0x31c] ;  /* 0x0000c70000057ab9 */ /* 0x000fe20000000000 */
[----:B------:R-:W-:-:S04]  /*5810*/  LOP3.LUT R6, R18, 0x1f, RZ, 0xc0, !PT ;  /* 0x0000001f12067812 */ /* 0x000fc800078ec0ff */
[----:B------:R-:W-:-:S07]  /*5820*/  ISETP.GT.U32.AND P2, PT, R6, 0x1, PT ;  /* 0x000000010600780c */ /* 0x000fce0003f44070 */
[----:B------:R-:W4:Y:S01]  /*5830*/  @!P0 S2R R7, SR_CgaCtaId ;  /* 0x0000000000078919 */ /* 0x000f220000008800 */
[----:B------:R-:W-:-:S05]  /*5840*/  @!P0 MOV R6, 0x400 ;  /* 0x0000040000068802 */ /* 0x000fca0000000f00 */
[----:B-1----:R-:W1:Y:S01]  /*5850*/  @!P2 S2R R11, SR_CgaCtaId ;  /* 0x00000000000ba919 */ /* 0x002e620000008800 */
[----:B0-----:R-:W-:-:S05]  /*5860*/  FADD.FTZ R3, R3, R8 ;  /* 0x0000000803037221 */ /* 0x001fca0000010000 */
[----:B------:R-:W0:Y:S01]  /*5870*/  SHFL.BFLY PT, R0, R3, 0x8, 0x1f ;  /* 0x0d001f0003007f89 */ /* 0x000e2200000e0000 */
[----:B----4-:R-:W-:Y:S02]  /*5880*/  @!P0 LEA R7, R7, R6, 0x18 ;  /* 0x0000000607078211 */ /* 0x010fe400078ec0ff */
[----:B------:R-:W-:-:S04]  /*5890*/  @!P2 MOV R6, 0x400 ;  /* 0x000004000006a802 */ /* 0x000fc80000000f00 */
[----:B-1----:R-:W-:Y:S01]  /*58a0*/  @!P2 LEA R6, R11, R6, 0x18 ;  /* 0x000000060b06a211 */ /* 0x002fe200078ec0ff */
[----:B0-----:R-:W-:-:S05]  /*58b0*/  FADD.FTZ R0, R3, R0 ;  /* 0x0000000003007221 */ /* 0x001fca0000010000 */
[----:B------:R-:W0:Y:S02]  /*58c0*/  SHFL.BFLY PT, R5, R0, 0x4, 0x1f ;  /* 0x0c801f0000057f89 */ /* 0x000e2400000e0000 */
        /* <DEDUP_REMOVED lines=22> */
[----:B------:R-:W4:Y:S01]  /*5a30*/  LDC R5, c[0x0][0x284] ;  /* 0x0000a100ff057b82 */ /* 0x000f220000000800 */
[----:B-1----:R-:W-:-:S04]  /*5a40*/  IMAD R0, R22, R3, R0 ;  /* 0x0000000316007224 */ /* 0x002fc800078e0200 */
[----:B----4-:R-:W-:-:S05]  /*5a50*/  IMAD R2, R0, R5, RZ ;  /* 0x0000000500027224 */ /* 0x010fca00078e02ff */
[----:B------:R-:W-:-:S07]  /*5a60*/  SHF.R.S32.HI R3, RZ, 0x1f, R2 ;  /* 0x0000001fff037819 */ /* 0x000fce0000011402 */
.L_x_4195:
[----:B------:R-:W-:Y:S01]  /*5a70*/  ULDC.64 UR6, c[0x0][0x310] ;  /* 0x0000c40000067ab9 */ /* 0x000fe20000000a00 */
[----:B------:R-:W-:Y:S04]  /*5a80*/  BSSY B0, `(.L_x_4196) ;  /* 0x0000012000007945 */ /* 0x000fe80003800000 */
[----:B------:R-:W-:Y:S05]  /*5a90*/  @P1 BRA `(.L_x_4197) ;  /* 0x0000000000401947 */ /* 0x000fea0003800000 */
[----:B0-----:R-:W-:-:S04]  /*5aa0*/  FADD.FTZ R0, R6, 9.9999999747524270788e-07 ;  /* 0x358637bd06007421 */ /* 0x001fc80000010000 */
[----:B------:R0:W1:Y:S03]  /*5ab0*/  MUFU.RCP R11, R0 ;  /* 0x00000000000b7308 */ /* 0x0000660000001000 */
.L_x_4199:
        /* <DEDUP_REMOVED lines=11> */
.L_x_4198:
[----:B------:R-:W-:-:S05]  /*5b70*/  VIADD R9, R9, 0x40 ;  /* 0x0000004009097836 */ /* 0x000fca0000000000 */
[----:B------:R-:W-:-:S13]  /*5b80*/  ISETP.GT.AND P1, PT, R9, R17, PT ;  /* 0x000000110900720c */ /* 0x000fda0003f24270 */
[----:B------:R-:W-:Y:S05]  /*5b90*/  @!P1 BRA `(.L_x_4199) ;  /* 0xfffffffc00c89947 */ /* 0x000fea000383ffff */
.L_x_4197:
[----:B------:R-:W-:Y:S05]  /*5ba0*/  BSYNC B0 ;  /* 0x0000000000007941 */ /* 0x000fea0003800000 */
.L_x_4196:
[----:B0-----:R-:W-:Y:S01]  /*5bb0*/  SHF.R.S32.HI R5, RZ, 0x1f, R18 ;  /* 0x0000001fff057819 */ /* 0x001fe20000011412 */
[----:B------:R-:W-:Y:S01]  /*5bc0*/  ULDC.64 UR6, c[0x0][0x240] ;  /* 0x0000900000067ab9 */ /* 0x000fe20000000a00 */
[----:B------:R-:W-:Y:S02]  /*5bd0*/  CS2R R14, SRZ ;  /* 0x00000000000e7805 */ /* 0x000fe4000001ff00 */
[----:B------:R-:W-:Y:S02]  /*5be0*/  ISETP.EQ.U32.AND P1, PT, RZ, UR6, PT ;  /* 0x00000006ff007c0c */ /* 0x000fe4000bf22070 */
[----:B------:R-:W-:Y:S02]  /*5bf0*/  CS2R R12, SRZ ;  /* 0x00000000000c7805 */ /* 0x000fe4000001ff00 */
[----:B------:R-:W-:Y:S01]  /*5c00*/  LEA.HI R5, R5, R18, RZ, 0x6 ;  /* 0x0000001205057211 */ /* 0x000fe200078f30ff */
[----:B------:R-:W-:Y:S01]  /*5c10*/  ULDC UR5, c[0x0][0x284] ;  /* 0x0000a10000057ab9 */ /* 0x000fe20000000800 */
[----:B------:R-:W-:-:S02]  /*5c20*/  ULDC.64 UR8, c[0x0][0x250] ;  /* 0x0000940000087ab9 */ /* 0x000fc40000000a00 */
[----:B------:R-:W-:-:S05]  /*5c30*/  LOP3.LUT R3, R5, 0xffffffc0, RZ, 0xc0, !PT ;  /* 0xffffffc005037812 */ /* 0x000fca00078ec0ff */
[C---:B------:R-:W-:Y:S02]  /*5c40*/  IMAD.IADD R2, R18.reuse, 0x1, -R3 ;  /* 0x0000000112027824 */ /* 0x040fe400078e0a03 */
[----:B------:R-:W-:Y:S02]  /*5c50*/  VIADD R18, R18, 0x3f ;  /* 0x0000003f12127836 */ /* 0x000fe40000000000 */
[C---:B------:R-:W-:Y:S01]  /*5c60*/  IMAD.SHL.U32 R3, R2.reuse, 0x4, RZ ;  /* 0x0000000402037824 */ /* 0x040fe200078e00ff */
[----:B------:R-:W-:-:S04]  /*5c70*/  ISETP.GT.AND P2, PT, R2, 0x23, PT ;  /* 0x000000230200780c */ /* 0x000fc80003f44270 */
[----:B------:R-:W-:-:S04]  /*5c80*/  ISETP.GT.U32.OR P0, PT, R18, 0x7e, P2 ;  /* 0x0000007e1200780c */ /* 0x000fc80001704470 */
[----:B------:R-:W-:-:S13]  /*5c90*/  ISETP.EQ.OR.EX P0, PT, RZ, UR7, P0, P1 ;  /* 0x00000007ff007c0c */ /* 0x000fda0008702710 */
[----:B-1----:R-:W0:Y:S01]  /*5ca0*/  @!P0 LDC.64 R6, c[0x0][0x240] ;  /* 0x00009000ff068b82 */ /* 0x002e220000000a00 */
[----:B------:R-:W-:Y:S01]  /*5cb0*/  @!P0 IMAD R9, R19, 0x90, R3 ;  /* 0x0000009013098824 */ /* 0x000fe200078e0203 */
[----:B------:R-:W-:Y:S01]  /*5cc0*/  BSSY B1, `(.L_x_4200) ;  /* 0x00001e3000017945 */ /* 0x000fe20003800000 */
[----:B---3--:R-:W-:Y:S01]  /*5cd0*/  CS2R R10, SRZ ;  /* 0x00000000000a7805 */ /* 0x008fe2000001ff00 */
[----:B------:R-:W-:Y:S02]  /*5ce0*/  IMAD R0, R22, UR5, RZ ;  /* 0x0000000516007c24 */ /* 0x000fe4000f8e02ff */
[----:B0-----:R-:W-:Y:S01]  /*5cf0*/  @!P0 IMAD.WIDE R6, R9, 0x4, R6 ;  /* 0x0000000409068825 */ /* 0x001fe200078e0206 */
[----:B------:R-:W-:-:S04]  /*5d00*/  CS2R R8, SRZ ;  /* 0x0000000000087805 */ /* 0x000fc8000001ff00 */
[----:B------:R0:W5:Y:S01]  /*5d10*/  @!P0 LDG.E.128 R12, desc[UR36][R6.64] ;  /* 0x00000024060c8981 */ /* 0x000162000c1e1d00 */
[----:B------:R-:W-:Y:S06]  /*5d20*/  BAR.SYNC.DEFER_BLOCKING 0x0 ;  /* 0x0000000000007b1d */ /* 0x000fec0000010000 */
[----:B------:R-:W-:Y:S05]  /*5d30*/  @P2 BRA `(.L_x_4201) ;  /* 0x0000001c006c2947 */ /* 0x000fea0003800000 */
[----:B0-----:R-:W-:Y:S01]  /*5d40*/  SHF.R.S32.HI R7, RZ, 0x6, R5 ;  /* 0x00000006ff077819 */ /* 0x001fe20000011405 */
        /* <DEDUP_REMOVED lines=13> */
[----:B------:R-:W-:Y:S02]  /*5e20*/  IADD3 R11, -R26, -0x2, -R7 ;  /* 0xfffffffe1a0b7810 */ /* 0x000fe40007ffe907 */
[----:B------:R-:W-:-:S03]  /*5e30*/  IADD3 R9, -R8, R9, -R26 ;  /* 0x0000000908097210 */ /* 0x000fc60007ffe91a */
[----:B------:R-:W-:Y:S01]  /*5e40*/  IMAD.IADD R11, R11, 0x1, -R8 ;  /* 0x000000010b0b7824 */ /* 0x000fe200078e0a08 */
[----:B------:R-:W-:Y:S02]  /*5e50*/  LOP3.LUT P0, R20, R9, 0x3, RZ, 0xc0, !PT ;  /* 0x0000000309147812 */ /* 0x000fe4000780c0ff */
[----:B------:R-:W-:Y:S02]  /*5e60*/  CS2R R8, SRZ ;  /* 0x0000000000087805 */ /* 0x000fe4000001ff00 */
[----:B------:R-:W-:Y:S02]  /*5e70*/  ISETP.GE.U32.AND P1, PT, R11, 0x3, PT ;  /* 0x000000030b00780c */ /* 0x000fe40003f26070 */
[----:B------:R-:W-:-:S07]  /*5e80*/  CS2R R10, SRZ ;  /* 0x00000000000a7805 */ /* 0x000fce000001ff00 */
[----:B------:R-:W-:Y:S05]  /*5e90*/  @!P0 BRA `(.L_x_4205) ;  /* 0x0000000000608947 */ /* 0x000fea0003800000 */
[----:B------:R-:W-:Y:S01]  /*5ea0*/  IMAD R8, R6, 0x90, RZ ;  /* 0x0000009006087824 */ /* 0x000fe200078e02ff */
[----:B------:R-:W-:Y:S01]  /*5eb0*/  ULDC.64 UR6, c[0x0][0x250] ;  /* 0x0000940000067ab9 */ /* 0x000fe20000000a00 */
[----:B------:R-:W-:Y:S01]  /*5ec0*/  IMAD.MOV.U32 R25, RZ, RZ, R20 ;  /* 0x000000ffff197224 */ /* 0x000fe200078e0014 */
[----:B-----5:R-:W-:Y:S01]  /*5ed0*/  LEA R28, R7, UR4, 0x2 ;  /* 0x00000004071c7c11 */ /* 0x020fe2000f8e10ff */
[----:B------:R-:W-:Y:S01]  /*5ee0*/  IMAD.MOV.U32 R92, RZ, RZ, R6 ;  /* 0x000000ffff5c7224 */ /* 0x000fe200078e0006 */
[----:B------:R-:W-:-:S04]  /*5ef0*/  IADD3 R21, P0, R5, R8, RZ ;  /* 0x0000000805157210 */ /* 0x000fc80007f1e0ff */
[----:B------:R-:W-:Y:S02]  /*5f00*/  LEA.HI.X.SX32 R8, R8, R4, 0x1, P0 ;  /* 0x0000000408087211 */ /* 0x000fe400000f0eff */
[----:B------:R-:W-:-:S04]  /*5f10*/  LEA R30, P0, R21, UR6, 0x2 ;  /* 0x00000006151e7c11 */ /* 0x000fc8000f8010ff */
[----:B------:R-:W-:Y:S01]  /*5f20*/  LEA.HI.X R21, R21, UR7, R8, 0x2, P0 ;  /* 0x0000000715157c11 */ /* 0x000fe200080f1408 */
[----:B------:R-:W-:-:S08]  /*5f30*/  IMAD.MOV.U32 R8, RZ, RZ, RZ ;  /* 0x000000ffff087224 */ /* 0x000fd000078e00ff */
.L_x_4206:
        /* <DEDUP_REMOVED lines=14> */
.L_x_4205:
[----:B------:R-:W-:Y:S05]  /*6020*/  BSYNC B2 ;  /* 0x0000000000027941 */ /* 0x000fea0003800000 */
.L_x_4204:
[----:B------:R-:W-:Y:S05]  /*6030*/  @!P1 BRA `(.L_x_4203) ;  /* 0x0000000c003c9947 */ /* 0x000fea0003800000 */
[----:B------:R-:W-:Y:S01]  /*6040*/  IMAD.IADD R25, R27, 0x1, -R92 ;  /* 0x000000011b197824 */ /* 0x000fe200078e0a5c */
[C---:B------:R-:W-:Y:S01]  /*6050*/  LEA R21, R92.reuse, 0x8, 0x2 ;  /* 0x000000085c157811 */ /* 0x040fe200078e10ff */
[----:B------:R-:W-:Y:S01]  /*6060*/  IMAD R20, R92, 0x90, RZ ;  /* 0x000000905c147824 */ /* 0x000fe200078e02ff */
[----:B------:R-:W-:Y:S01]  /*6070*/  ULDC.64 UR6, c[0x0][0x250] ;  /* 0x0000940000067ab9 */ /* 0x000fe20000000a00 */
[----:B------:R-:W-:Y:S01]  /*6080*/  BSSY B2, `(.L_x_4207) ;  /* 0x0000074000027945 */ /* 0x000fe20003800000 */
[----:B------:R-:W-:Y:S01]  /*6090*/  ISETP.GT.AND P1, PT, R25, 0xc, PT ;  /* 0x0000000c1900780c */ /* 0x000fe20003f24270 */
[----:B------:R-:W-:Y:S01]  /*60a0*/  IMAD R25, R26, -0x4, R21 ;  /* 0xfffffffc1a197824 */ /* 0x000fe200078e0215 */
[----:B-----5:R-:W-:-:S03]  /*60b0*/  IADD3 R28, P0, R5, R20, RZ ;  /* 0x00000014051c7210 */ /* 0x020fc60007f1e0ff */
[----:B------:R-:W-:Y:S01]  /*60c0*/  VIADD R25, R25, UR4 ;  /* 0x0000000419197c36 */ /* 0x000fe20008000000 */
[----:B------:R-:W-:Y:S02]  /*60d0*/  LEA.HI.X.SX32 R29, R20, R4, 0x1, P0 ;  /* 0x00000004141d7211 */ /* 0x000fe400000f0eff */
[----:B------:R-:W-:-:S04]  /*60e0*/  LEA R20, P0, R28, UR6, 0x2 ;  /* 0x000000061c147c11 */ /* 0x000fc8000f8010ff */
[----:B------:R-:W-:Y:S02]  /*60f0*/  LEA.HI.X R21, R28, UR7, R29, 0x2, P0 ;  /* 0x000000071c157c11 */ /* 0x000fe400080f141d */
[----:B------:R-:W-:Y:S01]  /*6100*/  PLOP3.LUT P0, PT, PT, PT, PT, 0x80, 0x0 ;  /* 0x000000000000781c */ /* 0x000fe20003f0f070 */
[----:B------:R-:W-:-:S12]  /*6110*/  @!P1 BRA `(.L_x_4208) ;  /* 0x0000000400a89947 */ /* 0x000fd80003800000 */
[----:B------:R-:W-:Y:S01]  /*6120*/  PLOP3.LUT P0, PT, PT, PT, PT, 0x8, 0x0 ;  /* 0x000000000000781c */ /* 0x000fe20003f0e170 */
[----:B------:R-:W-:-:S12]  /*6130*/  VIADD R93, R27, 0xfffffff4 ;  /* 0xfffffff41b5d7836 */ /* 0x000fd80000000000 */
.L_x_4209:
[----:B------:R-:W3:Y:S04]  /*6140*/  LDG.E.128 R64, desc[UR36][R20.64] ;  /* 0x0000002414407981 */ /* 0x000ee8000c1e1d00 */
[----:B------:R-:W4:Y:S04]  /*6150*/  LDG.E.128 R84, desc[UR36][R20.64+0x240] ;  /* 0x0002402414547981 */ /* 0x000f28000c1e1d00 */
[----:B------:R-:W5:Y:S04]  /*6160*/  LDG.E.128 R88, desc[UR36][R20.64+0x480] ;  /* 0x0004802414587981 */ /* 0x000f68000c1e1d00 */
        /* <DEDUP_REMOVED lines=10> */
[----:B--2---:R-:W2:Y:S04]  /*6210*/  LDG.E.128 R36, desc[UR36][R20.64+0x1d40] ;  /* 0x001d402414247981 */ /* 0x004ea8000c1e1d00 */
        /* <DEDUP_REMOVED lines=8> */
[----:B------:R-:W5:Y:S04]  /*62a0*/  LDS R98, [R25] ;  /* 0x0000000019627984 */ /* 0x000f680000000800 */
        /* <DEDUP_REMOVED lines=16> */
[-C--:B-----5:R-:W-:Y:S01]  /*63b0*/  FFMA.FTZ R21, R88, R98.reuse, R21 ;  /* 0x0000006258157223 */ /* 0x0a0fe20000010015 */
[-C--:B------:R-:W-:Y:S01]  /*63c0*/  FFMA.FTZ R8, R89, R98.reuse, R8 ;  /* 0x0000006259087223 */ /* 0x080fe20000010008 */
[----:B------:R-:W5:Y:S01]  /*63d0*/  LDS R64, [R25+0x24] ;  /* 0x0000240019407984 */ /* 0x000f620000000800 */
[-C--:B------:R-:W-:Y:S01]  /*63e0*/  FFMA.FTZ R9, R90, R98.reuse, R9 ;  /* 0x000000625a097223 */ /* 0x080fe20000010009 */
[----:B------:R-:W-:Y:S01]  /*63f0*/  FFMA.FTZ R96, R91, R98, R96 ;  /* 0x000000625b607223 */ /* 0x000fe20000010060 */
[-C--:B-1----:R-:W-:Y:S01]  /*6400*/  FFMA.FTZ R21, R80, R99.reuse, R21 ;  /* 0x0000006350157223 */ /* 0x082fe20000010015 */
[----:B------:R-:W1:Y:S01]  /*6410*/  LDS R65, [R25+0x28] ;  /* 0x0000280019417984 */ /* 0x000e620000000800 */
        /* <DEDUP_REMOVED lines=35> */
[-C--:B-----5:R-:W-:Y:S01]  /*6650*/  FFMA.FTZ R8, R45, R64.reuse, R8 ;  /* 0x000000402d087223 */ /* 0x0a0fe20000010008 */
        /* <DEDUP_REMOVED lines=22> */
.L_x_4208:
[----:B------:R-:W-:Y:S05]  /*67c0*/  BSYNC B2 ;  /* 0x0000000000027941 */ /* 0x000fea0003800000 */
.L_x_4207:
[----:B------:R-:W-:Y:S01]  /*67d0*/  IMAD.IADD R28, R27, 0x1, -R92 ;  /* 0x000000011b1c7824 */ /* 0x000fe200078e0a5c */
[----:B------:R-:W-:Y:S04]  /*67e0*/  BSSY B2, `(.L_x_4210) ;  /* 0x000003a000027945 */ /* 0x000fe80003800000 */
[----:B------:R-:W-:-:S13]  /*67f0*/  ISETP.GT.AND P1, PT, R28, 0x4, PT ;  /* 0x000000041c00780c */ /* 0x000fda0003f24270 */
[----:B------:R-:W-:Y:S05]  /*6800*/  @!P1 BRA `(.L_x_4211) ;  /* 0x0000000000dc9947 */ /* 0x000fea0003800000 */
[----:B------:R-:W3:Y:S04]  /*6810*/  LDG.E.128 R56, desc[UR36][R20.64] ;  /* 0x0000002414387981 */ /* 0x000ee8000c1e1d00 */
[----:B------:R-:W4:Y:S04]  /*6820*/  LDG.E.128 R52, desc[UR36][R20.64+0x240] ;  /* 0x0002402414347981 */ /* 0x000f28000c1e1d00 */
        /* <DEDUP_REMOVED lines=13> */
[----:B------:R-:W5:Y:S04]  /*6900*/  LDS R62, [R25] ;  /* 0x00000000193e7984 */ /* 0x000f680000000800 */
[----:B------:R-:W0:Y:S04]  /*6910*/  LDS R63, [R25+0x4] ;  /* 0x00000400193f7984 */ /* 0x000e280000000800 */
[----:B------:R-:W1:Y:S04]  /*6920*/  LDS R64, [R25+0x8] ;  /* 0x0000080019407984 */ /* 0x000e680000000800 */
[----:B------:R-:W2:Y:S04]  /*6930*/  LDS R65, [R25+0xc] ;  /* 0x00000c0019417984 */ /* 0x000ea80000000800 */
[----:B------:R-:W2:Y:S04]  /*6940*/  LDS R66, [R25+0x10] ;  /* 0x0000100019427984 */ /* 0x000ea80000000800 */
[----:B------:R0:W2:Y:S02]  /*6950*/  LDS R67, [R25+0x14] ;  /* 0x0000140019437984 */ /* 0x0000a40000000800 */
        /* <DEDUP_REMOVED lines=33> */
[----:B------:R-:W-:-:S07]  /*6b70*/  IMAD.MOV.U32 R21, RZ, RZ, R69 ;  /* 0x000000ffff157224 */ /* 0x000fce00078e0045 */
.L_x_4211:
[----:B------:R-:W-:Y:S05]  /*6b80*/  BSYNC B2 ;  /* 0x0000000000027941 */ /* 0x000fea0003800000 */
.L_x_4210:
[----:B------:R-:W-:-:S13]  /*6b90*/  ISETP.LT.OR P0, PT, R92, R27, P0 ;  /* 0x0000001b5c00720c */ /* 0x000fda0000701670 */
[----:B------:R-:W-:Y:S05]  /*6ba0*/  @!P0 BRA `(.L_x_4203) ;  /* 0x0000000000608947 */ /* 0x000fea0003800000 */
[----:B------:R-:W3:Y:S04]  /*6bb0*/  LDG.E.128 R28, desc[UR36][R20.64] ;  /* 0x00000024141c7981 */ /* 0x000ee8000c1e1d00 */
[----:B--2---:R-:W2:Y:S04]  /*6bc0*/  LDG.E.128 R36, desc[UR36][R20.64+0x240] ;  /* 0x0002402414247981 */ /* 0x004ea8000c1e1d00 */
[----:B------:R-:W4:Y:S04]  /*6bd0*/  LDG.E.128 R40, desc[UR36][R20.64+0x480] ;  /* 0x0004802414287981 */ /* 0x000f28000c1e1d00 */
[----:B------:R0:W5:Y:S04]  /*6be0*/  LDG.E.128 R44, desc[UR36][R20.64+0x6c0] ;  /* 0x0006c024142c7981 */ /* 0x000168000c1e1d00 */
[----:B------:R-:W3:Y:S04]  /*6bf0*/  LDS R27, [R25+-0x8] ;  /* 0xfffff800191b7984 */ /* 0x000ee80000000800 */
[----:B------:R-:W2:Y:S04]  /*6c00*/  LDS R32, [R25+-0x4] ;  /* 0xfffffc0019207984 */ /* 0x000ea80000000800 */
[----:B------:R-:W4:Y:S04]  /*6c10*/  LDS R34, [R25] ;  /* 0x0000000019227984 */ /* 0x000f280000000800 */
[----:B------:R-:W5:Y:S01]  /*6c20*/  LDS R35, [R25+0x4] ;  /* 0x0000040019237984 */ /* 0x000f620000000800 */
[-C--:B---3--:R-:W-:Y:S01]  /*6c30*/  FFMA.FTZ R33, R28, R27.reuse, R8 ;  /* 0x0000001b1c217223 */ /* 0x088fe20000010008 */
        /* <DEDUP_REMOVED lines=8> */
[-C--:B0-----:R-:W-:Y:S01]  /*6cc0*/  FFMA.FTZ R20, R41, R34.reuse, R8 ;  /* 0x0000002229147223 */ /* 0x081fe20000010008 */
[-C--:B------:R-:W-:Y:S01]  /*6cd0*/  FFMA.FTZ R11, R42, R34.reuse, R9 ;  /* 0x000000222a0b7223 */ /* 0x080fe20000010009 */
[----:B------:R-:W-:Y:S01]  /*6ce0*/  FFMA.FTZ R34, R43, R34, R10 ;  /* 0x000000222b227223 */ /* 0x000fe2000001000a */
[-C--:B-----5:R-:W-:Y:S01]  /*6cf0*/  FFMA.FTZ R8, R44, R35.reuse, R33 ;  /* 0x000000232c087223 */ /* 0x0a0fe20000010021 */
[-C--:B------:R-:W-:Y:S01]  /*6d00*/  FFMA.FTZ R9, R45, R35.reuse, R20 ;  /* 0x000000232d097223 */ /* 0x080fe20000010014 */
[-C--:B------:R-:W-:Y:S01]  /*6d10*/  FFMA.FTZ R10, R46, R35.reuse, R11 ;  /* 0x000000232e0a7223 */ /* 0x080fe2000001000b */
[----:B------:R-:W-:-:S07]  /*6d20*/  FFMA.FTZ R11, R47, R35, R34 ;  /* 0x000000232f0b7223 */ /* 0x000fce0000010022 */
.L_x_4203:
[----:B------:R-:W-:Y:S05]  /*6d30*/  BSYNC B0 ;  /* 0x0000000000007941 */ /* 0x000fea0003800000 */
.L_x_4202:
[----:B------:R-:W-:-:S13]  /*6d40*/  ISETP.GE.AND P0, PT, R6, R17, PT ;  /* 0x000000110600720c */ /* 0x000fda0003f06270 */
[----:B------:R-:W-:Y:S05]  /*6d50*/  @P0 BRA `(.L_x_4201) ;  /* 0x0000000c00640947 */ /* 0x000fea0003800000 */
[----:B------:R-:W-:Y:S01]  /*6d60*/  IADD3 R20, -R26, R17, -R7 ;  /* 0x000000111a147210 */ /* 0x000fe20007ffe907 */
[----:B------:R-:W-:Y:S03]  /*6d70*/  BSSY B0, `(.L_x_4212) ;  /* 0x0000030000007945 */ /* 0x000fe60003800000 */
[----:B------:R-:W-:-:S13]  /*6d80*/  LOP3.LUT P0, R20, R20, 0x3, RZ, 0xc0, !PT ;  /* 0x0000000314147812 */ /* 0x000fda000780c0ff */
[----:B------:R-:W-:Y:S05]  /*6d90*/  @!P0 BRA `(.L_x_4213) ;  /* 0x0000000000b48947 */ /* 0x000fea0003800000 */
[----:B------:R-:W-:Y:S01]  /*6da0*/  IMAD.MOV.U32 R25, RZ, RZ, R20 ;  /* 0x000000ffff197224 */ /* 0x000fe200078e0014 */
[----:B------:R-:W-:-:S07]  /*6db0*/  LEA R27, R7, UR4, 0x2 ;  /* 0x00000004071b7c11 */ /* 0x000fce000f8e10ff */
.L_x_4216:
        /* <DEDUP_REMOVED lines=8> */
[----:B-----5:R-:W0:Y:S01]  /*6e40*/  I2F.RP R28, R31 ;  /* 0x0000001f001c7306 */ /* 0x020e220000209400 */
        /* <DEDUP_REMOVED lines=30> */
.L_x_4215:
[----:B------:R-:W-:Y:S05]  /*7030*/  BSYNC B2 ;  /* 0x0000000000027941 */ /* 0x000fea0003800000 */
.L_x_4214:
[----:B------:R-:W-:Y:S02]  /*7040*/  VIADD R6, R6, 0x1 ;  /* 0x0000000106067836 */ /* 0x000fe40000000000 */
[----:B------:R-:W-:Y:S01]  /*7050*/  VIADD R27, R27, 0x4 ;  /* 0x000000041b1b7836 */ /* 0x000fe20000000000 */
[----:B------:R-:W-:Y:S06]  /*7060*/  @P0 BRA `(.L_x_4216) ;  /* 0xfffffffc00540947 */ /* 0x000fec000383ffff */
.L_x_4213:
[----:B------:R-:W-:Y:S05]  /*7070*/  BSYNC B0 ;  /* 0x0000000000007941 */ /* 0x000fea0003800000 */
.L_x_4212:
[----:B------:R-:W-:-:S04]  /*7080*/  LOP3.LUT R7, RZ, R7, RZ, 0x33, !PT ;  /* 0x00000007ff077212 */ /* 0x000fc800078e33ff */
[----:B------:R-:W-:-:S04]  /*7090*/  IADD3 R7, -R26, R17, R7 ;  /* 0x000000111a077210 */ /* 0x000fc80007ffe107 */
[----:B------:R-:W-:-:S13]  /*70a0*/  ISETP.GE.U32.AND P0, PT, R7, 0x3, PT ;  /* 0x000000030700780c */ /* 0x000fda0003f06070 */
[----:B------:R-:W-:Y:S05]  /*70b0*/  @!P0 BRA `(.L_x_4201) ;  /* 0x00000008008c8947 */ /* 0x000fea0003800000 */
[----:B------:R-:W-:-:S05]  /*70c0*/  LEA R7, R6, 0x8, 0x2 ;  /* 0x0000000806077811 */ /* 0x000fca00078e10ff */
[----:B------:R-:W-:-:S04]  /*70d0*/  IMAD R7, R26, -0x4, R7 ;  /* 0xfffffffc1a077824 */ /* 0x000fc800078e0207 */
[----:B------:R-:W-:-:S07]  /*70e0*/  VIADD R7, R7, UR4 ;  /* 0x0000000407077c36 */ /* 0x000fce0008000000 */
.L_x_4225:
        /* <DEDUP_REMOVED lines=44> */
.L_x_4218:
[----:B------:R-:W-:Y:S05]  /*73b0*/  BSYNC B0 ;  /* 0x0000000000007941 */ /* 0x000fea0003800000 */
.L_x_4217:
[----:B------:R-:W-:Y:S04]  /*73c0*/  BSSY B0, `(.L_x_4219) ;  /* 0x0000024000007945 */ /* 0x000fe80003800000 */
[----:B------:R-:W-:Y:S05]  /*73d0*/  @!P0 BRA `(.L_x_4220) ;  /* 0x0000000000888947 */ /* 0x000fea0003800000 */
        /* <DEDUP_REMOVED lines=34> */
.L_x_4220:
[----:B------:R-:W-:Y:S05]  /*7600*/  BSYNC B0 ;  /* 0x0000000000007941 */ /* 0x000fea0003800000 */
.L_x_4219:
        /* <DEDUP_REMOVED lines=9> */
[----:B0----5:R-:W-:-:S06]  /*76a0*/  VIADD R28, R27, 0xffffffe ;  /* 0x0ffffffe1b1c7836 */ /* 0x021fcc0000000000 */
        /* <DEDUP_REMOVED lines=26> */
.L_x_4222:
[----:B------:R-:W-:Y:S05]  /*7850*/  BSYNC B0 ;  /* 0x0000000000007941 */ /* 0x000fea0003800000 */
.L_x_4221:
        /* <DEDUP_REMOVED lines=36> */
.L_x_4224:
[----:B------:R-:W-:Y:S05]  /*7aa0*/  BSYNC B0 ;  /* 0x0000000000007941 */ /* 0x000fea0003800000 */
.L_x_4223:
[----:B------:R-:W-:Y:S02]  /*7ab0*/  VIADD R6, R6, 0x4 ;  /* 0x0000000406067836 */ /* 0x000fe40000000000 */
[----:B------:R-:W-:-:S03]  /*7ac0*/  VIADD R7, R7, 0x10 ;  /* 0x0000001007077836 */ /* 0x000fc60000000000 */
[----:B------:R-:W-:-:S13]  /*7ad0*/  ISETP.GE.AND P0, PT, R6, R17, PT ;  /* 0x000000110600720c */ /* 0x000fda0003f06270 */
[----:B------:R-:W-:Y:S05]  /*7ae0*/  @!P0 BRA `(.L_x_4225) ;  /* 0xfffffff400808947 */ /* 0x000fea000383ffff */
.L_x_4201:
[----:B------:R-:W-:Y:S05]  /*7af0*/  BSYNC B1 ;  /* 0x0000000000017941 */ /* 0x000fea0003800000 */
.L_x_4200:
        /* <DEDUP_REMOVED lines=10> */
[----:B------:R-:W-:Y:S01]  /*7ba0*/  IMAD.IADD R17, R17, 0x1, -R26 ;  /* 0x0000000111117824 */ /* 0x000fe200078e0a1a */
[----:B------:R-:W-:-:S10]  /*7bb0*/  ULDC.64 UR4, c[0x0][0x250] ;  /* 0x0000940000047ab9 */ /* 0x000fd40000000a00 */
        /* <DEDUP_REMOVED lines=20> */
[----:B------:R-:W-:Y:S02]  /*7d00*/  IMAD R6, R17, 0x4, R6 ;  /* 0x0000000411067824 */ /* 0x000fe400078e0206 */
[----:B------:R-:W-:-:S03]  /*7d10*/  IMAD R23, R23, 0x90, RZ ;  /* 0x0000009017177824 */ /* 0x000fc600078e02ff */
        /* <DEDUP_REMOVED lines=31> */
.L_x_4227:
[----:B------:R-:W-:Y:S05]  /*7f10*/  BSYNC B0 ;  /* 0x0000000000007941 */ /* 0x000fea0003800000 */
.L_x_4226:
        /* <DEDUP_REMOVED lines=37> */
.L_x_4184:
[----:B------:R-:W-:Y:S01]  /*8170*/  BSSY B1, `(.L_x_4228) ;  /* 0x0000007000017945 */ /* 0x000fe20003800000 */
[----:B------:R-:W-:Y:S02]  /*8180*/  IMAD.MOV.U32 R12, RZ, RZ, 0x2 ;  /* 0x00000002ff0c7424 */ /* 0x000fe400078e00ff */
[----:B------:R-:W-:Y:S02]  /*8190*/  IMAD.MOV.U32 R11, RZ, RZ, 0x1f ;  /* 0x0000001fff0b7424 */ /* 0x000fe400078e00ff */
[----:B------:R-:W-:-:S07]  /*81a0*/  IMAD.MOV.U32 R15, RZ, RZ, -0x1 ;  /* 0xffffffffff0f7424 */ /* 0x000fce00078e00ff */
[----:B-----5:R-:W-:Y:S05]  /*81b0*/  WARPSYNC.COLLECTIVE R15, `(.L_x_4229) ;  /* 0x000000000f087348 */ /* 0x020fea0003c00000 */
[----:B------:R0:W1:Y:S02]  /*81c0*/  SHFL.BFLY P6, R14, R13, R12, R11 ;  /* 0x0c00000c0d0e7389 */ /* 0x00006400000c000b */
[----:B01---5:R-:W-:Y:S01]  /*81d0*/  ENDCOLLECTIVE ;  /* 0x000000000000791b */ /* 0x023fe20003800000 */
.L_x_4229:
[----:B------:R-:W-:Y:S05]  /*81e0*/  BSYNC B1 ;  /* 0x0000000000017941 */ /* 0x000fea0003800000 */
.L_x_4228:
[----:B------:R-:W-:Y:S01]  /*81f0*/  FADD.FTZ R13, R13, R14 ;  /* 0x0000000e0d0d7221 */ /* 0x000fe20000010000 */
[----:B------:R-:W-:Y:S02]  /*8200*/  IMAD.MOV.U32 R12, RZ, RZ, 0x1 ;  /* 0x00000001ff0c7424 */ /* 0x000fe400078e00ff */
[----:B------:R-:W-:Y:S02]  /*8210*/  IMAD.MOV.U32 R11, RZ, RZ, 0x1f ;  /* 0x0000001fff0b7424 */ /* 0x000fe400078e00ff */
[----:B------:R-:W-:-:S07]  /*8220*/  IMAD.MOV.U32 R15, RZ, RZ, -0x1 ;  /* 0xffffffffff0f7424 */ /* 0x000fce00078e00ff */
[----:B------:R-:W-:Y:S05]  /*8230*/  WARPSYNC.COLLECTIVE R15, `(.L_x_4230) ;  /* 0x000000000f087348 */ /* 0x000fea0003c00000 */
[----:B------:R0:W1:Y:S02]  /*8240*/  SHFL.BFLY P6, R14, R13, R12, R11 ;  /* 0x0c00000c0d0e7389 */ /* 0x00006400000c000b */
[----:B01----:R-:W-:Y:S01]  /*8250*/  ENDCOLLECTIVE ;  /* 0x000000000000791b */ /* 0x003fe20003800000 */
.L_x_4230:
[----:B------:R-:W-:Y:S05]  /*8260*/  BRA `(.L_x_4231) ;  /* 0xffffffcc00c87947 */ /* 0x000fea000383ffff */
.L_x_4188:
[----:B------:R-:W-:Y:S01]  /*8270*/  BSSY B0, `(.L_x_4232) ;  /* 0x0000008000007945 */ /* 0x000fe20003800000 */
[----:B0-----:R-:W-:Y:S02]  /*8280*/  IMAD.MOV.U32 R13, RZ, RZ, R153 ;  /* 0x000000ffff0d7224 */ /* 0x001fe400078e0099 */
[----:B------:R-:W-:Y:S02]  /*8290*/  IMAD.MOV.U32 R12, RZ, RZ, 0x10 ;  /* 0x00000010ff0c7424 */ /* 0x000fe400078e00ff */
[----:B-1----:R-:W-:Y:S02]  /*82a0*/  IMAD.MOV.U32 R11, RZ, RZ, 0x1f ;  /* 0x0000001fff0b7424 */ /* 0x002fe400078e00ff */
[----:B------:R-:W-:-:S07]  /*82b0*/  IMAD.MOV.U32 R15, RZ, RZ, -0x1 ;  /* 0xffffffffff0f7424 */ /* 0x000fce00078e00ff */
[----:B--23-5:R-:W-:Y:S05]  /*82c0*/  WARPSYNC.COLLECTIVE R15, `(.L_x_4233) ;  /* 0x000000000f087348 */ /* 0x02cfea0003c00000 */
[----:B------:R0:W1:Y:S02]  /*82d0*/  SHFL.BFLY P6, R14, R13, R12, R11 ;  /* 0x0c00000c0d0e7389 */ /* 0x00006400000c000b */
[----:B0123-5:R-:W-:Y:S01]  /*82e0*/  ENDCOLLECTIVE ;  /* 0x000000000000791b */ /* 0x02ffe20003800000 */
.L_x_4233:
[----:B------:R-:W-:Y:S05]  /*82f0*/  BSYNC B0 ;  /* 0x0000000000007941 */ /* 0x000fea0003800000 */
.L_x_4232:
[----:B------:R-:W-:Y:S01]  /*8300*/  FMNMX.FTZ R13, R14, R153, !PT ;  /* 0x000000990e0d7209 */ /* 0x000fe20007810000 */
[----:B------:R-:W-:Y:S02]  /*8310*/  IMAD.MOV.U32 R12, RZ, RZ, 0x8 ;  /* 0x00000008ff0c7424 */ /* 0x000fe400078e00ff */
[----:B------:R-:W-:Y:S02]  /*8320*/  IMAD.MOV.U32 R11, RZ, RZ, 0x1f ;  /* 0x0000001fff0b7424 */ /* 0x000fe400078e00ff */
[----:B------:R-:W-:-:S07]  /*8330*/  IMAD.MOV.U32 R15, RZ, RZ, -0x1 ;  /* 0xffffffffff0f7424 */ /* 0x000fce00078e00ff */
[----:B------:R-:W-:Y:S05]  /*8340*/  WARPSYNC.COLLECTIVE R15, `(.L_x_4234) ;  /* 0x000000000f087348 */ /* 0x000fea0003c00000 */
[----:B------:R0:W1:Y:S02]  /*8350*/  SHFL.BFLY P6, R14, R13, R12, R11 ;  /* 0x0c00000c0d0e7389 */ /* 0x00006400000c000b */
[----:B01----:R-:W-:Y:S01]  /*8360*/  ENDCOLLECTIVE ;  /* 0x000000000000791b */ /* 0x003fe20003800000 */
.L_x_4234:
[----:B------:R-:W-:Y:S01]  /*8370*/  IMAD.MOV.U32 R12, RZ, RZ, 0x4 ;  /* 0x00000004ff0c7424 */ /* 0x000fe200078e00ff */
[----:B------:R-:W-:-:S05]  /*8380*/  FMNMX.FTZ R0, R13, R14, !PT ;  /* 0x0000000e0d007209 */ /* 0x000fca0007810000 */
[----:B------:R-:W-:-:S07]  /*8390*/  IMAD.MOV.U32 R13, RZ, RZ, R0 ;  /* 0x000000ffff0d7224 */ /* 0x000fce00078e0000 */
[----:B------:R-:W-:Y:S05]  /*83a0*/  WARPSYNC.COLLECTIVE R15, `(.L_x_4235) ;  /* 0x000000000f087348 */ /* 0x000fea0003c00000 */
[----:B------:R0:W1:Y:S02]  /*83b0*/  SHFL.BFLY P6, R14, R13, R12, R11 ;  /* 0x0c00000c0d0e7389 */ /* 0x00006400000c000b */
[----:B01----:R-:W-:Y:S01]  /*83c0*/  ENDCOLLECTIVE ;  /* 0x000000000000791b */ /* 0x003fe20003800000 */
.L_x_4235:
[----:B------:R-:W-:Y:S05]  /*83d0*/  BRA `(.L_x_4236) ;  /* 0xffffffd000147947 */ /* 0x000fea000383ffff */
.L_x_4237:
        /* <DEDUP_REMOVED lines=10> */
.L_x_4261:


//--------------------- .nv.global.init           --------------------------
	.section	.nv.global.init,"aw",@progbits
.nv.global.init:
	.type		$str,@object
	.size		$str,($str$1 - $str)
$str:
        /*0000*/ 	.byte	0x68, 0x61, 0x6c, 0x66, 0x5f, 0x72, 0x6f, 0x74, 0x61, 0x72, 0x79, 0x5f, 0x64, 0x69, 0x6d, 0x20
        /*0010*/ 	.byte	0x25, 0x20, 0x51, 0x4b, 0x5f, 0x56, 0x45, 0x43, 0x5f, 0x53, 0x49, 0x5a, 0x45, 0x20, 0x3d, 0x3d
        /*0020*/ 	.byte	0x20, 0x30, 0x00
	.type		$str$1,@object
	.size		$str$1,(__unnamed_16 - $str$1)
$str$1:
        /* <DEDUP_REMOVED lines=9> */
        /*00b3*/ 	.byte	0x6c, 0x61, 0x74, 0x65, 0x2e, 0x68, 0x70, 0x70, 0x00
	.type		__unnamed_16,@object
	.size		__unnamed_16,(__unnamed_17 - __unnamed_16)
__unnamed_16:
        /* <DEDUP_REMOVED lines=18> */
        /*01dc*/ 	.byte	0x65, 0x5d, 0x00
	.type		__unnamed_17,@object
	.size		__unnamed_17,(__unnamed_13 - __unnamed_17)
__unnamed_17:
        /* <DEDUP_REMOVED lines=19> */
	.type		__unnamed_13,@object
	.size		__unnamed_13,(__unnamed_18 - __unnamed_13)
__unnamed_13:
        /* <DEDUP_REMOVED lines=19> */
	.type		__unnamed_18,@object
	.size		__unnamed_18,(__unnamed_4 - __unnamed_18)
__unnamed_18:
        /* <DEDUP_REMOVED lines=19> */
	.type		__unnamed_4,@object
	.size		__unnamed_4,(__unnamed_1 - __unnamed_4)
__unnamed_4:
        /* <DEDUP_REMOVED lines=19> */
	.type		__unnamed_1,@object
	.size		__unnamed_1,(__unnamed_5 - __unnamed_1)
__unnamed_1:
        /* <DEDUP_REMOVED lines=18> */
        /*078f*/ 	.byte	0x6c, 0x73, 0x65, 0x5d, 0x00
	.type		__unnamed_5,@object
	.size		__unnamed_5,(__unnamed_15 - __unnamed_5)
__unnamed_5:
        /* <DEDUP_REMOVED lines=19> */
	.type		__unnamed_15,@object
	.size		__unnamed_15,(__unnamed_6 - __unnamed_15)
__unnamed_15:
        /* <DEDUP_REMOVED lines=19> */
	.type		__unnamed_6,@object
	.size		__unnamed_6,(__unnamed_14 - __unnamed_6)
__unnamed_6:
        /* <DEDUP_REMOVED lines=19> */
	.type		__unnamed_14,@object
	.size		__unnamed_14,(__unnamed_3 - __unnamed_14)
__unnamed_14:
        /* <DEDUP_REMOVED lines=19> */
	.type		__unnamed_3,@object
	.size		__unnamed_3,(__unnamed_2 - __unnamed_3)
__unnamed_3:
        /* <DEDUP_REMOVED lines=18> */
        /*0d48*/ 	.byte	0x61, 0x6c, 0x73, 0x65, 0x5d, 0x00
	.type		__unnamed_2,@object
	.size		__unnamed_2,(__unnamed_22 - __unnamed_2)
__unnamed_2:
        /* <DEDUP_REMOVED lines=19> */
	.type		__unnamed_22,@object
	.size		__unnamed_22,(__unnamed_19 - __unnamed_22)
__unnamed_22:
        /* <DEDUP_REMOVED lines=19> */
	.type		__unnamed_19,@object
	.size		__unnamed_19,(__unnamed_23 - __unnamed_19)
__unnamed_19:
        /* <DEDUP_REMOVED lines=18> */
        /*10c0*/ 	.byte	0x41, 0x4d, 0x53, 0x20, 0x3d, 0x20, 0x66, 0x61, 0x6c, 0x73, 0x65, 0x5d, 0x00
	.type		__unnamed_23,@object
	.size		__unnamed_23,(__unnamed_10 - __unnamed_23)
__unnamed_23:
        /* <DEDUP_REMOVED lines=19> */
	.type		__unnamed_10,@object
	.size		__unnamed_10,(__unnamed_24 - __unnamed_10)
__unnamed_10:
        /* <DEDUP_REMOVED lines=19> */
	.type		__unnamed_24,@object
	.size		__unnamed_24,(__unnamed_21 - __unnamed_24)
__unnamed_24:
        /* <DEDUP_REMOVED lines=19> */
	.type		__unnamed_21,@object
	.size		__unnamed_21,(__unnamed_11 - __unnamed_21)
__unnamed_21:
        /* <DEDUP_REMOVED lines=18> */
        /*1574*/ 	.byte	0x45, 0x41, 0x4d, 0x53, 0x20, 0x3d, 0x20, 0x66, 0x61, 0x6c, 0x73, 0x65, 0x5d, 0x00
	.type		__unnamed_11,@object
	.size		__unnamed_11,(__unnamed_7 - __unnamed_11)
__unnamed_11:
        /* <DEDUP_REMOVED lines=19> */
	.type		__unnamed_7,@object
	.size		__unnamed_7,(__unnamed_20 - __unnamed_7)
__unnamed_7:
        /* <DEDUP_REMOVED lines=19> */
	.type		__unnamed_20,@object
	.size		__unnamed_20,(__unnamed_12 - __unnamed_20)
__unnamed_20:
        /* <DEDUP_REMOVED lines=19> */
	.type		__unnamed_12,@object
	.size		__unnamed_12,(__unnamed_9 - __unnamed_12)
__unnamed_12:
        /* <DEDUP_REMOVED lines=19> */
	.type		__unnamed_9,@object
	.size		__unnamed_9,(__unnamed_8 - __unnamed_9)
__unnamed_9:
        /* <DEDUP_REMOVED lines=18> */
        /*1b5a*/ 	.byte	0x42, 0x45, 0x41, 0x4d, 0x53, 0x20, 0x3d, 0x20, 0x66, 0x61, 0x6c, 0x73, 0x65, 0x5d, 0x00
	.type		__unnamed_8,@object
	.size		__unnamed_8,(.L_7 - __unnamed_8)
__unnamed_8:
        /* <DEDUP_REMOVED lines=19> */
.L_7:


//--------------------- .nv.shared._ZN4mmha33masked_multihead_attention_kernelItLi144ELi256ELi1ELi32ELi256ELb1ELb1EEEv26Multihead_attention_paramsIT_XT5_EE --------------------------
	.section	.nv.shared._ZN4mmha33masked_multihead_attention_kernelItLi144ELi256ELi1ELi32ELi256ELb1ELb1EEEv26Multihead_attention_paramsIT_XT5_EE,"aw",@nobits
	.sectionflags	@""
	.align	16
.nv.shared._ZN4mmha33masked_multihead_attention_kernelItLi144ELi256ELi1ELi32ELi256ELb1ELb1EEEv26Multihead_attention_paramsIT_XT5_EE:
	.zero		2112


//--------------------- .nv.shared.reserved.0     --------------------------
	.section	.nv.shared.reserved.0,"aw",@nobits
	.weak		__nv_reservedSMEM_offset_0_alias
	.size		__nv_reservedSMEM_offset_0_alias, 0, 0
	.other		__nv_reservedSMEM_offset_0_alias,@"STO_CUDA_RESERVED_SHARED STV_DEFAULT"
__nv_reservedSMEM_offset_0_alias:
	.zero		0


//--------------------- .nv.shared._ZN4mmha33masked_multihead_attention_kernelItLi144ELi256ELi2ELi32ELi128ELb1ELb1EEEv26Multihead_attention_paramsIT_XT5_EE --------------------------
	.section	.nv.shared._ZN4mmha33masked_multihead_attention_kernelItLi144ELi256ELi2ELi32ELi128ELb1ELb1EEEv26Multihead_attention_paramsIT_XT5_EE,"aw",@nobits
	.sectionflags	@""
	.align	16
.nv.shared._ZN4mmha33masked_multihead_attention_kernelItLi144ELi256ELi2ELi32ELi128ELb1ELb1EEEv26Multihead_attention_paramsIT_XT5_EE:
	.zero		2080


//--------------------- .nv.shared._ZN4mmha33masked_multihead_attention_kernelItLi144ELi256ELi4ELi32ELi64ELb1ELb1EEEv26Multihead_attention_paramsIT_XT5_EE --------------------------
	.section	.nv.shared._ZN4mmha33masked_multihead_attention_kernelItLi144ELi256ELi4ELi32ELi64ELb1ELb1EEEv26Multihead_attention_paramsIT_XT5_EE,"aw",@nobits
	.sectionflags	@""
	.align	16
.nv.shared._ZN4mmha33masked_multihead_attention_kernelItLi144ELi256ELi4ELi32ELi64ELb1ELb1EEEv26Multihead_attention_paramsIT_XT5_EE:
	.zero		2064


//--------------------- .nv.shared._ZN4mmha33masked_multihead_attention_kernelItLi144ELi256ELi1ELi32ELi256ELb1ELb0EEEv26Multihead_attention_paramsIT_XT5_EE --------------------------
	.section	.nv.shared._ZN4mmha33masked_multihead_attention_kernelItLi144ELi256ELi1ELi32ELi256ELb1ELb0EEEv26Multihead_attention_paramsIT_XT5_EE,"aw",@nobits
	.sectionflags	@""
	.align	16
.nv.shared._ZN4mmha33masked_multihead_attention_kernelItLi144ELi256ELi1ELi32ELi256ELb1ELb0EEEv26Multihead_attention_paramsIT_XT5_EE:
	.zero		2112


//--------------------- .nv.shared._ZN4mmha33masked_multihead_attention_kernelItLi144ELi256ELi2ELi32ELi128ELb1ELb0EEEv26Multihead_attention_paramsIT_XT5_EE --------------------------
	.section	.nv.shared._ZN4mmha33masked_multihead_attention_kernelItLi144ELi256ELi2ELi32ELi128ELb1ELb0EEEv26Multihead_attention_paramsIT_XT5_EE,"aw",@nobits
	.sectionflags	@""
	.align	16
.nv.shared._ZN4mmha33masked_multihead_attention_kernelItLi144ELi256ELi2ELi32ELi128ELb1ELb0EEEv26Multihead_attention_paramsIT_XT5_EE:
	.zero		2080


//--------------------- .nv.shared._ZN4mmha33masked_multihead_attention_kernelItLi144ELi256ELi4ELi32ELi64ELb1ELb0EEEv26Multihead_attention_paramsIT_XT5_EE --------------------------
	.section	.nv.shared._ZN4mmha33masked_multihead_attention_kernelItLi144ELi256ELi4ELi32ELi64ELb1ELb0EEEv26Multihead_attention_paramsIT_XT5_EE,"aw",@nobits
	.sectionflags	@""
	.align	16
.nv.shared._ZN4mmha33masked_multihead_attention_kernelItLi144ELi256ELi4ELi32ELi64ELb1ELb0EEEv26Multihead_attention_paramsIT_XT5_EE:
	.zero		2064


//--------------------- .nv.shared._ZN4mmha33masked_multihead_attention_kernelIfLi144ELi256ELi1ELi64ELi256ELb1ELb1EEEv26Multihead_attention_paramsIT_XT5_EE --------------------------
	.section	.nv.shared._ZN4mmha33masked_multihead_attention_kernelIfLi144ELi256ELi1ELi64ELi256ELb1ELb1EEEv26Multihead_attention_paramsIT_XT5_EE,"aw",@nobits
	.sectionflags	@""
	.align	16
.nv.shared._ZN4mmha33masked_multihead_attention_kernelIfLi144ELi256ELi1ELi64ELi256ELb1ELb1EEEv26Multihead_attention_paramsIT_XT5_EE:
	.zero		3136


//--------------------- .nv.shared._ZN4mmha33masked_multihead_attention_kernelIfLi144ELi256ELi2ELi64ELi128ELb1ELb1EEEv26Multihead_attention_paramsIT_XT5_EE --------------------------
	.section	.nv.shared._ZN4mmha33masked_multihead_attention_kernelIfLi144ELi256ELi2ELi64ELi128ELb1ELb1EEEv26Multihead_attention_paramsIT_XT5_EE,"aw",@nobits
	.sectionflags	@""
	.align	16
.nv.shared._ZN4mmha33masked_multihead_attention_kernelIfLi144ELi256ELi2ELi64ELi128ELb1ELb1EEEv26Multihead_attention_paramsIT_XT5_EE:
	.zero		3104


//--------------------- .nv.shared._ZN4mmha33masked_multihead_attention_kernelIfLi144ELi256ELi4ELi64ELi64ELb1ELb1EEEv26Multihead_attention_paramsIT_XT5_EE --------------------------
	.section	.nv.shared._ZN4mmha33masked_multihead_attention_kernelIfLi144ELi256ELi4ELi64ELi64ELb1ELb1EEEv26Multihead_attention_paramsIT_XT5_EE,"aw",@nobits
	.sectionflags	@""
	.align	16
.nv.shared._ZN4mmha33masked_multihead_attention_kernelIfLi144ELi256ELi4ELi64ELi64ELb1ELb1EEEv26Multihead_attention_paramsIT_XT5_EE:
	.zero		3088


//--------------------- .nv.shared._ZN4mmha33masked_multihead_attention_kernelIfLi144ELi256ELi1ELi64ELi256ELb1ELb0EEEv26Multihead_attention_paramsIT_XT5_EE --------------------------
	.section	.nv.shared._ZN4mmha33masked_multihead_attention_kernelIfLi144ELi256ELi1ELi64ELi256ELb1ELb0EEEv26Multihead_attention_paramsIT_XT5_EE,"aw",@nobits
	.sectionflags	@""
	.align	16
.nv.shared._ZN4mmha33masked_multihead_attention_kernelIfLi144ELi256ELi1ELi64ELi256ELb1ELb0EEEv26Multihead_attention_paramsIT_XT5_EE:
	.zero		3136


//--------------------- .nv.shared._ZN4mmha33masked_multihead_attention_kernelIfLi144ELi256ELi2ELi64ELi128ELb1ELb0EEEv26Multihead_attention_paramsIT_XT5_EE --------------------------
	.section	.nv.shared._ZN4mmha33masked_multihead_attention_kernelIfLi144ELi256ELi2ELi64ELi128ELb1ELb0EEEv26Multihead_attention_paramsIT_XT5_EE,"aw",@nobits
	.sectionflags	@""
	.align	16
.nv.shared._ZN4mmha33masked_multihead_attention_kernelIfLi144ELi256ELi2ELi64ELi128ELb1ELb0EEEv26Multihead_attention_paramsIT_XT5_EE:
	.zero		3104


//--------------------- .nv.shared._ZN4mmha33masked_multihead_attention_kernelIfLi144ELi256ELi4ELi64ELi64ELb1ELb0EEEv26Multihead_attention_paramsIT_XT5_EE --------------------------
	.section	.nv.shared._ZN4mmha33masked_multihead_attention_kernelIfLi144ELi256ELi4ELi64ELi64ELb1ELb0EEEv26Multihead_attention_paramsIT_XT5_EE,"aw",@nobits
	.sectionflags	@""
	.align	16
.nv.shared._ZN4mmha33masked_multihead_attention_kernelIfLi144ELi256ELi4ELi64ELi64ELb1ELb0EEEv26Multihead_attention_paramsIT_XT5_EE:
	.zero		3088


//--------------------- .nv.shared._ZN4mmha33masked_multihead_attention_kernelItLi144ELi256ELi1ELi32ELi256ELb0ELb1EEEv26Multihead_attention_paramsIT_XT5_EE --------------------------
	.section	.nv.shared._ZN4mmha33masked_multihead_attention_kernelItLi144ELi256ELi1ELi32ELi256ELb0ELb1EEEv26Multihead_attention_paramsIT_XT5_EE,"aw",@nobits
	.sectionflags	@""
	.align	16
.nv.shared._ZN4mmha33masked_multihead_attention_kernelItLi144ELi256ELi1ELi32ELi256ELb0ELb1EEEv26Multihead_attention_paramsIT_XT5_EE:
	.zero		1600


//--------------------- .nv.shared._ZN4mmha33masked_multihead_attention_kernelItLi144ELi256ELi2ELi32ELi128ELb0ELb1EEEv26Multihead_attention_paramsIT_XT5_EE --------------------------
	.section	.nv.shared._ZN4mmha33masked_multihead_attention_kernelItLi144ELi256ELi2ELi32ELi128ELb0ELb1EEEv26Multihead_attention_paramsIT_XT5_EE,"aw",@nobits
	.sectionflags	@""
	.align	16
.nv.shared._ZN4mmha33masked_multihead_attention_kernelItLi144ELi256ELi2ELi32ELi128ELb0ELb1EEEv26Multihead_attention_paramsIT_XT5_EE:
	.zero		1568


//--------------------- .nv.shared._ZN4mmha33masked_multihead_attention_kernelItLi144ELi256ELi4ELi32ELi64ELb0ELb1EEEv26Multihead_attention_paramsIT_XT5_EE --------------------------
	.section	.nv.shared._ZN4mmha33masked_multihead_attention_kernelItLi144ELi256ELi4ELi32ELi64ELb0ELb1EEEv26Multihead_attention_paramsIT_XT5_EE,"aw",@nobits
	.sectionflags	@""
	.align	16
.nv.shared._ZN4mmha33masked_multihead_attention_kernelItLi144ELi256ELi4ELi32ELi64ELb0ELb1EEEv26Multihead_attention_paramsIT_XT5_EE:
	.zero		1552


//--------------------- .nv.shared._ZN4mmha33masked_multihead_attention_kernelItLi144ELi256ELi1ELi32ELi256ELb0ELb0EEEv26Multihead_attention_paramsIT_XT5_EE --------------------------
	.section	.nv.shared._ZN4mmha33masked_multihead_attention_kernelItLi144ELi256ELi1ELi32ELi256ELb0ELb0EEEv26Multihead_attention_paramsIT_XT5_EE,"aw",@nobits
	.sectionflags	@""
	.align	16
.nv.shared._ZN4mmha33masked_multihead_attention_kernelItLi144ELi256ELi1ELi32ELi256ELb0ELb0EEEv26Multihead_attention_paramsIT_XT5_EE:
	.zero		1600


//--------------------- .nv.shared._ZN4mmha33masked_multihead_attention_kernelItLi144ELi256ELi2ELi32ELi128ELb0ELb0EEEv26Multihead_attention_paramsIT_XT5_EE --------------------------
	.section	.nv.shared._ZN4mmha33masked_multihead_attention_kernelItLi144ELi256ELi2ELi32ELi128ELb0ELb0EEEv26Multihead_attention_paramsIT_XT5_EE,"aw",@nobits
	.sectionflags	@""
	.align	16
.nv.shared._ZN4mmha33masked_multihead_attention_kernelItLi144ELi256ELi2ELi32ELi128ELb0ELb0EEEv26Multihead_attention_paramsIT_XT5_EE:
	.zero		1568


//--------------------- .nv.shared._ZN4mmha33masked_multihead_attention_kernelItLi144ELi256ELi4ELi32ELi64ELb0ELb0EEEv26Multihead_attention_paramsIT_XT5_EE --------------------------
	.section	.nv.shared._ZN4mmha33masked_multihead_attention_kernelItLi144ELi256ELi4ELi32ELi64ELb0ELb0EEEv26Multihead_attention_paramsIT_XT5_EE,"aw",@nobits
	.sectionflags	@""
	.align	16
.nv.shared._ZN4mmha33masked_multihead_attention_kernelItLi144ELi256ELi4ELi32ELi64ELb0ELb0EEEv26Multihead_attention_paramsIT_XT5_EE:
	.zero		1552


//--------------------- .nv.shared._ZN4mmha33masked_multihead_attention_kernelIfLi144ELi256ELi1ELi64ELi256ELb0ELb1EEEv26Multihead_attention_paramsIT_XT5_EE --------------------------
	.section	.nv.shared._ZN4mmha33masked_multihead_attention_kernelIfLi144ELi256ELi1ELi64ELi256ELb0ELb1EEEv26Multihead_attention_paramsIT_XT5_EE,"aw",@nobits
	.sectionflags	@""
	.align	16
.nv.shared._ZN4mmha33masked_multihead_attention_kernelIfLi144ELi256ELi1ELi64ELi256ELb0ELb1EEEv26Multihead_attention_paramsIT_XT5_EE:
	.zero		2112


//--------------------- .nv.shared._ZN4mmha33masked_multihead_attention_kernelIfLi144ELi256ELi2ELi64ELi128ELb0ELb1EEEv26Multihead_attention_paramsIT_XT5_EE --------------------------
	.section	.nv.shared._ZN4mmha33masked_multihead_attention_kernelIfLi144ELi256ELi2ELi64ELi128ELb0ELb1EEEv26Multihead_attention_paramsIT_XT5_EE,"aw",@nobits
	.sectionflags	@""
	.align	16
.nv.shared._ZN4mmha33masked_multihead_attention_kernelIfLi144ELi256ELi2ELi64ELi128ELb0ELb1EEEv26Multihead_attention_paramsIT_XT5_EE:
	.zero		2080


//--------------------- .nv.shared._ZN4mmha33masked_multihead_attention_kernelIfLi144ELi256ELi4ELi64ELi64ELb0ELb1EEEv26Multihead_attention_paramsIT_XT5_EE --------------------------
	.section	.nv.shared._ZN4mmha33masked_multihead_attention_kernelIfLi144ELi256ELi4ELi64ELi64ELb0ELb1EEEv26Multihead_attention_paramsIT_XT5_EE,"aw",@nobits
	.sectionflags	@""
	.align	16
.nv.shared._ZN4mmha33masked_multihead_attention_kernelIfLi144ELi256ELi4ELi64ELi64ELb0ELb1EEEv26Multihead_attention_paramsIT_XT5_EE:
	.zero		2064


//--------------------- .nv.shared._ZN4mmha33masked_multihead_attention_kernelIfLi144ELi256ELi1ELi64ELi256ELb0ELb0EEEv26Multihead_attention_paramsIT_XT5_EE --------------------------
	.section	.nv.shared._ZN4mmha33masked_multihead_attention_kernelIfLi144ELi256ELi1ELi64ELi256ELb0ELb0EEEv26Multihead_attention_paramsIT_XT5_EE,"aw",@nobits
	.sectionflags	@""
	.align	16
.nv.shared._ZN4mmha33masked_multihead_attention_kernelIfLi144ELi256ELi1ELi64ELi256ELb0ELb0EEEv26Multihead_attention_paramsIT_XT5_EE:
	.zero		2112


//--------------------- .nv.shared._ZN4mmha33masked_multihead_attention_kernelIfLi144ELi256ELi2ELi64ELi128ELb0ELb0EEEv26Multihead_attention_paramsIT_XT5_EE --------------------------
	.section	.nv.shared._ZN4mmha33masked_multihead_attention_kernelIfLi144ELi256ELi2ELi64ELi128ELb0ELb0EEEv26Multihead_attention_paramsIT_XT5_EE,"aw",@nobits
	.sectionflags	@""
	.align	16
.nv.shared._ZN4mmha33masked_multihead_attention_kernelIfLi144ELi256ELi2ELi64ELi128ELb0ELb0EEEv26Multihead_attention_paramsIT_XT5_EE:
	.zero		2080


//--------------------- .nv.shared._ZN4mmha33masked_multihead_attention_kernelIfLi144ELi256ELi4ELi64ELi64ELb0ELb0EEEv26Multihead_attention_paramsIT_XT5_EE --------------------------
	.section	.nv.shared._ZN4mmha33masked_multihead_attention_kernelIfLi144ELi256ELi4ELi64ELi64ELb0ELb0EEEv26Multihead_attention_paramsIT_XT5_EE,"aw",@nobits
	.sectionflags	@""
	.align	16
.nv.shared._ZN4mmha33masked_multihead_attention_kernelIfLi144ELi256ELi4ELi64ELi64ELb0ELb0EEEv26Multihead_attention_paramsIT_XT5_EE:
	.zero		2064


//--------------------- .nv.constant0._ZN4mmha33masked_multihead_attention_kernelItLi144ELi256ELi1ELi32ELi256ELb1ELb1EEEv26Multihead_attention_paramsIT_XT5_EE --------------------------
	.section	.nv.constant0._ZN4mmha33masked_multihead_attention_kernelItLi144ELi256ELi1ELi32ELi256ELb1ELb1EEEv26Multihead_attention_paramsIT_XT5_EE,"a",@progbits
	.sectionflags	@""
	.align	4
.nv.constant0._ZN4mmha33masked_multihead_attention_kernelItLi144ELi256ELi1ELi32ELi256ELb1ELb1EEEv26Multihead_attention_paramsIT_XT5_EE:
	.zero		824


//--------------------- .nv.constant0._ZN4mmha33masked_multihead_attention_kernelItLi144ELi256ELi2ELi32ELi128ELb1ELb1EEEv26Multihead_attention_paramsIT_XT5_EE --------------------------
	.section	.nv.constant0._ZN4mmha33masked_multihead_attention_kernelItLi144ELi256ELi2ELi32ELi128ELb1ELb1EEEv26Multihead_attention_paramsIT_XT5_EE,"a",@progbits
	.sectionflags	@""
	.align	4
.nv.constant0._ZN4mmha33masked_multihead_attention_kernelItLi144ELi256ELi2ELi32ELi128ELb1ELb1EEEv26Multihead_attention_paramsIT_XT5_EE:
	.zero		824


//--------------------- .nv.constant0._ZN4mmha33masked_multihead_attention_kernelItLi144ELi256ELi4ELi32ELi64ELb1ELb1EEEv26Multihead_attention_paramsIT_XT5_EE --------------------------
	.section	.nv.constant0._ZN4mmha33masked_multihead_attention_kernelItLi144ELi256ELi4ELi32ELi64ELb1ELb1EEEv26Multihead_attention_paramsIT_XT5_EE,"a",@progbits
	.sectionflags	@""
	.align	4
.nv.constant0._ZN4mmha33masked_multihead_attention_kernelItLi144ELi256ELi4ELi32ELi64ELb1ELb1EEEv26Multihead_attention_paramsIT_XT5_EE:
	.zero		824


//--------------------- .nv.constant0._ZN4mmha33masked_multihead_attention_kernelItLi144ELi256ELi1ELi32ELi256ELb1ELb0EEEv26Multihead_attention_paramsIT_XT5_EE --------------------------
	.section	.nv.constant0._ZN4mmha33masked_multihead_attention_kernelItLi144ELi256ELi1ELi32ELi256ELb1ELb0EEEv26Multihead_attention_paramsIT_XT5_EE,"a",@progbits
	.sectionflags	@""
	.align	4
.nv.constant0._ZN4mmha33masked_multihead_attention_kernelItLi144ELi256ELi1ELi32ELi256ELb1ELb0EEEv26Multihead_attention_paramsIT_XT5_EE:
	.zero		824


//--------------------- .nv.constant0._ZN4mmha33masked_multihead_attention_kernelItLi144ELi256ELi2ELi32ELi128ELb1ELb0EEEv26Multihead_attention_paramsIT_XT5_EE --------------------------
	.section	.nv.constant0._ZN4mmha33masked_multihead_attention_kernelItLi144ELi256ELi2ELi32ELi128ELb1ELb0EEEv26Multihead_attention_paramsIT_XT5_EE,"a",@progbits
	.sectionflags	@""
	.align	4
.nv.constant0._ZN4mmha33masked_multihead_attention_kernelItLi144ELi256ELi2ELi32ELi128ELb1ELb0EEEv26Multihead_attention_paramsIT_XT5_EE:
	.zero		824


//--------------------- .nv.constant0._ZN4mmha33masked_multihead_attention_kernelItLi144ELi256ELi4ELi32ELi64ELb1ELb0EEEv26Multihead_attention_paramsIT_XT5_EE --------------------------
	.section	.nv.constant0._ZN4mmha33masked_multihead_attention_kernelItLi144ELi256ELi4ELi32ELi64ELb1ELb0EEEv26Multihead_attention_paramsIT_XT5_EE,"a",@progbits
	.sectionflags	@""
	.align	4
.nv.constant0._ZN4mmha33masked_multihead_attention_kernelItLi144ELi256ELi4ELi32ELi64ELb1ELb0EEEv26Multihead_attention_paramsIT_XT5_EE:
	.zero		824


//--------------------- .nv.constant0._ZN4mmha33masked_multihead_attention_kernelIfLi144ELi256ELi1ELi64ELi256ELb1ELb1EEEv26Multihead_attention_paramsIT_XT5_EE --------------------------
	.section	.nv.constant0._ZN4mmha33masked_multihead_attention_kernelIfLi144ELi256ELi1ELi64ELi256ELb1ELb1EEEv26Multihead_attention_paramsIT_XT5_EE,"a",@progbits
	.sectionflags	@""
	.align	4
.nv.constant0._ZN4mmha33masked_multihead_attention_kernelIfLi144ELi256ELi1ELi64ELi256ELb1ELb1EEEv26Multihead_attention_paramsIT_XT5_EE:
	.zero		824


//--------------------- .nv.constant0._ZN4mmha33masked_multihead_attention_kernelIfLi144ELi256ELi2ELi64ELi128ELb1ELb1EEEv26Multihead_attention_paramsIT_XT5_EE --------------------------
	.section	.nv.constant0._ZN4mmha33masked_multihead_attention_kernelIfLi144ELi256ELi2ELi64ELi128ELb1ELb1EEEv26Multihead_attention_paramsIT_XT5_EE,"a",@progbits
	.sectionflags	@""
	.align	4
.nv.constant0._ZN4mmha33masked_multihead_attention_kernelIfLi144ELi256ELi2ELi64ELi128ELb1ELb1EEEv26Multihead_attention_paramsIT_XT5_EE:
	.zero		824


//--------------------- .nv.constant0._ZN4mmha33masked_multihead_attention_kernelIfLi144ELi256ELi4ELi64ELi64ELb1ELb1EEEv26Multihead_attention_paramsIT_XT5_EE --------------------------
	.section	.nv.constant0._ZN4mmha33masked_multihead_attention_kernelIfLi144ELi256ELi4ELi64ELi64ELb1ELb1EEEv26Multihead_attention_paramsIT_XT5_EE,"a",@progbits
	.sectionflags	@""
	.align	4
.nv.constant0._ZN4mmha33masked_multihead_attention_kernelIfLi144ELi256ELi4ELi64ELi64ELb1ELb1EEEv26Multihead_attention_paramsIT_XT5_EE:
	.zero		824


//--------------------- .nv.constant0._ZN4mmha33masked_multihead_attention_kernelIfLi144ELi256ELi1ELi64ELi256ELb1ELb0EEEv26Multihead_attention_paramsIT_XT5_EE --------------------------
	.section	.nv.constant0._ZN4mmha33masked_multihead_attention_kernelIfLi144ELi256ELi1ELi64ELi256ELb1ELb0EEEv26Multihead_attention_paramsIT_XT5_EE,"a",@progbits
	.sectionflags	@""
	.align	4
.nv.constant0._ZN4mmha33masked_multihead_attention_kernelIfLi144ELi256ELi1ELi64ELi256ELb1ELb0EEEv26Multihead_attention_paramsIT_XT5_EE:
	.zero		824


//--------------------- .nv.constant0._ZN4mmha33masked_multihead_attention_kernelIfLi144ELi256ELi2ELi64ELi128ELb1ELb0EEEv26Multihead_attention_paramsIT_XT5_EE --------------------------
	.section	.nv.constant0._ZN4mmha33masked_multihead_attention_kernelIfLi144ELi256ELi2ELi64ELi128ELb1ELb0EEEv26Multihead_attention_paramsIT_XT5_EE,"a",@progbits
	.sectionflags	@""
	.align	4
.nv.constant0._ZN4mmha33masked_multihead_attention_kernelIfLi144ELi256ELi2ELi64ELi128ELb1ELb0EEEv26Multihead_attention_paramsIT_XT5_EE:
	.zero		824


//--------------------- .nv.constant0._ZN4mmha33masked_multihead_attention_kernelIfLi144ELi256ELi4ELi64ELi64ELb1ELb0EEEv26Multihead_attention_paramsIT_XT5_EE --------------------------
	.section	.nv.constant0._ZN4mmha33masked_multihead_attention_kernelIfLi144ELi256ELi4ELi64ELi64ELb1ELb0EEEv26Multihead_attention_paramsIT_XT5_EE,"a",@progbits
	.sectionflags	@""
	.align	4
.nv.constant0._ZN4mmha33masked_multihead_attention_kernelIfLi144ELi256ELi4ELi64ELi64ELb1ELb0EEEv26Multihead_attention_paramsIT_XT5_EE:
	.zero		824


//--------------------- .nv.constant0._ZN4mmha33masked_multihead_attention_kernelItLi144ELi256ELi1ELi32ELi256ELb0ELb1EEEv26Multihead_attention_paramsIT_XT5_EE --------------------------
	.section	.nv.constant0._ZN4mmha33masked_multihead_attention_kernelItLi144ELi256ELi1ELi32ELi256ELb0ELb1EEEv26Multihead_attention_paramsIT_XT5_EE,"a",@progbits
	.sectionflags	@""
	.align	4
.nv.constant0._ZN4mmha33masked_multihead_attention_kernelItLi144ELi256ELi1ELi32ELi256ELb0ELb1EEEv26Multihead_attention_paramsIT_XT5_EE:
	.zero		824


//--------------------- .nv.constant0._ZN4mmha33masked_multihead_attention_kernelItLi144ELi256ELi2ELi32ELi128ELb0ELb1EEEv26Multihead_attention_paramsIT_XT5_EE --------------------------
	.section	.nv.constant0._ZN4mmha33masked_multihead_attention_kernelItLi144ELi256ELi2ELi32ELi128ELb0ELb1EEEv26Multihead_attention_paramsIT_XT5_EE,"a",@progbits
	.sectionflags	@""
	.align	4
.nv.constant0._ZN4mmha33masked_multihead_attention_kernelItLi144ELi256ELi2ELi32ELi128ELb0ELb1EEEv26Multihead_attention_paramsIT_XT5_EE:
	.zero		824


//--------------------- .nv.constant0._ZN4mmha33masked_multihead_attention_kernelItLi144ELi256ELi4ELi32ELi64ELb0ELb1EEEv26Multihead_attention_paramsIT_XT5_EE --------------------------
	.section	.nv.constant0._ZN4mmha33masked_multihead_attention_kernelItLi144ELi256ELi4ELi32ELi64ELb0ELb1EEEv26Multihead_attention_paramsIT_XT5_EE,"a",@progbits
	.sectionflags	@""
	.align	4
.nv.constant0._ZN4mmha33masked_multihead_attention_kernelItLi144ELi256ELi4ELi32ELi64ELb0ELb1EEEv26Multihead_attention_paramsIT_XT5_EE:
	.zero		824


//--------------------- .nv.constant0._ZN4mmha33masked_multihead_attention_kernelItLi144ELi256ELi1ELi32ELi256ELb0ELb0EEEv26Multihead_attention_paramsIT_XT5_EE --------------------------
	.section	.nv.constant0._ZN4mmha33masked_multihead_attention_kernelItLi144ELi256ELi1ELi32ELi256ELb0ELb0EEEv26Multihead_attention_paramsIT_XT5_EE,"a",@progbits
	.sectionflags	@""
	.align	4
.nv.constant0._ZN4mmha33masked_multihead_attention_kernelItLi144ELi256ELi1ELi32ELi256ELb0ELb0EEEv26Multihead_attention_paramsIT_XT5_EE:
	.zero		824


//--------------------- .nv.constant0._ZN4mmha33masked_multihead_attention_kernelItLi144ELi256ELi2ELi32ELi128ELb0ELb0EEEv26Multihead_attention_paramsIT_XT5_EE --------------------------
	.section	.nv.constant0._ZN4mmha33masked_multihead_attention_kernelItLi144ELi256ELi2ELi32ELi128ELb0ELb0EEEv26Multihead_attention_paramsIT_XT5_EE,"a",@progbits
	.sectionflags	@""
	.align	4
.nv.constant0._ZN4mmha33masked_multihead_attention_kernelItLi144ELi256ELi2ELi32ELi128ELb0ELb0EEEv26Multihead_attention_paramsIT_XT5_EE:
	.zero		824


//--------------------- .nv.constant0._ZN4mmha33masked_multihead_attention_kernelItLi144ELi256ELi4ELi32ELi64ELb0ELb0EEEv26Multihead_attention_paramsIT_XT5_EE --------------------------
	.section	.nv.constant0._ZN4mmha33masked_multihead_attention_kernelItLi144ELi256ELi4ELi32ELi64ELb0ELb0EEEv26Multihead_attention_paramsIT_XT5_EE,"a",@progbits
	.sectionflags	@""
	.align	4
.nv.constant0._ZN4mmha33masked_multihead_attention_kernelItLi144ELi256ELi4ELi32ELi64ELb0ELb0EEEv26Multihead_attention_paramsIT_XT5_EE:
	.zero		824


//--------------------- .nv.constant0._ZN4mmha33masked_multihead_attention_kernelIfLi144ELi256ELi1ELi64ELi256ELb0ELb1EEEv26Multihead_attention_paramsIT_XT5_EE --------------------------
	.section	.nv.constant0._ZN4mmha33masked_multihead_attention_kernelIfLi144ELi256ELi1ELi64ELi256ELb0ELb1EEEv26Multihead_attention_paramsIT_XT5_EE,"a",@progbits
	.sectionflags	@""
	.align	4
.nv.constant0._ZN4mmha33masked_multihead_attention_kernelIfLi144ELi256ELi1ELi64ELi256ELb0ELb1EEEv26Multihead_attention_paramsIT_XT5_EE:
	.zero		824


//--------------------- .nv.constant0._ZN4mmha33masked_multihead_attention_kernelIfLi144ELi256ELi2ELi64ELi128ELb0ELb1EEEv26Multihead_attention_paramsIT_XT5_EE --------------------------
	.section	.nv.constant0._ZN4mmha33masked_multihead_attention_kernelIfLi144ELi256ELi2ELi64ELi128ELb0ELb1EEEv26Multihead_attention_paramsIT_XT5_EE,"a",@progbits
	.sectionflags	@""
	.align	4
.nv.constant0._ZN4mmha33masked_multihead_attention_kernelIfLi144ELi256ELi2ELi64ELi128ELb0ELb1EEEv26Multihead_attention_paramsIT_XT5_EE:
	.zero		824


//--------------------- .nv.constant0._ZN4mmha33masked_multihead_attention_kernelIfLi144ELi256ELi4ELi64ELi64ELb0ELb1EEEv26Multihead_attention_paramsIT_XT5_EE --------------------------
	.section	.nv.constant0._ZN4mmha33masked_multihead_attention_kernelIfLi144ELi256ELi4ELi64ELi64ELb0ELb1EEEv26Multihead_attention_paramsIT_XT5_EE,"a",@progbits
	.sectionflags	@""
	.align	4
.nv.constant0._ZN4mmha33masked_multihead_attention_kernelIfLi144ELi256ELi4ELi64ELi64ELb0ELb1EEEv26Multihead_attention_paramsIT_XT5_EE:
	.zero		824


//--------------------- .nv.constant0._ZN4mmha33masked_multihead_attention_kernelIfLi144ELi256ELi1ELi64ELi256ELb0ELb0EEEv26Multihead_attention_paramsIT_XT5_EE --------------------------
	.section	.nv.constant0._ZN4mmha33masked_multihead_attention_kernelIfLi144ELi256ELi1ELi64ELi256ELb0ELb0EEEv26Multihead_attention_paramsIT_XT5_EE,"a",@progbits
	.sectionflags	@""
	.align	4
.nv.constant0._ZN4mmha33masked_multihead_attention_kernelIfLi144ELi256ELi1ELi64ELi256ELb0ELb0EEEv26Multihead_attention_paramsIT_XT5_EE:
	.zero		824


//--------------------- .nv.constant0._ZN4mmha33masked_multihead_attention_kernelIfLi144ELi256ELi2ELi64ELi128ELb0ELb0EEEv26Multihead_attention_paramsIT_XT5_EE --------------------------
	.section	.nv.constant0._ZN4mmha33masked_multihead_attention_kernelIfLi144ELi256ELi2ELi64ELi128ELb0ELb0EEEv26Multihead_attention_paramsIT_XT5_EE,"a",@progbits
	.sectionflags	@""
	.align	4
.nv.constant0._ZN4mmha33masked_multihead_attention_kernelIfLi144ELi256ELi2ELi64ELi128ELb0ELb0EEEv26Multihead_attention_paramsIT_XT5_EE:
	.zero		824


//--------------------- .nv.constant0._ZN4mmha33masked_multihead_attention_kernelIfLi144ELi256ELi4ELi64ELi64ELb0ELb0EEEv26Multihead_attention_paramsIT_XT5_EE --------------------------
	.section	.nv.constant0._ZN4mmha33masked_multihead_attention_kernelIfLi144ELi256ELi4ELi64ELi64ELb0ELb0EEEv26Multihead_attention_paramsIT_XT5_EE,"a",@progbits
	.sectionflags	@""
	.align	4
.nv.constant0._ZN4mmha33masked_multihead_attention_kernelIfLi144ELi256ELi4ELi64ELi64ELb0ELb0EEEv26Multihead_attention_paramsIT_XT5_EE:
	.zero		824


//--------------------- SYMBOLS --------------------------

	.type		.nv.reservedSmem.offset0,@object
	.size		.nv.reservedSmem.offset0,0x4
	.type		__assertfail,@function
